	.target	sm_90a

	.elftype	@"ET_EXEC"


//--------------------- .note.nv.tkinfo           --------------------------
	.section	.note.nv.tkinfo,"",@"SHT_NOTE"
	.sectionflags	@"SHF_NOTE_NV_TKINFO"
	.tkinfo
        /*0018*/ 	.word	0x00000002
        /*0030*/ 	.string	""
        /*0030*/ 	.string	"ptxas"
        /*0030*/ 	.string	"Cuda compilation tools, release 13.0, V13.0.88"
        /*0030*/ 	.string	"Build cuda_13.0.r13.0/compiler.36424714_0"
        /*0030*/ 	.string	"-arch sm_90a -m 64 "



//--------------------- .note.nv.cuinfo           --------------------------
	.section	.note.nv.cuinfo,"",@"SHT_NOTE"
	.sectionflags	@"SHF_NOTE_NV_CUINFO"
        /*0018*/ 	.short	0x0002
        /*001a*/ 	.short	0x005a
        /*001c*/ 	.short	0x0082
	.zero		2


//--------------------- .nv.info                  --------------------------
	.section	.nv.info,"",@"SHT_CUDA_INFO"
	.align	4


	//----- nvinfo : EIATTR_REGCOUNT
	.align		4
        /*0000*/ 	.byte	0x04, 0x2f
        /*0002*/ 	.short	(.L_20 - .L_19)
	.align		4
.L_19:
        /*0004*/ 	.word	index@(_ZN7cutlass13device_kernelIN5flash11enable_sm90INS1_16FlashAttnFwdSm90INS1_25CollectiveMainloopFwdSm90ILi2EN4cute5tupleIJNS5_1CILi1EEES8_S8_EEENS6_IJNS7_ILi64EEESA_SA_EEELi512ENS_10bfloat16_tEfNS_4arch4Sm90ELb1ELb0ELb0ELb1ELb0ELb1ELb1ELb0ELb0ELb1ELb0ELb0EEENS1_21CollectiveEpilogueFwdINS6_IJSA_NS7_ILi512EEESA_EEES9_SC_SE_Li256ELb1ELb1ELb0ELb0EEENS1_36VarlenDynamicPersistentTileSchedulerILi64ELi64ELi256ELi128ELb0ELb1ELb1ELb1ELb1ELb1EEEEEEEEEvNT_6ParamsE)
        /*0008*/ 	.word	0x000000a8


	//----- nvinfo : EIATTR_FRAME_SIZE
	.align		4
.L_20:
        /*000c*/ 	.byte	0x04, 0x11
        /*000e*/ 	.short	(.L_22 - .L_21)
	.align		4
.L_21:
        /*0010*/ 	.word	index@(_ZN7cutlass13device_kernelIN5flash11enable_sm90INS1_16FlashAttnFwdSm90INS1_25CollectiveMainloopFwdSm90ILi2EN4cute5tupleIJNS5_1CILi1EEES8_S8_EEENS6_IJNS7_ILi64EEESA_SA_EEELi512ENS_10bfloat16_tEfNS_4arch4Sm90ELb1ELb0ELb0ELb1ELb0ELb1ELb1ELb0ELb0ELb1ELb0ELb0EEENS1_21CollectiveEpilogueFwdINS6_IJSA_NS7_ILi512EEESA_EEES9_SC_SE_Li256ELb1ELb1ELb0ELb0EEENS1_36VarlenDynamicPersistentTileSchedulerILi64ELi64ELi256ELi128ELb0ELb1ELb1ELb1ELb1ELb1EEEEEEEEEvNT_6ParamsE)
        /*0014*/ 	.word	0x00000070


	//----- nvinfo : EIATTR_REGCOUNT
	.align		4
.L_22:
        /*0018*/ 	.byte	0x04, 0x2f
        /*001a*/ 	.short	(.L_24 - .L_23)
	.align		4
.L_23:
        /*001c*/ 	.word	index@(_ZN7cutlass13device_kernelIN5flash11enable_sm90INS1_16FlashAttnFwdSm90INS1_25CollectiveMainloopFwdSm90ILi2EN4cute5tupleIJNS5_1CILi1EEES8_S8_EEENS6_IJNS7_ILi64EEESA_SA_EEELi512ENS_10bfloat16_tEfNS_4arch4Sm90ELb1ELb0ELb0ELb1ELb0ELb0ELb1ELb0ELb0ELb1ELb0ELb0EEENS1_21CollectiveEpilogueFwdINS6_IJSA_NS7_ILi512EEESA_EEES9_SC_SE_Li256ELb1ELb1ELb0ELb0EEENS1_36VarlenDynamicPersistentTileSchedulerILi64ELi64ELi256ELi128ELb0ELb1ELb1ELb1ELb1ELb1EEEEEEEEEvNT_6ParamsE)
        /*0020*/ 	.word	0x000000a8


	//----- nvinfo : EIATTR_FRAME_SIZE
	.align		4
.L_24:
        /*0024*/ 	.byte	0x04, 0x11
        /*0026*/ 	.short	(.L_26 - .L_25)
	.align		4
.L_25:
        /*0028*/ 	.word	index@(_ZN7cutlass13device_kernelIN5flash11enable_sm90INS1_16FlashAttnFwdSm90INS1_25CollectiveMainloopFwdSm90ILi2EN4cute5tupleIJNS5_1CILi1EEES8_S8_EEENS6_IJNS7_ILi64EEESA_SA_EEELi512ENS_10bfloat16_tEfNS_4arch4Sm90ELb1ELb0ELb0ELb1ELb0ELb0ELb1ELb0ELb0ELb1ELb0ELb0EEENS1_21CollectiveEpilogueFwdINS6_IJSA_NS7_ILi512EEESA_EEES9_SC_SE_Li256ELb1ELb1ELb0ELb0EEENS1_36VarlenDynamicPersistentTileSchedulerILi64ELi64ELi256ELi128ELb0ELb1ELb1ELb1ELb1ELb1EEEEEEEEEvNT_6ParamsE)
        /*002c*/ 	.word	0x00000068


	//----- nvinfo : EIATTR_REGCOUNT
	.align		4
.L_26:
        /*0030*/ 	.byte	0x04, 0x2f
        /*0032*/ 	.short	(.L_28 - .L_27)
	.align		4
.L_27:
        /*0034*/ 	.word	index@(_ZN7cutlass13device_kernelIN5flash11enable_sm90INS1_16FlashAttnFwdSm90INS1_25CollectiveMainloopFwdSm90ILi2EN4cute5tupleIJNS5_1CILi1EEES8_S8_EEENS6_IJNS7_ILi64EEESA_SA_EEELi512ENS_10bfloat16_tEfNS_4arch4Sm90ELb1ELb0ELb0ELb1ELb0ELb1ELb0ELb0ELb0ELb1ELb0ELb0EEENS1_21CollectiveEpilogueFwdINS6_IJSA_NS7_ILi512EEESA_EEES9_SC_SE_Li256ELb1ELb1ELb0ELb0EEENS1_36VarlenDynamicPersistentTileSchedulerILi64ELi64ELi256ELi128ELb0ELb1ELb1ELb1ELb1ELb1EEEEEEEEEvNT_6ParamsE)
        /*0038*/ 	.word	0x000000a8


	//----- nvinfo : EIATTR_FRAME_SIZE
	.align		4
.L_28:
        /*003c*/ 	.byte	0x04, 0x11
        /*003e*/ 	.short	(.L_30 - .L_29)
	.align		4
.L_29:
        /*0040*/ 	.word	index@(_ZN7cutlass13device_kernelIN5flash11enable_sm90INS1_16FlashAttnFwdSm90INS1_25CollectiveMainloopFwdSm90ILi2EN4cute5tupleIJNS5_1CILi1EEES8_S8_EEENS6_IJNS7_ILi64EEESA_SA_EEELi512ENS_10bfloat16_tEfNS_4arch4Sm90ELb1ELb0ELb0ELb1ELb0ELb1ELb0ELb0ELb0ELb1ELb0ELb0EEENS1_21CollectiveEpilogueFwdINS6_IJSA_NS7_ILi512EEESA_EEES9_SC_SE_Li256ELb1ELb1ELb0ELb0EEENS1_36VarlenDynamicPersistentTileSchedulerILi64ELi64ELi256ELi128ELb0ELb1ELb1ELb1ELb1ELb1EEEEEEEEEvNT_6ParamsE)
        /*0044*/ 	.word	0x00000060


	//----- nvinfo : EIATTR_REGCOUNT
	.align		4
.L_30:
        /*0048*/ 	.byte	0x04, 0x2f
        /*004a*/ 	.short	(.L_32 - .L_31)
	.align		4
.L_31:
        /*004c*/ 	.word	index@(_ZN7cutlass13device_kernelIN5flash11enable_sm90INS1_16FlashAttnFwdSm90INS1_25CollectiveMainloopFwdSm90ILi2EN4cute5tupleIJNS5_1CILi1EEES8_S8_EEENS6_IJNS7_ILi64EEESA_SA_EEELi512ENS_10bfloat16_tEfNS_4arch4Sm90ELb1ELb0ELb0ELb1ELb0ELb0ELb0ELb0ELb0ELb1ELb0ELb0EEENS1_21CollectiveEpilogueFwdINS6_IJSA_NS7_ILi512EEESA_EEES9_SC_SE_Li256ELb1ELb1ELb0ELb0EEENS1_36VarlenDynamicPersistentTileSchedulerILi64ELi64ELi256ELi128ELb0ELb1ELb1ELb1ELb1ELb1EEEEEEEEEvNT_6ParamsE)
        /*0050*/ 	.word	0x000000a8


	//----- nvinfo : EIATTR_FRAME_SIZE
	.align		4
.L_32:
        /*0054*/ 	.byte	0x04, 0x11
        /*0056*/ 	.short	(.L_34 - .L_33)
	.align		4
.L_33:
        /*0058*/ 	.word	index@(_ZN7cutlass13device_kernelIN5flash11enable_sm90INS1_16FlashAttnFwdSm90INS1_25CollectiveMainloopFwdSm90ILi2EN4cute5tupleIJNS5_1CILi1EEES8_S8_EEENS6_IJNS7_ILi64EEESA_SA_EEELi512ENS_10bfloat16_tEfNS_4arch4Sm90ELb1ELb0ELb0ELb1ELb0ELb0ELb0ELb0ELb0ELb1ELb0ELb0EEENS1_21CollectiveEpilogueFwdINS6_IJSA_NS7_ILi512EEESA_EEES9_SC_SE_Li256ELb1ELb1ELb0ELb0EEENS1_36VarlenDynamicPersistentTileSchedulerILi64ELi64ELi256ELi128ELb0ELb1ELb1ELb1ELb1ELb1EEEEEEEEEvNT_6ParamsE)
        /*005c*/ 	.word	0x00000058


	//----- nvinfo : EIATTR_REGCOUNT
	.align		4
.L_34:
        /*0060*/ 	.byte	0x04, 0x2f
        /*0062*/ 	.short	(.L_36 - .L_35)
	.align		4
.L_35:
        /*0064*/ 	.word	index@(_ZN7cutlass13device_kernelIN5flash11enable_sm90INS1_16FlashAttnFwdSm90INS1_25CollectiveMainloopFwdSm90ILi2EN4cute5tupleIJNS5_1CILi1EEES8_S8_EEENS6_IJNS7_ILi64EEESA_SA_EEELi512ENS_10bfloat16_tEfNS_4arch4Sm90ELb1ELb0ELb0ELb0ELb0ELb0ELb1ELb0ELb0ELb1ELb0ELb0EEENS1_21CollectiveEpilogueFwdINS6_IJSA_NS7_ILi512EEESA_EEES9_SC_SE_Li256ELb0ELb1ELb0ELb0EEENS1_30DynamicPersistentTileSchedulerILi256ELi128ELb0ELb1ELb1EEEEEEEEEvNT_6ParamsE)
        /*0068*/ 	.word	0x000000a8


	//----- nvinfo : EIATTR_FRAME_SIZE
	.align		4
.L_36:
        /*006c*/ 	.byte	0x04, 0x11
        /*006e*/ 	.short	(.L_38 - .L_37)
	.align		4
.L_37:
        /*0070*/ 	.word	index@(_ZN7cutlass13device_kernelIN5flash11enable_sm90INS1_16FlashAttnFwdSm90INS1_25CollectiveMainloopFwdSm90ILi2EN4cute5tupleIJNS5_1CILi1EEES8_S8_EEENS6_IJNS7_ILi64EEESA_SA_EEELi512ENS_10bfloat16_tEfNS_4arch4Sm90ELb1ELb0ELb0ELb0ELb0ELb0ELb1ELb0ELb0ELb1ELb0ELb0EEENS1_21CollectiveEpilogueFwdINS6_IJSA_NS7_ILi512EEESA_EEES9_SC_SE_Li256ELb0ELb1ELb0ELb0EEENS1_30DynamicPersistentTileSchedulerILi256ELi128ELb0ELb1ELb1EEEEEEEEEvNT_6ParamsE)
        /*0074*/ 	.word	0x00000048


	//----- nvinfo : EIATTR_REGCOUNT
	.align		4
.L_38:
        /*0078*/ 	.byte	0x04, 0x2f
        /*007a*/ 	.short	(.L_40 - .L_39)
	.align		4
.L_39:
        /*007c*/ 	.word	index@(_ZN7cutlass13device_kernelIN5flash11enable_sm90INS1_16FlashAttnFwdSm90INS1_25CollectiveMainloopFwdSm90ILi2EN4cute5tupleIJNS5_1CILi1EEES8_S8_EEENS6_IJNS7_ILi64EEESA_SA_EEELi512ENS_10bfloat16_tEfNS_4arch4Sm90ELb1ELb0ELb0ELb0ELb0ELb0ELb0ELb0ELb0ELb1ELb0ELb0EEENS1_21CollectiveEpilogueFwdINS6_IJSA_NS7_ILi512EEESA_EEES9_SC_SE_Li256ELb0ELb1ELb0ELb0EEENS1_30DynamicPersistentTileSchedulerILi256ELi128ELb0ELb1ELb1EEEEEEEEEvNT_6ParamsE)
        /*0080*/ 	.word	0x000000a8


	//----- nvinfo : EIATTR_FRAME_SIZE
	.align		4
.L_40:
        /*0084*/ 	.byte	0x04, 0x11
        /*0086*/ 	.short	(.L_42 - .L_41)
	.align		4
.L_41:
        /*0088*/ 	.word	index@(_ZN7cutlass13device_kernelIN5flash11enable_sm90INS1_16FlashAttnFwdSm90INS1_25CollectiveMainloopFwdSm90ILi2EN4cute5tupleIJNS5_1CILi1EEES8_S8_EEENS6_IJNS7_ILi64EEESA_SA_EEELi512ENS_10bfloat16_tEfNS_4arch4Sm90ELb1ELb0ELb0ELb0ELb0ELb0ELb0ELb0ELb0ELb1ELb0ELb0EEENS1_21CollectiveEpilogueFwdINS6_IJSA_NS7_ILi512EEESA_EEES9_SC_SE_Li256ELb0ELb1ELb0ELb0EEENS1_30DynamicPersistentTileSchedulerILi256ELi128ELb0ELb1ELb1EEEEEEEEEvNT_6ParamsE)
        /*008c*/ 	.word	0x00000028


	//----- nvinfo : EIATTR_REGCOUNT
	.align		4
.L_42:
        /*0090*/ 	.byte	0x04, 0x2f
        /*0092*/ 	.short	(.L_44 - .L_43)
	.align		4
.L_43:
        /*0094*/ 	.word	index@(_ZN7cutlass13device_kernelIN5flash11enable_sm90INS1_16FlashAttnFwdSm90INS1_25CollectiveMainloopFwdSm90ILi2EN4cute5tupleIJNS5_1CILi1EEES8_S8_EEENS6_IJNS7_ILi64EEESA_SA_EEELi512ENS_10bfloat16_tEfNS_4arch4Sm90ELb0ELb1ELb0ELb1ELb0ELb1ELb1ELb0ELb0ELb1ELb0ELb0EEENS1_21CollectiveEpilogueFwdINS6_IJSA_NS7_ILi512EEESA_EEES9_SC_SE_Li256ELb1ELb1ELb0ELb0EEENS1_36VarlenDynamicPersistentTileSchedulerILi64ELi64ELi256ELi128ELb0ELb1ELb1ELb1ELb0ELb1EEEEEEEEEvNT_6ParamsE)
        /*0098*/ 	.word	0x000000a8


	//----- nvinfo : EIATTR_FRAME_SIZE
	.align		4
.L_44:
        /*009c*/ 	.byte	0x04, 0x11
        /*009e*/ 	.short	(.L_46 - .L_45)
	.align		4
.L_45:
        /*00a0*/ 	.word	index@(_ZN7cutlass13device_kernelIN5flash11enable_sm90INS1_16FlashAttnFwdSm90INS1_25CollectiveMainloopFwdSm90ILi2EN4cute5tupleIJNS5_1CILi1EEES8_S8_EEENS6_IJNS7_ILi64EEESA_SA_EEELi512ENS_10bfloat16_tEfNS_4arch4Sm90ELb0ELb1ELb0ELb1ELb0ELb1ELb1ELb0ELb0ELb1ELb0ELb0EEENS1_21CollectiveEpilogueFwdINS6_IJSA_NS7_ILi512EEESA_EEES9_SC_SE_Li256ELb1ELb1ELb0ELb0EEENS1_36VarlenDynamicPersistentTileSchedulerILi64ELi64ELi256ELi128ELb0ELb1ELb1ELb1ELb0ELb1EEEEEEEEEvNT_6ParamsE)
        /*00a4*/ 	.word	0x00000078


	//----- nvinfo : EIATTR_REGCOUNT
	.align		4
.L_46:
        /*00a8*/ 	.byte	0x04, 0x2f
        /*00aa*/ 	.short	(.L_48 - .L_47)
	.align		4
.L_47:
        /*00ac*/ 	.word	index@(_ZN7cutlass13device_kernelIN5flash11enable_sm90INS1_16FlashAttnFwdSm90INS1_25CollectiveMainloopFwdSm90ILi2EN4cute5tupleIJNS5_1CILi1EEES8_S8_EEENS6_IJNS7_ILi64EEESA_SA_EEELi512ENS_10bfloat16_tEfNS_4arch4Sm90ELb0ELb1ELb0ELb1ELb0ELb0ELb1ELb0ELb0ELb1ELb0ELb0EEENS1_21CollectiveEpilogueFwdINS6_IJSA_NS7_ILi512EEESA_EEES9_SC_SE_Li256ELb1ELb1ELb0ELb0EEENS1_36VarlenDynamicPersistentTileSchedulerILi64ELi64ELi256ELi128ELb0ELb1ELb1ELb1ELb0ELb1EEEEEEEEEvNT_6ParamsE)
        /*00b0*/ 	.word	0x000000a8


	//----- nvinfo : EIATTR_FRAME_SIZE
	.align		4
.L_48:
        /*00b4*/ 	.byte	0x04, 0x11
        /*00b6*/ 	.short	(.L_50 - .L_49)
	.align		4
.L_49:
        /*00b8*/ 	.word	index@(_ZN7cutlass13device_kernelIN5flash11enable_sm90INS1_16FlashAttnFwdSm90INS1_25CollectiveMainloopFwdSm90ILi2EN4cute5tupleIJNS5_1CILi1EEES8_S8_EEENS6_IJNS7_ILi64EEESA_SA_EEELi512ENS_10bfloat16_tEfNS_4arch4Sm90ELb0ELb1ELb0ELb1ELb0ELb0ELb1ELb0ELb0ELb1ELb0ELb0EEENS1_21CollectiveEpilogueFwdINS6_IJSA_NS7_ILi512EEESA_EEES9_SC_SE_Li256ELb1ELb1ELb0ELb0EEENS1_36VarlenDynamicPersistentTileSchedulerILi64ELi64ELi256ELi128ELb0ELb1ELb1ELb1ELb0ELb1EEEEEEEEEvNT_6ParamsE)
        /*00bc*/ 	.word	0x00000070


	//----- nvinfo : EIATTR_REGCOUNT
	.align		4
.L_50:
        /*00c0*/ 	.byte	0x04, 0x2f
        /*00c2*/ 	.short	(.L_52 - .L_51)
	.align		4
.L_51:
        /*00c4*/ 	.word	index@(_ZN7cutlass13device_kernelIN5flash11enable_sm90INS1_16FlashAttnFwdSm90INS1_25CollectiveMainloopFwdSm90ILi2EN4cute5tupleIJNS5_1CILi1EEES8_S8_EEENS6_IJNS7_ILi64EEESA_SA_EEELi512ENS_10bfloat16_tEfNS_4arch4Sm90ELb0ELb1ELb0ELb1ELb0ELb1ELb0ELb0ELb0ELb1ELb0ELb0EEENS1_21CollectiveEpilogueFwdINS6_IJSA_NS7_ILi512EEESA_EEES9_SC_SE_Li256ELb1ELb1ELb0ELb0EEENS1_36VarlenDynamicPersistentTileSchedulerILi64ELi64ELi256ELi128ELb0ELb1ELb1ELb1ELb0ELb1EEEEEEEEEvNT_6ParamsE)
        /*00c8*/ 	.word	0x000000a8


	//----- nvinfo : EIATTR_FRAME_SIZE
	.align		4
.L_52:
        /*00cc*/ 	.byte	0x04, 0x11
        /*00ce*/ 	.short	(.L_54 - .L_53)
	.align		4
.L_53:
        /*00d0*/ 	.word	index@(_ZN7cutlass13device_kernelIN5flash11enable_sm90INS1_16FlashAttnFwdSm90INS1_25CollectiveMainloopFwdSm90ILi2EN4cute5tupleIJNS5_1CILi1EEES8_S8_EEENS6_IJNS7_ILi64EEESA_SA_EEELi512ENS_10bfloat16_tEfNS_4arch4Sm90ELb0ELb1ELb0ELb1ELb0ELb1ELb0ELb0ELb0ELb1ELb0ELb0EEENS1_21CollectiveEpilogueFwdINS6_IJSA_NS7_ILi512EEESA_EEES9_SC_SE_Li256ELb1ELb1ELb0ELb0EEENS1_36VarlenDynamicPersistentTileSchedulerILi64ELi64ELi256ELi128ELb0ELb1ELb1ELb1ELb0ELb1EEEEEEEEEvNT_6ParamsE)
        /*00d4*/ 	.word	0x00000050


	//----- nvinfo : EIATTR_REGCOUNT
	.align		4
.L_54:
        /*00d8*/ 	.byte	0x04, 0x2f
        /*00da*/ 	.short	(.L_56 - .L_55)
	.align		4
.L_55:
        /*00dc*/ 	.word	index@(_ZN7cutlass13device_kernelIN5flash11enable_sm90INS1_16FlashAttnFwdSm90INS1_25CollectiveMainloopFwdSm90ILi2EN4cute5tupleIJNS5_1CILi1EEES8_S8_EEENS6_IJNS7_ILi64EEESA_SA_EEELi512ENS_10bfloat16_tEfNS_4arch4Sm90ELb0ELb1ELb0ELb1ELb0ELb0ELb0ELb0ELb0ELb1ELb0ELb0EEENS1_21CollectiveEpilogueFwdINS6_IJSA_NS7_ILi512EEESA_EEES9_SC_SE_Li256ELb1ELb1ELb0ELb0EEENS1_36VarlenDynamicPersistentTileSchedulerILi64ELi64ELi256ELi128ELb0ELb1ELb1ELb1ELb0ELb1EEEEEEEEEvNT_6ParamsE)
        /*00e0*/ 	.word	0x000000a8


	//----- nvinfo : EIATTR_FRAME_SIZE
	.align		4
.L_56:
        /*00e4*/ 	.byte	0x04, 0x11
        /*00e6*/ 	.short	(.L_58 - .L_57)
	.align		4
.L_57:
        /*00e8*/ 	.word	index@(_ZN7cutlass13device_kernelIN5flash11enable_sm90INS1_16FlashAttnFwdSm90INS1_25CollectiveMainloopFwdSm90ILi2EN4cute5tupleIJNS5_1CILi1EEES8_S8_EEENS6_IJNS7_ILi64EEESA_SA_EEELi512ENS_10bfloat16_tEfNS_4arch4Sm90ELb0ELb1ELb0ELb1ELb0ELb0ELb0ELb0ELb0ELb1ELb0ELb0EEENS1_21CollectiveEpilogueFwdINS6_IJSA_NS7_ILi512EEESA_EEES9_SC_SE_Li256ELb1ELb1ELb0ELb0EEENS1_36VarlenDynamicPersistentTileSchedulerILi64ELi64ELi256ELi128ELb0ELb1ELb1ELb1ELb0ELb1EEEEEEEEEvNT_6ParamsE)
        /*00ec*/ 	.word	0x00000048


	//----- nvinfo : EIATTR_REGCOUNT
	.align		4
.L_58:
        /*00f0*/ 	.byte	0x04, 0x2f
        /*00f2*/ 	.short	(.L_60 - .L_59)
	.align		4
.L_59:
        /*00f4*/ 	.word	index@(_ZN7cutlass13device_kernelIN5flash11enable_sm90INS1_16FlashAttnFwdSm90INS1_25CollectiveMainloopFwdSm90ILi2EN4cute5tupleIJNS5_1CILi1EEES8_S8_EEENS6_IJNS7_ILi64EEESA_SA_EEELi512ENS_10bfloat16_tEfNS_4arch4Sm90ELb0ELb1ELb0ELb0ELb0ELb0ELb1ELb0ELb0ELb1ELb0ELb0EEENS1_21CollectiveEpilogueFwdINS6_IJSA_NS7_ILi512EEESA_EEES9_SC_SE_Li256ELb0ELb1ELb0ELb0EEENS1_30DynamicPersistentTileSchedulerILi256ELi128ELb0ELb1ELb1EEEEEEEEEvNT_6ParamsE)
        /*00f8*/ 	.word	0x000000a8


	//----- nvinfo : EIATTR_FRAME_SIZE
	.align		4
.L_60:
        /*00fc*/ 	.byte	0x04, 0x11
        /*00fe*/ 	.short	(.L_62 - .L_61)
	.align		4
.L_61:
        /*0100*/ 	.word	index@(_ZN7cutlass13device_kernelIN5flash11enable_sm90INS1_16FlashAttnFwdSm90INS1_25CollectiveMainloopFwdSm90ILi2EN4cute5tupleIJNS5_1CILi1EEES8_S8_EEENS6_IJNS7_ILi64EEESA_SA_EEELi512ENS_10bfloat16_tEfNS_4arch4Sm90ELb0ELb1ELb0ELb0ELb0ELb0ELb1ELb0ELb0ELb1ELb0ELb0EEENS1_21CollectiveEpilogueFwdINS6_IJSA_NS7_ILi512EEESA_EEES9_SC_SE_Li256ELb0ELb1ELb0ELb0EEENS1_30DynamicPersistentTileSchedulerILi256ELi128ELb0ELb1ELb1EEEEEEEEEvNT_6ParamsE)
        /*0104*/ 	.word	0x00000048


	//----- nvinfo : EIATTR_REGCOUNT
	.align		4
.L_62:
        /*0108*/ 	.byte	0x04, 0x2f
        /*010a*/ 	.short	(.L_64 - .L_63)
	.align		4
.L_63:
        /*010c*/ 	.word	index@(_ZN7cutlass13device_kernelIN5flash11enable_sm90INS1_16FlashAttnFwdSm90INS1_25CollectiveMainloopFwdSm90ILi2EN4cute5tupleIJNS5_1CILi1EEES8_S8_EEENS6_IJNS7_ILi64EEESA_SA_EEELi512ENS_10bfloat16_tEfNS_4arch4Sm90ELb0ELb1ELb0ELb0ELb0ELb0ELb0ELb0ELb0ELb1ELb0ELb0EEENS1_21CollectiveEpilogueFwdINS6_IJSA_NS7_ILi512EEESA_EEES9_SC_SE_Li256ELb0ELb1ELb0ELb0EEENS1_30DynamicPersistentTileSchedulerILi256ELi128ELb0ELb1ELb1EEEEEEEEEvNT_6ParamsE)
        /*0110*/ 	.word	0x000000a8


	//----- nvinfo : EIATTR_FRAME_SIZE
	.align		4
.L_64:
        /*0114*/ 	.byte	0x04, 0x11
        /*0116*/ 	.short	(.L_66 - .L_65)
	.align		4
.L_65:
        /*0118*/ 	.word	index@(_ZN7cutlass13device_kernelIN5flash11enable_sm90INS1_16FlashAttnFwdSm90INS1_25CollectiveMainloopFwdSm90ILi2EN4cute5tupleIJNS5_1CILi1EEES8_S8_EEENS6_IJNS7_ILi64EEESA_SA_EEELi512ENS_10bfloat16_tEfNS_4arch4Sm90ELb0ELb1ELb0ELb0ELb0ELb0ELb0ELb0ELb0ELb1ELb0ELb0EEENS1_21CollectiveEpilogueFwdINS6_IJSA_NS7_ILi512EEESA_EEES9_SC_SE_Li256ELb0ELb1ELb0ELb0EEENS1_30DynamicPersistentTileSchedulerILi256ELi128ELb0ELb1ELb1EEEEEEEEEvNT_6ParamsE)
        /*011c*/ 	.word	0x00000028


	//----- nvinfo : EIATTR_REGCOUNT
	.align		4
.L_66:
        /*0120*/ 	.byte	0x04, 0x2f
        /*0122*/ 	.short	(.L_68 - .L_67)
	.align		4
.L_67:
        /*0124*/ 	.word	index@(_ZN7cutlass13device_kernelIN5flash11enable_sm90INS1_16FlashAttnFwdSm90INS1_25CollectiveMainloopFwdSm90ILi2EN4cute5tupleIJNS5_1CILi1EEES8_S8_EEENS6_IJNS7_ILi64EEESA_SA_EEELi512ENS_10bfloat16_tEfNS_4arch4Sm90ELb0ELb0ELb0ELb1ELb0ELb1ELb1ELb0ELb0ELb1ELb0ELb0EEENS1_21CollectiveEpilogueFwdINS6_IJSA_NS7_ILi512EEESA_EEES9_SC_SE_Li256ELb1ELb1ELb0ELb0EEENS1_36VarlenDynamicPersistentTileSchedulerILi64ELi64ELi256ELi128ELb0ELb1ELb1ELb0ELb1ELb1EEEEEEEEEvNT_6ParamsE)
        /*0128*/ 	.word	0x000000a8


	//----- nvinfo : EIATTR_FRAME_SIZE
	.align		4
.L_68:
        /*012c*/ 	.byte	0x04, 0x11
        /*012e*/ 	.short	(.L_70 - .L_69)
	.align		4
.L_69:
        /*0130*/ 	.word	index@(_ZN7cutlass13device_kernelIN5flash11enable_sm90INS1_16FlashAttnFwdSm90INS1_25CollectiveMainloopFwdSm90ILi2EN4cute5tupleIJNS5_1CILi1EEES8_S8_EEENS6_IJNS7_ILi64EEESA_SA_EEELi512ENS_10bfloat16_tEfNS_4arch4Sm90ELb0ELb0ELb0ELb1ELb0ELb1ELb1ELb0ELb0ELb1ELb0ELb0EEENS1_21CollectiveEpilogueFwdINS6_IJSA_NS7_ILi512EEESA_EEES9_SC_SE_Li256ELb1ELb1ELb0ELb0EEENS1_36VarlenDynamicPersistentTileSchedulerILi64ELi64ELi256ELi128ELb0ELb1ELb1ELb0ELb1ELb1EEEEEEEEEvNT_6ParamsE)
        /*0134*/ 	.word	0x00000078


	//----- nvinfo : EIATTR_REGCOUNT
	.align		4
.L_70:
        /*0138*/ 	.byte	0x04, 0x2f
        /*013a*/ 	.short	(.L_72 - .L_71)
	.align		4
.L_71:
        /*013c*/ 	.word	index@(_ZN7cutlass13device_kernelIN5flash11enable_sm90INS1_16FlashAttnFwdSm90INS1_25CollectiveMainloopFwdSm90ILi2EN4cute5tupleIJNS5_1CILi1EEES8_S8_EEENS6_IJNS7_ILi64EEESA_SA_EEELi512ENS_10bfloat16_tEfNS_4arch4Sm90ELb0ELb0ELb0ELb1ELb0ELb0ELb1ELb0ELb0ELb1ELb0ELb0EEENS1_21CollectiveEpilogueFwdINS6_IJSA_NS7_ILi512EEESA_EEES9_SC_SE_Li256ELb1ELb1ELb0ELb0EEENS1_36VarlenDynamicPersistentTileSchedulerILi64ELi64ELi256ELi128ELb0ELb1ELb1ELb0ELb1ELb1EEEEEEEEEvNT_6ParamsE)
        /*0140*/ 	.word	0x000000a8


	//----- nvinfo : EIATTR_FRAME_SIZE
	.align		4
.L_72:
        /*0144*/ 	.byte	0x04, 0x11
        /*0146*/ 	.short	(.L_74 - .L_73)
	.align		4
.L_73:
        /*0148*/ 	.word	index@(_ZN7cutlass13device_kernelIN5flash11enable_sm90INS1_16FlashAttnFwdSm90INS1_25CollectiveMainloopFwdSm90ILi2EN4cute5tupleIJNS5_1CILi1EEES8_S8_EEENS6_IJNS7_ILi64EEESA_SA_EEELi512ENS_10bfloat16_tEfNS_4arch4Sm90ELb0ELb0ELb0ELb1ELb0ELb0ELb1ELb0ELb0ELb1ELb0ELb0EEENS1_21CollectiveEpilogueFwdINS6_IJSA_NS7_ILi512EEESA_EEES9_SC_SE_Li256ELb1ELb1ELb0ELb0EEENS1_36VarlenDynamicPersistentTileSchedulerILi64ELi64ELi256ELi128ELb0ELb1ELb1ELb0ELb1ELb1EEEEEEEEEvNT_6ParamsE)
        /*014c*/ 	.word	0x00000070


	//----- nvinfo : EIATTR_REGCOUNT
	.align		4
.L_74:
        /*0150*/ 	.byte	0x04, 0x2f
        /*0152*/ 	.short	(.L_76 - .L_75)
	.align		4
.L_75:
        /*0154*/ 	.word	index@(_ZN7cutlass13device_kernelIN5flash11enable_sm90INS1_16FlashAttnFwdSm90INS1_25CollectiveMainloopFwdSm90ILi2EN4cute5tupleIJNS5_1CILi1EEES8_S8_EEENS6_IJNS7_ILi64EEESA_SA_EEELi512ENS_10bfloat16_tEfNS_4arch4Sm90ELb0ELb0ELb0ELb1ELb0ELb1ELb0ELb0ELb0ELb1ELb0ELb0EEENS1_21CollectiveEpilogueFwdINS6_IJSA_NS7_ILi512EEESA_EEES9_SC_SE_Li256ELb1ELb1ELb0ELb0EEENS1_36VarlenDynamicPersistentTileSchedulerILi64ELi64ELi256ELi128ELb0ELb1ELb1ELb0ELb1ELb1EEEEEEEEEvNT_6ParamsE)
        /*0158*/ 	.word	0x000000a8


	//----- nvinfo : EIATTR_FRAME_SIZE
	.align		4
.L_76:
        /*015c*/ 	.byte	0x04, 0x11
        /*015e*/ 	.short	(.L_78 - .L_77)
	.align		4
.L_77:
        /*0160*/ 	.word	index@(_ZN7cutlass13device_kernelIN5flash11enable_sm90INS1_16FlashAttnFwdSm90INS1_25CollectiveMainloopFwdSm90ILi2EN4cute5tupleIJNS5_1CILi1EEES8_S8_EEENS6_IJNS7_ILi64EEESA_SA_EEELi512ENS_10bfloat16_tEfNS_4arch4Sm90ELb0ELb0ELb0ELb1ELb0ELb1ELb0ELb0ELb0ELb1ELb0ELb0EEENS1_21CollectiveEpilogueFwdINS6_IJSA_NS7_ILi512EEESA_EEES9_SC_SE_Li256ELb1ELb1ELb0ELb0EEENS1_36VarlenDynamicPersistentTileSchedulerILi64ELi64ELi256ELi128ELb0ELb1ELb1ELb0ELb1ELb1EEEEEEEEEvNT_6ParamsE)
        /*0164*/ 	.word	0x00000068


	//----- nvinfo : EIATTR_REGCOUNT
	.align		4
.L_78:
        /*0168*/ 	.byte	0x04, 0x2f
        /*016a*/ 	.short	(.L_80 - .L_79)
	.align		4
.L_79:
        /*016c*/ 	.word	index@(_ZN7cutlass13device_kernelIN5flash11enable_sm90INS1_16FlashAttnFwdSm90INS1_25CollectiveMainloopFwdSm90ILi2EN4cute5tupleIJNS5_1CILi1EEES8_S8_EEENS6_IJNS7_ILi64EEESA_SA_EEELi512ENS_10bfloat16_tEfNS_4arch4Sm90ELb0ELb0ELb0ELb1ELb0ELb0ELb0ELb0ELb0ELb1ELb0ELb0EEENS1_21CollectiveEpilogueFwdINS6_IJSA_NS7_ILi512EEESA_EEES9_SC_SE_Li256ELb1ELb1ELb0ELb0EEENS1_36VarlenDynamicPersistentTileSchedulerILi64ELi64ELi256ELi128ELb0ELb1ELb1ELb0ELb1ELb1EEEEEEEEEvNT_6ParamsE)
        /*0170*/ 	.word	0x000000a8


	//----- nvinfo : EIATTR_FRAME_SIZE
	.align		4
.L_80:
        /*0174*/ 	.byte	0x04, 0x11
        /*0176*/ 	.short	(.L_82 - .L_81)
	.align		4
.L_81:
        /*0178*/ 	.word	index@(_ZN7cutlass13device_kernelIN5flash11enable_sm90INS1_16FlashAttnFwdSm90INS1_25CollectiveMainloopFwdSm90ILi2EN4cute5tupleIJNS5_1CILi1EEES8_S8_EEENS6_IJNS7_ILi64EEESA_SA_EEELi512ENS_10bfloat16_tEfNS_4arch4Sm90ELb0ELb0ELb0ELb1ELb0ELb0ELb0ELb0ELb0ELb1ELb0ELb0EEENS1_21CollectiveEpilogueFwdINS6_IJSA_NS7_ILi512EEESA_EEES9_SC_SE_Li256ELb1ELb1ELb0ELb0EEENS1_36VarlenDynamicPersistentTileSchedulerILi64ELi64ELi256ELi128ELb0ELb1ELb1ELb0ELb1ELb1EEEEEEEEEvNT_6ParamsE)
        /*017c*/ 	.word	0x00000060


	//----- nvinfo : EIATTR_REGCOUNT
	.align		4
.L_82:
        /*0180*/ 	.byte	0x04, 0x2f
        /*0182*/ 	.short	(.L_84 - .L_83)
	.align		4
.L_83:
        /*0184*/ 	.word	index@(_ZN7cutlass13device_kernelIN5flash11enable_sm90INS1_16FlashAttnFwdSm90INS1_25CollectiveMainloopFwdSm90ILi2EN4cute5tupleIJNS5_1CILi1EEES8_S8_EEENS6_IJNS7_ILi64EEESA_SA_EEELi512ENS_10bfloat16_tEfNS_4arch4Sm90ELb0ELb0ELb0ELb0ELb0ELb0ELb1ELb0ELb0ELb1ELb0ELb0EEENS1_21CollectiveEpilogueFwdINS6_IJSA_NS7_ILi512EEESA_EEES9_SC_SE_Li256ELb0ELb1ELb0ELb0EEENS1_29StaticPersistentTileSchedulerILb0EEEEEEEEEvNT_6ParamsE)
        /*0188*/ 	.word	0x000000a8


	//----- nvinfo : EIATTR_FRAME_SIZE
	.align		4
.L_84:
        /*018c*/ 	.byte	0x04, 0x11
        /*018e*/ 	.short	(.L_86 - .L_85)
	.align		4
.L_85:
        /*0190*/ 	.word	index@(_ZN7cutlass13device_kernelIN5flash11enable_sm90INS1_16FlashAttnFwdSm90INS1_25CollectiveMainloopFwdSm90ILi2EN4cute5tupleIJNS5_1CILi1EEES8_S8_EEENS6_IJNS7_ILi64EEESA_SA_EEELi512ENS_10bfloat16_tEfNS_4arch4Sm90ELb0ELb0ELb0ELb0ELb0ELb0ELb1ELb0ELb0ELb1ELb0ELb0EEENS1_21CollectiveEpilogueFwdINS6_IJSA_NS7_ILi512EEESA_EEES9_SC_SE_Li256ELb0ELb1ELb0ELb0EEENS1_29StaticPersistentTileSchedulerILb0EEEEEEEEEvNT_6ParamsE)
        /*0194*/ 	.word	0x00000058


	//----- nvinfo : EIATTR_REGCOUNT
	.align		4
.L_86:
        /*0198*/ 	.byte	0x04, 0x2f
        /*019a*/ 	.short	(.L_88 - .L_87)
	.align		4
.L_87:
        /*019c*/ 	.word	index@(_ZN7cutlass13device_kernelIN5flash11enable_sm90INS1_16FlashAttnFwdSm90INS1_25CollectiveMainloopFwdSm90ILi2EN4cute5tupleIJNS5_1CILi1EEES8_S8_EEENS6_IJNS7_ILi64EEESA_SA_EEELi512ENS_10bfloat16_tEfNS_4arch4Sm90ELb0ELb0ELb0ELb0ELb0ELb0ELb0ELb0ELb0ELb1ELb0ELb0EEENS1_21CollectiveEpilogueFwdINS6_IJSA_NS7_ILi512EEESA_EEES9_SC_SE_Li256ELb0ELb1ELb0ELb0EEENS1_29StaticPersistentTileSchedulerILb0EEEEEEEEEvNT_6ParamsE)
        /*01a0*/ 	.word	0x000000a8


	//----- nvinfo : EIATTR_FRAME_SIZE
	.align		4
.L_88:
        /*01a4*/ 	.byte	0x04, 0x11
        /*01a6*/ 	.short	(.L_90 - .L_89)
	.align		4
.L_89:
        /*01a8*/ 	.word	index@(_ZN7cutlass13device_kernelIN5flash11enable_sm90INS1_16FlashAttnFwdSm90INS1_25CollectiveMainloopFwdSm90ILi2EN4cute5tupleIJNS5_1CILi1EEES8_S8_EEENS6_IJNS7_ILi64EEESA_SA_EEELi512ENS_10bfloat16_tEfNS_4arch4Sm90ELb0ELb0ELb0ELb0ELb0ELb0ELb0ELb0ELb0ELb1ELb0ELb0EEENS1_21CollectiveEpilogueFwdINS6_IJSA_NS7_ILi512EEESA_EEES9_SC_SE_Li256ELb0ELb1ELb0ELb0EEENS1_29StaticPersistentTileSchedulerILb0EEEEEEEEEvNT_6ParamsE)
        /*01ac*/ 	.word	0x00000038


	//----- nvinfo : EIATTR_MIN_STACK_SIZE
	.align		4
.L_90:
        /*01b0*/ 	.byte	0x04, 0x12
        /*01b2*/ 	.short	(.L_92 - .L_91)
	.align		4
.L_91:
        /*01b4*/ 	.word	index@(_ZN7cutlass13device_kernelIN5flash11enable_sm90INS1_16FlashAttnFwdSm90INS1_25CollectiveMainloopFwdSm90ILi2EN4cute5tupleIJNS5_1CILi1EEES8_S8_EEENS6_IJNS7_ILi64EEESA_SA_EEELi512ENS_10bfloat16_tEfNS_4arch4Sm90ELb0ELb0ELb0ELb0ELb0ELb0ELb0ELb0ELb0ELb1ELb0ELb0EEENS1_21CollectiveEpilogueFwdINS6_IJSA_NS7_ILi512EEESA_EEES9_SC_SE_Li256ELb0ELb1ELb0ELb0EEENS1_29StaticPersistentTileSchedulerILb0EEEEEEEEEvNT_6ParamsE)
        /*01b8*/ 	.word	0x00000038


	//----- nvinfo : EIATTR_MIN_STACK_SIZE
	.align		4
.L_92:
        /*01bc*/ 	.byte	0x04, 0x12
        /*01be*/ 	.short	(.L_94 - .L_93)
	.align		4
.L_93:
        /*01c0*/ 	.word	index@(_ZN7cutlass13device_kernelIN5flash11enable_sm90INS1_16FlashAttnFwdSm90INS1_25CollectiveMainloopFwdSm90ILi2EN4cute5tupleIJNS5_1CILi1EEES8_S8_EEENS6_IJNS7_ILi64EEESA_SA_EEELi512ENS_10bfloat16_tEfNS_4arch4Sm90ELb0ELb0ELb0ELb0ELb0ELb0ELb1ELb0ELb0ELb1ELb0ELb0EEENS1_21CollectiveEpilogueFwdINS6_IJSA_NS7_ILi512EEESA_EEES9_SC_SE_Li256ELb0ELb1ELb0ELb0EEENS1_29StaticPersistentTileSchedulerILb0EEEEEEEEEvNT_6ParamsE)
        /*01c4*/ 	.word	0x00000058


	//----- nvinfo : EIATTR_MIN_STACK_SIZE
	.align		4
.L_94:
        /*01c8*/ 	.byte	0x04, 0x12
        /*01ca*/ 	.short	(.L_96 - .L_95)
	.align		4
.L_95:
        /*01cc*/ 	.word	index@(_ZN7cutlass13device_kernelIN5flash11enable_sm90INS1_16FlashAttnFwdSm90INS1_25CollectiveMainloopFwdSm90ILi2EN4cute5tupleIJNS5_1CILi1EEES8_S8_EEENS6_IJNS7_ILi64EEESA_SA_EEELi512ENS_10bfloat16_tEfNS_4arch4Sm90ELb0ELb0ELb0ELb1ELb0ELb0ELb0ELb0ELb0ELb1ELb0ELb0EEENS1_21CollectiveEpilogueFwdINS6_IJSA_NS7_ILi512EEESA_EEES9_SC_SE_Li256ELb1ELb1ELb0ELb0EEENS1_36VarlenDynamicPersistentTileSchedulerILi64ELi64ELi256ELi128ELb0ELb1ELb1ELb0ELb1ELb1EEEEEEEEEvNT_6ParamsE)
        /*01d0*/ 	.word	0x00000060


	//----- nvinfo : EIATTR_MIN_STACK_SIZE
	.align		4
.L_96:
        /*01d4*/ 	.byte	0x04, 0x12
        /*01d6*/ 	.short	(.L_98 - .L_97)
	.align		4
.L_97:
        /*01d8*/ 	.word	index@(_ZN7cutlass13device_kernelIN5flash11enable_sm90INS1_16FlashAttnFwdSm90INS1_25CollectiveMainloopFwdSm90ILi2EN4cute5tupleIJNS5_1CILi1EEES8_S8_EEENS6_IJNS7_ILi64EEESA_SA_EEELi512ENS_10bfloat16_tEfNS_4arch4Sm90ELb0ELb0ELb0ELb1ELb0ELb1ELb0ELb0ELb0ELb1ELb0ELb0EEENS1_21CollectiveEpilogueFwdINS6_IJSA_NS7_ILi512EEESA_EEES9_SC_SE_Li256ELb1ELb1ELb0ELb0EEENS1_36VarlenDynamicPersistentTileSchedulerILi64ELi64ELi256ELi128ELb0ELb1ELb1ELb0ELb1ELb1EEEEEEEEEvNT_6ParamsE)
        /*01dc*/ 	.word	0x00000068


	//----- nvinfo : EIATTR_MIN_STACK_SIZE
	.align		4
.L_98:
        /*01e0*/ 	.byte	0x04, 0x12
        /*01e2*/ 	.short	(.L_100 - .L_99)
	.align		4
.L_99:
        /*01e4*/ 	.word	index@(_ZN7cutlass13device_kernelIN5flash11enable_sm90INS1_16FlashAttnFwdSm90INS1_25CollectiveMainloopFwdSm90ILi2EN4cute5tupleIJNS5_1CILi1EEES8_S8_EEENS6_IJNS7_ILi64EEESA_SA_EEELi512ENS_10bfloat16_tEfNS_4arch4Sm90ELb0ELb0ELb0ELb1ELb0ELb0ELb1ELb0ELb0ELb1ELb0ELb0EEENS1_21CollectiveEpilogueFwdINS6_IJSA_NS7_ILi512EEESA_EEES9_SC_SE_Li256ELb1ELb1ELb0ELb0EEENS1_36VarlenDynamicPersistentTileSchedulerILi64ELi64ELi256ELi128ELb0ELb1ELb1ELb0ELb1ELb1EEEEEEEEEvNT_6ParamsE)
        /*01e8*/ 	.word	0x00000070


	//----- nvinfo : EIATTR_MIN_STACK_SIZE
	.align		4
.L_100:
        /*01ec*/ 	.byte	0x04, 0x12
        /*01ee*/ 	.short	(.L_102 - .L_101)
	.align		4
.L_101:
        /*01f0*/ 	.word	index@(_ZN7cutlass13device_kernelIN5flash11enable_sm90INS1_16FlashAttnFwdSm90INS1_25CollectiveMainloopFwdSm90ILi2EN4cute5tupleIJNS5_1CILi1EEES8_S8_EEENS6_IJNS7_ILi64EEESA_SA_EEELi512ENS_10bfloat16_tEfNS_4arch4Sm90ELb0ELb0ELb0ELb1ELb0ELb1ELb1ELb0ELb0ELb1ELb0ELb0EEENS1_21CollectiveEpilogueFwdINS6_IJSA_NS7_ILi512EEESA_EEES9_SC_SE_Li256ELb1ELb1ELb0ELb0EEENS1_36VarlenDynamicPersistentTileSchedulerILi64ELi64ELi256ELi128ELb0ELb1ELb1ELb0ELb1ELb1EEEEEEEEEvNT_6ParamsE)
        /*01f4*/ 	.word	0x00000078


	//----- nvinfo : EIATTR_MIN_STACK_SIZE
	.align		4
.L_102:
        /*01f8*/ 	.byte	0x04, 0x12
        /*01fa*/ 	.short	(.L_104 - .L_103)
	.align		4
.L_103:
        /*01fc*/ 	.word	index@(_ZN7cutlass13device_kernelIN5flash11enable_sm90INS1_16FlashAttnFwdSm90INS1_25CollectiveMainloopFwdSm90ILi2EN4cute5tupleIJNS5_1CILi1EEES8_S8_EEENS6_IJNS7_ILi64EEESA_SA_EEELi512ENS_10bfloat16_tEfNS_4arch4Sm90ELb0ELb1ELb0ELb0ELb0ELb0ELb0ELb0ELb0ELb1ELb0ELb0EEENS1_21CollectiveEpilogueFwdINS6_IJSA_NS7_ILi512EEESA_EEES9_SC_SE_Li256ELb0ELb1ELb0ELb0EEENS1_30DynamicPersistentTileSchedulerILi256ELi128ELb0ELb1ELb1EEEEEEEEEvNT_6ParamsE)
        /*0200*/ 	.word	0x00000028


	//----- nvinfo : EIATTR_MIN_STACK_SIZE
	.align		4
.L_104:
        /*0204*/ 	.byte	0x04, 0x12
        /*0206*/ 	.short	(.L_106 - .L_105)
	.align		4
.L_105:
        /*0208*/ 	.word	index@(_ZN7cutlass13device_kernelIN5flash11enable_sm90INS1_16FlashAttnFwdSm90INS1_25CollectiveMainloopFwdSm90ILi2EN4cute5tupleIJNS5_1CILi1EEES8_S8_EEENS6_IJNS7_ILi64EEESA_SA_EEELi512ENS_10bfloat16_tEfNS_4arch4Sm90ELb0ELb1ELb0ELb0ELb0ELb0ELb1ELb0ELb0ELb1ELb0ELb0EEENS1_21CollectiveEpilogueFwdINS6_IJSA_NS7_ILi512EEESA_EEES9_SC_SE_Li256ELb0ELb1ELb0ELb0EEENS1_30DynamicPersistentTileSchedulerILi256ELi128ELb0ELb1ELb1EEEEEEEEEvNT_6ParamsE)
        /*020c*/ 	.word	0x00000048


	//----- nvinfo : EIATTR_MIN_STACK_SIZE
	.align		4
.L_106:
        /*0210*/ 	.byte	0x04, 0x12
        /*0212*/ 	.short	(.L_108 - .L_107)
	.align		4
.L_107:
        /*0214*/ 	.word	index@(_ZN7cutlass13device_kernelIN5flash11enable_sm90INS1_16FlashAttnFwdSm90INS1_25CollectiveMainloopFwdSm90ILi2EN4cute5tupleIJNS5_1CILi1EEES8_S8_EEENS6_IJNS7_ILi64EEESA_SA_EEELi512ENS_10bfloat16_tEfNS_4arch4Sm90ELb0ELb1ELb0ELb1ELb0ELb0ELb0ELb0ELb0ELb1ELb0ELb0EEENS1_21CollectiveEpilogueFwdINS6_IJSA_NS7_ILi512EEESA_EEES9_SC_SE_Li256ELb1ELb1ELb0ELb0EEENS1_36VarlenDynamicPersistentTileSchedulerILi64ELi64ELi256ELi128ELb0ELb1ELb1ELb1ELb0ELb1EEEEEEEEEvNT_6ParamsE)
        /*0218*/ 	.word	0x00000048


	//----- nvinfo : EIATTR_MIN_STACK_SIZE
	.align		4
.L_108:
        /*021c*/ 	.byte	0x04, 0x12
        /*021e*/ 	.short	(.L_110 - .L_109)
	.align		4
.L_109:
        /*0220*/ 	.word	index@(_ZN7cutlass13device_kernelIN5flash11enable_sm90INS1_16FlashAttnFwdSm90INS1_25CollectiveMainloopFwdSm90ILi2EN4cute5tupleIJNS5_1CILi1EEES8_S8_EEENS6_IJNS7_ILi64EEESA_SA_EEELi512ENS_10bfloat16_tEfNS_4arch4Sm90ELb0ELb1ELb0ELb1ELb0ELb1ELb0ELb0ELb0ELb1ELb0ELb0EEENS1_21CollectiveEpilogueFwdINS6_IJSA_NS7_ILi512EEESA_EEES9_SC_SE_Li256ELb1ELb1ELb0ELb0EEENS1_36VarlenDynamicPersistentTileSchedulerILi64ELi64ELi256ELi128ELb0ELb1ELb1ELb1ELb0ELb1EEEEEEEEEvNT_6ParamsE)
        /*0224*/ 	.word	0x00000050


	//----- nvinfo : EIATTR_MIN_STACK_SIZE
	.align		4
.L_110:
        /*0228*/ 	.byte	0x04, 0x12
        /*022a*/ 	.short	(.L_112 - .L_111)
	.align		4
.L_111:
        /*022c*/ 	.word	index@(_ZN7cutlass13device_kernelIN5flash11enable_sm90INS1_16FlashAttnFwdSm90INS1_25CollectiveMainloopFwdSm90ILi2EN4cute5tupleIJNS5_1CILi1EEES8_S8_EEENS6_IJNS7_ILi64EEESA_SA_EEELi512ENS_10bfloat16_tEfNS_4arch4Sm90ELb0ELb1ELb0ELb1ELb0ELb0ELb1ELb0ELb0ELb1ELb0ELb0EEENS1_21CollectiveEpilogueFwdINS6_IJSA_NS7_ILi512EEESA_EEES9_SC_SE_Li256ELb1ELb1ELb0ELb0EEENS1_36VarlenDynamicPersistentTileSchedulerILi64ELi64ELi256ELi128ELb0ELb1ELb1ELb1ELb0ELb1EEEEEEEEEvNT_6ParamsE)
        /*0230*/ 	.word	0x00000070


	//----- nvinfo : EIATTR_MIN_STACK_SIZE
	.align		4
.L_112:
        /*0234*/ 	.byte	0x04, 0x12
        /*0236*/ 	.short	(.L_114 - .L_113)
	.align		4
.L_113:
        /*0238*/ 	.word	index@(_ZN7cutlass13device_kernelIN5flash11enable_sm90INS1_16FlashAttnFwdSm90INS1_25CollectiveMainloopFwdSm90ILi2EN4cute5tupleIJNS5_1CILi1EEES8_S8_EEENS6_IJNS7_ILi64EEESA_SA_EEELi512ENS_10bfloat16_tEfNS_4arch4Sm90ELb0ELb1ELb0ELb1ELb0ELb1ELb1ELb0ELb0ELb1ELb0ELb0EEENS1_21CollectiveEpilogueFwdINS6_IJSA_NS7_ILi512EEESA_EEES9_SC_SE_Li256ELb1ELb1ELb0ELb0EEENS1_36VarlenDynamicPersistentTileSchedulerILi64ELi64ELi256ELi128ELb0ELb1ELb1ELb1ELb0ELb1EEEEEEEEEvNT_6ParamsE)
        /*023c*/ 	.word	0x00000078


	//----- nvinfo : EIATTR_MIN_STACK_SIZE
	.align		4
.L_114:
        /*0240*/ 	.byte	0x04, 0x12
        /*0242*/ 	.short	(.L_116 - .L_115)
	.align		4
.L_115:
        /*0244*/ 	.word	index@(_ZN7cutlass13device_kernelIN5flash11enable_sm90INS1_16FlashAttnFwdSm90INS1_25CollectiveMainloopFwdSm90ILi2EN4cute5tupleIJNS5_1CILi1EEES8_S8_EEENS6_IJNS7_ILi64EEESA_SA_EEELi512ENS_10bfloat16_tEfNS_4arch4Sm90ELb1ELb0ELb0ELb0ELb0ELb0ELb0ELb0ELb0ELb1ELb0ELb0EEENS1_21CollectiveEpilogueFwdINS6_IJSA_NS7_ILi512EEESA_EEES9_SC_SE_Li256ELb0ELb1ELb0ELb0EEENS1_30DynamicPersistentTileSchedulerILi256ELi128ELb0ELb1ELb1EEEEEEEEEvNT_6ParamsE)
        /*0248*/ 	.word	0x00000028


	//----- nvinfo : EIATTR_MIN_STACK_SIZE
	.align		4
.L_116:
        /*024c*/ 	.byte	0x04, 0x12
        /*024e*/ 	.short	(.L_118 - .L_117)
	.align		4
.L_117:
        /*0250*/ 	.word	index@(_ZN7cutlass13device_kernelIN5flash11enable_sm90INS1_16FlashAttnFwdSm90INS1_25CollectiveMainloopFwdSm90ILi2EN4cute5tupleIJNS5_1CILi1EEES8_S8_EEENS6_IJNS7_ILi64EEESA_SA_EEELi512ENS_10bfloat16_tEfNS_4arch4Sm90ELb1ELb0ELb0ELb0ELb0ELb0ELb1ELb0ELb0ELb1ELb0ELb0EEENS1_21CollectiveEpilogueFwdINS6_IJSA_NS7_ILi512EEESA_EEES9_SC_SE_Li256ELb0ELb1ELb0ELb0EEENS1_30DynamicPersistentTileSchedulerILi256ELi128ELb0ELb1ELb1EEEEEEEEEvNT_6ParamsE)
        /*0254*/ 	.word	0x00000048


	//----- nvinfo : EIATTR_MIN_STACK_SIZE
	.align		4
.L_118:
        /*0258*/ 	.byte	0x04, 0x12
        /*025a*/ 	.short	(.L_120 - .L_119)
	.align		4
.L_119:
        /*025c*/ 	.word	index@(_ZN7cutlass13device_kernelIN5flash11enable_sm90INS1_16FlashAttnFwdSm90INS1_25CollectiveMainloopFwdSm90ILi2EN4cute5tupleIJNS5_1CILi1EEES8_S8_EEENS6_IJNS7_ILi64EEESA_SA_EEELi512ENS_10bfloat16_tEfNS_4arch4Sm90ELb1ELb0ELb0ELb1ELb0ELb0ELb0ELb0ELb0ELb1ELb0ELb0EEENS1_21CollectiveEpilogueFwdINS6_IJSA_NS7_ILi512EEESA_EEES9_SC_SE_Li256ELb1ELb1ELb0ELb0EEENS1_36VarlenDynamicPersistentTileSchedulerILi64ELi64ELi256ELi128ELb0ELb1ELb1ELb1ELb1ELb1EEEEEEEEEvNT_6ParamsE)
        /*0260*/ 	.word	0x00000058


	//----- nvinfo : EIATTR_MIN_STACK_SIZE
	.align		4
.L_120:
        /*0264*/ 	.byte	0x04, 0x12
        /*0266*/ 	.short	(.L_122 - .L_121)
	.align		4
.L_121:
        /*0268*/ 	.word	index@(_ZN7cutlass13device_kernelIN5flash11enable_sm90INS1_16FlashAttnFwdSm90INS1_25CollectiveMainloopFwdSm90ILi2EN4cute5tupleIJNS5_1CILi1EEES8_S8_EEENS6_IJNS7_ILi64EEESA_SA_EEELi512ENS_10bfloat16_tEfNS_4arch4Sm90ELb1ELb0ELb0ELb1ELb0ELb1ELb0ELb0ELb0ELb1ELb0ELb0EEENS1_21CollectiveEpilogueFwdINS6_IJSA_NS7_ILi512EEESA_EEES9_SC_SE_Li256ELb1ELb1ELb0ELb0EEENS1_36VarlenDynamicPersistentTileSchedulerILi64ELi64ELi256ELi128ELb0ELb1ELb1ELb1ELb1ELb1EEEEEEEEEvNT_6ParamsE)
        /*026c*/ 	.word	0x00000060


	//----- nvinfo : EIATTR_MIN_STACK_SIZE
	.align		4
.L_122:
        /*0270*/ 	.byte	0x04, 0x12
        /*0272*/ 	.short	(.L_124 - .L_123)
	.align		4
.L_123:
        /*0274*/ 	.word	index@(_ZN7cutlass13device_kernelIN5flash11enable_sm90INS1_16FlashAttnFwdSm90INS1_25CollectiveMainloopFwdSm90ILi2EN4cute5tupleIJNS5_1CILi1EEES8_S8_EEENS6_IJNS7_ILi64EEESA_SA_EEELi512ENS_10bfloat16_tEfNS_4arch4Sm90ELb1ELb0ELb0ELb1ELb0ELb0ELb1ELb0ELb0ELb1ELb0ELb0EEENS1_21CollectiveEpilogueFwdINS6_IJSA_NS7_ILi512EEESA_EEES9_SC_SE_Li256ELb1ELb1ELb0ELb0EEENS1_36VarlenDynamicPersistentTileSchedulerILi64ELi64ELi256ELi128ELb0ELb1ELb1ELb1ELb1ELb1EEEEEEEEEvNT_6ParamsE)
        /*0278*/ 	.word	0x00000068


	//----- nvinfo : EIATTR_MIN_STACK_SIZE
	.align		4
.L_124:
        /*027c*/ 	.byte	0x04, 0x12
        /*027e*/ 	.short	(.L_126 - .L_125)
	.align		4
.L_125:
        /*0280*/ 	.word	index@(_ZN7cutlass13device_kernelIN5flash11enable_sm90INS1_16FlashAttnFwdSm90INS1_25CollectiveMainloopFwdSm90ILi2EN4cute5tupleIJNS5_1CILi1EEES8_S8_EEENS6_IJNS7_ILi64EEESA_SA_EEELi512ENS_10bfloat16_tEfNS_4arch4Sm90ELb1ELb0ELb0ELb1ELb0ELb1ELb1ELb0ELb0ELb1ELb0ELb0EEENS1_21CollectiveEpilogueFwdINS6_IJSA_NS7_ILi512EEESA_EEES9_SC_SE_Li256ELb1ELb1ELb0ELb0EEENS1_36VarlenDynamicPersistentTileSchedulerILi64ELi64ELi256ELi128ELb0ELb1ELb1ELb1ELb1ELb1EEEEEEEEEvNT_6ParamsE)
        /*0284*/ 	.word	0x00000070
.L_126:


//--------------------- .nv.compat                --------------------------
	.section	.nv.compat,"",@"SHT_CUDA_COMPAT_INFO"
	.align	4
        /*0000*/ 	.byte	0x02, 0x09, 0x01, 0x00, 0x02, 0x02, 0x04, 0x00, 0x02, 0x05, 0x05, 0x00, 0x03, 0x07, 0x01, 0x01
        /*0010*/ 	.byte	0x02, 0x03, 0x01, 0x00, 0x02, 0x06, 0x01, 0x00, 0x04, 0x0b, 0x08, 0x00, 0x00, 0x00, 0x00, 0x00
        /*0020*/ 	.byte	0x00, 0x00, 0x00, 0x00


//--------------------- .nv.info._ZN7cutlass13device_kernelIN5flash11enable_sm90INS1_16FlashAttnFwdSm90INS1_25CollectiveMainloopFwdSm90ILi2EN4cute5tupleIJNS5_1CILi1EEES8_S8_EEENS6_IJNS7_ILi64EEESA_SA_EEELi512ENS_10bfloat16_tEfNS_4arch4Sm90ELb0ELb0ELb0ELb0ELb0ELb0ELb0ELb0ELb0ELb1ELb0ELb0EEENS1_21CollectiveEpilogueFwdINS6_IJSA_NS7_ILi512EEESA_EEES9_SC_SE_Li256ELb0ELb1ELb0ELb0EEENS1_29StaticPersistentTileSchedulerILb0EEEEEEEEEvNT_6ParamsE --------------------------
	.section	.nv.info._ZN7cutlass13device_kernelIN5flash11enable_sm90INS1_16FlashAttnFwdSm90INS1_25CollectiveMainloopFwdSm90ILi2EN4cute5tupleIJNS5_1CILi1EEES8_S8_EEENS6_IJNS7_ILi64EEESA_SA_EEELi512ENS_10bfloat16_tEfNS_4arch4Sm90ELb0ELb0ELb0ELb0ELb0ELb0ELb0ELb0ELb0ELb1ELb0ELb0EEENS1_21CollectiveEpilogueFwdINS6_IJSA_NS7_ILi512EEESA_EEES9_SC_SE_Li256ELb0ELb1ELb0ELb0EEENS1_29StaticPersistentTileSchedulerILb0EEEEEEEEEvNT_6ParamsE,"",@"SHT_CUDA_INFO"
	.sectionflags	@""
	.align	4


	//----- nvinfo : EIATTR_CUDA_API_VERSION
	.align		4
        /*0000*/ 	.byte	0x04, 0x37
        /*0002*/ 	.short	(.L_128 - .L_127)
.L_127:
        /*0004*/ 	.word	0x00000082


	//----- nvinfo : EIATTR_KPARAM_INFO
	.align		4
.L_128:
        /*0008*/ 	.byte	0x04, 0x17
        /*000a*/ 	.short	(.L_130 - .L_129)
.L_129:
        /*000c*/ 	.word	0x00000000
        /*0010*/ 	.short	0x0000
        /*0012*/ 	.short	0x0070
        /*0014*/ 	.byte	0x00, 0xf0, 0x01, 0x28


	//----- nvinfo : EIATTR_SPARSE_MMA_MASK
	.align		4
.L_130:
        /*0018*/ 	.byte	0x03, 0x50
        /*001a*/ 	.short	0x0000


	//----- nvinfo : EIATTR_MAXREG_COUNT
	.align		4
        /*001c*/ 	.byte	0x03, 0x1b
        /*001e*/ 	.short	0x00a8


	//----- nvinfo : EIATTR_NUM_BARRIERS
	.align		4
        /*0020*/ 	.byte	0x02, 0x4c
        /*0022*/ 	.byte	0x10
	.zero		1


	//----- nvinfo : EIATTR_EXTERNS
	.align		4
        /*0024*/ 	.byte	0x04, 0x0f
        /*0026*/ 	.short	(.L_132 - .L_131)


	//   ....[0]....
	.align		4
.L_131:
        /*0028*/ 	.word	index@(__assertfail)


	//----- nvinfo : EIATTR_ANNOTATIONS
	.align		4
.L_132:
        /*002c*/ 	.byte	0x04, 0x55
        /*002e*/ 	.short	(.L_134 - .L_133)


	//   ....[0]....
.L_133:
        /*0030*/ 	.word	0x00000001
        /*0034*/ 	.byte	0x40, 0x84, 0x00, 0x00, 0x01, 0x00, 0x00, 0x00, 0x80, 0x85, 0x00, 0x00, 0x01, 0x00, 0x00, 0x00
        /* <DEDUP_REMOVED lines=25> */
        /*01d4*/ 	.byte	0x20, 0xcf, 0x00, 0x00


	//----- nvinfo : EIATTR_MERCURY_ISA_VERSION
	.align		4
.L_134:
        /*01d8*/ 	.byte	0x03, 0x5f
        /*01da*/ 	.short	0x0101


	//----- nvinfo : EIATTR_INT_WARP_WIDE_INSTR_OFFSETS
	.align		4
        /*01dc*/ 	.byte	0x04, 0x31
        /*01de*/ 	.short	(.L_136 - .L_135)


	//   ....[0]....
.L_135:
        /*01e0*/ 	.word	0x00000130


	//   ....[1]....
        /*01e4*/ 	.word	0x00000170


	//   ....[2]....
        /*01e8*/ 	.word	0x000001e0


	//----- nvinfo : EIATTR_COOP_GROUP_MASK_REGIDS
	.align		4
.L_136:
        /*01ec*/ 	.byte	0x04, 0x29
        /*01ee*/ 	.short	(.L_138 - .L_137)


	//   ....[0]....
.L_137:
        /*01f0*/ 	.word	0xffffffff


	//   ....[1]....
        /*01f4*/ 	.word	0xffffffff


	//   ....[2]....
        /*01f8*/ 	.word	0xffffffff


	//   ....[3]....
        /*01fc*/ 	.word	0xffffffff


	//   ....[4]....
        /*0200*/ 	.word	0xffffffff


	//   ....[5]....
        /*0204*/ 	.word	0xffffffff


	//   ....[6]....
        /*0208*/ 	.word	0xffffffff


	//   ....[7]....
        /*020c*/ 	.word	0xffffffff


	//   ....[8]....
        /*0210*/ 	.word	0xffffffff


	//   ....[9]....
        /*0214*/ 	.word	0xffffffff


	//   ....[10]....
        /*0218*/ 	.word	0xffffffff


	//   ....[11]....
        /*021c*/ 	.word	0xffffffff


	//   ....[12]....
        /*0220*/ 	.word	0xffffffff


	//   ....[13]....
        /*0224*/ 	.word	0xffffffff


	//   ....[14]....
        /*0228*/ 	.word	0xffffffff


	//   ....[15]....
        /*022c*/ 	.word	0xffffffff


	//   ....[16]....
        /*0230*/ 	.word	0xffffffff


	//   ....[17]....
        /*0234*/ 	.word	0xffffffff


	//   ....[18]....
        /*0238*/ 	.word	0xffffffff


	//   ....[19]....
        /*023c*/ 	.word	0xffffffff


	//   ....[20]....
        /*0240*/ 	.word	0xffffffff


	//   ....[21]....
        /*0244*/ 	.word	0xffffffff


	//   ....[22]....
        /*0248*/ 	.word	0xffffffff


	//   ....[23]....
        /*024c*/ 	.word	0xffffffff


	//   ....[24]....
        /*0250*/ 	.word	0xffffffff


	//   ....[25]....
        /*0254*/ 	.word	0xffffffff


	//   ....[26]....
        /*0258*/ 	.word	0xffffffff


	//   ....[27]....
        /*025c*/ 	.word	0xffffffff


	//   ....[28]....
        /*0260*/ 	.word	0xffffffff


	//   ....[29]....
        /*0264*/ 	.word	0xffffffff


	//   ....[30]....
        /*0268*/ 	.word	0xffffffff


	//   ....[31]....
        /*026c*/ 	.word	0xffffffff


	//   ....[32]....
        /*0270*/ 	.word	0xffffffff


	//   ....[33]....
        /*0274*/ 	.word	0xffffffff


	//   ....[34]....
        /*0278*/ 	.word	0xffffffff


	//   ....[35]....
        /*027c*/ 	.word	0xffffffff


	//   ....[36]....
        /*0280*/ 	.word	0xffffffff


	//   ....[37]....
        /*0284*/ 	.word	0xffffffff


	//   ....[38]....
        /*0288*/ 	.word	0xffffffff


	//   ....[39]....
        /*028c*/ 	.word	0xffffffff


	//   ....[40]....
        /*0290*/ 	.word	0xffffffff


	//   ....[41]....
        /*0294*/ 	.word	0xffffffff


	//   ....[42]....
        /*0298*/ 	.word	0x0500000f


	//   ....[43]....
        /*029c*/ 	.word	0x0500000f


	//   ....[44]....
        /*02a0*/ 	.word	0x0500000f


	//   ....[45]....
        /*02a4*/ 	.word	0x0500000f


	//   ....[46]....
        /*02a8*/ 	.word	0x0500000f


	//   ....[47]....
        /*02ac*/ 	.word	0x0500000f


	//   ....[48]....
        /*02b0*/ 	.word	0x0500000f


	//   ....[49]....
        /*02b4*/ 	.word	0x0500000f


	//   ....[50]....
        /*02b8*/ 	.word	0x0500000f


	//   ....[51]....
        /*02bc*/ 	.word	0x0500000f


	//----- nvinfo : EIATTR_COOP_GROUP_INSTR_OFFSETS
	.align		4
.L_138:
        /*02c0*/ 	.byte	0x04, 0x28
        /*02c2*/ 	.short	(.L_140 - .L_139)


	//   ....[0]....
.L_139:
        /*02c4*/ 	.word	0x00000060


	//   ....[1]....
        /*02c8*/ 	.word	0x00000140


	//   ....[2]....
        /*02cc*/ 	.word	0x00000190


	//   ....[3]....
        /*02d0*/ 	.word	0x00000380


	//   ....[4]....
        /*02d4*/ 	.word	0x000004e0


	//   ....[5]....
        /*02d8*/ 	.word	0x00000600


	//   ....[6]....
        /*02dc*/ 	.word	0x00000760


	//   ....[7]....
        /*02e0*/ 	.word	0x000011b0


	//   ....[8]....
        /*02e4*/ 	.word	0x00002ad0


	//   ....[9]....
        /*02e8*/ 	.word	0x000034b0


	//   ....[10]....
        /*02ec*/ 	.word	0x00003500


	//   ....[11]....
        /*02f0*/ 	.word	0x00003710


	//   ....[12]....
        /*02f4*/ 	.word	0x000037c0


	//   ....[13]....
        /*02f8*/ 	.word	0x000040b0


	//   ....[14]....
        /*02fc*/ 	.word	0x00004520


	//   ....[15]....
        /*0300*/ 	.word	0x00004550


	//   ....[16]....
        /*0304*/ 	.word	0x00004780


	//   ....[17]....
        /*0308*/ 	.word	0x000048b0


	//   ....[18]....
        /*030c*/ 	.word	0x000059c0


	//   ....[19]....
        /*0310*/ 	.word	0x00005a00


	//   ....[20]....
        /*0314*/ 	.word	0x00005a40


	//   ....[21]....
        /*0318*/ 	.word	0x00005ac0


	//   ....[22]....
        /*031c*/ 	.word	0x00005ae0


	//   ....[23]....
        /*0320*/ 	.word	0x000064b0


	//   ....[24]....
        /*0324*/ 	.word	0x00007830


	//   ....[25]....
        /*0328*/ 	.word	0x00007860


	//   ....[26]....
        /*032c*/ 	.word	0x00007880


	//   ....[27]....
        /*0330*/ 	.word	0x000078a0


	//   ....[28]....
        /*0334*/ 	.word	0x00007ee0


	//   ....[29]....
        /*0338*/ 	.word	0x00007ef0


	//   ....[30]....
        /*033c*/ 	.word	0x00008130


	//   ....[31]....
        /*0340*/ 	.word	0x00008160


	//   ....[32]....
        /*0344*/ 	.word	0x00008c90


	//   ....[33]....
        /*0348*/ 	.word	0x000095f0


	//   ....[34]....
        /*034c*/ 	.word	0x00009620


	//   ....[35]....
        /*0350*/ 	.word	0x000096f0


	//   ....[36]....
        /*0354*/ 	.word	0x00009700


	//   ....[37]....
        /*0358*/ 	.word	0x00009780


	//   ....[38]....
        /*035c*/ 	.word	0x00009790


	//   ....[39]....
        /*0360*/ 	.word	0x000097a0


	//   ....[40]....
        /*0364*/ 	.word	0x000097b0


	//   ....[41]....
        /*0368*/ 	.word	0x0000ce50


	//   ....[42]....
        /*036c*/ 	.word	0x0000d3e0


	//   ....[43]....
        /*0370*/ 	.word	0x0000d550


	//   ....[44]....
        /*0374*/ 	.word	0x0000d5b0


	//   ....[45]....
        /*0378*/ 	.word	0x0000d670


	//   ....[46]....
        /*037c*/ 	.word	0x0000d770


	//   ....[47]....
        /*0380*/ 	.word	0x0000d7d0


	//   ....[48]....
        /*0384*/ 	.word	0x0000d8c0


	//   ....[49]....
        /*0388*/ 	.word	0x0000d920


	//   ....[50]....
        /*038c*/ 	.word	0x0000d9c0


	//   ....[51]....
        /*0390*/ 	.word	0x0000ddb0


	//----- nvinfo : EIATTR_REG_RECONFIG
	.align		4
.L_140:
        /*0394*/ 	.byte	0x01, 0x54
	.zero		2


	//----- nvinfo : EIATTR_SYSCALL_OFFSETS
	.align		4
        /*0398*/ 	.byte	0x04, 0x46
        /*039a*/ 	.short	(.L_142 - .L_141)


	//   ....[0]....
.L_141:
        /*039c*/ 	.word	0x00002c90


	//   ....[1]....
        /*03a0*/ 	.word	0x000088f0


	//   ....[2]....
        /*03a4*/ 	.word	0x00008a30


	//   ....[3]....
        /*03a8*/ 	.word	0x00008b20


	//   ....[4]....
        /*03ac*/ 	.word	0x00009220


	//----- nvinfo : EIATTR_MBARRIER_INSTR_OFFSETS
	.align		4
.L_142:
        /*03b0*/ 	.byte	0x04, 0x39
        /*03b2*/ 	.short	(.L_144 - .L_143)


	//   ....[0]....
.L_143:
        /*03b4*/ 	.word	0x00000270
        /*03b8*/ 	.word	0x000000ff
        /*03bc*/ 	.word	0x00028c00
        /*03c0*/ 	.short	0x0100
        /*03c2*/ 	.byte	0x08
	.zero		1


	//   ....[1]....
        /*03c4*/ 	.word	0x00000280
        /*03c8*/ 	.word	0x000000ff
        /*03cc*/ 	.word	0x00028c20
        /*03d0*/ 	.short	0x0100
        /*03d2*/ 	.byte	0x08
	.zero		1


	//   ....[2]....
        /*03d4*/ 	.word	0x00000330
        /*03d8*/ 	.word	0x000000ff
        /*03dc*/ 	.word	0x00028c30
        /*03e0*/ 	.short	0x0100
        /*03e2*/ 	.byte	0x06
	.zero		1


	//   ....[3]....
        /*03e4*/ 	.word	0x00000340
        /*03e8*/ 	.word	0x000000ff
        /*03ec*/ 	.word	0x00028c40
        /*03f0*/ 	.short	0x0100
        /*03f2*/ 	.byte	0x06
	.zero		1


	//   ....[4]....
        /*03f4*/ 	.word	0x00000350
        /*03f8*/ 	.word	0x000000ff
        /*03fc*/ 	.word	0x00028c38
        /*0400*/ 	.short	0x0100
        /*0402*/ 	.byte	0x06
	.zero		1


	//   ....[5]....
        /*0404*/ 	.word	0x00000360
        /*0408*/ 	.word	0x000000ff
        /*040c*/ 	.word	0x00028c48
        /*0410*/ 	.short	0x0100
        /*0412*/ 	.byte	0x06
	.zero		1


	//   ....[6]....
        /*0414*/ 	.word	0x00000490
        /*0418*/ 	.word	0x000000ff
        /*041c*/ 	.word	0x00028c50
        /*0420*/ 	.short	0x0100
        /*0422*/ 	.byte	0x08
	.zero		1


	//   ....[7]....
        /*0424*/ 	.word	0x000004a0
        /*0428*/ 	.word	0x000000ff
        /*042c*/ 	.word	0x00028c60
        /*0430*/ 	.short	0x0100
        /*0432*/ 	.byte	0x08
	.zero		1


	//   ....[8]....
        /*0434*/ 	.word	0x000004b0
        /*0438*/ 	.word	0x000000ff
        /*043c*/ 	.word	0x00028c58
        /*0440*/ 	.short	0x0100
        /*0442*/ 	.byte	0x08
	.zero		1


	//   ....[9]....
        /*0444*/ 	.word	0x000004c0
        /*0448*/ 	.word	0x000000ff
        /*044c*/ 	.word	0x00028c68
        /*0450*/ 	.short	0x0100
        /*0452*/ 	.byte	0x08
	.zero		1


	//   ....[10]....
        /*0454*/ 	.word	0x000005b0
        /*0458*/ 	.word	0x000000ff
        /*045c*/ 	.word	0x00028c70
        /*0460*/ 	.short	0x0100
        /*0462*/ 	.byte	0x06
	.zero		1


	//   ....[11]....
        /*0464*/ 	.word	0x000005c0
        /*0468*/ 	.word	0x000000ff
        /*046c*/ 	.word	0x00028c80
        /*0470*/ 	.short	0x0100
        /*0472*/ 	.byte	0x06
	.zero		1


	//   ....[12]....
        /*0474*/ 	.word	0x000005d0
        /*0478*/ 	.word	0x000000ff
        /*047c*/ 	.word	0x00028c78
        /*0480*/ 	.short	0x0100
        /*0482*/ 	.byte	0x06
	.zero		1


	//   ....[13]....
        /*0484*/ 	.word	0x000005e0
        /*0488*/ 	.word	0x000000ff
        /*048c*/ 	.word	0x00028c88
        /*0490*/ 	.short	0x0100
        /*0492*/ 	.byte	0x06
	.zero		1


	//   ....[14]....
        /*0494*/ 	.word	0x00000710
        /*0498*/ 	.word	0x000000ff
        /*049c*/ 	.word	0x00028c90
        /*04a0*/ 	.short	0x0100
        /*04a2*/ 	.byte	0x08
	.zero		1


	//   ....[15]....
        /*04a4*/ 	.word	0x00000720
        /*04a8*/ 	.word	0x000000ff
        /*04ac*/ 	.word	0x00028ca0
        /*04b0*/ 	.short	0x0100
        /*04b2*/ 	.byte	0x08
	.zero		1


	//   ....[16]....
        /*04b4*/ 	.word	0x00000730
        /*04b8*/ 	.word	0x000000ff
        /*04bc*/ 	.word	0x00028c98
        /*04c0*/ 	.short	0x0100
        /*04c2*/ 	.byte	0x08
	.zero		1


	//   ....[17]....
        /*04c4*/ 	.word	0x00000740
        /*04c8*/ 	.word	0x000000ff
        /*04cc*/ 	.word	0x00028ca8
        /*04d0*/ 	.short	0x0100
        /*04d2*/ 	.byte	0x08
	.zero		1


	//   ....[18]....
        /*04d4*/ 	.word	0x00000870
        /*04d8*/ 	.word	0x000000ff
        /*04dc*/ 	.word	0x00028cb0
        /*04e0*/ 	.short	0x0100
        /*04e2*/ 	.byte	0x08
	.zero		1


	//   ....[19]....
        /*04e4*/ 	.word	0x00000880
        /*04e8*/ 	.word	0x000000ff
        /*04ec*/ 	.word	0x00028cc0
        /*04f0*/ 	.short	0x0100
        /*04f2*/ 	.byte	0x08
	.zero		1


	//   ....[20]....
        /*04f4*/ 	.word	0x00000890
        /*04f8*/ 	.word	0x000000ff
        /*04fc*/ 	.word	0x00028cb8
        /*0500*/ 	.short	0x0100
        /*0502*/ 	.byte	0x08
	.zero		1


	//   ....[21]....
        /*0504*/ 	.word	0x000008a0
        /*0508*/ 	.word	0x000000ff
        /*050c*/ 	.word	0x00028cc8
        /*0510*/ 	.short	0x0100
        /*0512*/ 	.byte	0x08
	.zero		1


	//   ....[22]....
        /*0514*/ 	.word	0x000012c0
        /*0518*/ 	.word	0x000000ff
        /*051c*/ 	.word	0x00028c50
        /*0520*/ 	.short	0x010a
        /*0522*/ 	.byte	0x10
	.zero		1


	//   ....[23]....
        /*0524*/ 	.word	0x000015a0
        /*0528*/ 	.word	0x00000000
        /*052c*/ 	.word	0x00000000
        /*0530*/ 	.short	0x0101
        /*0532*/ 	.byte	0x3f
	.zero		1


	//   ....[24]....
        /*0534*/ 	.word	0x00001f30
        /*0538*/ 	.word	0x000000ff
        /*053c*/ 	.word	0x00028c50
        /*0540*/ 	.short	0x010a
        /*0542*/ 	.byte	0x06
	.zero		1


	//   ....[25]....
        /*0544*/ 	.word	0x00001f70
        /*0548*/ 	.word	0x000000ff
        /*054c*/ 	.word	0x00028c50
        /*0550*/ 	.short	0x010a
        /*0552*/ 	.byte	0x06
	.zero		1


	//   ....[26]....
        /*0554*/ 	.word	0x000021c0
        /*0558*/ 	.word	0x00000003
        /*055c*/ 	.word	0x00000000
        /*0560*/ 	.short	0x0101
        /*0562*/ 	.byte	0x3f
	.zero		1


	//   ....[27]....
        /*0564*/ 	.word	0x00002d10
        /*0568*/ 	.word	0x000000ff
        /*056c*/ 	.word	0x00028c00
        /*0570*/ 	.short	0x010a
        /*0572*/ 	.byte	0x29
	.zero		1


	//   ....[28]....
        /*0574*/ 	.word	0x00002d90
        /*0578*/ 	.word	0x00000007
        /*057c*/ 	.word	0x00028c30
        /*0580*/ 	.short	0x010a
        /*0582*/ 	.byte	0x3f
	.zero		1


	//   ....[29]....
        /*0584*/ 	.word	0x00002dd0
        /*0588*/ 	.word	0x00000007
        /*058c*/ 	.word	0x00028c30
        /*0590*/ 	.short	0x010a
        /*0592*/ 	.byte	0x3f
	.zero		1


	//   ....[30]....
        /*0594*/ 	.word	0x000039b0
        /*0598*/ 	.word	0x00000005
        /*059c*/ 	.word	0x00000000
        /*05a0*/ 	.short	0x0101
        /*05a2*/ 	.byte	0x3f
	.zero		1


	//   ....[31]....
        /*05a4*/ 	.word	0x00003e20
        /*05a8*/ 	.word	0x00000007
        /*05ac*/ 	.word	0x00028c50
        /*05b0*/ 	.short	0x010a
        /*05b2*/ 	.byte	0x3f
	.zero		1


	//   ....[32]....
        /*05b4*/ 	.word	0x00003e70
        /*05b8*/ 	.word	0x00000007
        /*05bc*/ 	.word	0x00028c50
        /*05c0*/ 	.short	0x010a
        /*05c2*/ 	.byte	0x3f
	.zero		1


	//   ....[33]....
        /*05c4*/ 	.word	0x000040d0
        /*05c8*/ 	.word	0x00000007
        /*05cc*/ 	.word	0x00000000
        /*05d0*/ 	.short	0x0101
        /*05d2*/ 	.byte	0x3f
	.zero		1


	//   ....[34]....
        /*05d4*/ 	.word	0x00004210
        /*05d8*/ 	.word	0x000000ff
        /*05dc*/ 	.word	0x00028c30
        /*05e0*/ 	.short	0x010a
        /*05e2*/ 	.byte	0x16
	.zero		1


	//   ....[35]....
        /*05e4*/ 	.word	0x00004250
        /*05e8*/ 	.word	0x000000ff
        /*05ec*/ 	.word	0x00028c30
        /*05f0*/ 	.short	0x010a
        /*05f2*/ 	.byte	0x16
	.zero		1


	//   ....[36]....
        /*05f4*/ 	.word	0x00004cd0
        /*05f8*/ 	.word	0x0000009a
        /*05fc*/ 	.word	0x00000000
        /*0600*/ 	.short	0x0101
        /*0602*/ 	.byte	0x3f
	.zero		1


	//   ....[37]....
        /*0604*/ 	.word	0x00005730
        /*0608*/ 	.word	0x000000ff
        /*060c*/ 	.word	0x00028c50
        /*0610*/ 	.short	0x010a
        /*0612*/ 	.byte	0x16
	.zero		1


	//   ....[38]....
        /*0614*/ 	.word	0x00005770
        /*0618*/ 	.word	0x000000ff
        /*061c*/ 	.word	0x00028c50
        /*0620*/ 	.short	0x010a
        /*0622*/ 	.byte	0x16
	.zero		1


	//   ....[39]....
        /*0624*/ 	.word	0x000059e0
        /*0628*/ 	.word	0x000000aa
        /*062c*/ 	.word	0x00000000
        /*0630*/ 	.short	0x0101
        /*0632*/ 	.byte	0x3f
	.zero		1


	//   ....[40]....
        /*0634*/ 	.word	0x00007f00
        /*0638*/ 	.word	0x000000ff
        /*063c*/ 	.word	0x00000000
        /*0640*/ 	.short	0x0101
        /*0642*/ 	.byte	0x04
	.zero		1


	//   ....[41]....
        /*0644*/ 	.word	0x00008ec0
        /*0648*/ 	.word	0x00000000
        /*064c*/ 	.word	0x00028c40
        /*0650*/ 	.short	0x010a
        /*0652*/ 	.byte	0x3f
	.zero		1


	//   ....[42]....
        /*0654*/ 	.word	0x000098b0
        /*0658*/ 	.word	0x000000ff
        /*065c*/ 	.word	0x00028c00
        /*0660*/ 	.short	0x0107
        /*0662*/ 	.byte	0x24
	.zero		1


	//   ....[43]....
        /*0664*/ 	.word	0x00009910
        /*0668*/ 	.word	0x000000ff
        /*066c*/ 	.word	0x00028c00
        /*0670*/ 	.short	0x0101
        /*0672*/ 	.byte	0x24
	.zero		1


	//   ....[44]....
        /*0674*/ 	.word	0x00009930
        /*0678*/ 	.word	0x000000ff
        /*067c*/ 	.word	0x00028c20
        /*0680*/ 	.short	0x010a
        /*0682*/ 	.byte	0x24
	.zero		1


	//   ....[45]....
        /*0684*/ 	.word	0x00009a10
        /*0688*/ 	.word	0x00000003
        /*068c*/ 	.word	0x00028c60
        /*0690*/ 	.short	0x010a
        /*0692*/ 	.byte	0x3f
	.zero		1


	//   ....[46]....
        /*0694*/ 	.word	0x0000a5e0
        /*0698*/ 	.word	0x00000003
        /*069c*/ 	.word	0x00028c40
        /*06a0*/ 	.short	0x010a
        /*06a2*/ 	.byte	0x3f
	.zero		1


	//   ....[47]....
        /*06a4*/ 	.word	0x0000a820
        /*06a8*/ 	.word	0x00000003
        /*06ac*/ 	.word	0x00028c60
        /*06b0*/ 	.short	0x010a
        /*06b2*/ 	.byte	0x3f
	.zero		1


	//   ....[48]....
        /*06b4*/ 	.word	0x0000b3f0
        /*06b8*/ 	.word	0x00000004
        /*06bc*/ 	.word	0x00028c40
        /*06c0*/ 	.short	0x010a
        /*06c2*/ 	.byte	0x3f
	.zero		1


	//   ....[49]....
        /*06c4*/ 	.word	0x0000b610
        /*06c8*/ 	.word	0x00000004
        /*06cc*/ 	.word	0x00028c60
        /*06d0*/ 	.short	0x010a
        /*06d2*/ 	.byte	0x3f
	.zero		1


	//   ....[50]....
        /*06d4*/ 	.word	0x0000c130
        /*06d8*/ 	.word	0x00000004
        /*06dc*/ 	.word	0x00028c40
        /*06e0*/ 	.short	0x010a
        /*06e2*/ 	.byte	0x3f
	.zero		1


	//   ....[51]....
        /*06e4*/ 	.word	0x0000c370
        /*06e8*/ 	.word	0x00000004
        /*06ec*/ 	.word	0x00028c60
        /*06f0*/ 	.short	0x010a
        /*06f2*/ 	.byte	0x3f
	.zero		1


	//   ....[52]....
        /*06f4*/ 	.word	0x0000cdd0
        /*06f8*/ 	.word	0x00000000
        /*06fc*/ 	.word	0x00028c20
        /*0700*/ 	.short	0x010a
        /*0702*/ 	.byte	0x3f
	.zero		1


	//   ....[53]....
        /*0704*/ 	.word	0x0000cfa0
        /*0708*/ 	.word	0x00000006
        /*070c*/ 	.word	0x00000000
        /*0710*/ 	.short	0x010a
        /*0712*/ 	.byte	0x3f
	.zero		1


	//   ....[54]....
        /*0714*/ 	.word	0x0000cff0
        /*0718*/ 	.word	0x00000003
        /*071c*/ 	.word	0x00000000
        /*0720*/ 	.short	0x010a
        /*0722*/ 	.byte	0x3f
	.zero		1


	//   ....[55]....
        /*0724*/ 	.word	0x0000d050
        /*0728*/ 	.word	0x00000012
        /*072c*/ 	.word	0x00000000
        /*0730*/ 	.short	0x010a
        /*0732*/ 	.byte	0x3f
	.zero		1


	//   ....[56]....
        /*0734*/ 	.word	0x0000d080
        /*0738*/ 	.word	0x00000003
        /*073c*/ 	.word	0x00000000
        /*0740*/ 	.short	0x010a
        /*0742*/ 	.byte	0x3f
	.zero		1


	//   ....[57]....
        /*0744*/ 	.word	0x0000d0f0
        /*0748*/ 	.word	0x00000003
        /*074c*/ 	.word	0x00028c50
        /*0750*/ 	.short	0x010a
        /*0752*/ 	.byte	0x3f
	.zero		1


	//   ....[58]....
        /*0754*/ 	.word	0x0000d150
        /*0758*/ 	.word	0x00000004
        /*075c*/ 	.word	0x00028c50
        /*0760*/ 	.short	0x010a
        /*0762*/ 	.byte	0x3f
	.zero		1


	//   ....[59]....
        /*0764*/ 	.word	0x0000d1b0
        /*0768*/ 	.word	0x00000003
        /*076c*/ 	.word	0x00028c00
        /*0770*/ 	.short	0x010a
        /*0772*/ 	.byte	0x3f
	.zero		1


	//   ....[60]....
        /*0774*/ 	.word	0x0000d200
        /*0778*/ 	.word	0x00000007
        /*077c*/ 	.word	0x00028c30
        /*0780*/ 	.short	0x010a
        /*0782*/ 	.byte	0x3f
	.zero		1


	//   ....[61]....
        /*0784*/ 	.word	0x0000d250
        /*0788*/ 	.word	0x00000007
        /*078c*/ 	.word	0x00028c50
        /*0790*/ 	.short	0x010a
        /*0792*/ 	.byte	0x3f
	.zero		1


	//   ....[62]....
        /*0794*/ 	.word	0x0000d2b0
        /*0798*/ 	.word	0x00000000
        /*079c*/ 	.word	0x00028c30
        /*07a0*/ 	.short	0x010a
        /*07a2*/ 	.byte	0x3f
	.zero		1


	//   ....[63]....
        /*07a4*/ 	.word	0x0000d300
        /*07a8*/ 	.word	0x000000aa
        /*07ac*/ 	.word	0x00028c50
        /*07b0*/ 	.short	0x010a
        /*07b2*/ 	.byte	0x3f
	.zero		1


	//   ....[64]....
        /*07b4*/ 	.word	0x0000d4a0
        /*07b8*/ 	.word	0x00000000
        /*07bc*/ 	.word	0x00028c40
        /*07c0*/ 	.short	0x010a
        /*07c2*/ 	.byte	0x3f
	.zero		1


	//   ....[65]....
        /*07c4*/ 	.word	0x0000da50
        /*07c8*/ 	.word	0x00000003
        /*07cc*/ 	.word	0x00028c20
        /*07d0*/ 	.short	0x010a
        /*07d2*/ 	.byte	0x3f
	.zero		1


	//   ....[66]....
        /*07d4*/ 	.word	0x0000daa0
        /*07d8*/ 	.word	0x00000003
        /*07dc*/ 	.word	0x00028c60
        /*07e0*/ 	.short	0x010a
        /*07e2*/ 	.byte	0x3f
	.zero		1


	//   ....[67]....
        /*07e4*/ 	.word	0x0000daf0
        /*07e8*/ 	.word	0x00000003
        /*07ec*/ 	.word	0x00028c40
        /*07f0*/ 	.short	0x010a
        /*07f2*/ 	.byte	0x3f
	.zero		1


	//   ....[68]....
        /*07f4*/ 	.word	0x0000db40
        /*07f8*/ 	.word	0x00000003
        /*07fc*/ 	.word	0x00028c60
        /*0800*/ 	.short	0x010a
        /*0802*/ 	.byte	0x3f
	.zero		1


	//   ....[69]....
        /*0804*/ 	.word	0x0000db90
        /*0808*/ 	.word	0x00000004
        /*080c*/ 	.word	0x00028c40
        /*0810*/ 	.short	0x010a
        /*0812*/ 	.byte	0x3f
	.zero		1


	//   ....[70]....
        /*0814*/ 	.word	0x0000dbe0
        /*0818*/ 	.word	0x00000004
        /*081c*/ 	.word	0x00028c60
        /*0820*/ 	.short	0x010a
        /*0822*/ 	.byte	0x3f
	.zero		1


	//   ....[71]....
        /*0824*/ 	.word	0x0000dc30
        /*0828*/ 	.word	0x00000004
        /*082c*/ 	.word	0x00028c40
        /*0830*/ 	.short	0x010a
        /*0832*/ 	.byte	0x3f
	.zero		1


	//   ....[72]....
        /*0834*/ 	.word	0x0000dc80
        /*0838*/ 	.word	0x00000004
        /*083c*/ 	.word	0x00028c60
        /*0840*/ 	.short	0x010a
        /*0842*/ 	.byte	0x3f
	.zero		1


	//   ....[73]....
        /*0844*/ 	.word	0x0000dcd0
        /*0848*/ 	.word	0x00000000
        /*084c*/ 	.word	0x00028c20
        /*0850*/ 	.short	0x010a
        /*0852*/ 	.byte	0x3f
	.zero		1


	//   ....[74]....
        /*0854*/ 	.word	0x0000de70
        /*0858*/ 	.word	0x00000006
        /*085c*/ 	.word	0x00000000
        /*0860*/ 	.short	0x010a
        /*0862*/ 	.byte	0x3f
	.zero		1


	//   ....[75]....
        /*0864*/ 	.word	0x0000dec0
        /*0868*/ 	.word	0x00000003
        /*086c*/ 	.word	0x00000000
        /*0870*/ 	.short	0x010a
        /*0872*/ 	.byte	0x3f
	.zero		1


	//   ....[76]....
        /*0874*/ 	.word	0x0000df10
        /*0878*/ 	.word	0x00000012
        /*087c*/ 	.word	0x00000000
        /*0880*/ 	.short	0x010a
        /*0882*/ 	.byte	0x3f
	.zero		1


	//----- nvinfo : EIATTR_NUM_MBARRIERS
	.align		4
.L_144:
        /*0884*/ 	.byte	0x03, 0x38
        /*0886*/ 	.short	0x0016


	//----- nvinfo : EIATTR_EXIT_INSTR_OFFSETS
	.align		4
        /*0888*/ 	.byte	0x04, 0x1c
        /*088a*/ 	.short	(.L_146 - .L_145)


	//   ....[0]....
.L_145:
        /*088c*/ 	.word	0x000009f0


	//   ....[1]....
        /*0890*/ 	.word	0x000083b0


	//   ....[2]....
        /*0894*/ 	.word	0x0000d0d0


	//----- nvinfo : EIATTR_MAX_THREADS
	.align		4
.L_146:
        /*0898*/ 	.byte	0x04, 0x05
        /*089a*/ 	.short	(.L_148 - .L_147)
.L_147:
        /*089c*/ 	.word	0x00000180
        /*08a0*/ 	.word	0x00000001
        /*08a4*/ 	.word	0x00000001


	//----- nvinfo : EIATTR_CRS_STACK_SIZE
	.align		4
.L_148:
        /*08a8*/ 	.byte	0x04, 0x1e
        /*08aa*/ 	.short	(.L_150 - .L_149)
.L_149:
        /*08ac*/ 	.word	0x00000000


	//----- nvinfo : EIATTR_CBANK_PARAM_SIZE
	.align		4
.L_150:
        /*08b0*/ 	.byte	0x03, 0x19
        /*08b2*/ 	.short	0x0a70


	//----- nvinfo : EIATTR_PARAM_CBANK
	.align		4
        /*08b4*/ 	.byte	0x04, 0x0a
        /*08b6*/ 	.short	(.L_152 - .L_151)
	.align		4
.L_151:
        /*08b8*/ 	.word	index@(.nv.constant0._ZN7cutlass13device_kernelIN5flash11enable_sm90INS1_16FlashAttnFwdSm90INS1_25CollectiveMainloopFwdSm90ILi2EN4cute5tupleIJNS5_1CILi1EEES8_S8_EEENS6_IJNS7_ILi64EEESA_SA_EEELi512ENS_10bfloat16_tEfNS_4arch4Sm90ELb0ELb0ELb0ELb0ELb0ELb0ELb0ELb0ELb0ELb1ELb0ELb0EEENS1_21CollectiveEpilogueFwdINS6_IJSA_NS7_ILi512EEESA_EEES9_SC_SE_Li256ELb0ELb1ELb0ELb0EEENS1_29StaticPersistentTileSchedulerILb0EEEEEEEEEvNT_6ParamsE)
        /*08bc*/ 	.short	0x0210
        /*08be*/ 	.short	0x0a70


	//----- nvinfo : EIATTR_SW_WAR
	.align		4
.L_152:
        /*08c0*/ 	.byte	0x04, 0x36
        /*08c2*/ 	.short	(.L_154 - .L_153)
.L_153:
        /*08c4*/ 	.word	0x00000008
.L_154:


//--------------------- .nv.info._ZN7cutlass13device_kernelIN5flash11enable_sm90INS1_16FlashAttnFwdSm90INS1_25CollectiveMainloopFwdSm90ILi2EN4cute5tupleIJNS5_1CILi1EEES8_S8_EEENS6_IJNS7_ILi64EEESA_SA_EEELi512ENS_10bfloat16_tEfNS_4arch4Sm90ELb0ELb0ELb0ELb0ELb0ELb0ELb1ELb0ELb0ELb1ELb0ELb0EEENS1_21CollectiveEpilogueFwdINS6_IJSA_NS7_ILi512EEESA_EEES9_SC_SE_Li256ELb0ELb1ELb0ELb0EEENS1_29StaticPersistentTileSchedulerILb0EEEEEEEEEvNT_6ParamsE --------------------------
	.section	.nv.info._ZN7cutlass13device_kernelIN5flash11enable_sm90INS1_16FlashAttnFwdSm90INS1_25CollectiveMainloopFwdSm90ILi2EN4cute5tupleIJNS5_1CILi1EEES8_S8_EEENS6_IJNS7_ILi64EEESA_SA_EEELi512ENS_10bfloat16_tEfNS_4arch4Sm90ELb0ELb0ELb0ELb0ELb0ELb0ELb1ELb0ELb0ELb1ELb0ELb0EEENS1_21CollectiveEpilogueFwdINS6_IJSA_NS7_ILi512EEESA_EEES9_SC_SE_Li256ELb0ELb1ELb0ELb0EEENS1_29StaticPersistentTileSchedulerILb0EEEEEEEEEvNT_6ParamsE,"",@"SHT_CUDA_INFO"
	.sectionflags	@""
	.align	4


	//----- nvinfo : EIATTR_CUDA_API_VERSION
	.align		4
        /*0000*/ 	.byte	0x04, 0x37
        /*0002*/ 	.short	(.L_156 - .L_155)
.L_155:
        /*0004*/ 	.word	0x00000082


	//----- nvinfo : EIATTR_KPARAM_INFO
	.align		4
.L_156:
        /*0008*/ 	.byte	0x04, 0x17
        /*000a*/ 	.short	(.L_158 - .L_157)
.L_157:
        /*000c*/ 	.word	0x00000000
        /*0010*/ 	.short	0x0000
        /*0012*/ 	.short	0x0070
        /*0014*/ 	.byte	0x00, 0xf0, 0x01, 0x2c


	//----- nvinfo : EIATTR_SPARSE_MMA_MASK
	.align		4
.L_158:
        /*0018*/ 	.byte	0x03, 0x50
        /*001a*/ 	.short	0x0000


	//----- nvinfo : EIATTR_MAXREG_COUNT
	.align		4
        /*001c*/ 	.byte	0x03, 0x1b
        /*001e*/ 	.short	0x00a8


	//----- nvinfo : EIATTR_NUM_BARRIERS
	.align		4
        /*0020*/ 	.byte	0x02, 0x4c
        /*0022*/ 	.byte	0x10
	.zero		1


	//----- nvinfo : EIATTR_EXTERNS
	.align		4
        /*0024*/ 	.byte	0x04, 0x0f
        /*0026*/ 	.short	(.L_160 - .L_159)


	//   ....[0]....
	.align		4
.L_159:
        /*0028*/ 	.word	index@(__assertfail)


	//----- nvinfo : EIATTR_ANNOTATIONS
	.align		4
.L_160:
        /*002c*/ 	.byte	0x04, 0x55
        /*002e*/ 	.short	(.L_162 - .L_161)


	//   ....[0]....
.L_161:
        /* <DEDUP_REMOVED lines=42> */
        /*02c4*/ 	.byte	0x30, 0x0b, 0x01, 0x00, 0x01, 0x00, 0x00, 0x00, 0x10, 0x12, 0x01, 0x00


	//----- nvinfo : EIATTR_MERCURY_ISA_VERSION
	.align		4
.L_162:
        /*02d0*/ 	.byte	0x03, 0x5f
        /*02d2*/ 	.short	0x0101


	//----- nvinfo : EIATTR_INT_WARP_WIDE_INSTR_OFFSETS
	.align		4
        /*02d4*/ 	.byte	0x04, 0x31
        /*02d6*/ 	.short	(.L_164 - .L_163)


	//   ....[0]....
.L_163:
        /*02d8*/ 	.word	0x00000130


	//   ....[1]....
        /*02dc*/ 	.word	0x00000170


	//   ....[2]....
        /*02e0*/ 	.word	0x000001e0


	//   ....[3]....
        /*02e4*/ 	.word	0x00000250


	//----- nvinfo : EIATTR_COOP_GROUP_MASK_REGIDS
	.align		4
.L_164:
        /*02e8*/ 	.byte	0x04, 0x29
        /*02ea*/ 	.short	(.L_166 - .L_165)


	//   ....[0]....
.L_165:
        /*02ec*/ 	.word	0xffffffff


	//   ....[1]....
        /*02f0*/ 	.word	0xffffffff


	//   ....[2]....
        /*02f4*/ 	.word	0xffffffff


	//   ....[3]....
        /*02f8*/ 	.word	0xffffffff


	//   ....[4]....
        /*02fc*/ 	.word	0xffffffff


	//   ....[5]....
        /*0300*/ 	.word	0xffffffff


	//   ....[6]....
        /*0304*/ 	.word	0xffffffff


	//   ....[7]....
        /*0308*/ 	.word	0xffffffff


	//   ....[8]....
        /*030c*/ 	.word	0xffffffff


	//   ....[9]....
        /*0310*/ 	.word	0xffffffff


	//   ....[10]....
        /*0314*/ 	.word	0xffffffff


	//   ....[11]....
        /*0318*/ 	.word	0xffffffff


	//   ....[12]....
        /*031c*/ 	.word	0xffffffff


	//   ....[13]....
        /*0320*/ 	.word	0xffffffff


	//   ....[14]....
        /*0324*/ 	.word	0xffffffff


	//   ....[15]....
        /*0328*/ 	.word	0xffffffff


	//   ....[16]....
        /*032c*/ 	.word	0xffffffff


	//   ....[17]....
        /*0330*/ 	.word	0xffffffff


	//   ....[18]....
        /*0334*/ 	.word	0xffffffff


	//   ....[19]....
        /*0338*/ 	.word	0xffffffff


	//   ....[20]....
        /*033c*/ 	.word	0xffffffff


	//   ....[21]....
        /*0340*/ 	.word	0xffffffff


	//   ....[22]....
        /*0344*/ 	.word	0xffffffff


	//   ....[23]....
        /*0348*/ 	.word	0xffffffff


	//   ....[24]....
        /*034c*/ 	.word	0xffffffff


	//   ....[25]....
        /*0350*/ 	.word	0xffffffff


	//   ....[26]....
        /*0354*/ 	.word	0xffffffff


	//   ....[27]....
        /*0358*/ 	.word	0xffffffff


	//   ....[28]....
        /*035c*/ 	.word	0xffffffff


	//   ....[29]....
        /*0360*/ 	.word	0xffffffff


	//   ....[30]....
        /*0364*/ 	.word	0xffffffff


	//   ....[31]....
        /*0368*/ 	.word	0xffffffff


	//   ....[32]....
        /*036c*/ 	.word	0xffffffff


	//   ....[33]....
        /*0370*/ 	.word	0xffffffff


	//   ....[34]....
        /*0374*/ 	.word	0xffffffff


	//   ....[35]....
        /*0378*/ 	.word	0xffffffff


	//   ....[36]....
        /*037c*/ 	.word	0xffffffff


	//   ....[37]....
        /*0380*/ 	.word	0xffffffff


	//   ....[38]....
        /*0384*/ 	.word	0xffffffff


	//   ....[39]....
        /*0388*/ 	.word	0xffffffff


	//   ....[40]....
        /*038c*/ 	.word	0xffffffff


	//   ....[41]....
        /*0390*/ 	.word	0xffffffff


	//   ....[42]....
        /*0394*/ 	.word	0xffffffff


	//   ....[43]....
        /*0398*/ 	.word	0xffffffff


	//   ....[44]....
        /*039c*/ 	.word	0xffffffff


	//   ....[45]....
        /*03a0*/ 	.word	0xffffffff


	//   ....[46]....
        /*03a4*/ 	.word	0xffffffff


	//   ....[47]....
        /*03a8*/ 	.word	0xffffffff


	//   ....[48]....
        /*03ac*/ 	.word	0xffffffff


	//   ....[49]....
        /*03b0*/ 	.word	0xffffffff


	//   ....[50]....
        /*03b4*/ 	.word	0xffffffff


	//   ....[51]....
        /*03b8*/ 	.word	0xffffffff


	//   ....[52]....
        /*03bc*/ 	.word	0x0500000f


	//   ....[53]....
        /*03c0*/ 	.word	0x0500000f


	//   ....[54]....
        /*03c4*/ 	.word	0x0500000f


	//   ....[55]....
        /*03c8*/ 	.word	0x0500000f


	//   ....[56]....
        /*03cc*/ 	.word	0x0500000f


	//   ....[57]....
        /*03d0*/ 	.word	0x0500000f


	//   ....[58]....
        /*03d4*/ 	.word	0x0500000f


	//   ....[59]....
        /*03d8*/ 	.word	0x0500000f


	//   ....[60]....
        /*03dc*/ 	.word	0x0500000f


	//   ....[61]....
        /*03e0*/ 	.word	0x0500000f


	//   ....[62]....
        /*03e4*/ 	.word	0x0500000f


	//   ....[63]....
        /*03e8*/ 	.word	0x0500000f


	//   ....[64]....
        /*03ec*/ 	.word	0x0500000f


	//   ....[65]....
        /*03f0*/ 	.word	0x0500000f


	//   ....[66]....
        /*03f4*/ 	.word	0x0500000f


	//   ....[67]....
        /*03f8*/ 	.word	0x0500000f


	//   ....[68]....
        /*03fc*/ 	.word	0x0500000f


	//   ....[69]....
        /*0400*/ 	.word	0x0500000f


	//----- nvinfo : EIATTR_COOP_GROUP_INSTR_OFFSETS
	.align		4
.L_166:
        /*0404*/ 	.byte	0x04, 0x28
        /*0406*/ 	.short	(.L_168 - .L_167)


	//   ....[0]....
.L_167:
        /*0408*/ 	.word	0x00000060


	//   ....[1]....
        /*040c*/ 	.word	0x00000140


	//   ....[2]....
        /*0410*/ 	.word	0x00000180


	//   ....[3]....
        /*0414*/ 	.word	0x00000390


	//   ....[4]....
        /*0418*/ 	.word	0x000004f0


	//   ....[5]....
        /*041c*/ 	.word	0x00000610


	//   ....[6]....
        /*0420*/ 	.word	0x00000770


	//   ....[7]....
        /*0424*/ 	.word	0x00001150


	//   ....[8]....
        /*0428*/ 	.word	0x000028b0


	//   ....[9]....
        /*042c*/ 	.word	0x00003100


	//   ....[10]....
        /*0430*/ 	.word	0x00004470


	//   ....[11]....
        /*0434*/ 	.word	0x000044d0


	//   ....[12]....
        /*0438*/ 	.word	0x00004710


	//   ....[13]....
        /*043c*/ 	.word	0x000047b0


	//   ....[14]....
        /*0440*/ 	.word	0x00004fa0


	//   ....[15]....
        /*0444*/ 	.word	0x000054b0


	//   ....[16]....
        /*0448*/ 	.word	0x000065b0


	//   ....[17]....
        /*044c*/ 	.word	0x00006650


	//   ....[18]....
        /*0450*/ 	.word	0x000067c0


	//   ....[19]....
        /*0454*/ 	.word	0x000068b0


	//   ....[20]....
        /*0458*/ 	.word	0x00007990


	//   ....[21]....
        /*045c*/ 	.word	0x000079d0


	//   ....[22]....
        /*0460*/ 	.word	0x00007a00


	//   ....[23]....
        /*0464*/ 	.word	0x00007a90


	//   ....[24]....
        /*0468*/ 	.word	0x00007aa0


	//   ....[25]....
        /*046c*/ 	.word	0x00008470


	//   ....[26]....
        /*0470*/ 	.word	0x000097d0


	//   ....[27]....
        /*0474*/ 	.word	0x00009810


	//   ....[28]....
        /*0478*/ 	.word	0x00009830


	//   ....[29]....
        /*047c*/ 	.word	0x00009850


	//   ....[30]....
        /*0480*/ 	.word	0x00009e90


	//   ....[31]....
        /*0484*/ 	.word	0x00009ea0


	//   ....[32]....
        /*0488*/ 	.word	0x0000a0e0


	//   ....[33]....
        /*048c*/ 	.word	0x0000a110


	//   ....[34]....
        /*0490*/ 	.word	0x0000ad00


	//   ....[35]....
        /*0494*/ 	.word	0x0000b6b0


	//   ....[36]....
        /*0498*/ 	.word	0x0000b6e0


	//   ....[37]....
        /*049c*/ 	.word	0x0000b760


	//   ....[38]....
        /*04a0*/ 	.word	0x0000b7e0


	//   ....[39]....
        /*04a4*/ 	.word	0x0000b810


	//   ....[40]....
        /*04a8*/ 	.word	0x0000b870


	//   ....[41]....
        /*04ac*/ 	.word	0x0000b880


	//   ....[42]....
        /*04b0*/ 	.word	0x0000b8f0


	//   ....[43]....
        /*04b4*/ 	.word	0x0000c200


	//   ....[44]....
        /*04b8*/ 	.word	0x0000c220


	//   ....[45]....
        /*04bc*/ 	.word	0x0000c240


	//   ....[46]....
        /*04c0*/ 	.word	0x0000c370


	//   ....[47]....
        /*04c4*/ 	.word	0x0000c530


	//   ....[48]....
        /*04c8*/ 	.word	0x0000c540


	//   ....[49]....
        /*04cc*/ 	.word	0x0000c690


	//   ....[50]....
        /*04d0*/ 	.word	0x0000c6a0


	//   ....[51]....
        /*04d4*/ 	.word	0x0000fe20


	//   ....[52]....
        /*04d8*/ 	.word	0x000102f0


	//   ....[53]....
        /*04dc*/ 	.word	0x00010460


	//   ....[54]....
        /*04e0*/ 	.word	0x000104c0


	//   ....[55]....
        /*04e4*/ 	.word	0x00010580


	//   ....[56]....
        /*04e8*/ 	.word	0x00010610


	//   ....[57]....
        /*04ec*/ 	.word	0x000106e0


	//   ....[58]....
        /*04f0*/ 	.word	0x000107a0


	//   ....[59]....
        /*04f4*/ 	.word	0x00010870


	//   ....[60]....
        /*04f8*/ 	.word	0x00010950


	//   ....[61]....
        /*04fc*/ 	.word	0x000109f0


	//   ....[62]....
        /*0500*/ 	.word	0x00010aa0


	//   ....[63]....
        /*0504*/ 	.word	0x00010d80


	//   ....[64]....
        /*0508*/ 	.word	0x00010dd0


	//   ....[65]....
        /*050c*/ 	.word	0x00010f30


	//   ....[66]....
        /*0510*/ 	.word	0x00011080


	//   ....[67]....
        /*0514*/ 	.word	0x00011250


	//   ....[68]....
        /*0518*/ 	.word	0x000112a0


	//   ....[69]....
        /*051c*/ 	.word	0x00011650


	//----- nvinfo : EIATTR_REG_RECONFIG
	.align		4
.L_168:
        /*0520*/ 	.byte	0x01, 0x54
	.zero		2


	//----- nvinfo : EIATTR_SYSCALL_OFFSETS
	.align		4
        /*0524*/ 	.byte	0x04, 0x46
        /*0526*/ 	.short	(.L_170 - .L_169)


	//   ....[0]....
.L_169:
        /*0528*/ 	.word	0x00002ab0


	//   ....[1]....
        /*052c*/ 	.word	0x0000a920


	//   ....[2]....
        /*0530*/ 	.word	0x0000aa60


	//   ....[3]....
        /*0534*/ 	.word	0x0000ab50


	//   ....[4]....
        /*0538*/ 	.word	0x0000b2d0


	//   ....[5]....
        /*053c*/ 	.word	0x0000bb90


	//----- nvinfo : EIATTR_MBARRIER_INSTR_OFFSETS
	.align		4
.L_170:
        /*0540*/ 	.byte	0x04, 0x39
        /*0542*/ 	.short	(.L_172 - .L_171)


	//   ....[0]....
.L_171:
        /*0544*/ 	.word	0x00000270
        /*0548*/ 	.word	0x000000ff
        /*054c*/ 	.word	0x00038800
        /*0550*/ 	.short	0x0100
        /*0552*/ 	.byte	0x08
	.zero		1


	//   ....[1]....
        /*0554*/ 	.word	0x00000280
        /*0558*/ 	.word	0x000000ff
        /*055c*/ 	.word	0x00038810
        /*0560*/ 	.short	0x0100
        /*0562*/ 	.byte	0x08
	.zero		1


	//   ....[2]....
        /*0564*/ 	.word	0x00000290
        /*0568*/ 	.word	0x000000ff
        /*056c*/ 	.word	0x00038820
        /*0570*/ 	.short	0x0100
        /*0572*/ 	.byte	0x08
	.zero		1


	//   ....[3]....
        /*0574*/ 	.word	0x00000340
        /*0578*/ 	.word	0x000000ff
        /*057c*/ 	.word	0x00038830
        /*0580*/ 	.short	0x0100
        /*0582*/ 	.byte	0x06
	.zero		1


	//   ....[4]....
        /*0584*/ 	.word	0x00000350
        /*0588*/ 	.word	0x000000ff
        /*058c*/ 	.word	0x00038840
        /*0590*/ 	.short	0x0100
        /*0592*/ 	.byte	0x06
	.zero		1


	//   ....[5]....
        /*0594*/ 	.word	0x00000360
        /*0598*/ 	.word	0x000000ff
        /*059c*/ 	.word	0x00038838
        /*05a0*/ 	.short	0x0100
        /*05a2*/ 	.byte	0x06
	.zero		1


	//   ....[6]....
        /*05a4*/ 	.word	0x00000370
        /*05a8*/ 	.word	0x000000ff
        /*05ac*/ 	.word	0x00038848
        /*05b0*/ 	.short	0x0100
        /*05b2*/ 	.byte	0x06
	.zero		1


	//   ....[7]....
        /*05b4*/ 	.word	0x000004a0
        /*05b8*/ 	.word	0x000000ff
        /*05bc*/ 	.word	0x00038850
        /*05c0*/ 	.short	0x0100
        /*05c2*/ 	.byte	0x08
	.zero		1


	//   ....[8]....
        /*05c4*/ 	.word	0x000004b0
        /*05c8*/ 	.word	0x000000ff
        /*05cc*/ 	.word	0x00038860
        /*05d0*/ 	.short	0x0100
        /*05d2*/ 	.byte	0x08
	.zero		1


	//   ....[9]....
        /*05d4*/ 	.word	0x000004c0
        /*05d8*/ 	.word	0x000000ff
        /*05dc*/ 	.word	0x00038858
        /*05e0*/ 	.short	0x0100
        /*05e2*/ 	.byte	0x08
	.zero		1


	//   ....[10]....
        /*05e4*/ 	.word	0x000004d0
        /*05e8*/ 	.word	0x000000ff
        /*05ec*/ 	.word	0x00038868
        /*05f0*/ 	.short	0x0100
        /*05f2*/ 	.byte	0x08
	.zero		1


	//   ....[11]....
        /*05f4*/ 	.word	0x000005c0
        /*05f8*/ 	.word	0x000000ff
        /*05fc*/ 	.word	0x00038870
        /*0600*/ 	.short	0x0100
        /*0602*/ 	.byte	0x06
	.zero		1


	//   ....[12]....
        /*0604*/ 	.word	0x000005d0
        /*0608*/ 	.word	0x000000ff
        /*060c*/ 	.word	0x00038880
        /*0610*/ 	.short	0x0100
        /*0612*/ 	.byte	0x06
	.zero		1


	//   ....[13]....
        /*0614*/ 	.word	0x000005e0
        /*0618*/ 	.word	0x000000ff
        /*061c*/ 	.word	0x00038878
        /*0620*/ 	.short	0x0100
        /*0622*/ 	.byte	0x06
	.zero		1


	//   ....[14]....
        /*0624*/ 	.word	0x000005f0
        /*0628*/ 	.word	0x000000ff
        /*062c*/ 	.word	0x00038888
        /*0630*/ 	.short	0x0100
        /*0632*/ 	.byte	0x06
	.zero		1


	//   ....[15]....
        /*0634*/ 	.word	0x00000720
        /*0638*/ 	.word	0x000000ff
        /*063c*/ 	.word	0x00038890
        /*0640*/ 	.short	0x0100
        /*0642*/ 	.byte	0x08
	.zero		1


	//   ....[16]....
        /*0644*/ 	.word	0x00000730
        /*0648*/ 	.word	0x000000ff
        /*064c*/ 	.word	0x000388a0
        /*0650*/ 	.short	0x0100
        /*0652*/ 	.byte	0x08
	.zero		1


	//   ....[17]....
        /*0654*/ 	.word	0x00000740
        /*0658*/ 	.word	0x000000ff
        /*065c*/ 	.word	0x00038898
        /*0660*/ 	.short	0x0100
        /*0662*/ 	.byte	0x08
	.zero		1


	//   ....[18]....
        /*0664*/ 	.word	0x00000750
        /*0668*/ 	.word	0x000000ff
        /*066c*/ 	.word	0x000388a8
        /*0670*/ 	.short	0x0100
        /*0672*/ 	.byte	0x08
	.zero		1


	//   ....[19]....
        /*0674*/ 	.word	0x00000880
        /*0678*/ 	.word	0x000000ff
        /*067c*/ 	.word	0x000388b0
        /*0680*/ 	.short	0x0100
        /*0682*/ 	.byte	0x08
	.zero		1


	//   ....[20]....
        /*0684*/ 	.word	0x00000890
        /*0688*/ 	.word	0x000000ff
        /*068c*/ 	.word	0x000388c0
        /*0690*/ 	.short	0x0100
        /*0692*/ 	.byte	0x08
	.zero		1


	//   ....[21]....
        /*0694*/ 	.word	0x000008a0
        /*0698*/ 	.word	0x000000ff
        /*069c*/ 	.word	0x000388b8
        /*06a0*/ 	.short	0x0100
        /*06a2*/ 	.byte	0x08
	.zero		1


	//   ....[22]....
        /*06a4*/ 	.word	0x000008b0
        /*06a8*/ 	.word	0x000000ff
        /*06ac*/ 	.word	0x000388c8
        /*06b0*/ 	.short	0x0100
        /*06b2*/ 	.byte	0x08
	.zero		1


	//   ....[23]....
        /*06b4*/ 	.word	0x000014b0
        /*06b8*/ 	.word	0x00000000
        /*06bc*/ 	.word	0x00000000
        /*06c0*/ 	.short	0x0101
        /*06c2*/ 	.byte	0x3f
	.zero		1


	//   ....[24]....
        /*06c4*/ 	.word	0x00001fa0
        /*06c8*/ 	.word	0x00000000
        /*06cc*/ 	.word	0x00000000
        /*06d0*/ 	.short	0x0101
        /*06d2*/ 	.byte	0x3f
	.zero		1


	//   ....[25]....
        /*06d4*/ 	.word	0x00002b10
        /*06d8*/ 	.word	0x000000ff
        /*06dc*/ 	.word	0x00038800
        /*06e0*/ 	.short	0x010a
        /*06e2*/ 	.byte	0x25
	.zero		1


	//   ....[26]....
        /*06e4*/ 	.word	0x00002b90
        /*06e8*/ 	.word	0x00000006
        /*06ec*/ 	.word	0x00038830
        /*06f0*/ 	.short	0x010a
        /*06f2*/ 	.byte	0x3f
	.zero		1


	//   ....[27]....
        /*06f4*/ 	.word	0x00002bd0
        /*06f8*/ 	.word	0x00000006
        /*06fc*/ 	.word	0x00038830
        /*0700*/ 	.short	0x010a
        /*0702*/ 	.byte	0x3f
	.zero		1


	//   ....[28]....
        /*0704*/ 	.word	0x00002e50
        /*0708*/ 	.word	0x000000ff
        /*070c*/ 	.word	0x00038810
        /*0710*/ 	.short	0x010a
        /*0712*/ 	.byte	0x25
	.zero		1


	//   ....[29]....
        /*0714*/ 	.word	0x00002e90
        /*0718*/ 	.word	0x00000006
        /*071c*/ 	.word	0x00038850
        /*0720*/ 	.short	0x010a
        /*0722*/ 	.byte	0x3f
	.zero		1


	//   ....[30]....
        /*0724*/ 	.word	0x00002ed0
        /*0728*/ 	.word	0x00000006
        /*072c*/ 	.word	0x00038850
        /*0730*/ 	.short	0x010a
        /*0732*/ 	.byte	0x3f
	.zero		1


	//   ....[31]....
        /*0734*/ 	.word	0x000049f0
        /*0738*/ 	.word	0x00000018
        /*073c*/ 	.word	0x00000000
        /*0740*/ 	.short	0x0101
        /*0742*/ 	.byte	0x3f
	.zero		1


	//   ....[32]....
        /*0744*/ 	.word	0x00004fc0
        /*0748*/ 	.word	0x00000006
        /*074c*/ 	.word	0x00000000
        /*0750*/ 	.short	0x0101
        /*0752*/ 	.byte	0x3f
	.zero		1


	//   ....[33]....
        /*0754*/ 	.word	0x000050e0
        /*0758*/ 	.word	0x000000ff
        /*075c*/ 	.word	0x00038830
        /*0760*/ 	.short	0x010a
        /*0762*/ 	.byte	0x05
	.zero		1


	//   ....[34]....
        /*0764*/ 	.word	0x00005120
        /*0768*/ 	.word	0x000000ff
        /*076c*/ 	.word	0x00038830
        /*0770*/ 	.short	0x010a
        /*0772*/ 	.byte	0x05
	.zero		1


	//   ....[35]....
        /*0774*/ 	.word	0x00005300
        /*0778*/ 	.word	0x000000ff
        /*077c*/ 	.word	0x00038850
        /*0780*/ 	.short	0x010a
        /*0782*/ 	.byte	0x05
	.zero		1


	//   ....[36]....
        /*0784*/ 	.word	0x00005340
        /*0788*/ 	.word	0x000000ff
        /*078c*/ 	.word	0x00038850
        /*0790*/ 	.short	0x010a
        /*0792*/ 	.byte	0x05
	.zero		1


	//   ....[37]....
        /*0794*/ 	.word	0x00006c50
        /*0798*/ 	.word	0x00000099
        /*079c*/ 	.word	0x00000000
        /*07a0*/ 	.short	0x0101
        /*07a2*/ 	.byte	0x3f
	.zero		1


	//   ....[38]....
        /*07a4*/ 	.word	0x000079b0
        /*07a8*/ 	.word	0x000000b3
        /*07ac*/ 	.word	0x00000000
        /*07b0*/ 	.short	0x0101
        /*07b2*/ 	.byte	0x3f
	.zero		1


	//   ....[39]....
        /*07b4*/ 	.word	0x00009eb0
        /*07b8*/ 	.word	0x000000ff
        /*07bc*/ 	.word	0x00000000
        /*07c0*/ 	.short	0x0101
        /*07c2*/ 	.byte	0x04
	.zero		1


	//   ....[40]....
        /*07c4*/ 	.word	0x0000af20
        /*07c8*/ 	.word	0x00000000
        /*07cc*/ 	.word	0x00038840
        /*07d0*/ 	.short	0x010a
        /*07d2*/ 	.byte	0x3f
	.zero		1


	//   ....[41]....
        /*07d4*/ 	.word	0x0000b9a0
        /*07d8*/ 	.word	0x000000ff
        /*07dc*/ 	.word	0x00038800
        /*07e0*/ 	.short	0x0107
        /*07e2*/ 	.byte	0x24
	.zero		1


	//   ....[42]....
        /*07e4*/ 	.word	0x0000ba10
        /*07e8*/ 	.word	0x000000ff
        /*07ec*/ 	.word	0x00038800
        /*07f0*/ 	.short	0x0101
        /*07f2*/ 	.byte	0x24
	.zero		1


	//   ....[43]....
        /*07f4*/ 	.word	0x0000c8c0
        /*07f8*/ 	.word	0x000000ff
        /*07fc*/ 	.word	0x00038810
        /*0800*/ 	.short	0x0107
        /*0802*/ 	.byte	0x24
	.zero		1


	//   ....[44]....
        /*0804*/ 	.word	0x0000c920
        /*0808*/ 	.word	0x000000ff
        /*080c*/ 	.word	0x00038810
        /*0810*/ 	.short	0x0101
        /*0812*/ 	.byte	0x24
	.zero		1


	//   ....[45]....
        /*0814*/ 	.word	0x0000c940
        /*0818*/ 	.word	0x000000ff
        /*081c*/ 	.word	0x00038820
        /*0820*/ 	.short	0x010a
        /*0822*/ 	.byte	0x24
	.zero		1


	//   ....[46]....
        /*0824*/ 	.word	0x0000ca10
        /*0828*/ 	.word	0x00000003
        /*082c*/ 	.word	0x00038860
        /*0830*/ 	.short	0x010a
        /*0832*/ 	.byte	0x3f
	.zero		1


	//   ....[47]....
        /*0834*/ 	.word	0x0000d5d0
        /*0838*/ 	.word	0x00000003
        /*083c*/ 	.word	0x00038840
        /*0840*/ 	.short	0x010a
        /*0842*/ 	.byte	0x3f
	.zero		1


	//   ....[48]....
        /*0844*/ 	.word	0x0000d810
        /*0848*/ 	.word	0x00000003
        /*084c*/ 	.word	0x00038860
        /*0850*/ 	.short	0x010a
        /*0852*/ 	.byte	0x3f
	.zero		1


	//   ....[49]....
        /*0854*/ 	.word	0x0000e3d0
        /*0858*/ 	.word	0x00000004
        /*085c*/ 	.word	0x00038840
        /*0860*/ 	.short	0x010a
        /*0862*/ 	.byte	0x3f
	.zero		1


	//   ....[50]....
        /*0864*/ 	.word	0x0000e5f0
        /*0868*/ 	.word	0x00000004
        /*086c*/ 	.word	0x00038860
        /*0870*/ 	.short	0x010a
        /*0872*/ 	.byte	0x3f
	.zero		1


	//   ....[51]....
        /*0874*/ 	.word	0x0000f100
        /*0878*/ 	.word	0x00000004
        /*087c*/ 	.word	0x00038840
        /*0880*/ 	.short	0x010a
        /*0882*/ 	.byte	0x3f
	.zero		1


	//   ....[52]....
        /*0884*/ 	.word	0x0000f340
        /*0888*/ 	.word	0x00000004
        /*088c*/ 	.word	0x00038860
        /*0890*/ 	.short	0x010a
        /*0892*/ 	.byte	0x3f
	.zero		1


	//   ....[53]....
        /*0894*/ 	.word	0x0000fda0
        /*0898*/ 	.word	0x00000009
        /*089c*/ 	.word	0x00038820
        /*08a0*/ 	.short	0x010a
        /*08a2*/ 	.byte	0x3f
	.zero		1


	//   ....[54]....
        /*08a4*/ 	.word	0x0000ff20
        /*08a8*/ 	.word	0x00000005
        /*08ac*/ 	.word	0x00000000
        /*08b0*/ 	.short	0x010a
        /*08b2*/ 	.byte	0x3f
	.zero		1


	//   ....[55]....
        /*08b4*/ 	.word	0x0000ff70
        /*08b8*/ 	.word	0x00000007
        /*08bc*/ 	.word	0x00000000
        /*08c0*/ 	.short	0x010a
        /*08c2*/ 	.byte	0x3f
	.zero		1


	//   ....[56]....
        /*08c4*/ 	.word	0x0000ffb0
        /*08c8*/ 	.word	0x00000013
        /*08cc*/ 	.word	0x00000000
        /*08d0*/ 	.short	0x010a
        /*08d2*/ 	.byte	0x3f
	.zero		1


	//   ....[57]....
        /*08d4*/ 	.word	0x0000ffe0
        /*08d8*/ 	.word	0x00000003
        /*08dc*/ 	.word	0x00000000
        /*08e0*/ 	.short	0x010a
        /*08e2*/ 	.byte	0x3f
	.zero		1


	//   ....[58]....
        /*08e4*/ 	.word	0x00010050
        /*08e8*/ 	.word	0x00000003
        /*08ec*/ 	.word	0x00038800
        /*08f0*/ 	.short	0x010a
        /*08f2*/ 	.byte	0x3f
	.zero		1


	//   ....[59]....
        /*08f4*/ 	.word	0x000100a0
        /*08f8*/ 	.word	0x00000006
        /*08fc*/ 	.word	0x00038830
        /*0900*/ 	.short	0x010a
        /*0902*/ 	.byte	0x3f
	.zero		1


	//   ....[60]....
        /*0904*/ 	.word	0x00010100
        /*0908*/ 	.word	0x00000007
        /*090c*/ 	.word	0x00038810
        /*0910*/ 	.short	0x010a
        /*0912*/ 	.byte	0x3f
	.zero		1


	//   ....[61]....
        /*0914*/ 	.word	0x00010150
        /*0918*/ 	.word	0x00000006
        /*091c*/ 	.word	0x00038850
        /*0920*/ 	.short	0x010a
        /*0922*/ 	.byte	0x3f
	.zero		1


	//   ....[62]....
        /*0924*/ 	.word	0x000101b0
        /*0928*/ 	.word	0x00000005
        /*092c*/ 	.word	0x00038830
        /*0930*/ 	.short	0x010a
        /*0932*/ 	.byte	0x3f
	.zero		1


	//   ....[63]....
        /*0934*/ 	.word	0x00010210
        /*0938*/ 	.word	0x00000005
        /*093c*/ 	.word	0x00038850
        /*0940*/ 	.short	0x010a
        /*0942*/ 	.byte	0x3f
	.zero		1


	//   ....[64]....
        /*0944*/ 	.word	0x000103b0
        /*0948*/ 	.word	0x00000000
        /*094c*/ 	.word	0x00038840
        /*0950*/ 	.short	0x010a
        /*0952*/ 	.byte	0x3f
	.zero		1


	//   ....[65]....
        /*0954*/ 	.word	0x000112f0
        /*0958*/ 	.word	0x00000003
        /*095c*/ 	.word	0x00038820
        /*0960*/ 	.short	0x010a
        /*0962*/ 	.byte	0x3f
	.zero		1


	//   ....[66]....
        /*0964*/ 	.word	0x00011340
        /*0968*/ 	.word	0x00000003
        /*096c*/ 	.word	0x00038860
        /*0970*/ 	.short	0x010a
        /*0972*/ 	.byte	0x3f
	.zero		1


	//   ....[67]....
        /*0974*/ 	.word	0x00011390
        /*0978*/ 	.word	0x00000003
        /*097c*/ 	.word	0x00038840
        /*0980*/ 	.short	0x010a
        /*0982*/ 	.byte	0x3f
	.zero		1


	//   ....[68]....
        /*0984*/ 	.word	0x000113e0
        /*0988*/ 	.word	0x00000003
        /*098c*/ 	.word	0x00038860
        /*0990*/ 	.short	0x010a
        /*0992*/ 	.byte	0x3f
	.zero		1


	//   ....[69]....
        /*0994*/ 	.word	0x00011430
        /*0998*/ 	.word	0x00000004
        /*099c*/ 	.word	0x00038840
        /*09a0*/ 	.short	0x010a
        /*09a2*/ 	.byte	0x3f
	.zero		1


	//   ....[70]....
        /*09a4*/ 	.word	0x00011480
        /*09a8*/ 	.word	0x00000004
        /*09ac*/ 	.word	0x00038860
        /*09b0*/ 	.short	0x010a
        /*09b2*/ 	.byte	0x3f
	.zero		1


	//   ....[71]....
        /*09b4*/ 	.word	0x000114d0
        /*09b8*/ 	.word	0x00000004
        /*09bc*/ 	.word	0x00038840
        /*09c0*/ 	.short	0x010a
        /*09c2*/ 	.byte	0x3f
	.zero		1


	//   ....[72]....
        /*09c4*/ 	.word	0x00011520
        /*09c8*/ 	.word	0x00000004
        /*09cc*/ 	.word	0x00038860
        /*09d0*/ 	.short	0x010a
        /*09d2*/ 	.byte	0x3f
	.zero		1


	//   ....[73]....
        /*09d4*/ 	.word	0x00011570
        /*09d8*/ 	.word	0x00000009
        /*09dc*/ 	.word	0x00038820
        /*09e0*/ 	.short	0x010a
        /*09e2*/ 	.byte	0x3f
	.zero		1


	//   ....[74]....
        /*09e4*/ 	.word	0x00011710
        /*09e8*/ 	.word	0x00000005
        /*09ec*/ 	.word	0x00000000
        /*09f0*/ 	.short	0x010a
        /*09f2*/ 	.byte	0x3f
	.zero		1


	//   ....[75]....
        /*09f4*/ 	.word	0x00011760
        /*09f8*/ 	.word	0x00000007
        /*09fc*/ 	.word	0x00000000
        /*0a00*/ 	.short	0x010a
        /*0a02*/ 	.byte	0x3f
	.zero		1


	//   ....[76]....
        /*0a04*/ 	.word	0x000117b0
        /*0a08*/ 	.word	0x00000013
        /*0a0c*/ 	.word	0x00000000
        /*0a10*/ 	.short	0x010a
        /*0a12*/ 	.byte	0x3f
	.zero		1


	//----- nvinfo : EIATTR_NUM_MBARRIERS
	.align		4
.L_172:
        /*0a14*/ 	.byte	0x03, 0x38
        /*0a16*/ 	.short	0x0017


	//----- nvinfo : EIATTR_EXIT_INSTR_OFFSETS
	.align		4
        /*0a18*/ 	.byte	0x04, 0x1c
        /*0a1a*/ 	.short	(.L_174 - .L_173)


	//   ....[0]....
.L_173:
        /*0a1c*/ 	.word	0x000009e0


	//   ....[1]....
        /*0a20*/ 	.word	0x0000a360


	//   ....[2]....
        /*0a24*/ 	.word	0x00010030


	//----- nvinfo : EIATTR_MAX_THREADS
	.align		4
.L_174:
        /*0a28*/ 	.byte	0x04, 0x05
        /*0a2a*/ 	.short	(.L_176 - .L_175)
.L_175:
        /*0a2c*/ 	.word	0x00000180
        /*0a30*/ 	.word	0x00000001
        /*0a34*/ 	.word	0x00000001


	//----- nvinfo : EIATTR_CRS_STACK_SIZE
	.align		4
.L_176:
        /*0a38*/ 	.byte	0x04, 0x1e
        /*0a3a*/ 	.short	(.L_178 - .L_177)
.L_177:
        /*0a3c*/ 	.word	0x00000000


	//----- nvinfo : EIATTR_CBANK_PARAM_SIZE
	.align		4
.L_178:
        /*0a40*/ 	.byte	0x03, 0x19
        /*0a42*/ 	.short	0x0b70


	//----- nvinfo : EIATTR_PARAM_CBANK
	.align		4
        /*0a44*/ 	.byte	0x04, 0x0a
        /*0a46*/ 	.short	(.L_180 - .L_179)
	.align		4
.L_179:
        /*0a48*/ 	.word	index@(.nv.constant0._ZN7cutlass13device_kernelIN5flash11enable_sm90INS1_16FlashAttnFwdSm90INS1_25CollectiveMainloopFwdSm90ILi2EN4cute5tupleIJNS5_1CILi1EEES8_S8_EEENS6_IJNS7_ILi64EEESA_SA_EEELi512ENS_10bfloat16_tEfNS_4arch4Sm90ELb0ELb0ELb0ELb0ELb0ELb0ELb1ELb0ELb0ELb1ELb0ELb0EEENS1_21CollectiveEpilogueFwdINS6_IJSA_NS7_ILi512EEESA_EEES9_SC_SE_Li256ELb0ELb1ELb0ELb0EEENS1_29StaticPersistentTileSchedulerILb0EEEEEEEEEvNT_6ParamsE)
        /*0a4c*/ 	.short	0x0210
        /*0a4e*/ 	.short	0x0b70


	//----- nvinfo : EIATTR_SW_WAR
	.align		4
.L_180:
        /*0a50*/ 	.byte	0x04, 0x36
        /*0a52*/ 	.short	(.L_182 - .L_181)
.L_181:
        /*0a54*/ 	.word	0x00000008
.L_182:


//--------------------- .nv.info._ZN7cutlass13device_kernelIN5flash11enable_sm90INS1_16FlashAttnFwdSm90INS1_25CollectiveMainloopFwdSm90ILi2EN4cute5tupleIJNS5_1CILi1EEES8_S8_EEENS6_IJNS7_ILi64EEESA_SA_EEELi512ENS_10bfloat16_tEfNS_4arch4Sm90ELb0ELb0ELb0ELb1ELb0ELb0ELb0ELb0ELb0ELb1ELb0ELb0EEENS1_21CollectiveEpilogueFwdINS6_IJSA_NS7_ILi512EEESA_EEES9_SC_SE_Li256ELb1ELb1ELb0ELb0EEENS1_36VarlenDynamicPersistentTileSchedulerILi64ELi64ELi256ELi128ELb0ELb1ELb1ELb0ELb1ELb1EEEEEEEEEvNT_6ParamsE --------------------------
	.section	.nv.info._ZN7cutlass13device_kernelIN5flash11enable_sm90INS1_16FlashAttnFwdSm90INS1_25CollectiveMainloopFwdSm90ILi2EN4cute5tupleIJNS5_1CILi1EEES8_S8_EEENS6_IJNS7_ILi64EEESA_SA_EEELi512ENS_10bfloat16_tEfNS_4arch4Sm90ELb0ELb0ELb0ELb1ELb0ELb0ELb0ELb0ELb0ELb1ELb0ELb0EEENS1_21CollectiveEpilogueFwdINS6_IJSA_NS7_ILi512EEESA_EEES9_SC_SE_Li256ELb1ELb1ELb0ELb0EEENS1_36VarlenDynamicPersistentTileSchedulerILi64ELi64ELi256ELi128ELb0ELb1ELb1ELb0ELb1ELb1EEEEEEEEEvNT_6ParamsE,"",@"SHT_CUDA_INFO"
	.sectionflags	@""
	.align	4


	//----- nvinfo : EIATTR_CUDA_API_VERSION
	.align		4
        /*0000*/ 	.byte	0x04, 0x37
        /*0002*/ 	.short	(.L_184 - .L_183)
.L_183:
        /*0004*/ 	.word	0x00000082


	//----- nvinfo : EIATTR_KPARAM_INFO
	.align		4
.L_184:
        /*0008*/ 	.byte	0x04, 0x17
        /*000a*/ 	.short	(.L_186 - .L_185)
.L_185:
        /*000c*/ 	.word	0x00000000
        /*0010*/ 	.short	0x0000
        /*0012*/ 	.short	0x0070
        /*0014*/ 	.byte	0x00, 0xf0, 0x01, 0x2a


	//----- nvinfo : EIATTR_SPARSE_MMA_MASK
	.align		4
.L_186:
        /*0018*/ 	.byte	0x03, 0x50
        /*001a*/ 	.short	0x0000


	//----- nvinfo : EIATTR_MAXREG_COUNT
	.align		4
        /*001c*/ 	.byte	0x03, 0x1b
        /*001e*/ 	.short	0x00a8


	//----- nvinfo : EIATTR_NUM_BARRIERS
	.align		4
        /*0020*/ 	.byte	0x02, 0x4c
        /*0022*/ 	.byte	0x10
	.zero		1


	//----- nvinfo : EIATTR_EXTERNS
	.align		4
        /*0024*/ 	.byte	0x04, 0x0f
        /*0026*/ 	.short	(.L_188 - .L_187)


	//   ....[0]....
	.align		4
.L_187:
        /*0028*/ 	.word	index@(__assertfail)


	//----- nvinfo : EIATTR_ANNOTATIONS
	.align		4
.L_188:
        /*002c*/ 	.byte	0x04, 0x55
        /*002e*/ 	.short	(.L_190 - .L_189)


	//   ....[0]....
.L_189:
        /* <DEDUP_REMOVED lines=81> */


	//----- nvinfo : EIATTR_MERCURY_ISA_VERSION
	.align		4
.L_190:
        /*0530*/ 	.byte	0x03, 0x5f
        /*0532*/ 	.short	0x0101


	//----- nvinfo : EIATTR_UNUSED_LOAD_BYTE_OFFSET
	.align		4
        /*0534*/ 	.byte	0x04, 0x44
        /*0536*/ 	.short	(.L_192 - .L_191)


	//   ....[0]....
.L_191:
        /*0538*/ 	.word	0x00000a20
        /*053c*/ 	.word	0x0000fff0


	//   ....[1]....
        /*0540*/ 	.word	0x00006b40
        /*0544*/ 	.word	0x0000fff0


	//----- nvinfo : EIATTR_INT_WARP_WIDE_INSTR_OFFSETS
	.align		4
.L_192:
        /*0548*/ 	.byte	0x04, 0x31
        /*054a*/ 	.short	(.L_194 - .L_193)


	//   ....[0]....
.L_193:
        /*054c*/ 	.word	0x00000130


	//   ....[1]....
        /*0550*/ 	.word	0x00000170


	//   ....[2]....
        /*0554*/ 	.word	0x000001e0


	//   ....[3]....
        /*0558*/ 	.word	0x0000ab40


	//   ....[4]....
        /*055c*/ 	.word	0x0000abd0


	//   ....[5]....
        /*0560*/ 	.word	0x0000f8c0


	//   ....[6]....
        /*0564*/ 	.word	0x0000f950


	//----- nvinfo : EIATTR_COOP_GROUP_MASK_REGIDS
	.align		4
.L_194:
        /*0568*/ 	.byte	0x04, 0x29
        /*056a*/ 	.short	(.L_196 - .L_195)


	//   ....[0]....
.L_195:
        /*056c*/ 	.word	0xffffffff


	//   ....[1]....
        /*0570*/ 	.word	0xffffffff


	//   ....[2]....
        /*0574*/ 	.word	0xffffffff


	//   ....[3]....
        /*0578*/ 	.word	0xffffffff


	//   ....[4]....
        /*057c*/ 	.word	0xffffffff


	//   ....[5]....
        /*0580*/ 	.word	0xffffffff


	//   ....[6]....
        /*0584*/ 	.word	0xffffffff


	//   ....[7]....
        /*0588*/ 	.word	0xffffffff


	//   ....[8]....
        /*058c*/ 	.word	0xffffffff


	//   ....[9]....
        /*0590*/ 	.word	0xffffffff


	//   ....[10]....
        /*0594*/ 	.word	0xffffffff


	//   ....[11]....
        /*0598*/ 	.word	0xffffffff


	//   ....[12]....
        /*059c*/ 	.word	0xffffffff


	//   ....[13]....
        /*05a0*/ 	.word	0xffffffff


	//   ....[14]....
        /*05a4*/ 	.word	0xffffffff


	//   ....[15]....
        /*05a8*/ 	.word	0xffffffff


	//   ....[16]....
        /*05ac*/ 	.word	0xffffffff


	//   ....[17]....
        /*05b0*/ 	.word	0xffffffff


	//   ....[18]....
        /*05b4*/ 	.word	0xffffffff


	//   ....[19]....
        /*05b8*/ 	.word	0xffffffff


	//   ....[20]....
        /*05bc*/ 	.word	0xffffffff


	//   ....[21]....
        /*05c0*/ 	.word	0xffffffff


	//   ....[22]....
        /*05c4*/ 	.word	0xffffffff


	//   ....[23]....
        /*05c8*/ 	.word	0xffffffff


	//   ....[24]....
        /*05cc*/ 	.word	0xffffffff


	//   ....[25]....
        /*05d0*/ 	.word	0xffffffff


	//   ....[26]....
        /*05d4*/ 	.word	0xffffffff


	//   ....[27]....
        /*05d8*/ 	.word	0xffffffff


	//   ....[28]....
        /*05dc*/ 	.word	0xffffffff


	//   ....[29]....
        /*05e0*/ 	.word	0xffffffff


	//   ....[30]....
        /*05e4*/ 	.word	0xffffffff


	//   ....[31]....
        /*05e8*/ 	.word	0xffffffff


	//   ....[32]....
        /*05ec*/ 	.word	0xffffffff


	//   ....[33]....
        /*05f0*/ 	.word	0xffffffff


	//   ....[34]....
        /*05f4*/ 	.word	0xffffffff


	//   ....[35]....
        /*05f8*/ 	.word	0xffffffff


	//   ....[36]....
        /*05fc*/ 	.word	0xffffffff


	//   ....[37]....
        /*0600*/ 	.word	0xffffffff


	//   ....[38]....
        /*0604*/ 	.word	0xffffffff


	//   ....[39]....
        /*0608*/ 	.word	0xffffffff


	//   ....[40]....
        /*060c*/ 	.word	0xffffffff


	//   ....[41]....
        /*0610*/ 	.word	0xffffffff


	//   ....[42]....
        /*0614*/ 	.word	0xffffffff


	//   ....[43]....
        /*0618*/ 	.word	0xffffffff


	//   ....[44]....
        /*061c*/ 	.word	0xffffffff


	//   ....[45]....
        /*0620*/ 	.word	0xffffffff


	//   ....[46]....
        /*0624*/ 	.word	0xffffffff


	//   ....[47]....
        /*0628*/ 	.word	0xffffffff


	//   ....[48]....
        /*062c*/ 	.word	0xffffffff


	//   ....[49]....
        /*0630*/ 	.word	0xffffffff


	//   ....[50]....
        /*0634*/ 	.word	0xffffffff


	//   ....[51]....
        /*0638*/ 	.word	0xffffffff


	//   ....[52]....
        /*063c*/ 	.word	0xffffffff


	//   ....[53]....
        /*0640*/ 	.word	0xffffffff


	//   ....[54]....
        /*0644*/ 	.word	0xffffffff


	//   ....[55]....
        /*0648*/ 	.word	0xffffffff


	//   ....[56]....
        /*064c*/ 	.word	0xffffffff


	//   ....[57]....
        /*0650*/ 	.word	0xffffffff


	//   ....[58]....
        /*0654*/ 	.word	0xffffffff


	//   ....[59]....
        /*0658*/ 	.word	0xffffffff


	//   ....[60]....
        /*065c*/ 	.word	0xffffffff


	//   ....[61]....
        /*0660*/ 	.word	0xffffffff


	//   ....[62]....
        /*0664*/ 	.word	0xffffffff


	//   ....[63]....
        /*0668*/ 	.word	0xffffffff


	//   ....[64]....
        /*066c*/ 	.word	0xffffffff


	//   ....[65]....
        /*0670*/ 	.word	0xffffffff


	//   ....[66]....
        /*0674*/ 	.word	0xffffffff


	//   ....[67]....
        /*0678*/ 	.word	0xffffffff


	//   ....[68]....
        /*067c*/ 	.word	0xffffffff


	//   ....[69]....
        /*0680*/ 	.word	0xffffffff


	//   ....[70]....
        /*0684*/ 	.word	0xffffffff


	//   ....[71]....
        /*0688*/ 	.word	0xffffffff


	//   ....[72]....
        /*068c*/ 	.word	0xffffffff


	//   ....[73]....
        /*0690*/ 	.word	0xffffffff


	//   ....[74]....
        /*0694*/ 	.word	0xffffffff


	//   ....[75]....
        /*0698*/ 	.word	0xffffffff


	//   ....[76]....
        /*069c*/ 	.word	0xffffffff


	//   ....[77]....
        /*06a0*/ 	.word	0xffffffff


	//   ....[78]....
        /*06a4*/ 	.word	0xffffffff


	//   ....[79]....
        /*06a8*/ 	.word	0x0500000f


	//   ....[80]....
        /*06ac*/ 	.word	0x0500000f


	//   ....[81]....
        /*06b0*/ 	.word	0x0500000f


	//   ....[82]....
        /*06b4*/ 	.word	0x0500000f


	//   ....[83]....
        /*06b8*/ 	.word	0x0500000f


	//   ....[84]....
        /*06bc*/ 	.word	0x0500000f


	//   ....[85]....
        /*06c0*/ 	.word	0x0500000f


	//   ....[86]....
        /*06c4*/ 	.word	0x0500000f


	//   ....[87]....
        /*06c8*/ 	.word	0x0500000f


	//   ....[88]....
        /*06cc*/ 	.word	0x0500000f


	//   ....[89]....
        /*06d0*/ 	.word	0x0500000f


	//   ....[90]....
        /*06d4*/ 	.word	0x0500000f


	//   ....[91]....
        /*06d8*/ 	.word	0x0500000f


	//   ....[92]....
        /*06dc*/ 	.word	0x0500000f


	//   ....[93]....
        /*06e0*/ 	.word	0x0500000f


	//   ....[94]....
        /*06e4*/ 	.word	0x0500000f


	//   ....[95]....
        /*06e8*/ 	.word	0x0500000f


	//   ....[96]....
        /*06ec*/ 	.word	0x0500000f


	//   ....[97]....
        /*06f0*/ 	.word	0x0500000f


	//   ....[98]....
        /*06f4*/ 	.word	0x0500000f


	//   ....[99]....
        /*06f8*/ 	.word	0x0500000f


	//   ....[100]....
        /*06fc*/ 	.word	0x0500000f


	//   ....[101]....
        /*0700*/ 	.word	0x0500000f


	//   ....[102]....
        /*0704*/ 	.word	0x0500000f


	//   ....[103]....
        /*0708*/ 	.word	0x0500000f


	//   ....[104]....
        /*070c*/ 	.word	0x0500000f


	//   ....[105]....
        /*0710*/ 	.word	0x0500000f


	//----- nvinfo : EIATTR_COOP_GROUP_INSTR_OFFSETS
	.align		4
.L_196:
        /*0714*/ 	.byte	0x04, 0x28
        /*0716*/ 	.short	(.L_198 - .L_197)


	//   ....[0]....
.L_197:
        /*0718*/ 	.word	0x00000060


	//   ....[1]....
        /*071c*/ 	.word	0x00000140


	//   ....[2]....
        /*0720*/ 	.word	0x00000190


	//   ....[3]....
        /*0724*/ 	.word	0x00000380


	//   ....[4]....
        /*0728*/ 	.word	0x000004e0


	//   ....[5]....
        /*072c*/ 	.word	0x00000600


	//   ....[6]....
        /*0730*/ 	.word	0x00000760


	//   ....[7]....
        /*0734*/ 	.word	0x00001800


	//   ....[8]....
        /*0738*/ 	.word	0x00003140


	//   ....[9]....
        /*073c*/ 	.word	0x00003b10


	//   ....[10]....
        /*0740*/ 	.word	0x00003b60


	//   ....[11]....
        /*0744*/ 	.word	0x00003d70


	//   ....[12]....
        /*0748*/ 	.word	0x00003e20


	//   ....[13]....
        /*074c*/ 	.word	0x00004700


	//   ....[14]....
        /*0750*/ 	.word	0x00004b60


	//   ....[15]....
        /*0754*/ 	.word	0x00004b90


	//   ....[16]....
        /*0758*/ 	.word	0x00004e10


	//   ....[17]....
        /*075c*/ 	.word	0x00004fe0


	//   ....[18]....
        /*0760*/ 	.word	0x00006000


	//   ....[19]....
        /*0764*/ 	.word	0x00006040


	//   ....[20]....
        /*0768*/ 	.word	0x00006070


	//   ....[21]....
        /*076c*/ 	.word	0x000060c0


	//   ....[22]....
        /*0770*/ 	.word	0x000060e0


	//   ....[23]....
        /*0774*/ 	.word	0x00007a70


	//   ....[24]....
        /*0778*/ 	.word	0x000080b0


	//   ....[25]....
        /*077c*/ 	.word	0x000080e0


	//   ....[26]....
        /*0780*/ 	.word	0x00008110


	//   ....[27]....
        /*0784*/ 	.word	0x00008130


	//   ....[28]....
        /*0788*/ 	.word	0x000087d0


	//   ....[29]....
        /*078c*/ 	.word	0x000087f0


	//   ....[30]....
        /*0790*/ 	.word	0x00008a20


	//   ....[31]....
        /*0794*/ 	.word	0x00008a40


	//   ....[32]....
        /*0798*/ 	.word	0x000095f0


	//   ....[33]....
        /*079c*/ 	.word	0x00009630


	//   ....[34]....
        /*07a0*/ 	.word	0x00009870


	//   ....[35]....
        /*07a4*/ 	.word	0x00009890


	//   ....[36]....
        /*07a8*/ 	.word	0x00009b20


	//   ....[37]....
        /*07ac*/ 	.word	0x00009d00


	//   ....[38]....
        /*07b0*/ 	.word	0x00009d30


	//   ....[39]....
        /*07b4*/ 	.word	0x00009d60


	//   ....[40]....
        /*07b8*/ 	.word	0x00009d90


	//   ....[41]....
        /*07bc*/ 	.word	0x00009dc0


	//   ....[42]....
        /*07c0*/ 	.word	0x00009df0


	//   ....[43]....
        /*07c4*/ 	.word	0x00009f60


	//   ....[44]....
        /*07c8*/ 	.word	0x00009f90


	//   ....[45]....
        /*07cc*/ 	.word	0x00009fc0


	//   ....[46]....
        /*07d0*/ 	.word	0x00009ff0


	//   ....[47]....
        /*07d4*/ 	.word	0x0000a020


	//   ....[48]....
        /*07d8*/ 	.word	0x0000a050


	//   ....[49]....
        /*07dc*/ 	.word	0x0000a0f0


	//   ....[50]....
        /*07e0*/ 	.word	0x0000a120


	//   ....[51]....
        /*07e4*/ 	.word	0x0000a1b0


	//   ....[52]....
        /*07e8*/ 	.word	0x0000b150


	//   ....[53]....
        /*07ec*/ 	.word	0x0000bca0


	//   ....[54]....
        /*07f0*/ 	.word	0x0000bcb0


	//   ....[55]....
        /*07f4*/ 	.word	0x0000bcd0


	//   ....[56]....
        /*07f8*/ 	.word	0x0000bd70


	//   ....[57]....
        /*07fc*/ 	.word	0x0000bda0


	//   ....[58]....
        /*0800*/ 	.word	0x0000be10


	//   ....[59]....
        /*0804*/ 	.word	0x0000be20


	//   ....[60]....
        /*0808*/ 	.word	0x0000be90


	//   ....[61]....
        /*080c*/ 	.word	0x0000fb50


	//   ....[62]....
        /*0810*/ 	.word	0x0000fb80


	//   ....[63]....
        /*0814*/ 	.word	0x0000fbc0


	//   ....[64]....
        /*0818*/ 	.word	0x0000fbf0


	//   ....[65]....
        /*081c*/ 	.word	0x0000fc20


	//   ....[66]....
        /*0820*/ 	.word	0x0000fc50


	//   ....[67]....
        /*0824*/ 	.word	0x0000fc80


	//   ....[68]....
        /*0828*/ 	.word	0x0000fcb0


	//   ....[69]....
        /*082c*/ 	.word	0x0000fe30


	//   ....[70]....
        /*0830*/ 	.word	0x0000fe60


	//   ....[71]....
        /*0834*/ 	.word	0x0000fe90


	//   ....[72]....
        /*0838*/ 	.word	0x0000fec0


	//   ....[73]....
        /*083c*/ 	.word	0x0000fef0


	//   ....[74]....
        /*0840*/ 	.word	0x0000ff20


	//   ....[75]....
        /*0844*/ 	.word	0x0000ffe0


	//   ....[76]....
        /*0848*/ 	.word	0x00010000


	//   ....[77]....
        /*084c*/ 	.word	0x00010070


	//   ....[78]....
        /*0850*/ 	.word	0x00010500


	//   ....[79]....
        /*0854*/ 	.word	0x00010ab0


	//   ....[80]....
        /*0858*/ 	.word	0x00010c60


	//   ....[81]....
        /*085c*/ 	.word	0x00010cb0


	//   ....[82]....
        /*0860*/ 	.word	0x00010d10


	//   ....[83]....
        /*0864*/ 	.word	0x00010db0


	//   ....[84]....
        /*0868*/ 	.word	0x00010e60


	//   ....[85]....
        /*086c*/ 	.word	0x00010f00


	//   ....[86]....
        /*0870*/ 	.word	0x00010fc0


	//   ....[87]....
        /*0874*/ 	.word	0x000110a0


	//   ....[88]....
        /*0878*/ 	.word	0x000113d0


	//   ....[89]....
        /*087c*/ 	.word	0x00011470


	//   ....[90]....
        /*0880*/ 	.word	0x00011590


	//   ....[91]....
        /*0884*/ 	.word	0x00011600


	//   ....[92]....
        /*0888*/ 	.word	0x00011670


	//   ....[93]....
        /*088c*/ 	.word	0x000116e0


	//   ....[94]....
        /*0890*/ 	.word	0x00011750


	//   ....[95]....
        /*0894*/ 	.word	0x000117d0


	//   ....[96]....
        /*0898*/ 	.word	0x00011860


	//   ....[97]....
        /*089c*/ 	.word	0x00011900


	//   ....[98]....
        /*08a0*/ 	.word	0x00011970


	//   ....[99]....
        /*08a4*/ 	.word	0x000119e0


	//   ....[100]....
        /*08a8*/ 	.word	0x00011a50


	//   ....[101]....
        /*08ac*/ 	.word	0x00011ad0


	//   ....[102]....
        /*08b0*/ 	.word	0x00011b40


	//   ....[103]....
        /*08b4*/ 	.word	0x00011be0


	//   ....[104]....
        /*08b8*/ 	.word	0x00011c70


	//   ....[105]....
        /*08bc*/ 	.word	0x00011d90


	//----- nvinfo : EIATTR_REG_RECONFIG
	.align		4
.L_198:
        /*08c0*/ 	.byte	0x01, 0x54
	.zero		2


	//----- nvinfo : EIATTR_SYSCALL_OFFSETS
	.align		4
        /*08c4*/ 	.byte	0x04, 0x46
        /*08c6*/ 	.short	(.L_200 - .L_199)


	//   ....[0]....
.L_199:
        /*08c8*/ 	.word	0x00003300


	//   ....[1]....
        /*08cc*/ 	.word	0x0000ad40


	//   ....[2]....
        /*08d0*/ 	.word	0x0000aea0


	//   ....[3]....
        /*08d4*/ 	.word	0x0000afa0


	//   ....[4]....
        /*08d8*/ 	.word	0x0000b8d0


	//----- nvinfo : EIATTR_MBARRIER_INSTR_OFFSETS
	.align		4
.L_200:
        /*08dc*/ 	.byte	0x04, 0x39
        /*08de*/ 	.short	(.L_202 - .L_201)


	//   ....[0]....
.L_201:
        /*08e0*/ 	.word	0x00000270
        /*08e4*/ 	.word	0x000000ff
        /*08e8*/ 	.word	0x00028c00
        /*08ec*/ 	.short	0x0100
        /*08ee*/ 	.byte	0x08
	.zero		1


	//   ....[1]....
        /*08f0*/ 	.word	0x00000280
        /*08f4*/ 	.word	0x000000ff
        /*08f8*/ 	.word	0x00028c20
        /*08fc*/ 	.short	0x0100
        /*08fe*/ 	.byte	0x08
	.zero		1


	//   ....[2]....
        /*0900*/ 	.word	0x00000330
        /*0904*/ 	.word	0x000000ff
        /*0908*/ 	.word	0x00028c30
        /*090c*/ 	.short	0x0100
        /*090e*/ 	.byte	0x06
	.zero		1


	//   ....[3]....
        /*0910*/ 	.word	0x00000340
        /*0914*/ 	.word	0x000000ff
        /*0918*/ 	.word	0x00028c40
        /*091c*/ 	.short	0x0100
        /*091e*/ 	.byte	0x06
	.zero		1


	//   ....[4]....
        /*0920*/ 	.word	0x00000350
        /*0924*/ 	.word	0x000000ff
        /*0928*/ 	.word	0x00028c38
        /*092c*/ 	.short	0x0100
        /*092e*/ 	.byte	0x06
	.zero		1


	//   ....[5]....
        /*0930*/ 	.word	0x00000360
        /*0934*/ 	.word	0x000000ff
        /*0938*/ 	.word	0x00028c48
        /*093c*/ 	.short	0x0100
        /*093e*/ 	.byte	0x06
	.zero		1


	//   ....[6]....
        /*0940*/ 	.word	0x00000490
        /*0944*/ 	.word	0x000000ff
        /*0948*/ 	.word	0x00028c50
        /*094c*/ 	.short	0x0100
        /*094e*/ 	.byte	0x08
	.zero		1


	//   ....[7]....
        /*0950*/ 	.word	0x000004a0
        /*0954*/ 	.word	0x000000ff
        /*0958*/ 	.word	0x00028c60
        /*095c*/ 	.short	0x0100
        /*095e*/ 	.byte	0x08
	.zero		1


	//   ....[8]....
        /*0960*/ 	.word	0x000004b0
        /*0964*/ 	.word	0x000000ff
        /*0968*/ 	.word	0x00028c58
        /*096c*/ 	.short	0x0100
        /*096e*/ 	.byte	0x08
	.zero		1


	//   ....[9]....
        /*0970*/ 	.word	0x000004c0
        /*0974*/ 	.word	0x000000ff
        /*0978*/ 	.word	0x00028c68
        /*097c*/ 	.short	0x0100
        /*097e*/ 	.byte	0x08
	.zero		1


	//   ....[10]....
        /*0980*/ 	.word	0x000005b0
        /*0984*/ 	.word	0x000000ff
        /*0988*/ 	.word	0x00028c70
        /*098c*/ 	.short	0x0100
        /*098e*/ 	.byte	0x06
	.zero		1


	//   ....[11]....
        /*0990*/ 	.word	0x000005c0
        /*0994*/ 	.word	0x000000ff
        /*0998*/ 	.word	0x00028c80
        /*099c*/ 	.short	0x0100
        /*099e*/ 	.byte	0x06
	.zero		1


	//   ....[12]....
        /*09a0*/ 	.word	0x000005d0
        /*09a4*/ 	.word	0x000000ff
        /*09a8*/ 	.word	0x00028c78
        /*09ac*/ 	.short	0x0100
        /*09ae*/ 	.byte	0x06
	.zero		1


	//   ....[13]....
        /*09b0*/ 	.word	0x000005e0
        /*09b4*/ 	.word	0x000000ff
        /*09b8*/ 	.word	0x00028c88
        /*09bc*/ 	.short	0x0100
        /*09be*/ 	.byte	0x06
	.zero		1


	//   ....[14]....
        /*09c0*/ 	.word	0x00000710
        /*09c4*/ 	.word	0x000000ff
        /*09c8*/ 	.word	0x00028c90
        /*09cc*/ 	.short	0x0100
        /*09ce*/ 	.byte	0x08
	.zero		1


	//   ....[15]....
        /*09d0*/ 	.word	0x00000720
        /*09d4*/ 	.word	0x000000ff
        /*09d8*/ 	.word	0x00028ca0
        /*09dc*/ 	.short	0x0100
        /*09de*/ 	.byte	0x08
	.zero		1


	//   ....[16]....
        /*09e0*/ 	.word	0x00000730
        /*09e4*/ 	.word	0x000000ff
        /*09e8*/ 	.word	0x00028c98
        /*09ec*/ 	.short	0x0100
        /*09ee*/ 	.byte	0x08
	.zero		1


	//   ....[17]....
        /*09f0*/ 	.word	0x00000740
        /*09f4*/ 	.word	0x000000ff
        /*09f8*/ 	.word	0x00028ca8
        /*09fc*/ 	.short	0x0100
        /*09fe*/ 	.byte	0x08
	.zero		1


	//   ....[18]....
        /*0a00*/ 	.word	0x00000870
        /*0a04*/ 	.word	0x000000ff
        /*0a08*/ 	.word	0x00028cb0
        /*0a0c*/ 	.short	0x0100
        /*0a0e*/ 	.byte	0x08
	.zero		1


	//   ....[19]....
        /*0a10*/ 	.word	0x00000880
        /*0a14*/ 	.word	0x000000ff
        /*0a18*/ 	.word	0x00028cc0
        /*0a1c*/ 	.short	0x0100
        /*0a1e*/ 	.byte	0x08
	.zero		1


	//   ....[20]....
        /*0a20*/ 	.word	0x00000890
        /*0a24*/ 	.word	0x000000ff
        /*0a28*/ 	.word	0x00028cb8
        /*0a2c*/ 	.short	0x0100
        /*0a2e*/ 	.byte	0x08
	.zero		1


	//   ....[21]....
        /*0a30*/ 	.word	0x000008a0
        /*0a34*/ 	.word	0x000000ff
        /*0a38*/ 	.word	0x00028cc8
        /*0a3c*/ 	.short	0x0100
        /*0a3e*/ 	.byte	0x08
	.zero		1


	//   ....[22]....
        /*0a40*/ 	.word	0x00001910
        /*0a44*/ 	.word	0x000000ff
        /*0a48*/ 	.word	0x00028c50
        /*0a4c*/ 	.short	0x010a
        /*0a4e*/ 	.byte	0x10
	.zero		1


	//   ....[23]....
        /*0a50*/ 	.word	0x00001be0
        /*0a54*/ 	.word	0x00000000
        /*0a58*/ 	.word	0x00000000
        /*0a5c*/ 	.short	0x0101
        /*0a5e*/ 	.byte	0x3f
	.zero		1


	//   ....[24]....
        /*0a60*/ 	.word	0x00002560
        /*0a64*/ 	.word	0x000000ff
        /*0a68*/ 	.word	0x00028c50
        /*0a6c*/ 	.short	0x010a
        /*0a6e*/ 	.byte	0x06
	.zero		1


	//   ....[25]....
        /*0a70*/ 	.word	0x000025a0
        /*0a74*/ 	.word	0x000000ff
        /*0a78*/ 	.word	0x00028c50
        /*0a7c*/ 	.short	0x010a
        /*0a7e*/ 	.byte	0x06
	.zero		1


	//   ....[26]....
        /*0a80*/ 	.word	0x000027f0
        /*0a84*/ 	.word	0x00000000
        /*0a88*/ 	.word	0x00000000
        /*0a8c*/ 	.short	0x0101
        /*0a8e*/ 	.byte	0x3f
	.zero		1


	//   ....[27]....
        /*0a90*/ 	.word	0x00003380
        /*0a94*/ 	.word	0x000000ff
        /*0a98*/ 	.word	0x00028c00
        /*0a9c*/ 	.short	0x010a
        /*0a9e*/ 	.byte	0x2a
	.zero		1


	//   ....[28]....
        /*0aa0*/ 	.word	0x00003400
        /*0aa4*/ 	.word	0x00000007
        /*0aa8*/ 	.word	0x00028c30
        /*0aac*/ 	.short	0x010a
        /*0aae*/ 	.byte	0x3f
	.zero		1


	//   ....[29]....
        /*0ab0*/ 	.word	0x00003440
        /*0ab4*/ 	.word	0x00000007
        /*0ab8*/ 	.word	0x00028c30
        /*0abc*/ 	.short	0x010a
        /*0abe*/ 	.byte	0x3f
	.zero		1


	//   ....[30]....
        /*0ac0*/ 	.word	0x00004010
        /*0ac4*/ 	.word	0x00000005
        /*0ac8*/ 	.word	0x00000000
        /*0acc*/ 	.short	0x0101
        /*0ace*/ 	.byte	0x3f
	.zero		1


	//   ....[31]....
        /*0ad0*/ 	.word	0x00004480
        /*0ad4*/ 	.word	0x00000007
        /*0ad8*/ 	.word	0x00028c50
        /*0adc*/ 	.short	0x010a
        /*0ade*/ 	.byte	0x3f
	.zero		1


	//   ....[32]....
        /*0ae0*/ 	.word	0x000044d0
        /*0ae4*/ 	.word	0x00000007
        /*0ae8*/ 	.word	0x00028c50
        /*0aec*/ 	.short	0x010a
        /*0aee*/ 	.byte	0x3f
	.zero		1


	//   ....[33]....
        /*0af0*/ 	.word	0x00004720
        /*0af4*/ 	.word	0x00000007
        /*0af8*/ 	.word	0x00000000
        /*0afc*/ 	.short	0x0101
        /*0afe*/ 	.byte	0x3f
	.zero		1


	//   ....[34]....
        /*0b00*/ 	.word	0x00004850
        /*0b04*/ 	.word	0x000000ff
        /*0b08*/ 	.word	0x00028c30
        /*0b0c*/ 	.short	0x010a
        /*0b0e*/ 	.byte	0x16
	.zero		1


	//   ....[35]....
        /*0b10*/ 	.word	0x00004890
        /*0b14*/ 	.word	0x000000ff
        /*0b18*/ 	.word	0x00028c30
        /*0b1c*/ 	.short	0x010a
        /*0b1e*/ 	.byte	0x16
	.zero		1


	//   ....[36]....
        /*0b20*/ 	.word	0x000053f0
        /*0b24*/ 	.word	0x0000009a
        /*0b28*/ 	.word	0x00000000
        /*0b2c*/ 	.short	0x0101
        /*0b2e*/ 	.byte	0x3f
	.zero		1


	//   ....[37]....
        /*0b30*/ 	.word	0x00005d70
        /*0b34*/ 	.word	0x000000ff
        /*0b38*/ 	.word	0x00028c50
        /*0b3c*/ 	.short	0x010a
        /*0b3e*/ 	.byte	0x16
	.zero		1


	//   ....[38]....
        /*0b40*/ 	.word	0x00005db0
        /*0b44*/ 	.word	0x000000ff
        /*0b48*/ 	.word	0x00028c50
        /*0b4c*/ 	.short	0x010a
        /*0b4e*/ 	.byte	0x16
	.zero		1


	//   ....[39]....
        /*0b50*/ 	.word	0x00006020
        /*0b54*/ 	.word	0x000000ab
        /*0b58*/ 	.word	0x00000000
        /*0b5c*/ 	.short	0x0101
        /*0b5e*/ 	.byte	0x3f
	.zero		1


	//   ....[40]....
        /*0b60*/ 	.word	0x000087e0
        /*0b64*/ 	.word	0x000000ff
        /*0b68*/ 	.word	0x00000000
        /*0b6c*/ 	.short	0x0101
        /*0b6e*/ 	.byte	0x04
	.zero		1


	//   ....[41]....
        /*0b70*/ 	.word	0x0000b3d0
        /*0b74*/ 	.word	0x00000000
        /*0b78*/ 	.word	0x00028c40
        /*0b7c*/ 	.short	0x010a
        /*0b7e*/ 	.byte	0x3f
	.zero		1


	//   ....[42]....
        /*0b80*/ 	.word	0x0000bf40
        /*0b84*/ 	.word	0x00000008
        /*0b88*/ 	.word	0x00028c00
        /*0b8c*/ 	.short	0x0107
        /*0b8e*/ 	.byte	0x3f
	.zero		1


	//   ....[43]....
        /*0b90*/ 	.word	0x0000c040
        /*0b94*/ 	.word	0x00000002
        /*0b98*/ 	.word	0x00028c00
        /*0b9c*/ 	.short	0x0101
        /*0b9e*/ 	.byte	0x3f
	.zero		1


	//   ....[44]....
        /*0ba0*/ 	.word	0x0000c060
        /*0ba4*/ 	.word	0x00000002
        /*0ba8*/ 	.word	0x00028c20
        /*0bac*/ 	.short	0x010a
        /*0bae*/ 	.byte	0x3f
	.zero		1


	//   ....[45]....
        /*0bb0*/ 	.word	0x0000c170
        /*0bb4*/ 	.word	0x00000003
        /*0bb8*/ 	.word	0x00028c60
        /*0bbc*/ 	.short	0x010a
        /*0bbe*/ 	.byte	0x3f
	.zero		1


	//   ....[46]....
        /*0bc0*/ 	.word	0x0000ce80
        /*0bc4*/ 	.word	0x00000003
        /*0bc8*/ 	.word	0x00028c40
        /*0bcc*/ 	.short	0x010a
        /*0bce*/ 	.byte	0x3f
	.zero		1


	//   ....[47]....
        /*0bd0*/ 	.word	0x0000d0e0
        /*0bd4*/ 	.word	0x00000003
        /*0bd8*/ 	.word	0x00028c60
        /*0bdc*/ 	.short	0x010a
        /*0bde*/ 	.byte	0x3f
	.zero		1


	//   ....[48]....
        /*0be0*/ 	.word	0x0000dd80
        /*0be4*/ 	.word	0x00000004
        /*0be8*/ 	.word	0x00028c40
        /*0bec*/ 	.short	0x010a
        /*0bee*/ 	.byte	0x3f
	.zero		1


	//   ....[49]....
        /*0bf0*/ 	.word	0x0000dfd0
        /*0bf4*/ 	.word	0x00000004
        /*0bf8*/ 	.word	0x00028c60
        /*0bfc*/ 	.short	0x010a
        /*0bfe*/ 	.byte	0x3f
	.zero		1


	//   ....[50]....
        /*0c00*/ 	.word	0x0000ebe0
        /*0c04*/ 	.word	0x00000004
        /*0c08*/ 	.word	0x00028c40
        /*0c0c*/ 	.short	0x010a
        /*0c0e*/ 	.byte	0x3f
	.zero		1


	//   ....[51]....
        /*0c10*/ 	.word	0x0000ee40
        /*0c14*/ 	.word	0x00000004
        /*0c18*/ 	.word	0x00028c60
        /*0c1c*/ 	.short	0x010a
        /*0c1e*/ 	.byte	0x3f
	.zero		1


	//   ....[52]....
        /*0c20*/ 	.word	0x00010480
        /*0c24*/ 	.word	0x00000000
        /*0c28*/ 	.word	0x00028c20
        /*0c2c*/ 	.short	0x010a
        /*0c2e*/ 	.byte	0x3f
	.zero		1


	//   ....[53]....
        /*0c30*/ 	.word	0x00010640
        /*0c34*/ 	.word	0x00000006
        /*0c38*/ 	.word	0x00000000
        /*0c3c*/ 	.short	0x010a
        /*0c3e*/ 	.byte	0x3f
	.zero		1


	//   ....[54]....
        /*0c40*/ 	.word	0x000106b0
        /*0c44*/ 	.word	0x00000007
        /*0c48*/ 	.word	0x00000000
        /*0c4c*/ 	.short	0x010a
        /*0c4e*/ 	.byte	0x3f
	.zero		1


	//   ....[55]....
        /*0c50*/ 	.word	0x00010720
        /*0c54*/ 	.word	0x00000004
        /*0c58*/ 	.word	0x00000000
        /*0c5c*/ 	.short	0x010a
        /*0c5e*/ 	.byte	0x3f
	.zero		1


	//   ....[56]....
        /*0c60*/ 	.word	0x00010750
        /*0c64*/ 	.word	0x00000003
        /*0c68*/ 	.word	0x00000000
        /*0c6c*/ 	.short	0x010a
        /*0c6e*/ 	.byte	0x3f
	.zero		1


	//   ....[57]....
        /*0c70*/ 	.word	0x000107c0
        /*0c74*/ 	.word	0x00000003
        /*0c78*/ 	.word	0x00028c50
        /*0c7c*/ 	.short	0x010a
        /*0c7e*/ 	.byte	0x3f
	.zero		1


	//   ....[58]....
        /*0c80*/ 	.word	0x00010820
        /*0c84*/ 	.word	0x00000003
        /*0c88*/ 	.word	0x00028c50
        /*0c8c*/ 	.short	0x010a
        /*0c8e*/ 	.byte	0x3f
	.zero		1


	//   ....[59]....
        /*0c90*/ 	.word	0x00010880
        /*0c94*/ 	.word	0x00000003
        /*0c98*/ 	.word	0x00028c00
        /*0c9c*/ 	.short	0x010a
        /*0c9e*/ 	.byte	0x3f
	.zero		1


	//   ....[60]....
        /*0ca0*/ 	.word	0x000108d0
        /*0ca4*/ 	.word	0x00000007
        /*0ca8*/ 	.word	0x00028c30
        /*0cac*/ 	.short	0x010a
        /*0cae*/ 	.byte	0x3f
	.zero		1


	//   ....[61]....
        /*0cb0*/ 	.word	0x00010920
        /*0cb4*/ 	.word	0x00000007
        /*0cb8*/ 	.word	0x00028c50
        /*0cbc*/ 	.short	0x010a
        /*0cbe*/ 	.byte	0x3f
	.zero		1


	//   ....[62]....
        /*0cc0*/ 	.word	0x00010980
        /*0cc4*/ 	.word	0x00000003
        /*0cc8*/ 	.word	0x00028c30
        /*0ccc*/ 	.short	0x010a
        /*0cce*/ 	.byte	0x3f
	.zero		1


	//   ....[63]....
        /*0cd0*/ 	.word	0x000109d0
        /*0cd4*/ 	.word	0x000000ab
        /*0cd8*/ 	.word	0x00028c50
        /*0cdc*/ 	.short	0x010a
        /*0cde*/ 	.byte	0x3f
	.zero		1


	//   ....[64]....
        /*0ce0*/ 	.word	0x00010b70
        /*0ce4*/ 	.word	0x00000000
        /*0ce8*/ 	.word	0x00028c40
        /*0cec*/ 	.short	0x010a
        /*0cee*/ 	.byte	0x3f
	.zero		1


	//   ....[65]....
        /*0cf0*/ 	.word	0x000110f0
        /*0cf4*/ 	.word	0x00000002
        /*0cf8*/ 	.word	0x00028c20
        /*0cfc*/ 	.short	0x010a
        /*0cfe*/ 	.byte	0x3f
	.zero		1


	//   ....[66]....
        /*0d00*/ 	.word	0x00011140
        /*0d04*/ 	.word	0x00000003
        /*0d08*/ 	.word	0x00028c60
        /*0d0c*/ 	.short	0x010a
        /*0d0e*/ 	.byte	0x3f
	.zero		1


	//   ....[67]....
        /*0d10*/ 	.word	0x00011190
        /*0d14*/ 	.word	0x00000003
        /*0d18*/ 	.word	0x00028c40
        /*0d1c*/ 	.short	0x010a
        /*0d1e*/ 	.byte	0x3f
	.zero		1


	//   ....[68]....
        /*0d20*/ 	.word	0x000111e0
        /*0d24*/ 	.word	0x00000003
        /*0d28*/ 	.word	0x00028c60
        /*0d2c*/ 	.short	0x010a
        /*0d2e*/ 	.byte	0x3f
	.zero		1


	//   ....[69]....
        /*0d30*/ 	.word	0x00011230
        /*0d34*/ 	.word	0x00000004
        /*0d38*/ 	.word	0x00028c40
        /*0d3c*/ 	.short	0x010a
        /*0d3e*/ 	.byte	0x3f
	.zero		1


	//   ....[70]....
        /*0d40*/ 	.word	0x00011280
        /*0d44*/ 	.word	0x00000004
        /*0d48*/ 	.word	0x00028c60
        /*0d4c*/ 	.short	0x010a
        /*0d4e*/ 	.byte	0x3f
	.zero		1


	//   ....[71]....
        /*0d50*/ 	.word	0x000112d0
        /*0d54*/ 	.word	0x00000004
        /*0d58*/ 	.word	0x00028c40
        /*0d5c*/ 	.short	0x010a
        /*0d5e*/ 	.byte	0x3f
	.zero		1


	//   ....[72]....
        /*0d60*/ 	.word	0x00011320
        /*0d64*/ 	.word	0x00000004
        /*0d68*/ 	.word	0x00028c60
        /*0d6c*/ 	.short	0x010a
        /*0d6e*/ 	.byte	0x3f
	.zero		1


	//   ....[73]....
        /*0d70*/ 	.word	0x00011cb0
        /*0d74*/ 	.word	0x00000000
        /*0d78*/ 	.word	0x00028c20
        /*0d7c*/ 	.short	0x010a
        /*0d7e*/ 	.byte	0x3f
	.zero		1


	//   ....[74]....
        /*0d80*/ 	.word	0x00011e50
        /*0d84*/ 	.word	0x00000006
        /*0d88*/ 	.word	0x00000000
        /*0d8c*/ 	.short	0x010a
        /*0d8e*/ 	.byte	0x3f
	.zero		1


	//   ....[75]....
        /*0d90*/ 	.word	0x00011ea0
        /*0d94*/ 	.word	0x00000007
        /*0d98*/ 	.word	0x00000000
        /*0d9c*/ 	.short	0x010a
        /*0d9e*/ 	.byte	0x3f
	.zero		1


	//   ....[76]....
        /*0da0*/ 	.word	0x00011ef0
        /*0da4*/ 	.word	0x00000004
        /*0da8*/ 	.word	0x00000000
        /*0dac*/ 	.short	0x010a
        /*0dae*/ 	.byte	0x3f
	.zero		1


	//----- nvinfo : EIATTR_NUM_MBARRIERS
	.align		4
.L_202:
        /*0db0*/ 	.byte	0x03, 0x38
        /*0db2*/ 	.short	0x0016


	//----- nvinfo : EIATTR_EXIT_INSTR_OFFSETS
	.align		4
        /*0db4*/ 	.byte	0x04, 0x1c
        /*0db6*/ 	.short	(.L_204 - .L_203)


	//   ....[0]....
.L_203:
        /*0db8*/ 	.word	0x00000a50


	//   ....[1]....
        /*0dbc*/ 	.word	0x00009ae0


	//   ....[2]....
        /*0dc0*/ 	.word	0x000107a0


	//----- nvinfo : EIATTR_MAX_THREADS
	.align		4
.L_204:
        /*0dc4*/ 	.byte	0x04, 0x05
        /*0dc6*/ 	.short	(.L_206 - .L_205)
.L_205:
        /*0dc8*/ 	.word	0x00000180
        /*0dcc*/ 	.word	0x00000001
        /*0dd0*/ 	.word	0x00000001


	//----- nvinfo : EIATTR_CRS_STACK_SIZE
	.align		4
.L_206:
        /*0dd4*/ 	.byte	0x04, 0x1e
        /*0dd6*/ 	.short	(.L_208 - .L_207)
.L_207:
        /*0dd8*/ 	.word	0x00000000


	//----- nvinfo : EIATTR_CBANK_PARAM_SIZE
	.align		4
.L_208:
        /*0ddc*/ 	.byte	0x03, 0x19
        /*0dde*/ 	.short	0x0af0


	//----- nvinfo : EIATTR_PARAM_CBANK
	.align		4
        /*0de0*/ 	.byte	0x04, 0x0a
        /*0de2*/ 	.short	(.L_210 - .L_209)
	.align		4
.L_209:
        /*0de4*/ 	.word	index@(.nv.constant0._ZN7cutlass13device_kernelIN5flash11enable_sm90INS1_16FlashAttnFwdSm90INS1_25CollectiveMainloopFwdSm90ILi2EN4cute5tupleIJNS5_1CILi1EEES8_S8_EEENS6_IJNS7_ILi64EEESA_SA_EEELi512ENS_10bfloat16_tEfNS_4arch4Sm90ELb0ELb0ELb0ELb1ELb0ELb0ELb0ELb0ELb0ELb1ELb0ELb0EEENS1_21CollectiveEpilogueFwdINS6_IJSA_NS7_ILi512EEESA_EEES9_SC_SE_Li256ELb1ELb1ELb0ELb0EEENS1_36VarlenDynamicPersistentTileSchedulerILi64ELi64ELi256ELi128ELb0ELb1ELb1ELb0ELb1ELb1EEEEEEEEEvNT_6ParamsE)
        /*0de8*/ 	.short	0x0210
        /*0dea*/ 	.short	0x0af0


	//----- nvinfo : EIATTR_SW_WAR
	.align		4
.L_210:
        /*0dec*/ 	.byte	0x04, 0x36
        /*0dee*/ 	.short	(.L_212 - .L_211)
.L_211:
        /*0df0*/ 	.word	0x00000008
.L_212:


//--------------------- .nv.info._ZN7cutlass13device_kernelIN5flash11enable_sm90INS1_16FlashAttnFwdSm90INS1_25CollectiveMainloopFwdSm90ILi2EN4cute5tupleIJNS5_1CILi1EEES8_S8_EEENS6_IJNS7_ILi64EEESA_SA_EEELi512ENS_10bfloat16_tEfNS_4arch4Sm90ELb0ELb0ELb0ELb1ELb0ELb1ELb0ELb0ELb0ELb1ELb0ELb0EEENS1_21CollectiveEpilogueFwdINS6_IJSA_NS7_ILi512EEESA_EEES9_SC_SE_Li256ELb1ELb1ELb0ELb0EEENS1_36VarlenDynamicPersistentTileSchedulerILi64ELi64ELi256ELi128ELb0ELb1ELb1ELb0ELb1ELb1EEEEEEEEEvNT_6ParamsE --------------------------
	.section	.nv.info._ZN7cutlass13device_kernelIN5flash11enable_sm90INS1_16FlashAttnFwdSm90INS1_25CollectiveMainloopFwdSm90ILi2EN4cute5tupleIJNS5_1CILi1EEES8_S8_EEENS6_IJNS7_ILi64EEESA_SA_EEELi512ENS_10bfloat16_tEfNS_4arch4Sm90ELb0ELb0ELb0ELb1ELb0ELb1ELb0ELb0ELb0ELb1ELb0ELb0EEENS1_21CollectiveEpilogueFwdINS6_IJSA_NS7_ILi512EEESA_EEES9_SC_SE_Li256ELb1ELb1ELb0ELb0EEENS1_36VarlenDynamicPersistentTileSchedulerILi64ELi64ELi256ELi128ELb0ELb1ELb1ELb0ELb1ELb1EEEEEEEEEvNT_6ParamsE,"",@"SHT_CUDA_INFO"
	.sectionflags	@""
	.align	4


	//----- nvinfo : EIATTR_CUDA_API_VERSION
	.align		4
        /*0000*/ 	.byte	0x04, 0x37
        /*0002*/ 	.short	(.L_214 - .L_213)
.L_213:
        /*0004*/ 	.word	0x00000082


	//----- nvinfo : EIATTR_KPARAM_INFO
	.align		4
.L_214:
        /*0008*/ 	.byte	0x04, 0x17
        /*000a*/ 	.short	(.L_216 - .L_215)
.L_215:
        /*000c*/ 	.word	0x00000000
        /*0010*/ 	.short	0x0000
        /*0012*/ 	.short	0x0070
        /*0014*/ 	.byte	0x00, 0xf0, 0x01, 0x2a


	//----- nvinfo : EIATTR_SPARSE_MMA_MASK
	.align		4
.L_216:
        /*0018*/ 	.byte	0x03, 0x50
        /*001a*/ 	.short	0x0000


	//----- nvinfo : EIATTR_MAXREG_COUNT
	.align		4
        /*001c*/ 	.byte	0x03, 0x1b
        /*001e*/ 	.short	0x00a8


	//----- nvinfo : EIATTR_NUM_BARRIERS
	.align		4
        /*0020*/ 	.byte	0x02, 0x4c
        /*0022*/ 	.byte	0x10
	.zero		1


	//----- nvinfo : EIATTR_EXTERNS
	.align		4
        /*0024*/ 	.byte	0x04, 0x0f
        /*0026*/ 	.short	(.L_218 - .L_217)


	//   ....[0]....
	.align		4
.L_217:
        /*0028*/ 	.word	index@(__assertfail)


	//----- nvinfo : EIATTR_ANNOTATIONS
	.align		4
.L_218:
        /*002c*/ 	.byte	0x04, 0x55
        /*002e*/ 	.short	(.L_220 - .L_219)


	//   ....[0]....
.L_219:
        /* <DEDUP_REMOVED lines=99> */


	//----- nvinfo : EIATTR_MERCURY_ISA_VERSION
	.align		4
.L_220:
        /*0650*/ 	.byte	0x03, 0x5f
        /*0652*/ 	.short	0x0101


	//----- nvinfo : EIATTR_UNUSED_LOAD_BYTE_OFFSET
	.align		4
        /*0654*/ 	.byte	0x04, 0x44
        /*0656*/ 	.short	(.L_222 - .L_221)


	//   ....[0]....
.L_221:
        /*0658*/ 	.word	0x00000ab0
        /*065c*/ 	.word	0x0000fff0


	//   ....[1]....
        /*0660*/ 	.word	0x0000c240
        /*0664*/ 	.word	0x0000fff0


	//----- nvinfo : EIATTR_INT_WARP_WIDE_INSTR_OFFSETS
	.align		4
.L_222:
        /*0668*/ 	.byte	0x04, 0x31
        /*066a*/ 	.short	(.L_224 - .L_223)


	//   ....[0]....
.L_223:
        /*066c*/ 	.word	0x00000190


	//   ....[1]....
        /*0670*/ 	.word	0x000001d0


	//   ....[2]....
        /*0674*/ 	.word	0x000002a0


	//   ....[3]....
        /*0678*/ 	.word	0x00011d50


	//   ....[4]....
        /*067c*/ 	.word	0x00011de0


	//   ....[5]....
        /*0680*/ 	.word	0x00016b10


	//   ....[6]....
        /*0684*/ 	.word	0x00016ba0


	//----- nvinfo : EIATTR_COOP_GROUP_MASK_REGIDS
	.align		4
.L_224:
        /*0688*/ 	.byte	0x04, 0x29
        /*068a*/ 	.short	(.L_226 - .L_225)


	//   ....[0]....
.L_225:
        /*068c*/ 	.word	0xffffffff


	//   ....[1]....
        /*0690*/ 	.word	0xffffffff


	//   ....[2]....
        /*0694*/ 	.word	0xffffffff


	//   ....[3]....
        /*0698*/ 	.word	0xffffffff


	//   ....[4]....
        /*069c*/ 	.word	0xffffffff


	//   ....[5]....
        /*06a0*/ 	.word	0xffffffff


	//   ....[6]....
        /*06a4*/ 	.word	0xffffffff


	//   ....[7]....
        /*06a8*/ 	.word	0xffffffff


	//   ....[8]....
        /*06ac*/ 	.word	0xffffffff


	//   ....[9]....
        /*06b0*/ 	.word	0xffffffff


	//   ....[10]....
        /*06b4*/ 	.word	0xffffffff


	//   ....[11]....
        /*06b8*/ 	.word	0xffffffff


	//   ....[12]....
        /*06bc*/ 	.word	0xffffffff


	//   ....[13]....
        /*06c0*/ 	.word	0xffffffff


	//   ....[14]....
        /*06c4*/ 	.word	0xffffffff


	//   ....[15]....
        /*06c8*/ 	.word	0xffffffff


	//   ....[16]....
        /*06cc*/ 	.word	0xffffffff


	//   ....[17]....
        /*06d0*/ 	.word	0xffffffff


	//   ....[18]....
        /*06d4*/ 	.word	0xffffffff


	//   ....[19]....
        /*06d8*/ 	.word	0xffffffff


	//   ....[20]....
        /*06dc*/ 	.word	0xffffffff


	//   ....[21]....
        /*06e0*/ 	.word	0xffffffff


	//   ....[22]....
        /*06e4*/ 	.word	0xffffffff


	//   ....[23]....
        /*06e8*/ 	.word	0xffffffff


	//   ....[24]....
        /*06ec*/ 	.word	0xffffffff


	//   ....[25]....
        /*06f0*/ 	.word	0xffffffff


	//   ....[26]....
        /*06f4*/ 	.word	0xffffffff


	//   ....[27]....
        /*06f8*/ 	.word	0xffffffff


	//   ....[28]....
        /*06fc*/ 	.word	0xffffffff


	//   ....[29]....
        /*0700*/ 	.word	0xffffffff


	//   ....[30]....
        /*0704*/ 	.word	0xffffffff


	//   ....[31]....
        /*0708*/ 	.word	0xffffffff


	//   ....[32]....
        /*070c*/ 	.word	0xffffffff


	//   ....[33]....
        /*0710*/ 	.word	0xffffffff


	//   ....[34]....
        /*0714*/ 	.word	0xffffffff


	//   ....[35]....
        /*0718*/ 	.word	0xffffffff


	//   ....[36]....
        /*071c*/ 	.word	0xffffffff


	//   ....[37]....
        /*0720*/ 	.word	0xffffffff


	//   ....[38]....
        /*0724*/ 	.word	0xffffffff


	//   ....[39]....
        /*0728*/ 	.word	0xffffffff


	//   ....[40]....
        /*072c*/ 	.word	0xffffffff


	//   ....[41]....
        /*0730*/ 	.word	0xffffffff


	//   ....[42]....
        /*0734*/ 	.word	0xffffffff


	//   ....[43]....
        /*0738*/ 	.word	0xffffffff


	//   ....[44]....
        /*073c*/ 	.word	0xffffffff


	//   ....[45]....
        /*0740*/ 	.word	0xffffffff


	//   ....[46]....
        /*0744*/ 	.word	0xffffffff


	//   ....[47]....
        /*0748*/ 	.word	0xffffffff


	//   ....[48]....
        /*074c*/ 	.word	0xffffffff


	//   ....[49]....
        /*0750*/ 	.word	0xffffffff


	//   ....[50]....
        /*0754*/ 	.word	0xffffffff


	//   ....[51]....
        /*0758*/ 	.word	0xffffffff


	//   ....[52]....
        /*075c*/ 	.word	0xffffffff


	//   ....[53]....
        /*0760*/ 	.word	0xffffffff


	//   ....[54]....
        /*0764*/ 	.word	0xffffffff


	//   ....[55]....
        /*0768*/ 	.word	0xffffffff


	//   ....[56]....
        /*076c*/ 	.word	0xffffffff


	//   ....[57]....
        /*0770*/ 	.word	0xffffffff


	//   ....[58]....
        /*0774*/ 	.word	0xffffffff


	//   ....[59]....
        /*0778*/ 	.word	0xffffffff


	//   ....[60]....
        /*077c*/ 	.word	0xffffffff


	//   ....[61]....
        /*0780*/ 	.word	0xffffffff


	//   ....[62]....
        /*0784*/ 	.word	0xffffffff


	//   ....[63]....
        /*0788*/ 	.word	0xffffffff


	//   ....[64]....
        /*078c*/ 	.word	0xffffffff


	//   ....[65]....
        /*0790*/ 	.word	0xffffffff


	//   ....[66]....
        /*0794*/ 	.word	0xffffffff


	//   ....[67]....
        /*0798*/ 	.word	0xffffffff


	//   ....[68]....
        /*079c*/ 	.word	0xffffffff


	//   ....[69]....
        /*07a0*/ 	.word	0xffffffff


	//   ....[70]....
        /*07a4*/ 	.word	0xffffffff


	//   ....[71]....
        /*07a8*/ 	.word	0xffffffff


	//   ....[72]....
        /*07ac*/ 	.word	0xffffffff


	//   ....[73]....
        /*07b0*/ 	.word	0xffffffff


	//   ....[74]....
        /*07b4*/ 	.word	0xffffffff


	//   ....[75]....
        /*07b8*/ 	.word	0xffffffff


	//   ....[76]....
        /*07bc*/ 	.word	0xffffffff


	//   ....[77]....
        /*07c0*/ 	.word	0xffffffff


	//   ....[78]....
        /*07c4*/ 	.word	0xffffffff


	//   ....[79]....
        /*07c8*/ 	.word	0xffffffff


	//   ....[80]....
        /*07cc*/ 	.word	0xffffffff


	//   ....[81]....
        /*07d0*/ 	.word	0xffffffff


	//   ....[82]....
        /*07d4*/ 	.word	0xffffffff


	//   ....[83]....
        /*07d8*/ 	.word	0xffffffff


	//   ....[84]....
        /*07dc*/ 	.word	0xffffffff


	//   ....[85]....
        /*07e0*/ 	.word	0xffffffff


	//   ....[86]....
        /*07e4*/ 	.word	0xffffffff


	//   ....[87]....
        /*07e8*/ 	.word	0xffffffff


	//   ....[88]....
        /*07ec*/ 	.word	0x0500000f


	//   ....[89]....
        /*07f0*/ 	.word	0x0500000f


	//   ....[90]....
        /*07f4*/ 	.word	0x0500000f


	//   ....[91]....
        /*07f8*/ 	.word	0x0500000f


	//   ....[92]....
        /*07fc*/ 	.word	0x0500000f


	//   ....[93]....
        /*0800*/ 	.word	0x0500000f


	//   ....[94]....
        /*0804*/ 	.word	0x0500000f


	//   ....[95]....
        /*0808*/ 	.word	0x0500000f


	//   ....[96]....
        /*080c*/ 	.word	0x0500000f


	//   ....[97]....
        /*0810*/ 	.word	0x0500000f


	//   ....[98]....
        /*0814*/ 	.word	0x0500000f


	//   ....[99]....
        /*0818*/ 	.word	0x0500000f


	//   ....[100]....
        /*081c*/ 	.word	0x0500000f


	//   ....[101]....
        /*0820*/ 	.word	0x0500000f


	//   ....[102]....
        /*0824*/ 	.word	0x0500000f


	//   ....[103]....
        /*0828*/ 	.word	0x0500000f


	//   ....[104]....
        /*082c*/ 	.word	0x0500000f


	//   ....[105]....
        /*0830*/ 	.word	0x0500000f


	//   ....[106]....
        /*0834*/ 	.word	0x0500000f


	//   ....[107]....
        /*0838*/ 	.word	0x0500000f


	//   ....[108]....
        /*083c*/ 	.word	0x0500000f


	//   ....[109]....
        /*0840*/ 	.word	0x0500000f


	//   ....[110]....
        /*0844*/ 	.word	0x0500000f


	//   ....[111]....
        /*0848*/ 	.word	0x0500000f


	//   ....[112]....
        /*084c*/ 	.word	0x0500000f


	//   ....[113]....
        /*0850*/ 	.word	0x0500000f


	//   ....[114]....
        /*0854*/ 	.word	0x0500000f


	//   ....[115]....
        /*0858*/ 	.word	0x0500000f


	//   ....[116]....
        /*085c*/ 	.word	0x0500000f


	//   ....[117]....
        /*0860*/ 	.word	0x0500000f


	//   ....[118]....
        /*0864*/ 	.word	0x0500000f


	//   ....[119]....
        /*0868*/ 	.word	0x0500000f


	//   ....[120]....
        /*086c*/ 	.word	0x0500000f


	//   ....[121]....
        /*0870*/ 	.word	0x0500000f


	//   ....[122]....
        /*0874*/ 	.word	0x0500000f


	//   ....[123]....
        /*0878*/ 	.word	0x0500000f


	//----- nvinfo : EIATTR_COOP_GROUP_INSTR_OFFSETS
	.align		4
.L_226:
        /*087c*/ 	.byte	0x04, 0x28
        /*087e*/ 	.short	(.L_228 - .L_227)


	//   ....[0]....
.L_227:
        /*0880*/ 	.word	0x00000060


	//   ....[1]....
        /*0884*/ 	.word	0x000001a0


	//   ....[2]....
        /*0888*/ 	.word	0x000001e0


	//   ....[3]....
        /*088c*/ 	.word	0x000003d0


	//   ....[4]....
        /*0890*/ 	.word	0x00000530


	//   ....[5]....
        /*0894*/ 	.word	0x00000650


	//   ....[6]....
        /*0898*/ 	.word	0x000007b0


	//   ....[7]....
        /*089c*/ 	.word	0x00004820


	//   ....[8]....
        /*08a0*/ 	.word	0x00006300


	//   ....[9]....
        /*08a4*/ 	.word	0x000068c0


	//   ....[10]....
        /*08a8*/ 	.word	0x000068d0


	//   ....[11]....
        /*08ac*/ 	.word	0x000068e0


	//   ....[12]....
        /*08b0*/ 	.word	0x000068f0


	//   ....[13]....
        /*08b4*/ 	.word	0x000078a0


	//   ....[14]....
        /*08b8*/ 	.word	0x000078b0


	//   ....[15]....
        /*08bc*/ 	.word	0x000078c0


	//   ....[16]....
        /*08c0*/ 	.word	0x000078d0


	//   ....[17]....
        /*08c4*/ 	.word	0x00008ff0


	//   ....[18]....
        /*08c8*/ 	.word	0x000090d0


	//   ....[19]....
        /*08cc*/ 	.word	0x00009240


	//   ....[20]....
        /*08d0*/ 	.word	0x00009320


	//   ....[21]....
        /*08d4*/ 	.word	0x00009cb0


	//   ....[22]....
        /*08d8*/ 	.word	0x0000a1e0


	//   ....[23]....
        /*08dc*/ 	.word	0x0000a200


	//   ....[24]....
        /*08e0*/ 	.word	0x0000a9b0


	//   ....[25]....
        /*08e4*/ 	.word	0x0000aa10


	//   ....[26]....
        /*08e8*/ 	.word	0x0000b700


	//   ....[27]....
        /*08ec*/ 	.word	0x0000b750


	//   ....[28]....
        /*08f0*/ 	.word	0x0000b780


	//   ....[29]....
        /*08f4*/ 	.word	0x0000b810


	//   ....[30]....
        /*08f8*/ 	.word	0x0000b820


	//   ....[31]....
        /*08fc*/ 	.word	0x0000d1f0


	//   ....[32]....
        /*0900*/ 	.word	0x0000d6d0


	//   ....[33]....
        /*0904*/ 	.word	0x0000d710


	//   ....[34]....
        /*0908*/ 	.word	0x0000d730


	//   ....[35]....
        /*090c*/ 	.word	0x0000d750


	//   ....[36]....
        /*0910*/ 	.word	0x0000dd50


	//   ....[37]....
        /*0914*/ 	.word	0x0000ddb0


	//   ....[38]....
        /*0918*/ 	.word	0x0000dff0


	//   ....[39]....
        /*091c*/ 	.word	0x0000e010


	//   ....[40]....
        /*0920*/ 	.word	0x0000eb10


	//   ....[41]....
        /*0924*/ 	.word	0x0000eb30


	//   ....[42]....
        /*0928*/ 	.word	0x0000ed60


	//   ....[43]....
        /*092c*/ 	.word	0x0000ed80


	//   ....[44]....
        /*0930*/ 	.word	0x0000f020


	//   ....[45]....
        /*0934*/ 	.word	0x0000f210


	//   ....[46]....
        /*0938*/ 	.word	0x0000f240


	//   ....[47]....
        /*093c*/ 	.word	0x0000f270


	//   ....[48]....
        /*0940*/ 	.word	0x0000f2a0


	//   ....[49]....
        /*0944*/ 	.word	0x0000f2d0


	//   ....[50]....
        /*0948*/ 	.word	0x0000f300


	//   ....[51]....
        /*094c*/ 	.word	0x0000f470


	//   ....[52]....
        /*0950*/ 	.word	0x0000f4a0


	//   ....[53]....
        /*0954*/ 	.word	0x0000f4d0


	//   ....[54]....
        /*0958*/ 	.word	0x0000f500


	//   ....[55]....
        /*095c*/ 	.word	0x0000f530


	//   ....[56]....
        /*0960*/ 	.word	0x0000f560


	//   ....[57]....
        /*0964*/ 	.word	0x0000f600


	//   ....[58]....
        /*0968*/ 	.word	0x0000f630


	//   ....[59]....
        /*096c*/ 	.word	0x0000f6c0


	//   ....[60]....
        /*0970*/ 	.word	0x000101f0


	//   ....[61]....
        /*0974*/ 	.word	0x00012360


	//   ....[62]....
        /*0978*/ 	.word	0x00012ef0


	//   ....[63]....
        /*097c*/ 	.word	0x00012f00


	//   ....[64]....
        /*0980*/ 	.word	0x00012f20


	//   ....[65]....
        /*0984*/ 	.word	0x00012fc0


	//   ....[66]....
        /*0988*/ 	.word	0x00012ff0


	//   ....[67]....
        /*098c*/ 	.word	0x00013060


	//   ....[68]....
        /*0990*/ 	.word	0x00013070


	//   ....[69]....
        /*0994*/ 	.word	0x000130e0


	//   ....[70]....
        /*0998*/ 	.word	0x00016da0


	//   ....[71]....
        /*099c*/ 	.word	0x00016e00


	//   ....[72]....
        /*09a0*/ 	.word	0x00016e30


	//   ....[73]....
        /*09a4*/ 	.word	0x00016e60


	//   ....[74]....
        /*09a8*/ 	.word	0x00016e90


	//   ....[75]....
        /*09ac*/ 	.word	0x00016ec0


	//   ....[76]....
        /*09b0*/ 	.word	0x00016ef0


	//   ....[77]....
        /*09b4*/ 	.word	0x00016f00


	//   ....[78]....
        /*09b8*/ 	.word	0x00017080


	//   ....[79]....
        /*09bc*/ 	.word	0x000170b0


	//   ....[80]....
        /*09c0*/ 	.word	0x000170e0


	//   ....[81]....
        /*09c4*/ 	.word	0x00017110


	//   ....[82]....
        /*09c8*/ 	.word	0x00017140


	//   ....[83]....
        /*09cc*/ 	.word	0x00017170


	//   ....[84]....
        /*09d0*/ 	.word	0x00017230


	//   ....[85]....
        /*09d4*/ 	.word	0x00017250


	//   ....[86]....
        /*09d8*/ 	.word	0x000172c0


	//   ....[87]....
        /*09dc*/ 	.word	0x00017750


	//   ....[88]....
        /*09e0*/ 	.word	0x00017c30


	//   ....[89]....
        /*09e4*/ 	.word	0x00017cc0


	//   ....[90]....
        /*09e8*/ 	.word	0x00017d10


	//   ....[91]....
        /*09ec*/ 	.word	0x00017d60


	//   ....[92]....
        /*09f0*/ 	.word	0x00017e40


	//   ....[93]....
        /*09f4*/ 	.word	0x00017ed0


	//   ....[94]....
        /*09f8*/ 	.word	0x00017f20


	//   ....[95]....
        /*09fc*/ 	.word	0x00017f70


	//   ....[96]....
        /*0a00*/ 	.word	0x000181e0


	//   ....[97]....
        /*0a04*/ 	.word	0x000184d0


	//   ....[98]....
        /*0a08*/ 	.word	0x00018680


	//   ....[99]....
        /*0a0c*/ 	.word	0x000186d0


	//   ....[100]....
        /*0a10*/ 	.word	0x00018730


	//   ....[101]....
        /*0a14*/ 	.word	0x000187d0


	//   ....[102]....
        /*0a18*/ 	.word	0x00018880


	//   ....[103]....
        /*0a1c*/ 	.word	0x00018920


	//   ....[104]....
        /*0a20*/ 	.word	0x000189e0


	//   ....[105]....
        /*0a24*/ 	.word	0x00018ac0


	//   ....[106]....
        /*0a28*/ 	.word	0x00018df0


	//   ....[107]....
        /*0a2c*/ 	.word	0x00018e90


	//   ....[108]....
        /*0a30*/ 	.word	0x00018fb0


	//   ....[109]....
        /*0a34*/ 	.word	0x00019030


	//   ....[110]....
        /*0a38*/ 	.word	0x000190b0


	//   ....[111]....
        /*0a3c*/ 	.word	0x00019130


	//   ....[112]....
        /*0a40*/ 	.word	0x000191b0


	//   ....[113]....
        /*0a44*/ 	.word	0x00019240


	//   ....[114]....
        /*0a48*/ 	.word	0x000192e0


	//   ....[115]....
        /*0a4c*/ 	.word	0x00019380


	//   ....[116]....
        /*0a50*/ 	.word	0x00019400


	//   ....[117]....
        /*0a54*/ 	.word	0x00019480


	//   ....[118]....
        /*0a58*/ 	.word	0x00019500


	//   ....[119]....
        /*0a5c*/ 	.word	0x00019590


	//   ....[120]....
        /*0a60*/ 	.word	0x00019610


	//   ....[121]....
        /*0a64*/ 	.word	0x000196b0


	//   ....[122]....
        /*0a68*/ 	.word	0x00019740


	//   ....[123]....
        /*0a6c*/ 	.word	0x00019870


	//----- nvinfo : EIATTR_REG_RECONFIG
	.align		4
.L_228:
        /*0a70*/ 	.byte	0x01, 0x54
	.zero		2


	//----- nvinfo : EIATTR_SYSCALL_OFFSETS
	.align		4
        /*0a74*/ 	.byte	0x04, 0x46
        /*0a76*/ 	.short	(.L_230 - .L_229)


	//   ....[0]....
.L_229:
        /*0a78*/ 	.word	0x00001980


	//   ....[1]....
        /*0a7c*/ 	.word	0x00001ad0


	//   ....[2]....
        /*0a80*/ 	.word	0x000064b0


	//   ....[3]....
        /*0a84*/ 	.word	0x00006830


	//   ....[4]....
        /*0a88*/ 	.word	0x00011f50


	//   ....[5]....
        /*0a8c*/ 	.word	0x000120b0


	//   ....[6]....
        /*0a90*/ 	.word	0x000121b0


	//   ....[7]....
        /*0a94*/ 	.word	0x00012b20


	//----- nvinfo : EIATTR_MBARRIER_INSTR_OFFSETS
	.align		4
.L_230:
        /*0a98*/ 	.byte	0x04, 0x39
        /*0a9a*/ 	.short	(.L_232 - .L_231)


	//   ....[0]....
.L_231:
        /*0a9c*/ 	.word	0x000002c0
        /*0aa0*/ 	.word	0x000000ff
        /*0aa4*/ 	.word	0x00028c00
        /*0aa8*/ 	.short	0x0100
        /*0aaa*/ 	.byte	0x08
	.zero		1


	//   ....[1]....
        /*0aac*/ 	.word	0x000002d0
        /*0ab0*/ 	.word	0x000000ff
        /*0ab4*/ 	.word	0x00028c20
        /*0ab8*/ 	.short	0x0100
        /*0aba*/ 	.byte	0x08
	.zero		1


	//   ....[2]....
        /*0abc*/ 	.word	0x00000380
        /*0ac0*/ 	.word	0x000000ff
        /*0ac4*/ 	.word	0x00028c30
        /*0ac8*/ 	.short	0x0100
        /*0aca*/ 	.byte	0x06
	.zero		1


	//   ....[3]....
        /*0acc*/ 	.word	0x00000390
        /*0ad0*/ 	.word	0x000000ff
        /*0ad4*/ 	.word	0x00028c40
        /*0ad8*/ 	.short	0x0100
        /*0ada*/ 	.byte	0x06
	.zero		1


	//   ....[4]....
        /*0adc*/ 	.word	0x000003a0
        /*0ae0*/ 	.word	0x000000ff
        /*0ae4*/ 	.word	0x00028c38
        /*0ae8*/ 	.short	0x0100
        /*0aea*/ 	.byte	0x06
	.zero		1


	//   ....[5]....
        /*0aec*/ 	.word	0x000003b0
        /*0af0*/ 	.word	0x000000ff
        /*0af4*/ 	.word	0x00028c48
        /*0af8*/ 	.short	0x0100
        /*0afa*/ 	.byte	0x06
	.zero		1


	//   ....[6]....
        /*0afc*/ 	.word	0x000004e0
        /*0b00*/ 	.word	0x000000ff
        /*0b04*/ 	.word	0x00028c50
        /*0b08*/ 	.short	0x0100
        /*0b0a*/ 	.byte	0x08
	.zero		1


	//   ....[7]....
        /*0b0c*/ 	.word	0x000004f0
        /*0b10*/ 	.word	0x000000ff
        /*0b14*/ 	.word	0x00028c60
        /*0b18*/ 	.short	0x0100
        /*0b1a*/ 	.byte	0x08
	.zero		1


	//   ....[8]....
        /*0b1c*/ 	.word	0x00000500
        /*0b20*/ 	.word	0x000000ff
        /*0b24*/ 	.word	0x00028c58
        /*0b28*/ 	.short	0x0100
        /*0b2a*/ 	.byte	0x08
	.zero		1


	//   ....[9]....
        /*0b2c*/ 	.word	0x00000510
        /*0b30*/ 	.word	0x000000ff
        /*0b34*/ 	.word	0x00028c68
        /*0b38*/ 	.short	0x0100
        /*0b3a*/ 	.byte	0x08
	.zero		1


	//   ....[10]....
        /*0b3c*/ 	.word	0x00000600
        /*0b40*/ 	.word	0x000000ff
        /*0b44*/ 	.word	0x00028c70
        /*0b48*/ 	.short	0x0100
        /*0b4a*/ 	.byte	0x06
	.zero		1


	//   ....[11]....
        /*0b4c*/ 	.word	0x00000610
        /*0b50*/ 	.word	0x000000ff
        /*0b54*/ 	.word	0x00028c80
        /*0b58*/ 	.short	0x0100
        /*0b5a*/ 	.byte	0x06
	.zero		1


	//   ....[12]....
        /*0b5c*/ 	.word	0x00000620
        /*0b60*/ 	.word	0x000000ff
        /*0b64*/ 	.word	0x00028c78
        /*0b68*/ 	.short	0x0100
        /*0b6a*/ 	.byte	0x06
	.zero		1


	//   ....[13]....
        /*0b6c*/ 	.word	0x00000630
        /*0b70*/ 	.word	0x000000ff
        /*0b74*/ 	.word	0x00028c88
        /*0b78*/ 	.short	0x0100
        /*0b7a*/ 	.byte	0x06
	.zero		1


	//   ....[14]....
        /*0b7c*/ 	.word	0x00000760
        /*0b80*/ 	.word	0x000000ff
        /*0b84*/ 	.word	0x00028c90
        /*0b88*/ 	.short	0x0100
        /*0b8a*/ 	.byte	0x08
	.zero		1


	//   ....[15]....
        /*0b8c*/ 	.word	0x00000770
        /*0b90*/ 	.word	0x000000ff
        /*0b94*/ 	.word	0x00028ca0
        /*0b98*/ 	.short	0x0100
        /*0b9a*/ 	.byte	0x08
	.zero		1


	//   ....[16]....
        /*0b9c*/ 	.word	0x00000780
        /*0ba0*/ 	.word	0x000000ff
        /*0ba4*/ 	.word	0x00028c98
        /*0ba8*/ 	.short	0x0100
        /*0baa*/ 	.byte	0x08
	.zero		1


	//   ....[17]....
        /*0bac*/ 	.word	0x00000790
        /*0bb0*/ 	.word	0x000000ff
        /*0bb4*/ 	.word	0x00028ca8
        /*0bb8*/ 	.short	0x0100
        /*0bba*/ 	.byte	0x08
	.zero		1


	//   ....[18]....
        /*0bbc*/ 	.word	0x000008c0
        /*0bc0*/ 	.word	0x000000ff
        /*0bc4*/ 	.word	0x00028cb0
        /*0bc8*/ 	.short	0x0100
        /*0bca*/ 	.byte	0x08
	.zero		1


	//   ....[19]....
        /*0bcc*/ 	.word	0x000008d0
        /*0bd0*/ 	.word	0x000000ff
        /*0bd4*/ 	.word	0x00028cc0
        /*0bd8*/ 	.short	0x0100
        /*0bda*/ 	.byte	0x08
	.zero		1


	//   ....[20]....
        /*0bdc*/ 	.word	0x000008e0
        /*0be0*/ 	.word	0x000000ff
        /*0be4*/ 	.word	0x00028cb8
        /*0be8*/ 	.short	0x0100
        /*0bea*/ 	.byte	0x08
	.zero		1


	//   ....[21]....
        /*0bec*/ 	.word	0x000008f0
        /*0bf0*/ 	.word	0x000000ff
        /*0bf4*/ 	.word	0x00028cc8
        /*0bf8*/ 	.short	0x0100
        /*0bfa*/ 	.byte	0x08
	.zero		1


	//   ....[22]....
        /*0bfc*/ 	.word	0x000026d0
        /*0c00*/ 	.word	0x00000042
        /*0c04*/ 	.word	0x00028c90
        /*0c08*/ 	.short	0x010a
        /*0c0a*/ 	.byte	0x3f
	.zero		1


	//   ....[23]....
        /*0c0c*/ 	.word	0x000030f0
        /*0c10*/ 	.word	0x00000042
        /*0c14*/ 	.word	0x00028c90
        /*0c18*/ 	.short	0x010a
        /*0c1a*/ 	.byte	0x3f
	.zero		1


	//   ....[24]....
        /*0c1c*/ 	.word	0x00003a00
        /*0c20*/ 	.word	0x00000042
        /*0c24*/ 	.word	0x00028c90
        /*0c28*/ 	.short	0x010a
        /*0c2a*/ 	.byte	0x3f
	.zero		1


	//   ....[25]....
        /*0c2c*/ 	.word	0x00003c00
        /*0c30*/ 	.word	0x00000004
        /*0c34*/ 	.word	0x00000000
        /*0c38*/ 	.short	0x0101
        /*0c3a*/ 	.byte	0x3f
	.zero		1


	//   ....[26]....
        /*0c3c*/ 	.word	0x00003c40
        /*0c40*/ 	.word	0x00000042
        /*0c44*/ 	.word	0x00028cb0
        /*0c48*/ 	.short	0x010a
        /*0c4a*/ 	.byte	0x3f
	.zero		1


	//   ....[27]....
        /*0c4c*/ 	.word	0x00004260
        /*0c50*/ 	.word	0x00000042
        /*0c54*/ 	.word	0x00000000
        /*0c58*/ 	.short	0x0101
        /*0c5a*/ 	.byte	0x3f
	.zero		1


	//   ....[28]....
        /*0c5c*/ 	.word	0x00004930
        /*0c60*/ 	.word	0x0000000d
        /*0c64*/ 	.word	0x00028c50
        /*0c68*/ 	.short	0x010a
        /*0c6a*/ 	.byte	0x3f
	.zero		1


	//   ....[29]....
        /*0c6c*/ 	.word	0x00004cd0
        /*0c70*/ 	.word	0x00000000
        /*0c74*/ 	.word	0x00000000
        /*0c78*/ 	.short	0x0101
        /*0c7a*/ 	.byte	0x3f
	.zero		1


	//   ....[30]....
        /*0c7c*/ 	.word	0x00005620
        /*0c80*/ 	.word	0x00000000
        /*0c84*/ 	.word	0x00028c50
        /*0c88*/ 	.short	0x010a
        /*0c8a*/ 	.byte	0x3f
	.zero		1


	//   ....[31]....
        /*0c8c*/ 	.word	0x00005670
        /*0c90*/ 	.word	0x00000000
        /*0c94*/ 	.word	0x00028c50
        /*0c98*/ 	.short	0x010a
        /*0c9a*/ 	.byte	0x3f
	.zero		1


	//   ....[32]....
        /*0c9c*/ 	.word	0x000059c0
        /*0ca0*/ 	.word	0x00000000
        /*0ca4*/ 	.word	0x00000000
        /*0ca8*/ 	.short	0x0101
        /*0caa*/ 	.byte	0x3f
	.zero		1


	//   ....[33]....
        /*0cac*/ 	.word	0x00006540
        /*0cb0*/ 	.word	0x00000002
        /*0cb4*/ 	.word	0x00028c00
        /*0cb8*/ 	.short	0x010a
        /*0cba*/ 	.byte	0x3f
	.zero		1


	//   ....[34]....
        /*0cbc*/ 	.word	0x00006590
        /*0cc0*/ 	.word	0x00000002
        /*0cc4*/ 	.word	0x00028c00
        /*0cc8*/ 	.short	0x010a
        /*0cca*/ 	.byte	0x3f
	.zero		1


	//   ....[35]....
        /*0ccc*/ 	.word	0x00006b40
        /*0cd0*/ 	.word	0x00000002
        /*0cd4*/ 	.word	0x00028c00
        /*0cd8*/ 	.short	0x010a
        /*0cda*/ 	.byte	0x3f
	.zero		1


	//   ....[36]....
        /*0cdc*/ 	.word	0x00007a80
        /*0ce0*/ 	.word	0x00000002
        /*0ce4*/ 	.word	0x00028c00
        /*0ce8*/ 	.short	0x010a
        /*0cea*/ 	.byte	0x3f
	.zero		1


	//   ....[37]....
        /*0cec*/ 	.word	0x00008840
        /*0cf0*/ 	.word	0x0000000f
        /*0cf4*/ 	.word	0x00028c30
        /*0cf8*/ 	.short	0x010a
        /*0cfa*/ 	.byte	0x3f
	.zero		1


	//   ....[38]....
        /*0cfc*/ 	.word	0x000088f0
        /*0d00*/ 	.word	0x0000000f
        /*0d04*/ 	.word	0x00028c30
        /*0d08*/ 	.short	0x010a
        /*0d0a*/ 	.byte	0x3f
	.zero		1


	//   ....[39]....
        /*0d0c*/ 	.word	0x00009540
        /*0d10*/ 	.word	0x0000000b
        /*0d14*/ 	.word	0x00000000
        /*0d18*/ 	.short	0x0101
        /*0d1a*/ 	.byte	0x3f
	.zero		1


	//   ....[40]....
        /*0d1c*/ 	.word	0x00009990
        /*0d20*/ 	.word	0x0000000f
        /*0d24*/ 	.word	0x00028c50
        /*0d28*/ 	.short	0x010a
        /*0d2a*/ 	.byte	0x3f
	.zero		1


	//   ....[41]....
        /*0d2c*/ 	.word	0x00009a20
        /*0d30*/ 	.word	0x0000000f
        /*0d34*/ 	.word	0x00028c50
        /*0d38*/ 	.short	0x010a
        /*0d3a*/ 	.byte	0x3f
	.zero		1


	//   ....[42]....
        /*0d3c*/ 	.word	0x00009cd0
        /*0d40*/ 	.word	0x0000000f
        /*0d44*/ 	.word	0x00000000
        /*0d48*/ 	.short	0x0101
        /*0d4a*/ 	.byte	0x3f
	.zero		1


	//   ....[43]....
        /*0d4c*/ 	.word	0x00009de0
        /*0d50*/ 	.word	0x000000d8
        /*0d54*/ 	.word	0x00028c30
        /*0d58*/ 	.short	0x010a
        /*0d5a*/ 	.byte	0x3f
	.zero		1


	//   ....[44]....
        /*0d5c*/ 	.word	0x00009e90
        /*0d60*/ 	.word	0x000000d8
        /*0d64*/ 	.word	0x00028c30
        /*0d68*/ 	.short	0x010a
        /*0d6a*/ 	.byte	0x3f
	.zero		1


	//   ....[45]....
        /*0d6c*/ 	.word	0x0000a390
        /*0d70*/ 	.word	0x0000000e
        /*0d74*/ 	.word	0x00000000
        /*0d78*/ 	.short	0x0101
        /*0d7a*/ 	.byte	0x3f
	.zero		1


	//   ....[46]....
        /*0d7c*/ 	.word	0x0000b3f0
        /*0d80*/ 	.word	0x000000d8
        /*0d84*/ 	.word	0x00028c50
        /*0d88*/ 	.short	0x010a
        /*0d8a*/ 	.byte	0x3f
	.zero		1


	//   ....[47]....
        /*0d8c*/ 	.word	0x0000b440
        /*0d90*/ 	.word	0x000000d8
        /*0d94*/ 	.word	0x00028c50
        /*0d98*/ 	.short	0x010a
        /*0d9a*/ 	.byte	0x3f
	.zero		1


	//   ....[48]....
        /*0d9c*/ 	.word	0x0000b720
        /*0da0*/ 	.word	0x000000d8
        /*0da4*/ 	.word	0x00000000
        /*0da8*/ 	.short	0x0101
        /*0daa*/ 	.byte	0x3f
	.zero		1


	//   ....[49]....
        /*0dac*/ 	.word	0x0000dd30
        /*0db0*/ 	.word	0x00000000
        /*0db4*/ 	.word	0x00000000
        /*0db8*/ 	.short	0x0101
        /*0dba*/ 	.byte	0x3f
	.zero		1


	//   ....[50]....
        /*0dbc*/ 	.word	0x000102e0
        /*0dc0*/ 	.word	0x00000006
        /*0dc4*/ 	.word	0x00028c20
        /*0dc8*/ 	.short	0x010a
        /*0dca*/ 	.byte	0x3f
	.zero		1


	//   ....[51]....
        /*0dcc*/ 	.word	0x000103d0
        /*0dd0*/ 	.word	0x00000005
        /*0dd4*/ 	.word	0x00028ca0
        /*0dd8*/ 	.short	0x010a
        /*0dda*/ 	.byte	0x3f
	.zero		1


	//   ....[52]....
        /*0ddc*/ 	.word	0x00010620
        /*0de0*/ 	.word	0x00000005
        /*0de4*/ 	.word	0x00028cc0
        /*0de8*/ 	.short	0x010a
        /*0dea*/ 	.byte	0x3f
	.zero		1


	//   ....[53]....
        /*0dec*/ 	.word	0x000110a0
        /*0df0*/ 	.word	0x00000005
        /*0df4*/ 	.word	0x00028ca0
        /*0df8*/ 	.short	0x010a
        /*0dfa*/ 	.byte	0x3f
	.zero		1


	//   ....[54]....
        /*0dfc*/ 	.word	0x000112e0
        /*0e00*/ 	.word	0x00000005
        /*0e04*/ 	.word	0x00028cc0
        /*0e08*/ 	.short	0x010a
        /*0e0a*/ 	.byte	0x3f
	.zero		1


	//   ....[55]....
        /*0e0c*/ 	.word	0x00012600
        /*0e10*/ 	.word	0x00000000
        /*0e14*/ 	.word	0x00028c40
        /*0e18*/ 	.short	0x010a
        /*0e1a*/ 	.byte	0x3f
	.zero		1


	//   ....[56]....
        /*0e1c*/ 	.word	0x00013190
        /*0e20*/ 	.word	0x00000008
        /*0e24*/ 	.word	0x00028c00
        /*0e28*/ 	.short	0x0107
        /*0e2a*/ 	.byte	0x3f
	.zero		1


	//   ....[57]....
        /*0e2c*/ 	.word	0x00013290
        /*0e30*/ 	.word	0x00000002
        /*0e34*/ 	.word	0x00028c00
        /*0e38*/ 	.short	0x0101
        /*0e3a*/ 	.byte	0x3f
	.zero		1


	//   ....[58]....
        /*0e3c*/ 	.word	0x000132b0
        /*0e40*/ 	.word	0x00000002
        /*0e44*/ 	.word	0x00028c20
        /*0e48*/ 	.short	0x010a
        /*0e4a*/ 	.byte	0x3f
	.zero		1


	//   ....[59]....
        /*0e4c*/ 	.word	0x000133c0
        /*0e50*/ 	.word	0x00000003
        /*0e54*/ 	.word	0x00028c60
        /*0e58*/ 	.short	0x010a
        /*0e5a*/ 	.byte	0x3f
	.zero		1


	//   ....[60]....
        /*0e5c*/ 	.word	0x000140d0
        /*0e60*/ 	.word	0x00000003
        /*0e64*/ 	.word	0x00028c40
        /*0e68*/ 	.short	0x010a
        /*0e6a*/ 	.byte	0x3f
	.zero		1


	//   ....[61]....
        /*0e6c*/ 	.word	0x00014330
        /*0e70*/ 	.word	0x00000003
        /*0e74*/ 	.word	0x00028c60
        /*0e78*/ 	.short	0x010a
        /*0e7a*/ 	.byte	0x3f
	.zero		1


	//   ....[62]....
        /*0e7c*/ 	.word	0x00014fd0
        /*0e80*/ 	.word	0x00000004
        /*0e84*/ 	.word	0x00028c40
        /*0e88*/ 	.short	0x010a
        /*0e8a*/ 	.byte	0x3f
	.zero		1


	//   ....[63]....
        /*0e8c*/ 	.word	0x00015220
        /*0e90*/ 	.word	0x00000004
        /*0e94*/ 	.word	0x00028c60
        /*0e98*/ 	.short	0x010a
        /*0e9a*/ 	.byte	0x3f
	.zero		1


	//   ....[64]....
        /*0e9c*/ 	.word	0x00015e30
        /*0ea0*/ 	.word	0x00000004
        /*0ea4*/ 	.word	0x00028c40
        /*0ea8*/ 	.short	0x010a
        /*0eaa*/ 	.byte	0x3f
	.zero		1


	//   ....[65]....
        /*0eac*/ 	.word	0x00016090
        /*0eb0*/ 	.word	0x00000004
        /*0eb4*/ 	.word	0x00028c60
        /*0eb8*/ 	.short	0x010a
        /*0eba*/ 	.byte	0x3f
	.zero		1


	//   ....[66]....
        /*0ebc*/ 	.word	0x000176d0
        /*0ec0*/ 	.word	0x00000000
        /*0ec4*/ 	.word	0x00028c20
        /*0ec8*/ 	.short	0x010a
        /*0eca*/ 	.byte	0x3f
	.zero		1


	//   ....[67]....
        /*0ecc*/ 	.word	0x00017880
        /*0ed0*/ 	.word	0x00000006
        /*0ed4*/ 	.word	0x00000000
        /*0ed8*/ 	.short	0x010a
        /*0eda*/ 	.byte	0x3f
	.zero		1


	//   ....[68]....
        /*0edc*/ 	.word	0x000178f0
        /*0ee0*/ 	.word	0x00000007
        /*0ee4*/ 	.word	0x00000000
        /*0ee8*/ 	.short	0x010a
        /*0eea*/ 	.byte	0x3f
	.zero		1


	//   ....[69]....
        /*0eec*/ 	.word	0x00017960
        /*0ef0*/ 	.word	0x00000004
        /*0ef4*/ 	.word	0x00000000
        /*0ef8*/ 	.short	0x010a
        /*0efa*/ 	.byte	0x3f
	.zero		1


	//   ....[70]....
        /*0efc*/ 	.word	0x00017990
        /*0f00*/ 	.word	0x00000003
        /*0f04*/ 	.word	0x00000000
        /*0f08*/ 	.short	0x010a
        /*0f0a*/ 	.byte	0x3f
	.zero		1


	//   ....[71]....
        /*0f0c*/ 	.word	0x000179f0
        /*0f10*/ 	.word	0x00000042
        /*0f14*/ 	.word	0x00028c90
        /*0f18*/ 	.short	0x010a
        /*0f1a*/ 	.byte	0x3f
	.zero		1


	//   ....[72]....
        /*0f1c*/ 	.word	0x00017a40
        /*0f20*/ 	.word	0x00000042
        /*0f24*/ 	.word	0x00028c90
        /*0f28*/ 	.short	0x010a
        /*0f2a*/ 	.byte	0x3f
	.zero		1


	//   ....[73]....
        /*0f2c*/ 	.word	0x00017a90
        /*0f30*/ 	.word	0x00000042
        /*0f34*/ 	.word	0x00028c90
        /*0f38*/ 	.short	0x010a
        /*0f3a*/ 	.byte	0x3f
	.zero		1


	//   ....[74]....
        /*0f3c*/ 	.word	0x00017ae0
        /*0f40*/ 	.word	0x00000042
        /*0f44*/ 	.word	0x00028cb0
        /*0f48*/ 	.short	0x010a
        /*0f4a*/ 	.byte	0x3f
	.zero		1


	//   ....[75]....
        /*0f4c*/ 	.word	0x00017b30
        /*0f50*/ 	.word	0x0000000d
        /*0f54*/ 	.word	0x00028c50
        /*0f58*/ 	.short	0x010a
        /*0f5a*/ 	.byte	0x3f
	.zero		1


	//   ....[76]....
        /*0f5c*/ 	.word	0x00017b80
        /*0f60*/ 	.word	0x00000000
        /*0f64*/ 	.word	0x00028c50
        /*0f68*/ 	.short	0x010a
        /*0f6a*/ 	.byte	0x3f
	.zero		1


	//   ....[77]....
        /*0f6c*/ 	.word	0x00017d90
        /*0f70*/ 	.word	0x00000002
        /*0f74*/ 	.word	0x00028c00
        /*0f78*/ 	.short	0x010a
        /*0f7a*/ 	.byte	0x3f
	.zero		1


	//   ....[78]....
        /*0f7c*/ 	.word	0x00017fc0
        /*0f80*/ 	.word	0x00000002
        /*0f84*/ 	.word	0x00028c00
        /*0f88*/ 	.short	0x010a
        /*0f8a*/ 	.byte	0x3f
	.zero		1


	//   ....[79]....
        /*0f8c*/ 	.word	0x00018010
        /*0f90*/ 	.word	0x0000000f
        /*0f94*/ 	.word	0x00028c30
        /*0f98*/ 	.short	0x010a
        /*0f9a*/ 	.byte	0x3f
	.zero		1


	//   ....[80]....
        /*0f9c*/ 	.word	0x00018060
        /*0fa0*/ 	.word	0x0000000f
        /*0fa4*/ 	.word	0x00028c50
        /*0fa8*/ 	.short	0x010a
        /*0faa*/ 	.byte	0x3f
	.zero		1


	//   ....[81]....
        /*0fac*/ 	.word	0x000180b0
        /*0fb0*/ 	.word	0x000000d8
        /*0fb4*/ 	.word	0x00028c30
        /*0fb8*/ 	.short	0x010a
        /*0fba*/ 	.byte	0x3f
	.zero		1


	//   ....[82]....
        /*0fbc*/ 	.word	0x00018100
        /*0fc0*/ 	.word	0x000000d8
        /*0fc4*/ 	.word	0x00028c50
        /*0fc8*/ 	.short	0x010a
        /*0fca*/ 	.byte	0x3f
	.zero		1


	//   ....[83]....
        /*0fcc*/ 	.word	0x000182b0
        /*0fd0*/ 	.word	0x00000005
        /*0fd4*/ 	.word	0x00028c20
        /*0fd8*/ 	.short	0x010a
        /*0fda*/ 	.byte	0x3f
	.zero		1


	//   ....[84]....
        /*0fdc*/ 	.word	0x00018300
        /*0fe0*/ 	.word	0x00000005
        /*0fe4*/ 	.word	0x00028ca0
        /*0fe8*/ 	.short	0x010a
        /*0fea*/ 	.byte	0x3f
	.zero		1


	//   ....[85]....
        /*0fec*/ 	.word	0x00018350
        /*0ff0*/ 	.word	0x00000005
        /*0ff4*/ 	.word	0x00028cc0
        /*0ff8*/ 	.short	0x010a
        /*0ffa*/ 	.byte	0x3f
	.zero		1


	//   ....[86]....
        /*0ffc*/ 	.word	0x000183a0
        /*1000*/ 	.word	0x00000005
        /*1004*/ 	.word	0x00028ca0
        /*1008*/ 	.short	0x010a
        /*100a*/ 	.byte	0x3f
	.zero		1


	//   ....[87]....
        /*100c*/ 	.word	0x000183f0
        /*1010*/ 	.word	0x00000005
        /*1014*/ 	.word	0x00028cc0
        /*1018*/ 	.short	0x010a
        /*101a*/ 	.byte	0x3f
	.zero		1


	//   ....[88]....
        /*101c*/ 	.word	0x00018590
        /*1020*/ 	.word	0x00000000
        /*1024*/ 	.word	0x00028c40
        /*1028*/ 	.short	0x010a
        /*102a*/ 	.byte	0x3f
	.zero		1


	//   ....[89]....
        /*102c*/ 	.word	0x00018b10
        /*1030*/ 	.word	0x00000002
        /*1034*/ 	.word	0x00028c20
        /*1038*/ 	.short	0x010a
        /*103a*/ 	.byte	0x3f
	.zero		1


	//   ....[90]....
        /*103c*/ 	.word	0x00018b60
        /*1040*/ 	.word	0x00000003
        /*1044*/ 	.word	0x00028c60
        /*1048*/ 	.short	0x010a
        /*104a*/ 	.byte	0x3f
	.zero		1


	//   ....[91]....
        /*104c*/ 	.word	0x00018bb0
        /*1050*/ 	.word	0x00000003
        /*1054*/ 	.word	0x00028c40
        /*1058*/ 	.short	0x010a
        /*105a*/ 	.byte	0x3f
	.zero		1


	//   ....[92]....
        /*105c*/ 	.word	0x00018c00
        /*1060*/ 	.word	0x00000003
        /*1064*/ 	.word	0x00028c60
        /*1068*/ 	.short	0x010a
        /*106a*/ 	.byte	0x3f
	.zero		1


	//   ....[93]....
        /*106c*/ 	.word	0x00018c50
        /*1070*/ 	.word	0x00000004
        /*1074*/ 	.word	0x00028c40
        /*1078*/ 	.short	0x010a
        /*107a*/ 	.byte	0x3f
	.zero		1


	//   ....[94]....
        /*107c*/ 	.word	0x00018ca0
        /*1080*/ 	.word	0x00000004
        /*1084*/ 	.word	0x00028c60
        /*1088*/ 	.short	0x010a
        /*108a*/ 	.byte	0x3f
	.zero		1


	//   ....[95]....
        /*108c*/ 	.word	0x00018cf0
        /*1090*/ 	.word	0x00000004
        /*1094*/ 	.word	0x00028c40
        /*1098*/ 	.short	0x010a
        /*109a*/ 	.byte	0x3f
	.zero		1


	//   ....[96]....
        /*109c*/ 	.word	0x00018d40
        /*10a0*/ 	.word	0x00000004
        /*10a4*/ 	.word	0x00028c60
        /*10a8*/ 	.short	0x010a
        /*10aa*/ 	.byte	0x3f
	.zero		1


	//   ....[97]....
        /*10ac*/ 	.word	0x00019790
        /*10b0*/ 	.word	0x00000000
        /*10b4*/ 	.word	0x00028c20
        /*10b8*/ 	.short	0x010a
        /*10ba*/ 	.byte	0x3f
	.zero		1


	//   ....[98]....
        /*10bc*/ 	.word	0x00019930
        /*10c0*/ 	.word	0x00000006
        /*10c4*/ 	.word	0x00000000
        /*10c8*/ 	.short	0x010a
        /*10ca*/ 	.byte	0x3f
	.zero		1


	//   ....[99]....
        /*10cc*/ 	.word	0x00019980
        /*10d0*/ 	.word	0x00000007
        /*10d4*/ 	.word	0x00000000
        /*10d8*/ 	.short	0x010a
        /*10da*/ 	.byte	0x3f
	.zero		1


	//   ....[100]....
        /*10dc*/ 	.word	0x000199d0
        /*10e0*/ 	.word	0x00000004
        /*10e4*/ 	.word	0x00000000
        /*10e8*/ 	.short	0x010a
        /*10ea*/ 	.byte	0x3f
	.zero		1


	//----- nvinfo : EIATTR_NUM_MBARRIERS
	.align		4
.L_232:
        /*10ec*/ 	.byte	0x03, 0x38
        /*10ee*/ 	.short	0x0016


	//----- nvinfo : EIATTR_EXIT_INSTR_OFFSETS
	.align		4
        /*10f0*/ 	.byte	0x04, 0x1c
        /*10f2*/ 	.short	(.L_234 - .L_233)


	//   ....[0]....
.L_233:
        /*10f4*/ 	.word	0x000179e0


	//----- nvinfo : EIATTR_MAX_THREADS
	.align		4
.L_234:
        /*10f8*/ 	.byte	0x04, 0x05
        /*10fa*/ 	.short	(.L_236 - .L_235)
.L_235:
        /*10fc*/ 	.word	0x00000180
        /*1100*/ 	.word	0x00000001
        /*1104*/ 	.word	0x00000001


	//----- nvinfo : EIATTR_CRS_STACK_SIZE
	.align		4
.L_236:
        /*1108*/ 	.byte	0x04, 0x1e
        /*110a*/ 	.short	(.L_238 - .L_237)
.L_237:
        /*110c*/ 	.word	0x00000000


	//----- nvinfo : EIATTR_CBANK_PARAM_SIZE
	.align		4
.L_238:
        /*1110*/ 	.byte	0x03, 0x19
        /*1112*/ 	.short	0x0af0


	//----- nvinfo : EIATTR_PARAM_CBANK
	.align		4
        /*1114*/ 	.byte	0x04, 0x0a
        /*1116*/ 	.short	(.L_240 - .L_239)
	.align		4
.L_239:
        /*1118*/ 	.word	index@(.nv.constant0._ZN7cutlass13device_kernelIN5flash11enable_sm90INS1_16FlashAttnFwdSm90INS1_25CollectiveMainloopFwdSm90ILi2EN4cute5tupleIJNS5_1CILi1EEES8_S8_EEENS6_IJNS7_ILi64EEESA_SA_EEELi512ENS_10bfloat16_tEfNS_4arch4Sm90ELb0ELb0ELb0ELb1ELb0ELb1ELb0ELb0ELb0ELb1ELb0ELb0EEENS1_21CollectiveEpilogueFwdINS6_IJSA_NS7_ILi512EEESA_EEES9_SC_SE_Li256ELb1ELb1ELb0ELb0EEENS1_36VarlenDynamicPersistentTileSchedulerILi64ELi64ELi256ELi128ELb0ELb1ELb1ELb0ELb1ELb1EEEEEEEEEvNT_6ParamsE)
        /*111c*/ 	.short	0x0210
        /*111e*/ 	.short	0x0af0


	//----- nvinfo : EIATTR_SW_WAR
	.align		4
.L_240:
        /*1120*/ 	.byte	0x04, 0x36
        /*1122*/ 	.short	(.L_242 - .L_241)
.L_241:
        /*1124*/ 	.word	0x00000008
.L_242:


//--------------------- .nv.info._ZN7cutlass13device_kernelIN5flash11enable_sm90INS1_16FlashAttnFwdSm90INS1_25CollectiveMainloopFwdSm90ILi2EN4cute5tupleIJNS5_1CILi1EEES8_S8_EEENS6_IJNS7_ILi64EEESA_SA_EEELi512ENS_10bfloat16_tEfNS_4arch4Sm90ELb0ELb0ELb0ELb1ELb0ELb0ELb1ELb0ELb0ELb1ELb0ELb0EEENS1_21CollectiveEpilogueFwdINS6_IJSA_NS7_ILi512EEESA_EEES9_SC_SE_Li256ELb1ELb1ELb0ELb0EEENS1_36VarlenDynamicPersistentTileSchedulerILi64ELi64ELi256ELi128ELb0ELb1ELb1ELb0ELb1ELb1EEEEEEEEEvNT_6ParamsE --------------------------
	.section	.nv.info._ZN7cutlass13device_kernelIN5flash11enable_sm90INS1_16FlashAttnFwdSm90INS1_25CollectiveMainloopFwdSm90ILi2EN4cute5tupleIJNS5_1CILi1EEES8_S8_EEENS6_IJNS7_ILi64EEESA_SA_EEELi512ENS_10bfloat16_tEfNS_4arch4Sm90ELb0ELb0ELb0ELb1ELb0ELb0ELb1ELb0ELb0ELb1ELb0ELb0EEENS1_21CollectiveEpilogueFwdINS6_IJSA_NS7_ILi512EEESA_EEES9_SC_SE_Li256ELb1ELb1ELb0ELb0EEENS1_36VarlenDynamicPersistentTileSchedulerILi64ELi64ELi256ELi128ELb0ELb1ELb1ELb0ELb1ELb1EEEEEEEEEvNT_6ParamsE,"",@"SHT_CUDA_INFO"
	.sectionflags	@""
	.align	4


	//----- nvinfo : EIATTR_CUDA_API_VERSION
	.align		4
        /*0000*/ 	.byte	0x04, 0x37
        /*0002*/ 	.short	(.L_244 - .L_243)
.L_243:
        /*0004*/ 	.word	0x00000082


	//----- nvinfo : EIATTR_KPARAM_INFO
	.align		4
.L_244:
        /*0008*/ 	.byte	0x04, 0x17
        /*000a*/ 	.short	(.L_246 - .L_245)
.L_245:
        /*000c*/ 	.word	0x00000000
        /*0010*/ 	.short	0x0000
        /*0012*/ 	.short	0x0070
        /*0014*/ 	.byte	0x00, 0xf0, 0x01, 0x2e


	//----- nvinfo : EIATTR_SPARSE_MMA_MASK
	.align		4
.L_246:
        /*0018*/ 	.byte	0x03, 0x50
        /*001a*/ 	.short	0x0000


	//----- nvinfo : EIATTR_MAXREG_COUNT
	.align		4
        /*001c*/ 	.byte	0x03, 0x1b
        /*001e*/ 	.short	0x00a8


	//----- nvinfo : EIATTR_NUM_BARRIERS
	.align		4
        /*0020*/ 	.byte	0x02, 0x4c
        /*0022*/ 	.byte	0x10
	.zero		1


	//----- nvinfo : EIATTR_EXTERNS
	.align		4
        /*0024*/ 	.byte	0x04, 0x0f
        /*0026*/ 	.short	(.L_248 - .L_247)


	//   ....[0]....
	.align		4
.L_247:
        /*0028*/ 	.word	index@(__assertfail)


	//----- nvinfo : EIATTR_ANNOTATIONS
	.align		4
.L_248:
        /*002c*/ 	.byte	0x04, 0x55
        /*002e*/ 	.short	(.L_250 - .L_249)


	//   ....[0]....
.L_249:
        /* <DEDUP_REMOVED lines=103> */


	//----- nvinfo : EIATTR_MERCURY_ISA_VERSION
	.align		4
.L_250:
        /*0690*/ 	.byte	0x03, 0x5f
        /*0692*/ 	.short	0x0101


	//----- nvinfo : EIATTR_UNUSED_LOAD_BYTE_OFFSET
	.align		4
        /*0694*/ 	.byte	0x04, 0x44
        /*0696*/ 	.short	(.L_252 - .L_251)


	//   ....[0]....
.L_251:
        /*0698*/ 	.word	0x00000a10
        /*069c*/ 	.word	0x0000fff0


	//   ....[1]....
        /*06a0*/ 	.word	0x00008b70
        /*06a4*/ 	.word	0x0000fff0


	//----- nvinfo : EIATTR_INT_WARP_WIDE_INSTR_OFFSETS
	.align		4
.L_252:
        /*06a8*/ 	.byte	0x04, 0x31
        /*06aa*/ 	.short	(.L_254 - .L_253)


	//   ....[0]....
.L_253:
        /*06ac*/ 	.word	0x00000130


	//   ....[1]....
        /*06b0*/ 	.word	0x00000170


	//   ....[2]....
        /*06b4*/ 	.word	0x000001e0


	//   ....[3]....
        /*06b8*/ 	.word	0x00000250


	//   ....[4]....
        /*06bc*/ 	.word	0x0000cc10


	//   ....[5]....
        /*06c0*/ 	.word	0x0000cc70


	//   ....[6]....
        /*06c4*/ 	.word	0x00012a50


	//   ....[7]....
        /*06c8*/ 	.word	0x00012ab0


	//----- nvinfo : EIATTR_COOP_GROUP_MASK_REGIDS
	.align		4
.L_254:
        /*06cc*/ 	.byte	0x04, 0x29
        /*06ce*/ 	.short	(.L_256 - .L_255)


	//   ....[0]....
.L_255:
        /*06d0*/ 	.word	0xffffffff


	//   ....[1]....
        /*06d4*/ 	.word	0xffffffff


	//   ....[2]....
        /*06d8*/ 	.word	0xffffffff


	//   ....[3]....
        /*06dc*/ 	.word	0xffffffff


	//   ....[4]....
        /*06e0*/ 	.word	0xffffffff


	//   ....[5]....
        /*06e4*/ 	.word	0xffffffff


	//   ....[6]....
        /*06e8*/ 	.word	0xffffffff


	//   ....[7]....
        /*06ec*/ 	.word	0xffffffff


	//   ....[8]....
        /*06f0*/ 	.word	0xffffffff


	//   ....[9]....
        /*06f4*/ 	.word	0xffffffff


	//   ....[10]....
        /*06f8*/ 	.word	0xffffffff


	//   ....[11]....
        /*06fc*/ 	.word	0xffffffff


	//   ....[12]....
        /*0700*/ 	.word	0xffffffff


	//   ....[13]....
        /*0704*/ 	.word	0xffffffff


	//   ....[14]....
        /*0708*/ 	.word	0xffffffff


	//   ....[15]....
        /*070c*/ 	.word	0xffffffff


	//   ....[16]....
        /*0710*/ 	.word	0xffffffff


	//   ....[17]....
        /*0714*/ 	.word	0xffffffff


	//   ....[18]....
        /*0718*/ 	.word	0xffffffff


	//   ....[19]....
        /*071c*/ 	.word	0xffffffff


	//   ....[20]....
        /*0720*/ 	.word	0xffffffff


	//   ....[21]....
        /*0724*/ 	.word	0xffffffff


	//   ....[22]....
        /*0728*/ 	.word	0xffffffff


	//   ....[23]....
        /*072c*/ 	.word	0xffffffff


	//   ....[24]....
        /*0730*/ 	.word	0xffffffff


	//   ....[25]....
        /*0734*/ 	.word	0xffffffff


	//   ....[26]....
        /*0738*/ 	.word	0xffffffff


	//   ....[27]....
        /*073c*/ 	.word	0xffffffff


	//   ....[28]....
        /*0740*/ 	.word	0xffffffff


	//   ....[29]....
        /*0744*/ 	.word	0xffffffff


	//   ....[30]....
        /*0748*/ 	.word	0xffffffff


	//   ....[31]....
        /*074c*/ 	.word	0xffffffff


	//   ....[32]....
        /*0750*/ 	.word	0xffffffff


	//   ....[33]....
        /*0754*/ 	.word	0xffffffff


	//   ....[34]....
        /*0758*/ 	.word	0xffffffff


	//   ....[35]....
        /*075c*/ 	.word	0xffffffff


	//   ....[36]....
        /*0760*/ 	.word	0xffffffff


	//   ....[37]....
        /*0764*/ 	.word	0xffffffff


	//   ....[38]....
        /*0768*/ 	.word	0xffffffff


	//   ....[39]....
        /*076c*/ 	.word	0xffffffff


	//   ....[40]....
        /*0770*/ 	.word	0xffffffff


	//   ....[41]....
        /*0774*/ 	.word	0xffffffff


	//   ....[42]....
        /*0778*/ 	.word	0xffffffff


	//   ....[43]....
        /*077c*/ 	.word	0xffffffff


	//   ....[44]....
        /*0780*/ 	.word	0xffffffff


	//   ....[45]....
        /*0784*/ 	.word	0xffffffff


	//   ....[46]....
        /*0788*/ 	.word	0xffffffff


	//   ....[47]....
        /*078c*/ 	.word	0xffffffff


	//   ....[48]....
        /*0790*/ 	.word	0xffffffff


	//   ....[49]....
        /*0794*/ 	.word	0xffffffff


	//   ....[50]....
        /*0798*/ 	.word	0xffffffff


	//   ....[51]....
        /*079c*/ 	.word	0xffffffff


	//   ....[52]....
        /*07a0*/ 	.word	0xffffffff


	//   ....[53]....
        /*07a4*/ 	.word	0xffffffff


	//   ....[54]....
        /*07a8*/ 	.word	0xffffffff


	//   ....[55]....
        /*07ac*/ 	.word	0xffffffff


	//   ....[56]....
        /*07b0*/ 	.word	0xffffffff


	//   ....[57]....
        /*07b4*/ 	.word	0xffffffff


	//   ....[58]....
        /*07b8*/ 	.word	0xffffffff


	//   ....[59]....
        /*07bc*/ 	.word	0xffffffff


	//   ....[60]....
        /*07c0*/ 	.word	0xffffffff


	//   ....[61]....
        /*07c4*/ 	.word	0xffffffff


	//   ....[62]....
        /*07c8*/ 	.word	0xffffffff


	//   ....[63]....
        /*07cc*/ 	.word	0xffffffff


	//   ....[64]....
        /*07d0*/ 	.word	0xffffffff


	//   ....[65]....
        /*07d4*/ 	.word	0xffffffff


	//   ....[66]....
        /*07d8*/ 	.word	0xffffffff


	//   ....[67]....
        /*07dc*/ 	.word	0xffffffff


	//   ....[68]....
        /*07e0*/ 	.word	0xffffffff


	//   ....[69]....
        /*07e4*/ 	.word	0xffffffff


	//   ....[70]....
        /*07e8*/ 	.word	0xffffffff


	//   ....[71]....
        /*07ec*/ 	.word	0xffffffff


	//   ....[72]....
        /*07f0*/ 	.word	0xffffffff


	//   ....[73]....
        /*07f4*/ 	.word	0xffffffff


	//   ....[74]....
        /*07f8*/ 	.word	0xffffffff


	//   ....[75]....
        /*07fc*/ 	.word	0xffffffff


	//   ....[76]....
        /*0800*/ 	.word	0xffffffff


	//   ....[77]....
        /*0804*/ 	.word	0xffffffff


	//   ....[78]....
        /*0808*/ 	.word	0xffffffff


	//   ....[79]....
        /*080c*/ 	.word	0xffffffff


	//   ....[80]....
        /*0810*/ 	.word	0xffffffff


	//   ....[81]....
        /*0814*/ 	.word	0xffffffff


	//   ....[82]....
        /*0818*/ 	.word	0xffffffff


	//   ....[83]....
        /*081c*/ 	.word	0xffffffff


	//   ....[84]....
        /*0820*/ 	.word	0xffffffff


	//   ....[85]....
        /*0824*/ 	.word	0xffffffff


	//   ....[86]....
        /*0828*/ 	.word	0xffffffff


	//   ....[87]....
        /*082c*/ 	.word	0xffffffff


	//   ....[88]....
        /*0830*/ 	.word	0xffffffff


	//   ....[89]....
        /*0834*/ 	.word	0x0500000f


	//   ....[90]....
        /*0838*/ 	.word	0x0500000f


	//   ....[91]....
        /*083c*/ 	.word	0x0500000f


	//   ....[92]....
        /*0840*/ 	.word	0x0500000f


	//   ....[93]....
        /*0844*/ 	.word	0x0500000f


	//   ....[94]....
        /*0848*/ 	.word	0x0500000f


	//   ....[95]....
        /*084c*/ 	.word	0x0500000f


	//   ....[96]....
        /*0850*/ 	.word	0x0500000f


	//   ....[97]....
        /*0854*/ 	.word	0x0500000f


	//   ....[98]....
        /*0858*/ 	.word	0x0500000f


	//   ....[99]....
        /*085c*/ 	.word	0x0500000f


	//   ....[100]....
        /*0860*/ 	.word	0x0500000f


	//   ....[101]....
        /*0864*/ 	.word	0x0500000f


	//   ....[102]....
        /*0868*/ 	.word	0x0500000f


	//   ....[103]....
        /*086c*/ 	.word	0x0500000f


	//   ....[104]....
        /*0870*/ 	.word	0x0500000f


	//   ....[105]....
        /*0874*/ 	.word	0x0500000f


	//   ....[106]....
        /*0878*/ 	.word	0x0500000f


	//   ....[107]....
        /*087c*/ 	.word	0x0500000f


	//   ....[108]....
        /*0880*/ 	.word	0x0500000f


	//   ....[109]....
        /*0884*/ 	.word	0x0500000f


	//   ....[110]....
        /*0888*/ 	.word	0x0500000f


	//   ....[111]....
        /*088c*/ 	.word	0x0500000f


	//   ....[112]....
        /*0890*/ 	.word	0x0500000f


	//   ....[113]....
        /*0894*/ 	.word	0x0500000f


	//   ....[114]....
        /*0898*/ 	.word	0x0500000f


	//   ....[115]....
        /*089c*/ 	.word	0x0500000f


	//   ....[116]....
        /*08a0*/ 	.word	0x0500000f


	//   ....[117]....
        /*08a4*/ 	.word	0x0500000f


	//   ....[118]....
        /*08a8*/ 	.word	0x0500000f


	//   ....[119]....
        /*08ac*/ 	.word	0x0500000f


	//   ....[120]....
        /*08b0*/ 	.word	0x0500000f


	//   ....[121]....
        /*08b4*/ 	.word	0x0500000f


	//   ....[122]....
        /*08b8*/ 	.word	0x0500000f


	//   ....[123]....
        /*08bc*/ 	.word	0x0500000f


	//----- nvinfo : EIATTR_COOP_GROUP_INSTR_OFFSETS
	.align		4
.L_256:
        /*08c0*/ 	.byte	0x04, 0x28
        /*08c2*/ 	.short	(.L_258 - .L_257)


	//   ....[0]....
.L_257:
        /*08c4*/ 	.word	0x00000060


	//   ....[1]....
        /*08c8*/ 	.word	0x00000140


	//   ....[2]....
        /*08cc*/ 	.word	0x00000180


	//   ....[3]....
        /*08d0*/ 	.word	0x00000390


	//   ....[4]....
        /*08d4*/ 	.word	0x000004f0


	//   ....[5]....
        /*08d8*/ 	.word	0x00000610


	//   ....[6]....
        /*08dc*/ 	.word	0x00000770


	//   ....[7]....
        /*08e0*/ 	.word	0x00001800


	//   ....[8]....
        /*08e4*/ 	.word	0x00002f50


	//   ....[9]....
        /*08e8*/ 	.word	0x000036e0


	//   ....[10]....
        /*08ec*/ 	.word	0x00004ac0


	//   ....[11]....
        /*08f0*/ 	.word	0x00004b40


	//   ....[12]....
        /*08f4*/ 	.word	0x00004d70


	//   ....[13]....
        /*08f8*/ 	.word	0x00004df0


	//   ....[14]....
        /*08fc*/ 	.word	0x00005610


	//   ....[15]....
        /*0900*/ 	.word	0x00005b30


	//   ....[16]....
        /*0904*/ 	.word	0x00006c20


	//   ....[17]....
        /*0908*/ 	.word	0x00006c50


	//   ....[18]....
        /*090c*/ 	.word	0x00006f50


	//   ....[19]....
        /*0910*/ 	.word	0x00007120


	//   ....[20]....
        /*0914*/ 	.word	0x00008030


	//   ....[21]....
        /*0918*/ 	.word	0x00008070


	//   ....[22]....
        /*091c*/ 	.word	0x000080a0


	//   ....[23]....
        /*0920*/ 	.word	0x00008120


	//   ....[24]....
        /*0924*/ 	.word	0x00008150


	//   ....[25]....
        /*0928*/ 	.word	0x00009aa0


	//   ....[26]....
        /*092c*/ 	.word	0x0000a0d0


	//   ....[27]....
        /*0930*/ 	.word	0x0000a100


	//   ....[28]....
        /*0934*/ 	.word	0x0000a120


	//   ....[29]....
        /*0938*/ 	.word	0x0000a150


	//   ....[30]....
        /*093c*/ 	.word	0x0000a800


	//   ....[31]....
        /*0940*/ 	.word	0x0000a820


	//   ....[32]....
        /*0944*/ 	.word	0x0000aa50


	//   ....[33]....
        /*0948*/ 	.word	0x0000aa70


	//   ....[34]....
        /*094c*/ 	.word	0x0000b640


	//   ....[35]....
        /*0950*/ 	.word	0x0000b660


	//   ....[36]....
        /*0954*/ 	.word	0x0000b8a0


	//   ....[37]....
        /*0958*/ 	.word	0x0000b8c0


	//   ....[38]....
        /*095c*/ 	.word	0x0000bb60


	//   ....[39]....
        /*0960*/ 	.word	0x0000bd50


	//   ....[40]....
        /*0964*/ 	.word	0x0000bd80


	//   ....[41]....
        /*0968*/ 	.word	0x0000bdb0


	//   ....[42]....
        /*096c*/ 	.word	0x0000bde0


	//   ....[43]....
        /*0970*/ 	.word	0x0000be10


	//   ....[44]....
        /*0974*/ 	.word	0x0000be40


	//   ....[45]....
        /*0978*/ 	.word	0x0000bfb0


	//   ....[46]....
        /*097c*/ 	.word	0x0000bfe0


	//   ....[47]....
        /*0980*/ 	.word	0x0000c010


	//   ....[48]....
        /*0984*/ 	.word	0x0000c040


	//   ....[49]....
        /*0988*/ 	.word	0x0000c070


	//   ....[50]....
        /*098c*/ 	.word	0x0000c0a0


	//   ....[51]....
        /*0990*/ 	.word	0x0000c140


	//   ....[52]....
        /*0994*/ 	.word	0x0000c170


	//   ....[53]....
        /*0998*/ 	.word	0x0000c200


	//   ....[54]....
        /*099c*/ 	.word	0x0000d220


	//   ....[55]....
        /*09a0*/ 	.word	0x0000dda0


	//   ....[56]....
        /*09a4*/ 	.word	0x0000ddb0


	//   ....[57]....
        /*09a8*/ 	.word	0x0000ddd0


	//   ....[58]....
        /*09ac*/ 	.word	0x0000dea0


	//   ....[59]....
        /*09b0*/ 	.word	0x0000ded0


	//   ....[60]....
        /*09b4*/ 	.word	0x0000df30


	//   ....[61]....
        /*09b8*/ 	.word	0x0000df40


	//   ....[62]....
        /*09bc*/ 	.word	0x0000dfb0


	//   ....[63]....
        /*09c0*/ 	.word	0x0000e900


	//   ....[64]....
        /*09c4*/ 	.word	0x0000e910


	//   ....[65]....
        /*09c8*/ 	.word	0x0000ea40


	//   ....[66]....
        /*09cc*/ 	.word	0x0000ea70


	//   ....[67]....
        /*09d0*/ 	.word	0x0000ecf0


	//   ....[68]....
        /*09d4*/ 	.word	0x0000ed20


	//   ....[69]....
        /*09d8*/ 	.word	0x0000ee90


	//   ....[70]....
        /*09dc*/ 	.word	0x0000eea0


	//   ....[71]....
        /*09e0*/ 	.word	0x00012ce0


	//   ....[72]....
        /*09e4*/ 	.word	0x00012d10


	//   ....[73]....
        /*09e8*/ 	.word	0x00012d50


	//   ....[74]....
        /*09ec*/ 	.word	0x00012d80


	//   ....[75]....
        /*09f0*/ 	.word	0x00012db0


	//   ....[76]....
        /*09f4*/ 	.word	0x00012de0


	//   ....[77]....
        /*09f8*/ 	.word	0x00012e10


	//   ....[78]....
        /*09fc*/ 	.word	0x00012e40


	//   ....[79]....
        /*0a00*/ 	.word	0x00012fc0


	//   ....[80]....
        /*0a04*/ 	.word	0x00012ff0


	//   ....[81]....
        /*0a08*/ 	.word	0x00013020


	//   ....[82]....
        /*0a0c*/ 	.word	0x00013050


	//   ....[83]....
        /*0a10*/ 	.word	0x00013080


	//   ....[84]....
        /*0a14*/ 	.word	0x000130b0


	//   ....[85]....
        /*0a18*/ 	.word	0x00013170


	//   ....[86]....
        /*0a1c*/ 	.word	0x00013190


	//   ....[87]....
        /*0a20*/ 	.word	0x00013200


	//   ....[88]....
        /*0a24*/ 	.word	0x00013690


	//   ....[89]....
        /*0a28*/ 	.word	0x00013b80


	//   ....[90]....
        /*0a2c*/ 	.word	0x00013d00


	//   ....[91]....
        /*0a30*/ 	.word	0x00013d50


	//   ....[92]....
        /*0a34*/ 	.word	0x00013db0


	//   ....[93]....
        /*0a38*/ 	.word	0x00013e10


	//   ....[94]....
        /*0a3c*/ 	.word	0x00013f60


	//   ....[95]....
        /*0a40*/ 	.word	0x00014000


	//   ....[96]....
        /*0a44*/ 	.word	0x000140b0


	//   ....[97]....
        /*0a48*/ 	.word	0x00014190


	//   ....[98]....
        /*0a4c*/ 	.word	0x00014360


	//   ....[99]....
        /*0a50*/ 	.word	0x00014420


	//   ....[100]....
        /*0a54*/ 	.word	0x000146d0


	//   ....[101]....
        /*0a58*/ 	.word	0x000147f0


	//   ....[102]....
        /*0a5c*/ 	.word	0x000149c0


	//   ....[103]....
        /*0a60*/ 	.word	0x00014a90


	//   ....[104]....
        /*0a64*/ 	.word	0x00014c90


	//   ....[105]....
        /*0a68*/ 	.word	0x00014d20


	//   ....[106]....
        /*0a6c*/ 	.word	0x00015050


	//   ....[107]....
        /*0a70*/ 	.word	0x000150f0


	//   ....[108]....
        /*0a74*/ 	.word	0x00015210


	//   ....[109]....
        /*0a78*/ 	.word	0x00015290


	//   ....[110]....
        /*0a7c*/ 	.word	0x00015310


	//   ....[111]....
        /*0a80*/ 	.word	0x00015390


	//   ....[112]....
        /*0a84*/ 	.word	0x00015410


	//   ....[113]....
        /*0a88*/ 	.word	0x000154a0


	//   ....[114]....
        /*0a8c*/ 	.word	0x00015540


	//   ....[115]....
        /*0a90*/ 	.word	0x000155f0


	//   ....[116]....
        /*0a94*/ 	.word	0x00015670


	//   ....[117]....
        /*0a98*/ 	.word	0x000156f0


	//   ....[118]....
        /*0a9c*/ 	.word	0x00015770


	//   ....[119]....
        /*0aa0*/ 	.word	0x00015800


	//   ....[120]....
        /*0aa4*/ 	.word	0x00015880


	//   ....[121]....
        /*0aa8*/ 	.word	0x00015920


	//   ....[122]....
        /*0aac*/ 	.word	0x000159b0


	//   ....[123]....
        /*0ab0*/ 	.word	0x00015ae0


	//----- nvinfo : EIATTR_REG_RECONFIG
	.align		4
.L_258:
        /*0ab4*/ 	.byte	0x01, 0x54
	.zero		2


	//----- nvinfo : EIATTR_SYSCALL_OFFSETS
	.align		4
        /*0ab8*/ 	.byte	0x04, 0x46
        /*0aba*/ 	.short	(.L_260 - .L_259)


	//   ....[0]....
.L_259:
        /*0abc*/ 	.word	0x00003110


	//   ....[1]....
        /*0ac0*/ 	.word	0x0000ce10


	//   ....[2]....
        /*0ac4*/ 	.word	0x0000cf70


	//   ....[3]....
        /*0ac8*/ 	.word	0x0000d070


	//   ....[4]....
        /*0acc*/ 	.word	0x0000d980


	//   ....[5]....
        /*0ad0*/ 	.word	0x0000e2d0


	//----- nvinfo : EIATTR_MBARRIER_INSTR_OFFSETS
	.align		4
.L_260:
        /*0ad4*/ 	.byte	0x04, 0x39
        /*0ad6*/ 	.short	(.L_262 - .L_261)


	//   ....[0]....
.L_261:
        /*0ad8*/ 	.word	0x00000270
        /*0adc*/ 	.word	0x000000ff
        /*0ae0*/ 	.word	0x00038800
        /*0ae4*/ 	.short	0x0100
        /*0ae6*/ 	.byte	0x08
	.zero		1


	//   ....[1]....
        /*0ae8*/ 	.word	0x00000280
        /*0aec*/ 	.word	0x000000ff
        /*0af0*/ 	.word	0x00038810
        /*0af4*/ 	.short	0x0100
        /*0af6*/ 	.byte	0x08
	.zero		1


	//   ....[2]....
        /*0af8*/ 	.word	0x00000290
        /*0afc*/ 	.word	0x000000ff
        /*0b00*/ 	.word	0x00038820
        /*0b04*/ 	.short	0x0100
        /*0b06*/ 	.byte	0x08
	.zero		1


	//   ....[3]....
        /*0b08*/ 	.word	0x00000340
        /*0b0c*/ 	.word	0x000000ff
        /*0b10*/ 	.word	0x00038830
        /*0b14*/ 	.short	0x0100
        /*0b16*/ 	.byte	0x06
	.zero		1


	//   ....[4]....
        /*0b18*/ 	.word	0x00000350
        /*0b1c*/ 	.word	0x000000ff
        /*0b20*/ 	.word	0x00038840
        /*0b24*/ 	.short	0x0100
        /*0b26*/ 	.byte	0x06
	.zero		1


	//   ....[5]....
        /*0b28*/ 	.word	0x00000360
        /*0b2c*/ 	.word	0x000000ff
        /*0b30*/ 	.word	0x00038838
        /*0b34*/ 	.short	0x0100
        /*0b36*/ 	.byte	0x06
	.zero		1


	//   ....[6]....
        /*0b38*/ 	.word	0x00000370
        /*0b3c*/ 	.word	0x000000ff
        /*0b40*/ 	.word	0x00038848
        /*0b44*/ 	.short	0x0100
        /*0b46*/ 	.byte	0x06
	.zero		1


	//   ....[7]....
        /*0b48*/ 	.word	0x000004a0
        /*0b4c*/ 	.word	0x000000ff
        /*0b50*/ 	.word	0x00038850
        /*0b54*/ 	.short	0x0100
        /*0b56*/ 	.byte	0x08
	.zero		1


	//   ....[8]....
        /*0b58*/ 	.word	0x000004b0
        /*0b5c*/ 	.word	0x000000ff
        /*0b60*/ 	.word	0x00038860
        /*0b64*/ 	.short	0x0100
        /*0b66*/ 	.byte	0x08
	.zero		1


	//   ....[9]....
        /*0b68*/ 	.word	0x000004c0
        /*0b6c*/ 	.word	0x000000ff
        /*0b70*/ 	.word	0x00038858
        /*0b74*/ 	.short	0x0100
        /*0b76*/ 	.byte	0x08
	.zero		1


	//   ....[10]....
        /*0b78*/ 	.word	0x000004d0
        /*0b7c*/ 	.word	0x000000ff
        /*0b80*/ 	.word	0x00038868
        /*0b84*/ 	.short	0x0100
        /*0b86*/ 	.byte	0x08
	.zero		1


	//   ....[11]....
        /*0b88*/ 	.word	0x000005c0
        /*0b8c*/ 	.word	0x000000ff
        /*0b90*/ 	.word	0x00038870
        /*0b94*/ 	.short	0x0100
        /*0b96*/ 	.byte	0x06
	.zero		1


	//   ....[12]....
        /*0b98*/ 	.word	0x000005d0
        /*0b9c*/ 	.word	0x000000ff
        /*0ba0*/ 	.word	0x00038880
        /*0ba4*/ 	.short	0x0100
        /*0ba6*/ 	.byte	0x06
	.zero		1


	//   ....[13]....
        /*0ba8*/ 	.word	0x000005e0
        /*0bac*/ 	.word	0x000000ff
        /*0bb0*/ 	.word	0x00038878
        /*0bb4*/ 	.short	0x0100
        /*0bb6*/ 	.byte	0x06
	.zero		1


	//   ....[14]....
        /*0bb8*/ 	.word	0x000005f0
        /*0bbc*/ 	.word	0x000000ff
        /*0bc0*/ 	.word	0x00038888
        /*0bc4*/ 	.short	0x0100
        /*0bc6*/ 	.byte	0x06
	.zero		1


	//   ....[15]....
        /*0bc8*/ 	.word	0x00000720
        /*0bcc*/ 	.word	0x000000ff
        /*0bd0*/ 	.word	0x00038890
        /*0bd4*/ 	.short	0x0100
        /*0bd6*/ 	.byte	0x08
	.zero		1


	//   ....[16]....
        /*0bd8*/ 	.word	0x00000730
        /*0bdc*/ 	.word	0x000000ff
        /*0be0*/ 	.word	0x000388a0
        /*0be4*/ 	.short	0x0100
        /*0be6*/ 	.byte	0x08
	.zero		1


	//   ....[17]....
        /*0be8*/ 	.word	0x00000740
        /*0bec*/ 	.word	0x000000ff
        /*0bf0*/ 	.word	0x00038898
        /*0bf4*/ 	.short	0x0100
        /*0bf6*/ 	.byte	0x08
	.zero		1


	//   ....[18]....
        /*0bf8*/ 	.word	0x00000750
        /*0bfc*/ 	.word	0x000000ff
        /*0c00*/ 	.word	0x000388a8
        /*0c04*/ 	.short	0x0100
        /*0c06*/ 	.byte	0x08
	.zero		1


	//   ....[19]....
        /*0c08*/ 	.word	0x00000880
        /*0c0c*/ 	.word	0x000000ff
        /*0c10*/ 	.word	0x000388b0
        /*0c14*/ 	.short	0x0100
        /*0c16*/ 	.byte	0x08
	.zero		1


	//   ....[20]....
        /*0c18*/ 	.word	0x00000890
        /*0c1c*/ 	.word	0x000000ff
        /*0c20*/ 	.word	0x000388c0
        /*0c24*/ 	.short	0x0100
        /*0c26*/ 	.byte	0x08
	.zero		1


	//   ....[21]....
        /*0c28*/ 	.word	0x000008a0
        /*0c2c*/ 	.word	0x000000ff
        /*0c30*/ 	.word	0x000388b8
        /*0c34*/ 	.short	0x0100
        /*0c36*/ 	.byte	0x08
	.zero		1


	//   ....[22]....
        /*0c38*/ 	.word	0x000008b0
        /*0c3c*/ 	.word	0x000000ff
        /*0c40*/ 	.word	0x000388c8
        /*0c44*/ 	.short	0x0100
        /*0c46*/ 	.byte	0x08
	.zero		1


	//   ....[23]....
        /*0c48*/ 	.word	0x00001b60
        /*0c4c*/ 	.word	0x00000003
        /*0c50*/ 	.word	0x00000000
        /*0c54*/ 	.short	0x0101
        /*0c56*/ 	.byte	0x3f
	.zero		1


	//   ....[24]....
        /*0c58*/ 	.word	0x00002620
        /*0c5c*/ 	.word	0x00000003
        /*0c60*/ 	.word	0x00000000
        /*0c64*/ 	.short	0x0101
        /*0c66*/ 	.byte	0x3f
	.zero		1


	//   ....[25]....
        /*0c68*/ 	.word	0x00003170
        /*0c6c*/ 	.word	0x000000ff
        /*0c70*/ 	.word	0x00038800
        /*0c74*/ 	.short	0x010a
        /*0c76*/ 	.byte	0x25
	.zero		1


	//   ....[26]....
        /*0c78*/ 	.word	0x000031f0
        /*0c7c*/ 	.word	0x00000004
        /*0c80*/ 	.word	0x00038830
        /*0c84*/ 	.short	0x010a
        /*0c86*/ 	.byte	0x3f
	.zero		1


	//   ....[27]....
        /*0c88*/ 	.word	0x00003230
        /*0c8c*/ 	.word	0x00000004
        /*0c90*/ 	.word	0x00038830
        /*0c94*/ 	.short	0x010a
        /*0c96*/ 	.byte	0x3f
	.zero		1


	//   ....[28]....
        /*0c98*/ 	.word	0x000034b0
        /*0c9c*/ 	.word	0x000000ff
        /*0ca0*/ 	.word	0x00038810
        /*0ca4*/ 	.short	0x010a
        /*0ca6*/ 	.byte	0x25
	.zero		1


	//   ....[29]....
        /*0ca8*/ 	.word	0x000034f0
        /*0cac*/ 	.word	0x00000004
        /*0cb0*/ 	.word	0x00038850
        /*0cb4*/ 	.short	0x010a
        /*0cb6*/ 	.byte	0x3f
	.zero		1


	//   ....[30]....
        /*0cb8*/ 	.word	0x00003530
        /*0cbc*/ 	.word	0x00000004
        /*0cc0*/ 	.word	0x00038850
        /*0cc4*/ 	.short	0x010a
        /*0cc6*/ 	.byte	0x3f
	.zero		1


	//   ....[31]....
        /*0cc8*/ 	.word	0x00005040
        /*0ccc*/ 	.word	0x00000018
        /*0cd0*/ 	.word	0x00000000
        /*0cd4*/ 	.short	0x0101
        /*0cd6*/ 	.byte	0x3f
	.zero		1


	//   ....[32]....
        /*0cd8*/ 	.word	0x00005630
        /*0cdc*/ 	.word	0x00000004
        /*0ce0*/ 	.word	0x00000000
        /*0ce4*/ 	.short	0x0101
        /*0ce6*/ 	.byte	0x3f
	.zero		1


	//   ....[33]....
        /*0ce8*/ 	.word	0x00005750
        /*0cec*/ 	.word	0x000000ff
        /*0cf0*/ 	.word	0x00038830
        /*0cf4*/ 	.short	0x010a
        /*0cf6*/ 	.byte	0x05
	.zero		1


	//   ....[34]....
        /*0cf8*/ 	.word	0x00005790
        /*0cfc*/ 	.word	0x000000ff
        /*0d00*/ 	.word	0x00038830
        /*0d04*/ 	.short	0x010a
        /*0d06*/ 	.byte	0x05
	.zero		1


	//   ....[35]....
        /*0d08*/ 	.word	0x00005970
        /*0d0c*/ 	.word	0x000000ff
        /*0d10*/ 	.word	0x00038850
        /*0d14*/ 	.short	0x010a
        /*0d16*/ 	.byte	0x05
	.zero		1


	//   ....[36]....
        /*0d18*/ 	.word	0x000059b0
        /*0d1c*/ 	.word	0x000000ff
        /*0d20*/ 	.word	0x00038850
        /*0d24*/ 	.short	0x010a
        /*0d26*/ 	.byte	0x05
	.zero		1


	//   ....[37]....
        /*0d28*/ 	.word	0x00007500
        /*0d2c*/ 	.word	0x00000099
        /*0d30*/ 	.word	0x00000000
        /*0d34*/ 	.short	0x0101
        /*0d36*/ 	.byte	0x3f
	.zero		1


	//   ....[38]....
        /*0d38*/ 	.word	0x00008050
        /*0d3c*/ 	.word	0x000000b3
        /*0d40*/ 	.word	0x00000000
        /*0d44*/ 	.short	0x0101
        /*0d46*/ 	.byte	0x3f
	.zero		1


	//   ....[39]....
        /*0d48*/ 	.word	0x0000a810
        /*0d4c*/ 	.word	0x000000ff
        /*0d50*/ 	.word	0x00000000
        /*0d54*/ 	.short	0x0101
        /*0d56*/ 	.byte	0x04
	.zero		1


	//   ....[40]....
        /*0d58*/ 	.word	0x0000d4c0
        /*0d5c*/ 	.word	0x00000000
        /*0d60*/ 	.word	0x00038840
        /*0d64*/ 	.short	0x010a
        /*0d66*/ 	.byte	0x3f
	.zero		1


	//   ....[41]....
        /*0d68*/ 	.word	0x0000e070
        /*0d6c*/ 	.word	0x00000008
        /*0d70*/ 	.word	0x00038800
        /*0d74*/ 	.short	0x0107
        /*0d76*/ 	.byte	0x3f
	.zero		1


	//   ....[42]....
        /*0d78*/ 	.word	0x0000e120
        /*0d7c*/ 	.word	0x00000000
        /*0d80*/ 	.word	0x00038800
        /*0d84*/ 	.short	0x0101
        /*0d86*/ 	.byte	0x3f
	.zero		1


	//   ....[43]....
        /*0d88*/ 	.word	0x0000f0d0
        /*0d8c*/ 	.word	0x00000000
        /*0d90*/ 	.word	0x00038810
        /*0d94*/ 	.short	0x0107
        /*0d96*/ 	.byte	0x3f
	.zero		1


	//   ....[44]....
        /*0d98*/ 	.word	0x0000f1d0
        /*0d9c*/ 	.word	0x00000002
        /*0da0*/ 	.word	0x00038810
        /*0da4*/ 	.short	0x0101
        /*0da6*/ 	.byte	0x3f
	.zero		1


	//   ....[45]....
        /*0da8*/ 	.word	0x0000f1f0
        /*0dac*/ 	.word	0x00000002
        /*0db0*/ 	.word	0x00038820
        /*0db4*/ 	.short	0x010a
        /*0db6*/ 	.byte	0x3f
	.zero		1


	//   ....[46]....
        /*0db8*/ 	.word	0x0000f300
        /*0dbc*/ 	.word	0x00000003
        /*0dc0*/ 	.word	0x00038860
        /*0dc4*/ 	.short	0x010a
        /*0dc6*/ 	.byte	0x3f
	.zero		1


	//   ....[47]....
        /*0dc8*/ 	.word	0x00010010
        /*0dcc*/ 	.word	0x00000003
        /*0dd0*/ 	.word	0x00038840
        /*0dd4*/ 	.short	0x010a
        /*0dd6*/ 	.byte	0x3f
	.zero		1


	//   ....[48]....
        /*0dd8*/ 	.word	0x00010270
        /*0ddc*/ 	.word	0x00000003
        /*0de0*/ 	.word	0x00038860
        /*0de4*/ 	.short	0x010a
        /*0de6*/ 	.byte	0x3f
	.zero		1


	//   ....[49]....
        /*0de8*/ 	.word	0x00010f10
        /*0dec*/ 	.word	0x00000004
        /*0df0*/ 	.word	0x00038840
        /*0df4*/ 	.short	0x010a
        /*0df6*/ 	.byte	0x3f
	.zero		1


	//   ....[50]....
        /*0df8*/ 	.word	0x00011160
        /*0dfc*/ 	.word	0x00000004
        /*0e00*/ 	.word	0x00038860
        /*0e04*/ 	.short	0x010a
        /*0e06*/ 	.byte	0x3f
	.zero		1


	//   ....[51]....
        /*0e08*/ 	.word	0x00011d70
        /*0e0c*/ 	.word	0x00000004
        /*0e10*/ 	.word	0x00038840
        /*0e14*/ 	.short	0x010a
        /*0e16*/ 	.byte	0x3f
	.zero		1


	//   ....[52]....
        /*0e18*/ 	.word	0x00011fd0
        /*0e1c*/ 	.word	0x00000004
        /*0e20*/ 	.word	0x00038860
        /*0e24*/ 	.short	0x010a
        /*0e26*/ 	.byte	0x3f
	.zero		1


	//   ....[53]....
        /*0e28*/ 	.word	0x00013610
        /*0e2c*/ 	.word	0x00000009
        /*0e30*/ 	.word	0x00038820
        /*0e34*/ 	.short	0x010a
        /*0e36*/ 	.byte	0x3f
	.zero		1


	//   ....[54]....
        /*0e38*/ 	.word	0x00013780
        /*0e3c*/ 	.word	0x00000005
        /*0e40*/ 	.word	0x00000000
        /*0e44*/ 	.short	0x010a
        /*0e46*/ 	.byte	0x3f
	.zero		1


	//   ....[55]....
        /*0e48*/ 	.word	0x00013800
        /*0e4c*/ 	.word	0x00000007
        /*0e50*/ 	.word	0x00000000
        /*0e54*/ 	.short	0x010a
        /*0e56*/ 	.byte	0x3f
	.zero		1


	//   ....[56]....
        /*0e58*/ 	.word	0x00013840
        /*0e5c*/ 	.word	0x00000005
        /*0e60*/ 	.word	0x00000000
        /*0e64*/ 	.short	0x010a
        /*0e66*/ 	.byte	0x3f
	.zero		1


	//   ....[57]....
        /*0e68*/ 	.word	0x00013870
        /*0e6c*/ 	.word	0x00000003
        /*0e70*/ 	.word	0x00000000
        /*0e74*/ 	.short	0x010a
        /*0e76*/ 	.byte	0x3f
	.zero		1


	//   ....[58]....
        /*0e78*/ 	.word	0x000138e0
        /*0e7c*/ 	.word	0x00000000
        /*0e80*/ 	.word	0x00038800
        /*0e84*/ 	.short	0x010a
        /*0e86*/ 	.byte	0x3f
	.zero		1


	//   ....[59]....
        /*0e88*/ 	.word	0x00013930
        /*0e8c*/ 	.word	0x00000004
        /*0e90*/ 	.word	0x00038830
        /*0e94*/ 	.short	0x010a
        /*0e96*/ 	.byte	0x3f
	.zero		1


	//   ....[60]....
        /*0e98*/ 	.word	0x00013990
        /*0e9c*/ 	.word	0x00000006
        /*0ea0*/ 	.word	0x00038810
        /*0ea4*/ 	.short	0x010a
        /*0ea6*/ 	.byte	0x3f
	.zero		1


	//   ....[61]....
        /*0ea8*/ 	.word	0x000139e0
        /*0eac*/ 	.word	0x00000004
        /*0eb0*/ 	.word	0x00038850
        /*0eb4*/ 	.short	0x010a
        /*0eb6*/ 	.byte	0x3f
	.zero		1


	//   ....[62]....
        /*0eb8*/ 	.word	0x00013a40
        /*0ebc*/ 	.word	0x0000000a
        /*0ec0*/ 	.word	0x00038830
        /*0ec4*/ 	.short	0x010a
        /*0ec6*/ 	.byte	0x3f
	.zero		1


	//   ....[63]....
        /*0ec8*/ 	.word	0x00013aa0
        /*0ecc*/ 	.word	0x0000000a
        /*0ed0*/ 	.word	0x00038850
        /*0ed4*/ 	.short	0x010a
        /*0ed6*/ 	.byte	0x3f
	.zero		1


	//   ....[64]....
        /*0ed8*/ 	.word	0x00013c40
        /*0edc*/ 	.word	0x00000000
        /*0ee0*/ 	.word	0x00038840
        /*0ee4*/ 	.short	0x010a
        /*0ee6*/ 	.byte	0x3f
	.zero		1


	//   ....[65]....
        /*0ee8*/ 	.word	0x00014d70
        /*0eec*/ 	.word	0x00000002
        /*0ef0*/ 	.word	0x00038820
        /*0ef4*/ 	.short	0x010a
        /*0ef6*/ 	.byte	0x3f
	.zero		1


	//   ....[66]....
        /*0ef8*/ 	.word	0x00014dc0
        /*0efc*/ 	.word	0x00000003
        /*0f00*/ 	.word	0x00038860
        /*0f04*/ 	.short	0x010a
        /*0f06*/ 	.byte	0x3f
	.zero		1


	//   ....[67]....
        /*0f08*/ 	.word	0x00014e10
        /*0f0c*/ 	.word	0x00000003
        /*0f10*/ 	.word	0x00038840
        /*0f14*/ 	.short	0x010a
        /*0f16*/ 	.byte	0x3f
	.zero		1


	//   ....[68]....
        /*0f18*/ 	.word	0x00014e60
        /*0f1c*/ 	.word	0x00000003
        /*0f20*/ 	.word	0x00038860
        /*0f24*/ 	.short	0x010a
        /*0f26*/ 	.byte	0x3f
	.zero		1


	//   ....[69]....
        /*0f28*/ 	.word	0x00014eb0
        /*0f2c*/ 	.word	0x00000004
        /*0f30*/ 	.word	0x00038840
        /*0f34*/ 	.short	0x010a
        /*0f36*/ 	.byte	0x3f
	.zero		1


	//   ....[70]....
        /*0f38*/ 	.word	0x00014f00
        /*0f3c*/ 	.word	0x00000004
        /*0f40*/ 	.word	0x00038860
        /*0f44*/ 	.short	0x010a
        /*0f46*/ 	.byte	0x3f
	.zero		1


	//   ....[71]....
        /*0f48*/ 	.word	0x00014f50
        /*0f4c*/ 	.word	0x00000004
        /*0f50*/ 	.word	0x00038840
        /*0f54*/ 	.short	0x010a
        /*0f56*/ 	.byte	0x3f
	.zero		1


	//   ....[72]....
        /*0f58*/ 	.word	0x00014fa0
        /*0f5c*/ 	.word	0x00000004
        /*0f60*/ 	.word	0x00038860
        /*0f64*/ 	.short	0x010a
        /*0f66*/ 	.byte	0x3f
	.zero		1


	//   ....[73]....
        /*0f68*/ 	.word	0x00015a00
        /*0f6c*/ 	.word	0x00000009
        /*0f70*/ 	.word	0x00038820
        /*0f74*/ 	.short	0x010a
        /*0f76*/ 	.byte	0x3f
	.zero		1


	//   ....[74]....
        /*0f78*/ 	.word	0x00015ba0
        /*0f7c*/ 	.word	0x00000005
        /*0f80*/ 	.word	0x00000000
        /*0f84*/ 	.short	0x010a
        /*0f86*/ 	.byte	0x3f
	.zero		1


	//   ....[75]....
        /*0f88*/ 	.word	0x00015bf0
        /*0f8c*/ 	.word	0x00000007
        /*0f90*/ 	.word	0x00000000
        /*0f94*/ 	.short	0x010a
        /*0f96*/ 	.byte	0x3f
	.zero		1


	//   ....[76]....
        /*0f98*/ 	.word	0x00015c40
        /*0f9c*/ 	.word	0x00000005
        /*0fa0*/ 	.word	0x00000000
        /*0fa4*/ 	.short	0x010a
        /*0fa6*/ 	.byte	0x3f
	.zero		1


	//----- nvinfo : EIATTR_NUM_MBARRIERS
	.align		4
.L_262:
        /*0fa8*/ 	.byte	0x03, 0x38
        /*0faa*/ 	.short	0x0017


	//----- nvinfo : EIATTR_EXIT_INSTR_OFFSETS
	.align		4
        /*0fac*/ 	.byte	0x04, 0x1c
        /*0fae*/ 	.short	(.L_264 - .L_263)


	//   ....[0]....
.L_263:
        /*0fb0*/ 	.word	0x00000a40


	//   ....[1]....
        /*0fb4*/ 	.word	0x0000bb10


	//   ....[2]....
        /*0fb8*/ 	.word	0x000138c0


	//----- nvinfo : EIATTR_MAX_THREADS
	.align		4
.L_264:
        /*0fbc*/ 	.byte	0x04, 0x05
        /*0fbe*/ 	.short	(.L_266 - .L_265)
.L_265:
        /*0fc0*/ 	.word	0x00000180
        /*0fc4*/ 	.word	0x00000001
        /*0fc8*/ 	.word	0x00000001


	//----- nvinfo : EIATTR_CRS_STACK_SIZE
	.align		4
.L_266:
        /*0fcc*/ 	.byte	0x04, 0x1e
        /*0fce*/ 	.short	(.L_268 - .L_267)
.L_267:
        /*0fd0*/ 	.word	0x00000000


	//----- nvinfo : EIATTR_CBANK_PARAM_SIZE
	.align		4
.L_268:
        /*0fd4*/ 	.byte	0x03, 0x19
        /*0fd6*/ 	.short	0x0bf0


	//----- nvinfo : EIATTR_PARAM_CBANK
	.align		4
        /*0fd8*/ 	.byte	0x04, 0x0a
        /*0fda*/ 	.short	(.L_270 - .L_269)
	.align		4
.L_269:
        /*0fdc*/ 	.word	index@(.nv.constant0._ZN7cutlass13device_kernelIN5flash11enable_sm90INS1_16FlashAttnFwdSm90INS1_25CollectiveMainloopFwdSm90ILi2EN4cute5tupleIJNS5_1CILi1EEES8_S8_EEENS6_IJNS7_ILi64EEESA_SA_EEELi512ENS_10bfloat16_tEfNS_4arch4Sm90ELb0ELb0ELb0ELb1ELb0ELb0ELb1ELb0ELb0ELb1ELb0ELb0EEENS1_21CollectiveEpilogueFwdINS6_IJSA_NS7_ILi512EEESA_EEES9_SC_SE_Li256ELb1ELb1ELb0ELb0EEENS1_36VarlenDynamicPersistentTileSchedulerILi64ELi64ELi256ELi128ELb0ELb1ELb1ELb0ELb1ELb1EEEEEEEEEvNT_6ParamsE)
        /*0fe0*/ 	.short	0x0210
        /*0fe2*/ 	.short	0x0bf0


	//----- nvinfo : EIATTR_SW_WAR
	.align		4
.L_270:
        /*0fe4*/ 	.byte	0x04, 0x36
        /*0fe6*/ 	.short	(.L_272 - .L_271)
.L_271:
        /*0fe8*/ 	.word	0x00000008
.L_272:


//--------------------- .nv.info._ZN7cutlass13device_kernelIN5flash11enable_sm90INS1_16FlashAttnFwdSm90INS1_25CollectiveMainloopFwdSm90ILi2EN4cute5tupleIJNS5_1CILi1EEES8_S8_EEENS6_IJNS7_ILi64EEESA_SA_EEELi512ENS_10bfloat16_tEfNS_4arch4Sm90ELb0ELb0ELb0ELb1ELb0ELb1ELb1ELb0ELb0ELb1ELb0ELb0EEENS1_21CollectiveEpilogueFwdINS6_IJSA_NS7_ILi512EEESA_EEES9_SC_SE_Li256ELb1ELb1ELb0ELb0EEENS1_36VarlenDynamicPersistentTileSchedulerILi64ELi64ELi256ELi128ELb0ELb1ELb1ELb0ELb1ELb1EEEEEEEEEvNT_6ParamsE --------------------------
	.section	.nv.info._ZN7cutlass13device_kernelIN5flash11enable_sm90INS1_16FlashAttnFwdSm90INS1_25CollectiveMainloopFwdSm90ILi2EN4cute5tupleIJNS5_1CILi1EEES8_S8_EEENS6_IJNS7_ILi64EEESA_SA_EEELi512ENS_10bfloat16_tEfNS_4arch4Sm90ELb0ELb0ELb0ELb1ELb0ELb1ELb1ELb0ELb0ELb1ELb0ELb0EEENS1_21CollectiveEpilogueFwdINS6_IJSA_NS7_ILi512EEESA_EEES9_SC_SE_Li256ELb1ELb1ELb0ELb0EEENS1_36VarlenDynamicPersistentTileSchedulerILi64ELi64ELi256ELi128ELb0ELb1ELb1ELb0ELb1ELb1EEEEEEEEEvNT_6ParamsE,"",@"SHT_CUDA_INFO"
	.sectionflags	@""
	.align	4


	//----- nvinfo : EIATTR_CUDA_API_VERSION
	.align		4
        /*0000*/ 	.byte	0x04, 0x37
        /*0002*/ 	.short	(.L_274 - .L_273)
.L_273:
        /*0004*/ 	.word	0x00000082


	//----- nvinfo : EIATTR_KPARAM_INFO
	.align		4
.L_274:
        /*0008*/ 	.byte	0x04, 0x17
        /*000a*/ 	.short	(.L_276 - .L_275)
.L_275:
        /*000c*/ 	.word	0x00000000
        /*0010*/ 	.short	0x0000
        /*0012*/ 	.short	0x0070
        /*0014*/ 	.byte	0x00, 0xf0, 0x01, 0x2e


	//----- nvinfo : EIATTR_SPARSE_MMA_MASK
	.align		4
.L_276:
        /*0018*/ 	.byte	0x03, 0x50
        /*001a*/ 	.short	0x0000


	//----- nvinfo : EIATTR_MAXREG_COUNT
	.align		4
        /*001c*/ 	.byte	0x03, 0x1b
        /*001e*/ 	.short	0x00a8


	//----- nvinfo : EIATTR_NUM_BARRIERS
	.align		4
        /*0020*/ 	.byte	0x02, 0x4c
        /*0022*/ 	.byte	0x10
	.zero		1


	//----- nvinfo : EIATTR_EXTERNS
	.align		4
        /*0024*/ 	.byte	0x04, 0x0f
        /*0026*/ 	.short	(.L_278 - .L_277)


	//   ....[0]....
	.align		4
.L_277:
        /*0028*/ 	.word	index@(__assertfail)


	//----- nvinfo : EIATTR_ANNOTATIONS
	.align		4
.L_278:
        /*002c*/ 	.byte	0x04, 0x55
        /*002e*/ 	.short	(.L_280 - .L_279)


	//   ....[0]....
.L_279:
        /* <DEDUP_REMOVED lines=118> */


	//----- nvinfo : EIATTR_MERCURY_ISA_VERSION
	.align		4
.L_280:
        /*0780*/ 	.byte	0x03, 0x5f
        /*0782*/ 	.short	0x0101


	//----- nvinfo : EIATTR_UNUSED_LOAD_BYTE_OFFSET
	.align		4
        /*0784*/ 	.byte	0x04, 0x44
        /*0786*/ 	.short	(.L_282 - .L_281)


	//   ....[0]....
.L_281:
        /*0788*/ 	.word	0x00000ad0
        /*078c*/ 	.word	0x0000fff0


	//   ....[1]....
        /*0790*/ 	.word	0x0000f2a0
        /*0794*/ 	.word	0x0000fff0


	//----- nvinfo : EIATTR_INT_WARP_WIDE_INSTR_OFFSETS
	.align		4
.L_282:
        /*0798*/ 	.byte	0x04, 0x31
        /*079a*/ 	.short	(.L_284 - .L_283)


	//   ....[0]....
.L_283:
        /*079c*/ 	.word	0x00000190


	//   ....[1]....
        /*07a0*/ 	.word	0x000001d0


	//   ....[2]....
        /*07a4*/ 	.word	0x00000240


	//   ....[3]....
        /*07a8*/ 	.word	0x000002b0


	//   ....[4]....
        /*07ac*/ 	.word	0x00014ed0


	//   ....[5]....
        /*07b0*/ 	.word	0x00014f30


	//   ....[6]....
        /*07b4*/ 	.word	0x0001ad10


	//   ....[7]....
        /*07b8*/ 	.word	0x0001ad70


	//----- nvinfo : EIATTR_COOP_GROUP_MASK_REGIDS
	.align		4
.L_284:
        /*07bc*/ 	.byte	0x04, 0x29
        /*07be*/ 	.short	(.L_286 - .L_285)


	//   ....[0]....
.L_285:
        /*07c0*/ 	.word	0xffffffff


	//   ....[1]....
        /*07c4*/ 	.word	0xffffffff


	//   ....[2]....
        /*07c8*/ 	.word	0xffffffff


	//   ....[3]....
        /*07cc*/ 	.word	0xffffffff


	//   ....[4]....
        /*07d0*/ 	.word	0xffffffff


	//   ....[5]....
        /*07d4*/ 	.word	0xffffffff


	//   ....[6]....
        /*07d8*/ 	.word	0xffffffff


	//   ....[7]....
        /*07dc*/ 	.word	0xffffffff


	//   ....[8]....
        /*07e0*/ 	.word	0xffffffff


	//   ....[9]....
        /*07e4*/ 	.word	0xffffffff


	//   ....[10]....
        /*07e8*/ 	.word	0xffffffff


	//   ....[11]....
        /*07ec*/ 	.word	0xffffffff


	//   ....[12]....
        /*07f0*/ 	.word	0xffffffff


	//   ....[13]....
        /*07f4*/ 	.word	0xffffffff


	//   ....[14]....
        /*07f8*/ 	.word	0xffffffff


	//   ....[15]....
        /*07fc*/ 	.word	0xffffffff


	//   ....[16]....
        /*0800*/ 	.word	0xffffffff


	//   ....[17]....
        /*0804*/ 	.word	0xffffffff


	//   ....[18]....
        /*0808*/ 	.word	0xffffffff


	//   ....[19]....
        /*080c*/ 	.word	0xffffffff


	//   ....[20]....
        /*0810*/ 	.word	0xffffffff


	//   ....[21]....
        /*0814*/ 	.word	0xffffffff


	//   ....[22]....
        /*0818*/ 	.word	0xffffffff


	//   ....[23]....
        /*081c*/ 	.word	0xffffffff


	//   ....[24]....
        /*0820*/ 	.word	0xffffffff


	//   ....[25]....
        /*0824*/ 	.word	0xffffffff


	//   ....[26]....
        /*0828*/ 	.word	0xffffffff


	//   ....[27]....
        /*082c*/ 	.word	0xffffffff


	//   ....[28]....
        /*0830*/ 	.word	0xffffffff


	//   ....[29]....
        /*0834*/ 	.word	0xffffffff


	//   ....[30]....
        /*0838*/ 	.word	0xffffffff


	//   ....[31]....
        /*083c*/ 	.word	0xffffffff


	//   ....[32]....
        /*0840*/ 	.word	0xffffffff


	//   ....[33]....
        /*0844*/ 	.word	0xffffffff


	//   ....[34]....
        /*0848*/ 	.word	0xffffffff


	//   ....[35]....
        /*084c*/ 	.word	0xffffffff


	//   ....[36]....
        /*0850*/ 	.word	0xffffffff


	//   ....[37]....
        /*0854*/ 	.word	0xffffffff


	//   ....[38]....
        /*0858*/ 	.word	0xffffffff


	//   ....[39]....
        /*085c*/ 	.word	0xffffffff


	//   ....[40]....
        /*0860*/ 	.word	0xffffffff


	//   ....[41]....
        /*0864*/ 	.word	0xffffffff


	//   ....[42]....
        /*0868*/ 	.word	0xffffffff


	//   ....[43]....
        /*086c*/ 	.word	0xffffffff


	//   ....[44]....
        /*0870*/ 	.word	0xffffffff


	//   ....[45]....
        /*0874*/ 	.word	0xffffffff


	//   ....[46]....
        /*0878*/ 	.word	0xffffffff


	//   ....[47]....
        /*087c*/ 	.word	0xffffffff


	//   ....[48]....
        /*0880*/ 	.word	0xffffffff


	//   ....[49]....
        /*0884*/ 	.word	0xffffffff


	//   ....[50]....
        /*0888*/ 	.word	0xffffffff


	//   ....[51]....
        /*088c*/ 	.word	0xffffffff


	//   ....[52]....
        /*0890*/ 	.word	0xffffffff


	//   ....[53]....
        /*0894*/ 	.word	0xffffffff


	//   ....[54]....
        /*0898*/ 	.word	0xffffffff


	//   ....[55]....
        /*089c*/ 	.word	0xffffffff


	//   ....[56]....
        /*08a0*/ 	.word	0xffffffff


	//   ....[57]....
        /*08a4*/ 	.word	0xffffffff


	//   ....[58]....
        /*08a8*/ 	.word	0xffffffff


	//   ....[59]....
        /*08ac*/ 	.word	0xffffffff


	//   ....[60]....
        /*08b0*/ 	.word	0xffffffff


	//   ....[61]....
        /*08b4*/ 	.word	0xffffffff


	//   ....[62]....
        /*08b8*/ 	.word	0xffffffff


	//   ....[63]....
        /*08bc*/ 	.word	0xffffffff


	//   ....[64]....
        /*08c0*/ 	.word	0xffffffff


	//   ....[65]....
        /*08c4*/ 	.word	0xffffffff


	//   ....[66]....
        /*08c8*/ 	.word	0xffffffff


	//   ....[67]....
        /*08cc*/ 	.word	0xffffffff


	//   ....[68]....
        /*08d0*/ 	.word	0xffffffff


	//   ....[69]....
        /*08d4*/ 	.word	0xffffffff


	//   ....[70]....
        /*08d8*/ 	.word	0xffffffff


	//   ....[71]....
        /*08dc*/ 	.word	0xffffffff


	//   ....[72]....
        /*08e0*/ 	.word	0xffffffff


	//   ....[73]....
        /*08e4*/ 	.word	0xffffffff


	//   ....[74]....
        /*08e8*/ 	.word	0xffffffff


	//   ....[75]....
        /*08ec*/ 	.word	0xffffffff


	//   ....[76]....
        /*08f0*/ 	.word	0xffffffff


	//   ....[77]....
        /*08f4*/ 	.word	0xffffffff


	//   ....[78]....
        /*08f8*/ 	.word	0xffffffff


	//   ....[79]....
        /*08fc*/ 	.word	0xffffffff


	//   ....[80]....
        /*0900*/ 	.word	0xffffffff


	//   ....[81]....
        /*0904*/ 	.word	0xffffffff


	//   ....[82]....
        /*0908*/ 	.word	0xffffffff


	//   ....[83]....
        /*090c*/ 	.word	0xffffffff


	//   ....[84]....
        /*0910*/ 	.word	0xffffffff


	//   ....[85]....
        /*0914*/ 	.word	0xffffffff


	//   ....[86]....
        /*0918*/ 	.word	0xffffffff


	//   ....[87]....
        /*091c*/ 	.word	0xffffffff


	//   ....[88]....
        /*0920*/ 	.word	0xffffffff


	//   ....[89]....
        /*0924*/ 	.word	0xffffffff


	//   ....[90]....
        /*0928*/ 	.word	0xffffffff


	//   ....[91]....
        /*092c*/ 	.word	0xffffffff


	//   ....[92]....
        /*0930*/ 	.word	0xffffffff


	//   ....[93]....
        /*0934*/ 	.word	0xffffffff


	//   ....[94]....
        /*0938*/ 	.word	0xffffffff


	//   ....[95]....
        /*093c*/ 	.word	0xffffffff


	//   ....[96]....
        /*0940*/ 	.word	0xffffffff


	//   ....[97]....
        /*0944*/ 	.word	0xffffffff


	//   ....[98]....
        /*0948*/ 	.word	0x0500000f


	//   ....[99]....
        /*094c*/ 	.word	0x0500000f


	//   ....[100]....
        /*0950*/ 	.word	0x0500000f


	//   ....[101]....
        /*0954*/ 	.word	0x0500000f


	//   ....[102]....
        /*0958*/ 	.word	0x0500000f


	//   ....[103]....
        /*095c*/ 	.word	0x0500000f


	//   ....[104]....
        /*0960*/ 	.word	0x0500000f


	//   ....[105]....
        /*0964*/ 	.word	0x0500000f


	//   ....[106]....
        /*0968*/ 	.word	0x0500000f


	//   ....[107]....
        /*096c*/ 	.word	0x0500000f


	//   ....[108]....
        /*0970*/ 	.word	0x0500000f


	//   ....[109]....
        /*0974*/ 	.word	0x0500000f


	//   ....[110]....
        /*0978*/ 	.word	0x0500000f


	//   ....[111]....
        /*097c*/ 	.word	0x0500000f


	//   ....[112]....
        /*0980*/ 	.word	0x0500000f


	//   ....[113]....
        /*0984*/ 	.word	0x0500000f


	//   ....[114]....
        /*0988*/ 	.word	0x0500000f


	//   ....[115]....
        /*098c*/ 	.word	0x0500000f


	//   ....[116]....
        /*0990*/ 	.word	0x0500000f


	//   ....[117]....
        /*0994*/ 	.word	0x0500000f


	//   ....[118]....
        /*0998*/ 	.word	0x0500000f


	//   ....[119]....
        /*099c*/ 	.word	0x0500000f


	//   ....[120]....
        /*09a0*/ 	.word	0x0500000f


	//   ....[121]....
        /*09a4*/ 	.word	0x0500000f


	//   ....[122]....
        /*09a8*/ 	.word	0x0500000f


	//   ....[123]....
        /*09ac*/ 	.word	0x0500000f


	//   ....[124]....
        /*09b0*/ 	.word	0x0500000f


	//   ....[125]....
        /*09b4*/ 	.word	0x0500000f


	//   ....[126]....
        /*09b8*/ 	.word	0x0500000f


	//   ....[127]....
        /*09bc*/ 	.word	0x0500000f


	//   ....[128]....
        /*09c0*/ 	.word	0x0500000f


	//   ....[129]....
        /*09c4*/ 	.word	0x0500000f


	//   ....[130]....
        /*09c8*/ 	.word	0x0500000f


	//   ....[131]....
        /*09cc*/ 	.word	0x0500000f


	//   ....[132]....
        /*09d0*/ 	.word	0x0500000f


	//   ....[133]....
        /*09d4*/ 	.word	0x0500000f


	//   ....[134]....
        /*09d8*/ 	.word	0x0500000f


	//   ....[135]....
        /*09dc*/ 	.word	0x0500000f


	//   ....[136]....
        /*09e0*/ 	.word	0x0500000f


	//   ....[137]....
        /*09e4*/ 	.word	0x0500000f


	//   ....[138]....
        /*09e8*/ 	.word	0x0500000f


	//   ....[139]....
        /*09ec*/ 	.word	0x0500000f


	//   ....[140]....
        /*09f0*/ 	.word	0x0500000f


	//   ....[141]....
        /*09f4*/ 	.word	0x0500000f


	//----- nvinfo : EIATTR_COOP_GROUP_INSTR_OFFSETS
	.align		4
.L_286:
        /*09f8*/ 	.byte	0x04, 0x28
        /*09fa*/ 	.short	(.L_288 - .L_287)


	//   ....[0]....
.L_287:
        /*09fc*/ 	.word	0x00000060


	//   ....[1]....
        /*0a00*/ 	.word	0x000001a0


	//   ....[2]....
        /*0a04*/ 	.word	0x000001e0


	//   ....[3]....
        /*0a08*/ 	.word	0x000003f0


	//   ....[4]....
        /*0a0c*/ 	.word	0x00000550


	//   ....[5]....
        /*0a10*/ 	.word	0x00000670


	//   ....[6]....
        /*0a14*/ 	.word	0x000007d0


	//   ....[7]....
        /*0a18*/ 	.word	0x00004830


	//   ....[8]....
        /*0a1c*/ 	.word	0x00006130


	//   ....[9]....
        /*0a20*/ 	.word	0x000066f0


	//   ....[10]....
        /*0a24*/ 	.word	0x00006700


	//   ....[11]....
        /*0a28*/ 	.word	0x00006710


	//   ....[12]....
        /*0a2c*/ 	.word	0x00006720


	//   ....[13]....
        /*0a30*/ 	.word	0x000076d0


	//   ....[14]....
        /*0a34*/ 	.word	0x000076e0


	//   ....[15]....
        /*0a38*/ 	.word	0x000076f0


	//   ....[16]....
        /*0a3c*/ 	.word	0x00007700


	//   ....[17]....
        /*0a40*/ 	.word	0x00008da0


	//   ....[18]....
        /*0a44*/ 	.word	0x0000a840


	//   ....[19]....
        /*0a48*/ 	.word	0x0000a920


	//   ....[20]....
        /*0a4c*/ 	.word	0x0000aad0


	//   ....[21]....
        /*0a50*/ 	.word	0x0000ab80


	//   ....[22]....
        /*0a54*/ 	.word	0x0000b450


	//   ....[23]....
        /*0a58*/ 	.word	0x0000bad0


	//   ....[24]....
        /*0a5c*/ 	.word	0x0000d430


	//   ....[25]....
        /*0a60*/ 	.word	0x0000d440


	//   ....[26]....
        /*0a64*/ 	.word	0x0000d470


	//   ....[27]....
        /*0a68*/ 	.word	0x0000d500


	//   ....[28]....
        /*0a6c*/ 	.word	0x0000e770


	//   ....[29]....
        /*0a70*/ 	.word	0x0000e7c0


	//   ....[30]....
        /*0a74*/ 	.word	0x0000e7f0


	//   ....[31]....
        /*0a78*/ 	.word	0x0000e850


	//   ....[32]....
        /*0a7c*/ 	.word	0x0000e870


	//   ....[33]....
        /*0a80*/ 	.word	0x00010250


	//   ....[34]....
        /*0a84*/ 	.word	0x00010720


	//   ....[35]....
        /*0a88*/ 	.word	0x00010760


	//   ....[36]....
        /*0a8c*/ 	.word	0x00010780


	//   ....[37]....
        /*0a90*/ 	.word	0x000107a0


	//   ....[38]....
        /*0a94*/ 	.word	0x00010db0


	//   ....[39]....
        /*0a98*/ 	.word	0x00010e10


	//   ....[40]....
        /*0a9c*/ 	.word	0x00011080


	//   ....[41]....
        /*0aa0*/ 	.word	0x000110a0


	//   ....[42]....
        /*0aa4*/ 	.word	0x00011c00


	//   ....[43]....
        /*0aa8*/ 	.word	0x00011c20


	//   ....[44]....
        /*0aac*/ 	.word	0x00011e50


	//   ....[45]....
        /*0ab0*/ 	.word	0x00011e70


	//   ....[46]....
        /*0ab4*/ 	.word	0x00012110


	//   ....[47]....
        /*0ab8*/ 	.word	0x00012300


	//   ....[48]....
        /*0abc*/ 	.word	0x00012330


	//   ....[49]....
        /*0ac0*/ 	.word	0x00012360


	//   ....[50]....
        /*0ac4*/ 	.word	0x00012390


	//   ....[51]....
        /*0ac8*/ 	.word	0x000123c0


	//   ....[52]....
        /*0acc*/ 	.word	0x000123f0


	//   ....[53]....
        /*0ad0*/ 	.word	0x00012560


	//   ....[54]....
        /*0ad4*/ 	.word	0x00012590


	//   ....[55]....
        /*0ad8*/ 	.word	0x000125c0


	//   ....[56]....
        /*0adc*/ 	.word	0x000125f0


	//   ....[57]....
        /*0ae0*/ 	.word	0x00012620


	//   ....[58]....
        /*0ae4*/ 	.word	0x00012650


	//   ....[59]....
        /*0ae8*/ 	.word	0x000126f0


	//   ....[60]....
        /*0aec*/ 	.word	0x00012720


	//   ....[61]....
        /*0af0*/ 	.word	0x000127b0


	//   ....[62]....
        /*0af4*/ 	.word	0x00013370


	//   ....[63]....
        /*0af8*/ 	.word	0x000154e0


	//   ....[64]....
        /*0afc*/ 	.word	0x00016060


	//   ....[65]....
        /*0b00*/ 	.word	0x00016070


	//   ....[66]....
        /*0b04*/ 	.word	0x00016090


	//   ....[67]....
        /*0b08*/ 	.word	0x00016160


	//   ....[68]....
        /*0b0c*/ 	.word	0x00016190


	//   ....[69]....
        /*0b10*/ 	.word	0x000161f0


	//   ....[70]....
        /*0b14*/ 	.word	0x00016200


	//   ....[71]....
        /*0b18*/ 	.word	0x00016270


	//   ....[72]....
        /*0b1c*/ 	.word	0x00016bc0


	//   ....[73]....
        /*0b20*/ 	.word	0x00016bd0


	//   ....[74]....
        /*0b24*/ 	.word	0x00016d10


	//   ....[75]....
        /*0b28*/ 	.word	0x00016d20


	//   ....[76]....
        /*0b2c*/ 	.word	0x00016fd0


	//   ....[77]....
        /*0b30*/ 	.word	0x00016fe0


	//   ....[78]....
        /*0b34*/ 	.word	0x00017150


	//   ....[79]....
        /*0b38*/ 	.word	0x00017160


	//   ....[80]....
        /*0b3c*/ 	.word	0x0001afa0


	//   ....[81]....
        /*0b40*/ 	.word	0x0001afd0


	//   ....[82]....
        /*0b44*/ 	.word	0x0001b010


	//   ....[83]....
        /*0b48*/ 	.word	0x0001b040


	//   ....[84]....
        /*0b4c*/ 	.word	0x0001b070


	//   ....[85]....
        /*0b50*/ 	.word	0x0001b0a0


	//   ....[86]....
        /*0b54*/ 	.word	0x0001b0d0


	//   ....[87]....
        /*0b58*/ 	.word	0x0001b100


	//   ....[88]....
        /*0b5c*/ 	.word	0x0001b280


	//   ....[89]....
        /*0b60*/ 	.word	0x0001b2b0


	//   ....[90]....
        /*0b64*/ 	.word	0x0001b2e0


	//   ....[91]....
        /*0b68*/ 	.word	0x0001b310


	//   ....[92]....
        /*0b6c*/ 	.word	0x0001b340


	//   ....[93]....
        /*0b70*/ 	.word	0x0001b370


	//   ....[94]....
        /*0b74*/ 	.word	0x0001b430


	//   ....[95]....
        /*0b78*/ 	.word	0x0001b450


	//   ....[96]....
        /*0b7c*/ 	.word	0x0001b4c0


	//   ....[97]....
        /*0b80*/ 	.word	0x0001b960


	//   ....[98]....
        /*0b84*/ 	.word	0x0001bda0


	//   ....[99]....
        /*0b88*/ 	.word	0x0001be30


	//   ....[100]....
        /*0b8c*/ 	.word	0x0001be80


	//   ....[101]....
        /*0b90*/ 	.word	0x0001bed0


	//   ....[102]....
        /*0b94*/ 	.word	0x0001bfb0


	//   ....[103]....
        /*0b98*/ 	.word	0x0001c040


	//   ....[104]....
        /*0b9c*/ 	.word	0x0001c0a0


	//   ....[105]....
        /*0ba0*/ 	.word	0x0001c100


	//   ....[106]....
        /*0ba4*/ 	.word	0x0001c3a0


	//   ....[107]....
        /*0ba8*/ 	.word	0x0001c690


	//   ....[108]....
        /*0bac*/ 	.word	0x0001c810


	//   ....[109]....
        /*0bb0*/ 	.word	0x0001c860


	//   ....[110]....
        /*0bb4*/ 	.word	0x0001c8c0


	//   ....[111]....
        /*0bb8*/ 	.word	0x0001c920


	//   ....[112]....
        /*0bbc*/ 	.word	0x0001ca70


	//   ....[113]....
        /*0bc0*/ 	.word	0x0001cb10


	//   ....[114]....
        /*0bc4*/ 	.word	0x0001cbc0


	//   ....[115]....
        /*0bc8*/ 	.word	0x0001cca0


	//   ....[116]....
        /*0bcc*/ 	.word	0x0001ce70


	//   ....[117]....
        /*0bd0*/ 	.word	0x0001cf30


	//   ....[118]....
        /*0bd4*/ 	.word	0x0001d1e0


	//   ....[119]....
        /*0bd8*/ 	.word	0x0001d300


	//   ....[120]....
        /*0bdc*/ 	.word	0x0001d4d0


	//   ....[121]....
        /*0be0*/ 	.word	0x0001d5a0


	//   ....[122]....
        /*0be4*/ 	.word	0x0001d7a0


	//   ....[123]....
        /*0be8*/ 	.word	0x0001d830


	//   ....[124]....
        /*0bec*/ 	.word	0x0001db60


	//   ....[125]....
        /*0bf0*/ 	.word	0x0001dc00


	//   ....[126]....
        /*0bf4*/ 	.word	0x0001dd20


	//   ....[127]....
        /*0bf8*/ 	.word	0x0001dda0


	//   ....[128]....
        /*0bfc*/ 	.word	0x0001de20


	//   ....[129]....
        /*0c00*/ 	.word	0x0001dea0


	//   ....[130]....
        /*0c04*/ 	.word	0x0001df20


	//   ....[131]....
        /*0c08*/ 	.word	0x0001dfb0


	//   ....[132]....
        /*0c0c*/ 	.word	0x0001e050


	//   ....[133]....
        /*0c10*/ 	.word	0x0001e100


	//   ....[134]....
        /*0c14*/ 	.word	0x0001e180


	//   ....[135]....
        /*0c18*/ 	.word	0x0001e200


	//   ....[136]....
        /*0c1c*/ 	.word	0x0001e280


	//   ....[137]....
        /*0c20*/ 	.word	0x0001e310


	//   ....[138]....
        /*0c24*/ 	.word	0x0001e390


	//   ....[139]....
        /*0c28*/ 	.word	0x0001e430


	//   ....[140]....
        /*0c2c*/ 	.word	0x0001e4c0


	//   ....[141]....
        /*0c30*/ 	.word	0x0001e5f0


	//----- nvinfo : EIATTR_REG_RECONFIG
	.align		4
.L_288:
        /*0c34*/ 	.byte	0x01, 0x54
	.zero		2


	//----- nvinfo : EIATTR_SYSCALL_OFFSETS
	.align		4
        /*0c38*/ 	.byte	0x04, 0x46
        /*0c3a*/ 	.short	(.L_290 - .L_289)


	//   ....[0]....
.L_289:
        /*0c3c*/ 	.word	0x000019a0


	//   ....[1]....
        /*0c40*/ 	.word	0x00001af0


	//   ....[2]....
        /*0c44*/ 	.word	0x000062e0


	//   ....[3]....
        /*0c48*/ 	.word	0x00006660


	//   ....[4]....
        /*0c4c*/ 	.word	0x000150d0


	//   ....[5]....
        /*0c50*/ 	.word	0x00015230


	//   ....[6]....
        /*0c54*/ 	.word	0x00015330


	//   ....[7]....
        /*0c58*/ 	.word	0x00015c40


	//   ....[8]....
        /*0c5c*/ 	.word	0x00016590


	//----- nvinfo : EIATTR_MBARRIER_INSTR_OFFSETS
	.align		4
.L_290:
        /*0c60*/ 	.byte	0x04, 0x39
        /*0c62*/ 	.short	(.L_292 - .L_291)


	//   ....[0]....
.L_291:
        /*0c64*/ 	.word	0x000002d0
        /*0c68*/ 	.word	0x000000ff
        /*0c6c*/ 	.word	0x00038800
        /*0c70*/ 	.short	0x0100
        /*0c72*/ 	.byte	0x08
	.zero		1


	//   ....[1]....
        /*0c74*/ 	.word	0x000002e0
        /*0c78*/ 	.word	0x000000ff
        /*0c7c*/ 	.word	0x00038810
        /*0c80*/ 	.short	0x0100
        /*0c82*/ 	.byte	0x08
	.zero		1


	//   ....[2]....
        /*0c84*/ 	.word	0x000002f0
        /*0c88*/ 	.word	0x000000ff
        /*0c8c*/ 	.word	0x00038820
        /*0c90*/ 	.short	0x0100
        /*0c92*/ 	.byte	0x08
	.zero		1


	//   ....[3]....
        /*0c94*/ 	.word	0x000003a0
        /*0c98*/ 	.word	0x000000ff
        /*0c9c*/ 	.word	0x00038830
        /*0ca0*/ 	.short	0x0100
        /*0ca2*/ 	.byte	0x06
	.zero		1


	//   ....[4]....
        /*0ca4*/ 	.word	0x000003b0
        /*0ca8*/ 	.word	0x000000ff
        /*0cac*/ 	.word	0x00038840
        /*0cb0*/ 	.short	0x0100
        /*0cb2*/ 	.byte	0x06
	.zero		1


	//   ....[5]....
        /*0cb4*/ 	.word	0x000003c0
        /*0cb8*/ 	.word	0x000000ff
        /*0cbc*/ 	.word	0x00038838
        /*0cc0*/ 	.short	0x0100
        /*0cc2*/ 	.byte	0x06
	.zero		1


	//   ....[6]....
        /*0cc4*/ 	.word	0x000003d0
        /*0cc8*/ 	.word	0x000000ff
        /*0ccc*/ 	.word	0x00038848
        /*0cd0*/ 	.short	0x0100
        /*0cd2*/ 	.byte	0x06
	.zero		1


	//   ....[7]....
        /*0cd4*/ 	.word	0x00000500
        /*0cd8*/ 	.word	0x000000ff
        /*0cdc*/ 	.word	0x00038850
        /*0ce0*/ 	.short	0x0100
        /*0ce2*/ 	.byte	0x08
	.zero		1


	//   ....[8]....
        /*0ce4*/ 	.word	0x00000510
        /*0ce8*/ 	.word	0x000000ff
        /*0cec*/ 	.word	0x00038860
        /*0cf0*/ 	.short	0x0100
        /*0cf2*/ 	.byte	0x08
	.zero		1


	//   ....[9]....
        /*0cf4*/ 	.word	0x00000520
        /*0cf8*/ 	.word	0x000000ff
        /*0cfc*/ 	.word	0x00038858
        /*0d00*/ 	.short	0x0100
        /*0d02*/ 	.byte	0x08
	.zero		1


	//   ....[10]....
        /*0d04*/ 	.word	0x00000530
        /*0d08*/ 	.word	0x000000ff
        /*0d0c*/ 	.word	0x00038868
        /*0d10*/ 	.short	0x0100
        /*0d12*/ 	.byte	0x08
	.zero		1


	//   ....[11]....
        /*0d14*/ 	.word	0x00000620
        /*0d18*/ 	.word	0x000000ff
        /*0d1c*/ 	.word	0x00038870
        /*0d20*/ 	.short	0x0100
        /*0d22*/ 	.byte	0x06
	.zero		1


	//   ....[12]....
        /*0d24*/ 	.word	0x00000630
        /*0d28*/ 	.word	0x000000ff
        /*0d2c*/ 	.word	0x00038880
        /*0d30*/ 	.short	0x0100
        /*0d32*/ 	.byte	0x06
	.zero		1


	//   ....[13]....
        /*0d34*/ 	.word	0x00000640
        /*0d38*/ 	.word	0x000000ff
        /*0d3c*/ 	.word	0x00038878
        /*0d40*/ 	.short	0x0100
        /*0d42*/ 	.byte	0x06
	.zero		1


	//   ....[14]....
        /*0d44*/ 	.word	0x00000650
        /*0d48*/ 	.word	0x000000ff
        /*0d4c*/ 	.word	0x00038888
        /*0d50*/ 	.short	0x0100
        /*0d52*/ 	.byte	0x06
	.zero		1


	//   ....[15]....
        /*0d54*/ 	.word	0x00000780
        /*0d58*/ 	.word	0x000000ff
        /*0d5c*/ 	.word	0x00038890
        /*0d60*/ 	.short	0x0100
        /*0d62*/ 	.byte	0x08
	.zero		1


	//   ....[16]....
        /*0d64*/ 	.word	0x00000790
        /*0d68*/ 	.word	0x000000ff
        /*0d6c*/ 	.word	0x000388a0
        /*0d70*/ 	.short	0x0100
        /*0d72*/ 	.byte	0x08
	.zero		1


	//   ....[17]....
        /*0d74*/ 	.word	0x000007a0
        /*0d78*/ 	.word	0x000000ff
        /*0d7c*/ 	.word	0x00038898
        /*0d80*/ 	.short	0x0100
        /*0d82*/ 	.byte	0x08
	.zero		1


	//   ....[18]....
        /*0d84*/ 	.word	0x000007b0
        /*0d88*/ 	.word	0x000000ff
        /*0d8c*/ 	.word	0x000388a8
        /*0d90*/ 	.short	0x0100
        /*0d92*/ 	.byte	0x08
	.zero		1


	//   ....[19]....
        /*0d94*/ 	.word	0x000008e0
        /*0d98*/ 	.word	0x000000ff
        /*0d9c*/ 	.word	0x000388b0
        /*0da0*/ 	.short	0x0100
        /*0da2*/ 	.byte	0x08
	.zero		1


	//   ....[20]....
        /*0da4*/ 	.word	0x000008f0
        /*0da8*/ 	.word	0x000000ff
        /*0dac*/ 	.word	0x000388c0
        /*0db0*/ 	.short	0x0100
        /*0db2*/ 	.byte	0x08
	.zero		1


	//   ....[21]....
        /*0db4*/ 	.word	0x00000900
        /*0db8*/ 	.word	0x000000ff
        /*0dbc*/ 	.word	0x000388b8
        /*0dc0*/ 	.short	0x0100
        /*0dc2*/ 	.byte	0x08
	.zero		1


	//   ....[22]....
        /*0dc4*/ 	.word	0x00000910
        /*0dc8*/ 	.word	0x000000ff
        /*0dcc*/ 	.word	0x000388c8
        /*0dd0*/ 	.short	0x0100
        /*0dd2*/ 	.byte	0x08
	.zero		1


	//   ....[23]....
        /*0dd4*/ 	.word	0x000026f0
        /*0dd8*/ 	.word	0x00000042
        /*0ddc*/ 	.word	0x00038890
        /*0de0*/ 	.short	0x010a
        /*0de2*/ 	.byte	0x3f
	.zero		1


	//   ....[24]....
        /*0de4*/ 	.word	0x00003110
        /*0de8*/ 	.word	0x00000042
        /*0dec*/ 	.word	0x00038890
        /*0df0*/ 	.short	0x010a
        /*0df2*/ 	.byte	0x3f
	.zero		1


	//   ....[25]....
        /*0df4*/ 	.word	0x00003a20
        /*0df8*/ 	.word	0x00000042
        /*0dfc*/ 	.word	0x00038890
        /*0e00*/ 	.short	0x010a
        /*0e02*/ 	.byte	0x3f
	.zero		1


	//   ....[26]....
        /*0e04*/ 	.word	0x00003c20
        /*0e08*/ 	.word	0x00000004
        /*0e0c*/ 	.word	0x00000000
        /*0e10*/ 	.short	0x0101
        /*0e12*/ 	.byte	0x3f
	.zero		1


	//   ....[27]....
        /*0e14*/ 	.word	0x00003c60
        /*0e18*/ 	.word	0x00000042
        /*0e1c*/ 	.word	0x000388b0
        /*0e20*/ 	.short	0x010a
        /*0e22*/ 	.byte	0x3f
	.zero		1


	//   ....[28]....
        /*0e24*/ 	.word	0x00004280
        /*0e28*/ 	.word	0x00000042
        /*0e2c*/ 	.word	0x00000000
        /*0e30*/ 	.short	0x0101
        /*0e32*/ 	.byte	0x3f
	.zero		1


	//   ....[29]....
        /*0e34*/ 	.word	0x00004c70
        /*0e38*/ 	.word	0x00000000
        /*0e3c*/ 	.word	0x00000000
        /*0e40*/ 	.short	0x0101
        /*0e42*/ 	.byte	0x3f
	.zero		1


	//   ....[30]....
        /*0e44*/ 	.word	0x000057e0
        /*0e48*/ 	.word	0x00000000
        /*0e4c*/ 	.word	0x00000000
        /*0e50*/ 	.short	0x0101
        /*0e52*/ 	.byte	0x3f
	.zero		1


	//   ....[31]....
        /*0e54*/ 	.word	0x00006370
        /*0e58*/ 	.word	0x00000002
        /*0e5c*/ 	.word	0x00038800
        /*0e60*/ 	.short	0x010a
        /*0e62*/ 	.byte	0x3f
	.zero		1


	//   ....[32]....
        /*0e64*/ 	.word	0x000063c0
        /*0e68*/ 	.word	0x00000002
        /*0e6c*/ 	.word	0x00038800
        /*0e70*/ 	.short	0x010a
        /*0e72*/ 	.byte	0x3f
	.zero		1


	//   ....[33]....
        /*0e74*/ 	.word	0x00006970
        /*0e78*/ 	.word	0x00000002
        /*0e7c*/ 	.word	0x00038800
        /*0e80*/ 	.short	0x010a
        /*0e82*/ 	.byte	0x3f
	.zero		1


	//   ....[34]....
        /*0e84*/ 	.word	0x000078b0
        /*0e88*/ 	.word	0x00000002
        /*0e8c*/ 	.word	0x00038800
        /*0e90*/ 	.short	0x010a
        /*0e92*/ 	.byte	0x3f
	.zero		1


	//   ....[35]....
        /*0e94*/ 	.word	0x00008680
        /*0e98*/ 	.word	0x00000014
        /*0e9c*/ 	.word	0x00038830
        /*0ea0*/ 	.short	0x010a
        /*0ea2*/ 	.byte	0x3f
	.zero		1


	//   ....[36]....
        /*0ea4*/ 	.word	0x00008730
        /*0ea8*/ 	.word	0x00000014
        /*0eac*/ 	.word	0x00038830
        /*0eb0*/ 	.short	0x010a
        /*0eb2*/ 	.byte	0x3f
	.zero		1


	//   ....[37]....
        /*0eb4*/ 	.word	0x00008a40
        /*0eb8*/ 	.word	0x00000002
        /*0ebc*/ 	.word	0x00038810
        /*0ec0*/ 	.short	0x010a
        /*0ec2*/ 	.byte	0x3f
	.zero		1


	//   ....[38]....
        /*0ec4*/ 	.word	0x00008a90
        /*0ec8*/ 	.word	0x00000014
        /*0ecc*/ 	.word	0x00038850
        /*0ed0*/ 	.short	0x010a
        /*0ed2*/ 	.byte	0x3f
	.zero		1


	//   ....[39]....
        /*0ed4*/ 	.word	0x00008b50
        /*0ed8*/ 	.word	0x00000014
        /*0edc*/ 	.word	0x00038850
        /*0ee0*/ 	.short	0x010a
        /*0ee2*/ 	.byte	0x3f
	.zero		1


	//   ....[40]....
        /*0ee4*/ 	.word	0x0000aeb0
        /*0ee8*/ 	.word	0x0000000e
        /*0eec*/ 	.word	0x00000000
        /*0ef0*/ 	.short	0x0101
        /*0ef2*/ 	.byte	0x3f
	.zero		1


	//   ....[41]....
        /*0ef4*/ 	.word	0x0000b470
        /*0ef8*/ 	.word	0x00000014
        /*0efc*/ 	.word	0x00000000
        /*0f00*/ 	.short	0x0101
        /*0f02*/ 	.byte	0x3f
	.zero		1


	//   ....[42]....
        /*0f04*/ 	.word	0x0000b580
        /*0f08*/ 	.word	0x0000000e
        /*0f0c*/ 	.word	0x00038830
        /*0f10*/ 	.short	0x010a
        /*0f12*/ 	.byte	0x3f
	.zero		1


	//   ....[43]....
        /*0f14*/ 	.word	0x0000b630
        /*0f18*/ 	.word	0x0000000e
        /*0f1c*/ 	.word	0x00038830
        /*0f20*/ 	.short	0x010a
        /*0f22*/ 	.byte	0x3f
	.zero		1


	//   ....[44]....
        /*0f24*/ 	.word	0x0000b8a0
        /*0f28*/ 	.word	0x0000000e
        /*0f2c*/ 	.word	0x00038850
        /*0f30*/ 	.short	0x010a
        /*0f32*/ 	.byte	0x3f
	.zero		1


	//   ....[45]....
        /*0f34*/ 	.word	0x0000b8f0
        /*0f38*/ 	.word	0x0000000e
        /*0f3c*/ 	.word	0x00038850
        /*0f40*/ 	.short	0x010a
        /*0f42*/ 	.byte	0x3f
	.zero		1


	//   ....[46]....
        /*0f44*/ 	.word	0x0000d820
        /*0f48*/ 	.word	0x000000a2
        /*0f4c*/ 	.word	0x00000000
        /*0f50*/ 	.short	0x0101
        /*0f52*/ 	.byte	0x3f
	.zero		1


	//   ....[47]....
        /*0f54*/ 	.word	0x0000e790
        /*0f58*/ 	.word	0x0000000e
        /*0f5c*/ 	.word	0x00000000
        /*0f60*/ 	.short	0x0101
        /*0f62*/ 	.byte	0x3f
	.zero		1


	//   ....[48]....
        /*0f64*/ 	.word	0x00010e30
        /*0f68*/ 	.word	0x00000000
        /*0f6c*/ 	.word	0x00000000
        /*0f70*/ 	.short	0x0101
        /*0f72*/ 	.byte	0x3f
	.zero		1


	//   ....[49]....
        /*0f74*/ 	.word	0x00013460
        /*0f78*/ 	.word	0x00000005
        /*0f7c*/ 	.word	0x00038820
        /*0f80*/ 	.short	0x010a
        /*0f82*/ 	.byte	0x3f
	.zero		1


	//   ....[50]....
        /*0f84*/ 	.word	0x00013550
        /*0f88*/ 	.word	0x00000004
        /*0f8c*/ 	.word	0x000388a0
        /*0f90*/ 	.short	0x010a
        /*0f92*/ 	.byte	0x3f
	.zero		1


	//   ....[51]....
        /*0f94*/ 	.word	0x000137a0
        /*0f98*/ 	.word	0x00000004
        /*0f9c*/ 	.word	0x000388c0
        /*0fa0*/ 	.short	0x010a
        /*0fa2*/ 	.byte	0x3f
	.zero		1


	//   ....[52]....
        /*0fa4*/ 	.word	0x00014220
        /*0fa8*/ 	.word	0x00000004
        /*0fac*/ 	.word	0x000388a0
        /*0fb0*/ 	.short	0x010a
        /*0fb2*/ 	.byte	0x3f
	.zero		1


	//   ....[53]....
        /*0fb4*/ 	.word	0x00014460
        /*0fb8*/ 	.word	0x00000004
        /*0fbc*/ 	.word	0x000388c0
        /*0fc0*/ 	.short	0x010a
        /*0fc2*/ 	.byte	0x3f
	.zero		1


	//   ....[54]....
        /*0fc4*/ 	.word	0x00015780
        /*0fc8*/ 	.word	0x00000000
        /*0fcc*/ 	.word	0x00038840
        /*0fd0*/ 	.short	0x010a
        /*0fd2*/ 	.byte	0x3f
	.zero		1


	//   ....[55]....
        /*0fd4*/ 	.word	0x00016330
        /*0fd8*/ 	.word	0x00000008
        /*0fdc*/ 	.word	0x00038800
        /*0fe0*/ 	.short	0x0107
        /*0fe2*/ 	.byte	0x3f
	.zero		1


	//   ....[56]....
        /*0fe4*/ 	.word	0x000163e0
        /*0fe8*/ 	.word	0x00000000
        /*0fec*/ 	.word	0x00038800
        /*0ff0*/ 	.short	0x0101
        /*0ff2*/ 	.byte	0x3f
	.zero		1


	//   ....[57]....
        /*0ff4*/ 	.word	0x00017390
        /*0ff8*/ 	.word	0x00000000
        /*0ffc*/ 	.word	0x00038810
        /*1000*/ 	.short	0x0107
        /*1002*/ 	.byte	0x3f
	.zero		1


	//   ....[58]....
        /*1004*/ 	.word	0x00017490
        /*1008*/ 	.word	0x00000002
        /*100c*/ 	.word	0x00038810
        /*1010*/ 	.short	0x0101
        /*1012*/ 	.byte	0x3f
	.zero		1


	//   ....[59]....
        /*1014*/ 	.word	0x000174b0
        /*1018*/ 	.word	0x00000002
        /*101c*/ 	.word	0x00038820
        /*1020*/ 	.short	0x010a
        /*1022*/ 	.byte	0x3f
	.zero		1


	//   ....[60]....
        /*1024*/ 	.word	0x000175c0
        /*1028*/ 	.word	0x00000003
        /*102c*/ 	.word	0x00038860
        /*1030*/ 	.short	0x010a
        /*1032*/ 	.byte	0x3f
	.zero		1


	//   ....[61]....
        /*1034*/ 	.word	0x000182d0
        /*1038*/ 	.word	0x00000002
        /*103c*/ 	.word	0x00038840
        /*1040*/ 	.short	0x010a
        /*1042*/ 	.byte	0x3f
	.zero		1


	//   ....[62]....
        /*1044*/ 	.word	0x00018530
        /*1048*/ 	.word	0x00000002
        /*104c*/ 	.word	0x00038860
        /*1050*/ 	.short	0x010a
        /*1052*/ 	.byte	0x3f
	.zero		1


	//   ....[63]....
        /*1054*/ 	.word	0x000191d0
        /*1058*/ 	.word	0x00000002
        /*105c*/ 	.word	0x00038840
        /*1060*/ 	.short	0x010a
        /*1062*/ 	.byte	0x3f
	.zero		1


	//   ....[64]....
        /*1064*/ 	.word	0x00019420
        /*1068*/ 	.word	0x00000002
        /*106c*/ 	.word	0x00038860
        /*1070*/ 	.short	0x010a
        /*1072*/ 	.byte	0x3f
	.zero		1


	//   ....[65]....
        /*1074*/ 	.word	0x0001a030
        /*1078*/ 	.word	0x00000002
        /*107c*/ 	.word	0x00038840
        /*1080*/ 	.short	0x010a
        /*1082*/ 	.byte	0x3f
	.zero		1


	//   ....[66]....
        /*1084*/ 	.word	0x0001a290
        /*1088*/ 	.word	0x00000002
        /*108c*/ 	.word	0x00038860
        /*1090*/ 	.short	0x010a
        /*1092*/ 	.byte	0x3f
	.zero		1


	//   ....[67]....
        /*1094*/ 	.word	0x0001b8e0
        /*1098*/ 	.word	0x00000000
        /*109c*/ 	.word	0x00038820
        /*10a0*/ 	.short	0x010a
        /*10a2*/ 	.byte	0x3f
	.zero		1


	//   ....[68]....
        /*10a4*/ 	.word	0x0001ba90
        /*10a8*/ 	.word	0x00000006
        /*10ac*/ 	.word	0x00000000
        /*10b0*/ 	.short	0x010a
        /*10b2*/ 	.byte	0x3f
	.zero		1


	//   ....[69]....
        /*10b4*/ 	.word	0x0001bb00
        /*10b8*/ 	.word	0x00000007
        /*10bc*/ 	.word	0x00000000
        /*10c0*/ 	.short	0x010a
        /*10c2*/ 	.byte	0x3f
	.zero		1


	//   ....[70]....
        /*10c4*/ 	.word	0x0001bb70
        /*10c8*/ 	.word	0x00000004
        /*10cc*/ 	.word	0x00000000
        /*10d0*/ 	.short	0x010a
        /*10d2*/ 	.byte	0x3f
	.zero		1


	//   ....[71]....
        /*10d4*/ 	.word	0x0001bba0
        /*10d8*/ 	.word	0x00000003
        /*10dc*/ 	.word	0x00000000
        /*10e0*/ 	.short	0x010a
        /*10e2*/ 	.byte	0x3f
	.zero		1


	//   ....[72]....
        /*10e4*/ 	.word	0x0001bc00
        /*10e8*/ 	.word	0x00000042
        /*10ec*/ 	.word	0x00038890
        /*10f0*/ 	.short	0x010a
        /*10f2*/ 	.byte	0x3f
	.zero		1


	//   ....[73]....
        /*10f4*/ 	.word	0x0001bc50
        /*10f8*/ 	.word	0x00000042
        /*10fc*/ 	.word	0x00038890
        /*1100*/ 	.short	0x010a
        /*1102*/ 	.byte	0x3f
	.zero		1


	//   ....[74]....
        /*1104*/ 	.word	0x0001bca0
        /*1108*/ 	.word	0x00000042
        /*110c*/ 	.word	0x00038890
        /*1110*/ 	.short	0x010a
        /*1112*/ 	.byte	0x3f
	.zero		1


	//   ....[75]....
        /*1114*/ 	.word	0x0001bcf0
        /*1118*/ 	.word	0x00000042
        /*111c*/ 	.word	0x000388b0
        /*1120*/ 	.short	0x010a
        /*1122*/ 	.byte	0x3f
	.zero		1


	//   ....[76]....
        /*1124*/ 	.word	0x0001bf00
        /*1128*/ 	.word	0x00000002
        /*112c*/ 	.word	0x00038800
        /*1130*/ 	.short	0x010a
        /*1132*/ 	.byte	0x3f
	.zero		1


	//   ....[77]....
        /*1134*/ 	.word	0x0001c130
        /*1138*/ 	.word	0x00000002
        /*113c*/ 	.word	0x00038800
        /*1140*/ 	.short	0x010a
        /*1142*/ 	.byte	0x3f
	.zero		1


	//   ....[78]....
        /*1144*/ 	.word	0x0001c180
        /*1148*/ 	.word	0x00000014
        /*114c*/ 	.word	0x00038830
        /*1150*/ 	.short	0x010a
        /*1152*/ 	.byte	0x3f
	.zero		1


	//   ....[79]....
        /*1154*/ 	.word	0x0001c1d0
        /*1158*/ 	.word	0x00000002
        /*115c*/ 	.word	0x00038810
        /*1160*/ 	.short	0x010a
        /*1162*/ 	.byte	0x3f
	.zero		1


	//   ....[80]....
        /*1164*/ 	.word	0x0001c220
        /*1168*/ 	.word	0x00000014
        /*116c*/ 	.word	0x00038850
        /*1170*/ 	.short	0x010a
        /*1172*/ 	.byte	0x3f
	.zero		1


	//   ....[81]....
        /*1174*/ 	.word	0x0001c270
        /*1178*/ 	.word	0x0000000e
        /*117c*/ 	.word	0x00038830
        /*1180*/ 	.short	0x010a
        /*1182*/ 	.byte	0x3f
	.zero		1


	//   ....[82]....
        /*1184*/ 	.word	0x0001c2c0
        /*1188*/ 	.word	0x0000000e
        /*118c*/ 	.word	0x00038850
        /*1190*/ 	.short	0x010a
        /*1192*/ 	.byte	0x3f
	.zero		1


	//   ....[83]....
        /*1194*/ 	.word	0x0001c470
        /*1198*/ 	.word	0x00000004
        /*119c*/ 	.word	0x00038820
        /*11a0*/ 	.short	0x010a
        /*11a2*/ 	.byte	0x3f
	.zero		1


	//   ....[84]....
        /*11a4*/ 	.word	0x0001c4c0
        /*11a8*/ 	.word	0x00000004
        /*11ac*/ 	.word	0x000388a0
        /*11b0*/ 	.short	0x010a
        /*11b2*/ 	.byte	0x3f
	.zero		1


	//   ....[85]....
        /*11b4*/ 	.word	0x0001c510
        /*11b8*/ 	.word	0x00000004
        /*11bc*/ 	.word	0x000388c0
        /*11c0*/ 	.short	0x010a
        /*11c2*/ 	.byte	0x3f
	.zero		1


	//   ....[86]....
        /*11c4*/ 	.word	0x0001c560
        /*11c8*/ 	.word	0x00000004
        /*11cc*/ 	.word	0x000388a0
        /*11d0*/ 	.short	0x010a
        /*11d2*/ 	.byte	0x3f
	.zero		1


	//   ....[87]....
        /*11d4*/ 	.word	0x0001c5b0
        /*11d8*/ 	.word	0x00000004
        /*11dc*/ 	.word	0x000388c0
        /*11e0*/ 	.short	0x010a
        /*11e2*/ 	.byte	0x3f
	.zero		1


	//   ....[88]....
        /*11e4*/ 	.word	0x0001c750
        /*11e8*/ 	.word	0x00000000
        /*11ec*/ 	.word	0x00038840
        /*11f0*/ 	.short	0x010a
        /*11f2*/ 	.byte	0x3f
	.zero		1


	//   ....[89]....
        /*11f4*/ 	.word	0x0001d880
        /*11f8*/ 	.word	0x00000002
        /*11fc*/ 	.word	0x00038820
        /*1200*/ 	.short	0x010a
        /*1202*/ 	.byte	0x3f
	.zero		1


	//   ....[90]....
        /*1204*/ 	.word	0x0001d8d0
        /*1208*/ 	.word	0x00000003
        /*120c*/ 	.word	0x00038860
        /*1210*/ 	.short	0x010a
        /*1212*/ 	.byte	0x3f
	.zero		1


	//   ....[91]....
        /*1214*/ 	.word	0x0001d920
        /*1218*/ 	.word	0x00000002
        /*121c*/ 	.word	0x00038840
        /*1220*/ 	.short	0x010a
        /*1222*/ 	.byte	0x3f
	.zero		1


	//   ....[92]....
        /*1224*/ 	.word	0x0001d970
        /*1228*/ 	.word	0x00000002
        /*122c*/ 	.word	0x00038860
        /*1230*/ 	.short	0x010a
        /*1232*/ 	.byte	0x3f
	.zero		1


	//   ....[93]....
        /*1234*/ 	.word	0x0001d9c0
        /*1238*/ 	.word	0x00000002
        /*123c*/ 	.word	0x00038840
        /*1240*/ 	.short	0x010a
        /*1242*/ 	.byte	0x3f
	.zero		1


	//   ....[94]....
        /*1244*/ 	.word	0x0001da10
        /*1248*/ 	.word	0x00000002
        /*124c*/ 	.word	0x00038860
        /*1250*/ 	.short	0x010a
        /*1252*/ 	.byte	0x3f
	.zero		1


	//   ....[95]....
        /*1254*/ 	.word	0x0001da60
        /*1258*/ 	.word	0x00000002
        /*125c*/ 	.word	0x00038840
        /*1260*/ 	.short	0x010a
        /*1262*/ 	.byte	0x3f
	.zero		1


	//   ....[96]....
        /*1264*/ 	.word	0x0001dab0
        /*1268*/ 	.word	0x00000002
        /*126c*/ 	.word	0x00038860
        /*1270*/ 	.short	0x010a
        /*1272*/ 	.byte	0x3f
	.zero		1


	//   ....[97]....
        /*1274*/ 	.word	0x0001e510
        /*1278*/ 	.word	0x00000000
        /*127c*/ 	.word	0x00038820
        /*1280*/ 	.short	0x010a
        /*1282*/ 	.byte	0x3f
	.zero		1


	//   ....[98]....
        /*1284*/ 	.word	0x0001e6b0
        /*1288*/ 	.word	0x00000006
        /*128c*/ 	.word	0x00000000
        /*1290*/ 	.short	0x010a
        /*1292*/ 	.byte	0x3f
	.zero		1


	//   ....[99]....
        /*1294*/ 	.word	0x0001e700
        /*1298*/ 	.word	0x00000007
        /*129c*/ 	.word	0x00000000
        /*12a0*/ 	.short	0x010a
        /*12a2*/ 	.byte	0x3f
	.zero		1


	//   ....[100]....
        /*12a4*/ 	.word	0x0001e750
        /*12a8*/ 	.word	0x00000004
        /*12ac*/ 	.word	0x00000000
        /*12b0*/ 	.short	0x010a
        /*12b2*/ 	.byte	0x3f
	.zero		1


	//----- nvinfo : EIATTR_NUM_MBARRIERS
	.align		4
.L_292:
        /*12b4*/ 	.byte	0x03, 0x38
        /*12b6*/ 	.short	0x0017


	//----- nvinfo : EIATTR_EXIT_INSTR_OFFSETS
	.align		4
        /*12b8*/ 	.byte	0x04, 0x1c
        /*12ba*/ 	.short	(.L_294 - .L_293)


	//   ....[0]....
.L_293:
        /*12bc*/ 	.word	0x0001bbf0


	//----- nvinfo : EIATTR_MAX_THREADS
	.align		4
.L_294:
        /*12c0*/ 	.byte	0x04, 0x05
        /*12c2*/ 	.short	(.L_296 - .L_295)
.L_295:
        /*12c4*/ 	.word	0x00000180
        /*12c8*/ 	.word	0x00000001
        /*12cc*/ 	.word	0x00000001


	//----- nvinfo : EIATTR_CRS_STACK_SIZE
	.align		4
.L_296:
        /*12d0*/ 	.byte	0x04, 0x1e
        /*12d2*/ 	.short	(.L_298 - .L_297)
.L_297:
        /*12d4*/ 	.word	0x00000000


	//----- nvinfo : EIATTR_CBANK_PARAM_SIZE
	.align		4
.L_298:
        /*12d8*/ 	.byte	0x03, 0x19
        /*12da*/ 	.short	0x0bf0


	//----- nvinfo : EIATTR_PARAM_CBANK
	.align		4
        /*12dc*/ 	.byte	0x04, 0x0a
        /*12de*/ 	.short	(.L_300 - .L_299)
	.align		4
.L_299:
        /*12e0*/ 	.word	index@(.nv.constant0._ZN7cutlass13device_kernelIN5flash11enable_sm90INS1_16FlashAttnFwdSm90INS1_25CollectiveMainloopFwdSm90ILi2EN4cute5tupleIJNS5_1CILi1EEES8_S8_EEENS6_IJNS7_ILi64EEESA_SA_EEELi512ENS_10bfloat16_tEfNS_4arch4Sm90ELb0ELb0ELb0ELb1ELb0ELb1ELb1ELb0ELb0ELb1ELb0ELb0EEENS1_21CollectiveEpilogueFwdINS6_IJSA_NS7_ILi512EEESA_EEES9_SC_SE_Li256ELb1ELb1ELb0ELb0EEENS1_36VarlenDynamicPersistentTileSchedulerILi64ELi64ELi256ELi128ELb0ELb1ELb1ELb0ELb1ELb1EEEEEEEEEvNT_6ParamsE)
        /*12e4*/ 	.short	0x0210
        /*12e6*/ 	.short	0x0bf0


	//----- nvinfo : EIATTR_SW_WAR
	.align		4
.L_300:
        /*12e8*/ 	.byte	0x04, 0x36
        /*12ea*/ 	.short	(.L_302 - .L_301)
.L_301:
        /*12ec*/ 	.word	0x00000008
.L_302:


//--------------------- .nv.info._ZN7cutlass13device_kernelIN5flash11enable_sm90INS1_16FlashAttnFwdSm90INS1_25CollectiveMainloopFwdSm90ILi2EN4cute5tupleIJNS5_1CILi1EEES8_S8_EEENS6_IJNS7_ILi64EEESA_SA_EEELi512ENS_10bfloat16_tEfNS_4arch4Sm90ELb0ELb1ELb0ELb0ELb0ELb0ELb0ELb0ELb0ELb1ELb0ELb0EEENS1_21CollectiveEpilogueFwdINS6_IJSA_NS7_ILi512EEESA_EEES9_SC_SE_Li256ELb0ELb1ELb0ELb0EEENS1_30DynamicPersistentTileSchedulerILi256ELi128ELb0ELb1ELb1EEEEEEEEEvNT_6ParamsE --------------------------
	.section	.nv.info._ZN7cutlass13device_kernelIN5flash11enable_sm90INS1_16FlashAttnFwdSm90INS1_25CollectiveMainloopFwdSm90ILi2EN4cute5tupleIJNS5_1CILi1EEES8_S8_EEENS6_IJNS7_ILi64EEESA_SA_EEELi512ENS_10bfloat16_tEfNS_4arch4Sm90ELb0ELb1ELb0ELb0ELb0ELb0ELb0ELb0ELb0ELb1ELb0ELb0EEENS1_21CollectiveEpilogueFwdINS6_IJSA_NS7_ILi512EEESA_EEES9_SC_SE_Li256ELb0ELb1ELb0ELb0EEENS1_30DynamicPersistentTileSchedulerILi256ELi128ELb0ELb1ELb1EEEEEEEEEvNT_6ParamsE,"",@"SHT_CUDA_INFO"
	.sectionflags	@""
	.align	4


	//----- nvinfo : EIATTR_CUDA_API_VERSION
	.align		4
        /*0000*/ 	.byte	0x04, 0x37
        /*0002*/ 	.short	(.L_304 - .L_303)
.L_303:
        /*0004*/ 	.word	0x00000082


	//----- nvinfo : EIATTR_KPARAM_INFO
	.align		4
.L_304:
        /*0008*/ 	.byte	0x04, 0x17
        /*000a*/ 	.short	(.L_306 - .L_305)
.L_305:
        /*000c*/ 	.word	0x00000000
        /*0010*/ 	.short	0x0000
        /*0012*/ 	.short	0x0070
        /*0014*/ 	.byte	0x00, 0xf0, 0x01, 0x2a


	//----- nvinfo : EIATTR_SPARSE_MMA_MASK
	.align		4
.L_306:
        /*0018*/ 	.byte	0x03, 0x50
        /*001a*/ 	.short	0x0000


	//----- nvinfo : EIATTR_MAXREG_COUNT
	.align		4
        /*001c*/ 	.byte	0x03, 0x1b
        /*001e*/ 	.short	0x00a8


	//----- nvinfo : EIATTR_NUM_BARRIERS
	.align		4
        /*0020*/ 	.byte	0x02, 0x4c
        /*0022*/ 	.byte	0x10
	.zero		1


	//----- nvinfo : EIATTR_EXTERNS
	.align		4
        /*0024*/ 	.byte	0x04, 0x0f
        /*0026*/ 	.short	(.L_308 - .L_307)


	//   ....[0]....
	.align		4
.L_307:
        /*0028*/ 	.word	index@(__assertfail)


	//----- nvinfo : EIATTR_ANNOTATIONS
	.align		4
.L_308:
        /*002c*/ 	.byte	0x04, 0x55
        /*002e*/ 	.short	(.L_310 - .L_309)


	//   ....[0]....
.L_309:
        /* <DEDUP_REMOVED lines=24> */


	//----- nvinfo : EIATTR_MERCURY_ISA_VERSION
	.align		4
.L_310:
        /*01a0*/ 	.byte	0x03, 0x5f
        /*01a2*/ 	.short	0x0101


	//----- nvinfo : EIATTR_INT_WARP_WIDE_INSTR_OFFSETS
	.align		4
        /*01a4*/ 	.byte	0x04, 0x31
        /*01a6*/ 	.short	(.L_312 - .L_311)


	//   ....[0]....
.L_311:
        /*01a8*/ 	.word	0x00000130


	//   ....[1]....
        /*01ac*/ 	.word	0x00000170


	//   ....[2]....
        /*01b0*/ 	.word	0x000001e0


	//   ....[3]....
        /*01b4*/ 	.word	0x000104f0


	//   ....[4]....
        /*01b8*/ 	.word	0x00010580


	//   ....[5]....
        /*01bc*/ 	.word	0x00014ba0


	//   ....[6]....
        /*01c0*/ 	.word	0x00014c30


	//----- nvinfo : EIATTR_COOP_GROUP_MASK_REGIDS
	.align		4
.L_312:
        /*01c4*/ 	.byte	0x04, 0x29
        /*01c6*/ 	.short	(.L_314 - .L_313)


	//   ....[0]....
.L_313:
        /*01c8*/ 	.word	0xffffffff


	//   ....[1]....
        /*01cc*/ 	.word	0xffffffff


	//   ....[2]....
        /*01d0*/ 	.word	0xffffffff


	//   ....[3]....
        /*01d4*/ 	.word	0xffffffff


	//   ....[4]....
        /*01d8*/ 	.word	0xffffffff


	//   ....[5]....
        /*01dc*/ 	.word	0xffffffff


	//   ....[6]....
        /*01e0*/ 	.word	0xffffffff


	//   ....[7]....
        /*01e4*/ 	.word	0xffffffff


	//   ....[8]....
        /*01e8*/ 	.word	0xffffffff


	//   ....[9]....
        /*01ec*/ 	.word	0xffffffff


	//   ....[10]....
        /*01f0*/ 	.word	0xffffffff


	//   ....[11]....
        /*01f4*/ 	.word	0xffffffff


	//   ....[12]....
        /*01f8*/ 	.word	0xffffffff


	//   ....[13]....
        /*01fc*/ 	.word	0xffffffff


	//   ....[14]....
        /*0200*/ 	.word	0xffffffff


	//   ....[15]....
        /*0204*/ 	.word	0xffffffff


	//   ....[16]....
        /*0208*/ 	.word	0xffffffff


	//   ....[17]....
        /*020c*/ 	.word	0xffffffff


	//   ....[18]....
        /*0210*/ 	.word	0xffffffff


	//   ....[19]....
        /*0214*/ 	.word	0xffffffff


	//   ....[20]....
        /*0218*/ 	.word	0xffffffff


	//   ....[21]....
        /*021c*/ 	.word	0xffffffff


	//   ....[22]....
        /*0220*/ 	.word	0xffffffff


	//   ....[23]....
        /*0224*/ 	.word	0xffffffff


	//   ....[24]....
        /*0228*/ 	.word	0xffffffff


	//   ....[25]....
        /*022c*/ 	.word	0xffffffff


	//   ....[26]....
        /*0230*/ 	.word	0xffffffff


	//   ....[27]....
        /*0234*/ 	.word	0xffffffff


	//   ....[28]....
        /*0238*/ 	.word	0xffffffff


	//   ....[29]....
        /*023c*/ 	.word	0xffffffff


	//   ....[30]....
        /*0240*/ 	.word	0xffffffff


	//   ....[31]....
        /*0244*/ 	.word	0xffffffff


	//   ....[32]....
        /*0248*/ 	.word	0xffffffff


	//   ....[33]....
        /*024c*/ 	.word	0xffffffff


	//   ....[34]....
        /*0250*/ 	.word	0xffffffff


	//   ....[35]....
        /*0254*/ 	.word	0xffffffff


	//   ....[36]....
        /*0258*/ 	.word	0xffffffff


	//   ....[37]....
        /*025c*/ 	.word	0xffffffff


	//   ....[38]....
        /*0260*/ 	.word	0xffffffff


	//   ....[39]....
        /*0264*/ 	.word	0xffffffff


	//   ....[40]....
        /*0268*/ 	.word	0xffffffff


	//   ....[41]....
        /*026c*/ 	.word	0xffffffff


	//   ....[42]....
        /*0270*/ 	.word	0xffffffff


	//   ....[43]....
        /*0274*/ 	.word	0xffffffff


	//   ....[44]....
        /*0278*/ 	.word	0xffffffff


	//   ....[45]....
        /*027c*/ 	.word	0xffffffff


	//   ....[46]....
        /*0280*/ 	.word	0xffffffff


	//   ....[47]....
        /*0284*/ 	.word	0xffffffff


	//   ....[48]....
        /*0288*/ 	.word	0xffffffff


	//   ....[49]....
        /*028c*/ 	.word	0xffffffff


	//   ....[50]....
        /*0290*/ 	.word	0xffffffff


	//   ....[51]....
        /*0294*/ 	.word	0xffffffff


	//   ....[52]....
        /*0298*/ 	.word	0xffffffff


	//   ....[53]....
        /*029c*/ 	.word	0xffffffff


	//   ....[54]....
        /*02a0*/ 	.word	0xffffffff


	//   ....[55]....
        /*02a4*/ 	.word	0xffffffff


	//   ....[56]....
        /*02a8*/ 	.word	0xffffffff


	//   ....[57]....
        /*02ac*/ 	.word	0xffffffff


	//   ....[58]....
        /*02b0*/ 	.word	0xffffffff


	//   ....[59]....
        /*02b4*/ 	.word	0xffffffff


	//   ....[60]....
        /*02b8*/ 	.word	0xffffffff


	//   ....[61]....
        /*02bc*/ 	.word	0xffffffff


	//   ....[62]....
        /*02c0*/ 	.word	0xffffffff


	//   ....[63]....
        /*02c4*/ 	.word	0xffffffff


	//   ....[64]....
        /*02c8*/ 	.word	0x0500000f


	//   ....[65]....
        /*02cc*/ 	.word	0x0500000f


	//   ....[66]....
        /*02d0*/ 	.word	0x0500000f


	//   ....[67]....
        /*02d4*/ 	.word	0x0500000f


	//   ....[68]....
        /*02d8*/ 	.word	0x0500000f


	//   ....[69]....
        /*02dc*/ 	.word	0x0500000f


	//   ....[70]....
        /*02e0*/ 	.word	0x0500000f


	//   ....[71]....
        /*02e4*/ 	.word	0x0500000f


	//   ....[72]....
        /*02e8*/ 	.word	0x0500000f


	//   ....[73]....
        /*02ec*/ 	.word	0x0500000f


	//   ....[74]....
        /*02f0*/ 	.word	0x0500000f


	//----- nvinfo : EIATTR_COOP_GROUP_INSTR_OFFSETS
	.align		4
.L_314:
        /*02f4*/ 	.byte	0x04, 0x28
        /*02f6*/ 	.short	(.L_316 - .L_315)


	//   ....[0]....
.L_315:
        /*02f8*/ 	.word	0x00000060


	//   ....[1]....
        /*02fc*/ 	.word	0x00000140


	//   ....[2]....
        /*0300*/ 	.word	0x00000190


	//   ....[3]....
        /*0304*/ 	.word	0x00000380


	//   ....[4]....
        /*0308*/ 	.word	0x000004e0


	//   ....[5]....
        /*030c*/ 	.word	0x00000600


	//   ....[6]....
        /*0310*/ 	.word	0x00000760


	//   ....[7]....
        /*0314*/ 	.word	0x00001c10


	//   ....[8]....
        /*0318*/ 	.word	0x00003d20


	//   ....[9]....
        /*031c*/ 	.word	0x00004310


	//   ....[10]....
        /*0320*/ 	.word	0x00004650


	//   ....[11]....
        /*0324*/ 	.word	0x00005040


	//   ....[12]....
        /*0328*/ 	.word	0x000050f0


	//   ....[13]....
        /*032c*/ 	.word	0x000056c0


	//   ....[14]....
        /*0330*/ 	.word	0x00005760


	//   ....[15]....
        /*0334*/ 	.word	0x00005f70


	//   ....[16]....
        /*0338*/ 	.word	0x000063e0


	//   ....[17]....
        /*033c*/ 	.word	0x00006710


	//   ....[18]....
        /*0340*/ 	.word	0x00006df0


	//   ....[19]....
        /*0344*/ 	.word	0x00006eb0


	//   ....[20]....
        /*0348*/ 	.word	0x00007270


	//   ....[21]....
        /*034c*/ 	.word	0x00007330


	//   ....[22]....
        /*0350*/ 	.word	0x000084d0


	//   ....[23]....
        /*0354*/ 	.word	0x00008b80


	//   ....[24]....
        /*0358*/ 	.word	0x00008bb0


	//   ....[25]....
        /*035c*/ 	.word	0x00008de0


	//   ....[26]....
        /*0360*/ 	.word	0x00008fb0


	//   ....[27]....
        /*0364*/ 	.word	0x0000a020


	//   ....[28]....
        /*0368*/ 	.word	0x0000a340


	//   ....[29]....
        /*036c*/ 	.word	0x0000a640


	//   ....[30]....
        /*0370*/ 	.word	0x0000ad20


	//   ....[31]....
        /*0374*/ 	.word	0x0000ae20


	//   ....[32]....
        /*0378*/ 	.word	0x0000b0a0


	//   ....[33]....
        /*037c*/ 	.word	0x0000b1f0


	//   ....[34]....
        /*0380*/ 	.word	0x0000c400


	//   ....[35]....
        /*0384*/ 	.word	0x0000c440


	//   ....[36]....
        /*0388*/ 	.word	0x0000c480


	//   ....[37]....
        /*038c*/ 	.word	0x0000c4f0


	//   ....[38]....
        /*0390*/ 	.word	0x0000c520


	//   ....[39]....
        /*0394*/ 	.word	0x0000cfa0


	//   ....[40]....
        /*0398*/ 	.word	0x0000e260


	//   ....[41]....
        /*039c*/ 	.word	0x0000e290


	//   ....[42]....
        /*03a0*/ 	.word	0x0000e2c0


	//   ....[43]....
        /*03a4*/ 	.word	0x0000e2e0


	//   ....[44]....
        /*03a8*/ 	.word	0x0000e930


	//   ....[45]....
        /*03ac*/ 	.word	0x0000e940


	//   ....[46]....
        /*03b0*/ 	.word	0x0000eb70


	//   ....[47]....
        /*03b4*/ 	.word	0x0000eb90


	//   ....[48]....
        /*03b8*/ 	.word	0x0000f520


	//   ....[49]....
        /*03bc*/ 	.word	0x0000f540


	//   ....[50]....
        /*03c0*/ 	.word	0x0000f770


	//   ....[51]....
        /*03c4*/ 	.word	0x0000f790


	//   ....[52]....
        /*03c8*/ 	.word	0x0000fa50


	//   ....[53]....
        /*03cc*/ 	.word	0x00010ae0


	//   ....[54]....
        /*03d0*/ 	.word	0x00011420


	//   ....[55]....
        /*03d4*/ 	.word	0x00011430


	//   ....[56]....
        /*03d8*/ 	.word	0x000114f0


	//   ....[57]....
        /*03dc*/ 	.word	0x00011500


	//   ....[58]....
        /*03e0*/ 	.word	0x00011570


	//   ....[59]....
        /*03e4*/ 	.word	0x00011580


	//   ....[60]....
        /*03e8*/ 	.word	0x00011590


	//   ....[61]....
        /*03ec*/ 	.word	0x000115d0


	//   ....[62]....
        /*03f0*/ 	.word	0x00014d90


	//   ....[63]....
        /*03f4*/ 	.word	0x00014f80


	//   ....[64]....
        /*03f8*/ 	.word	0x00015630


	//   ....[65]....
        /*03fc*/ 	.word	0x00015790


	//   ....[66]....
        /*0400*/ 	.word	0x000157f0


	//   ....[67]....
        /*0404*/ 	.word	0x000158b0


	//   ....[68]....
        /*0408*/ 	.word	0x00015980


	//   ....[69]....
        /*040c*/ 	.word	0x000159e0


	//   ....[70]....
        /*0410*/ 	.word	0x00015ac0


	//   ....[71]....
        /*0414*/ 	.word	0x00015b20


	//   ....[72]....
        /*0418*/ 	.word	0x00015be0


	//   ....[73]....
        /*041c*/ 	.word	0x00015f00


	//   ....[74]....
        /*0420*/ 	.word	0x00016020


	//----- nvinfo : EIATTR_REG_RECONFIG
	.align		4
.L_316:
        /*0424*/ 	.byte	0x01, 0x54
	.zero		2


	//----- nvinfo : EIATTR_SYSCALL_OFFSETS
	.align		4
        /*0428*/ 	.byte	0x04, 0x46
        /*042a*/ 	.short	(.L_318 - .L_317)


	//   ....[0]....
.L_317:
        /*042c*/ 	.word	0x00003ef0


	//   ....[1]....
        /*0430*/ 	.word	0x000106f0


	//   ....[2]....
        /*0434*/ 	.word	0x00010840


	//   ....[3]....
        /*0438*/ 	.word	0x00010930


	//   ....[4]....
        /*043c*/ 	.word	0x00011060


	//----- nvinfo : EIATTR_MBARRIER_INSTR_OFFSETS
	.align		4
.L_318:
        /*0440*/ 	.byte	0x04, 0x39
        /*0442*/ 	.short	(.L_320 - .L_319)


	//   ....[0]....
.L_319:
        /*0444*/ 	.word	0x00000270
        /*0448*/ 	.word	0x000000ff
        /*044c*/ 	.word	0x00028c00
        /*0450*/ 	.short	0x0100
        /*0452*/ 	.byte	0x08
	.zero		1


	//   ....[1]....
        /*0454*/ 	.word	0x00000280
        /*0458*/ 	.word	0x000000ff
        /*045c*/ 	.word	0x00028c20
        /*0460*/ 	.short	0x0100
        /*0462*/ 	.byte	0x08
	.zero		1


	//   ....[2]....
        /*0464*/ 	.word	0x00000330
        /*0468*/ 	.word	0x000000ff
        /*046c*/ 	.word	0x00028c30
        /*0470*/ 	.short	0x0100
        /*0472*/ 	.byte	0x06
	.zero		1


	//   ....[3]....
        /*0474*/ 	.word	0x00000340
        /*0478*/ 	.word	0x000000ff
        /*047c*/ 	.word	0x00028c40
        /*0480*/ 	.short	0x0100
        /*0482*/ 	.byte	0x06
	.zero		1


	//   ....[4]....
        /*0484*/ 	.word	0x00000350
        /*0488*/ 	.word	0x000000ff
        /*048c*/ 	.word	0x00028c38
        /*0490*/ 	.short	0x0100
        /*0492*/ 	.byte	0x06
	.zero		1


	//   ....[5]....
        /*0494*/ 	.word	0x00000360
        /*0498*/ 	.word	0x000000ff
        /*049c*/ 	.word	0x00028c48
        /*04a0*/ 	.short	0x0100
        /*04a2*/ 	.byte	0x06
	.zero		1


	//   ....[6]....
        /*04a4*/ 	.word	0x00000490
        /*04a8*/ 	.word	0x000000ff
        /*04ac*/ 	.word	0x00028c50
        /*04b0*/ 	.short	0x0100
        /*04b2*/ 	.byte	0x08
	.zero		1


	//   ....[7]....
        /*04b4*/ 	.word	0x000004a0
        /*04b8*/ 	.word	0x000000ff
        /*04bc*/ 	.word	0x00028c60
        /*04c0*/ 	.short	0x0100
        /*04c2*/ 	.byte	0x08
	.zero		1


	//   ....[8]....
        /*04c4*/ 	.word	0x000004b0
        /*04c8*/ 	.word	0x000000ff
        /*04cc*/ 	.word	0x00028c58
        /*04d0*/ 	.short	0x0100
        /*04d2*/ 	.byte	0x08
	.zero		1


	//   ....[9]....
        /*04d4*/ 	.word	0x000004c0
        /*04d8*/ 	.word	0x000000ff
        /*04dc*/ 	.word	0x00028c68
        /*04e0*/ 	.short	0x0100
        /*04e2*/ 	.byte	0x08
	.zero		1


	//   ....[10]....
        /*04e4*/ 	.word	0x000005b0
        /*04e8*/ 	.word	0x000000ff
        /*04ec*/ 	.word	0x00028c70
        /*04f0*/ 	.short	0x0100
        /*04f2*/ 	.byte	0x06
	.zero		1


	//   ....[11]....
        /*04f4*/ 	.word	0x000005c0
        /*04f8*/ 	.word	0x000000ff
        /*04fc*/ 	.word	0x00028c80
        /*0500*/ 	.short	0x0100
        /*0502*/ 	.byte	0x06
	.zero		1


	//   ....[12]....
        /*0504*/ 	.word	0x000005d0
        /*0508*/ 	.word	0x000000ff
        /*050c*/ 	.word	0x00028c78
        /*0510*/ 	.short	0x0100
        /*0512*/ 	.byte	0x06
	.zero		1


	//   ....[13]....
        /*0514*/ 	.word	0x000005e0
        /*0518*/ 	.word	0x000000ff
        /*051c*/ 	.word	0x00028c88
        /*0520*/ 	.short	0x0100
        /*0522*/ 	.byte	0x06
	.zero		1


	//   ....[14]....
        /*0524*/ 	.word	0x00000710
        /*0528*/ 	.word	0x000000ff
        /*052c*/ 	.word	0x00028c90
        /*0530*/ 	.short	0x0100
        /*0532*/ 	.byte	0x08
	.zero		1


	//   ....[15]....
        /*0534*/ 	.word	0x00000720
        /*0538*/ 	.word	0x000000ff
        /*053c*/ 	.word	0x00028ca0
        /*0540*/ 	.short	0x0100
        /*0542*/ 	.byte	0x08
	.zero		1


	//   ....[16]....
        /*0544*/ 	.word	0x00000730
        /*0548*/ 	.word	0x000000ff
        /*054c*/ 	.word	0x00028c98
        /*0550*/ 	.short	0x0100
        /*0552*/ 	.byte	0x08
	.zero		1


	//   ....[17]....
        /*0554*/ 	.word	0x00000740
        /*0558*/ 	.word	0x000000ff
        /*055c*/ 	.word	0x00028ca8
        /*0560*/ 	.short	0x0100
        /*0562*/ 	.byte	0x08
	.zero		1


	//   ....[18]....
        /*0564*/ 	.word	0x00000870
        /*0568*/ 	.word	0x000000ff
        /*056c*/ 	.word	0x00028cb0
        /*0570*/ 	.short	0x0100
        /*0572*/ 	.byte	0x08
	.zero		1


	//   ....[19]....
        /*0574*/ 	.word	0x00000880
        /*0578*/ 	.word	0x000000ff
        /*057c*/ 	.word	0x00028cc0
        /*0580*/ 	.short	0x0100
        /*0582*/ 	.byte	0x08
	.zero		1


	//   ....[20]....
        /*0584*/ 	.word	0x00000890
        /*0588*/ 	.word	0x000000ff
        /*058c*/ 	.word	0x00028cb8
        /*0590*/ 	.short	0x0100
        /*0592*/ 	.byte	0x08
	.zero		1


	//   ....[21]....
        /*0594*/ 	.word	0x000008a0
        /*0598*/ 	.word	0x000000ff
        /*059c*/ 	.word	0x00028cc8
        /*05a0*/ 	.short	0x0100
        /*05a2*/ 	.byte	0x08
	.zero		1


	//   ....[22]....
        /*05a4*/ 	.word	0x00001d20
        /*05a8*/ 	.word	0x000000ff
        /*05ac*/ 	.word	0x00028c50
        /*05b0*/ 	.short	0x010a
        /*05b2*/ 	.byte	0x15
	.zero		1


	//   ....[23]....
        /*05b4*/ 	.word	0x00001ff0
        /*05b8*/ 	.word	0x00000000
        /*05bc*/ 	.word	0x00000000
        /*05c0*/ 	.short	0x0101
        /*05c2*/ 	.byte	0x3f
	.zero		1


	//   ....[24]....
        /*05c4*/ 	.word	0x00002930
        /*05c8*/ 	.word	0x000000ff
        /*05cc*/ 	.word	0x00028c50
        /*05d0*/ 	.short	0x010a
        /*05d2*/ 	.byte	0x15
	.zero		1


	//   ....[25]....
        /*05d4*/ 	.word	0x00002970
        /*05d8*/ 	.word	0x000000ff
        /*05dc*/ 	.word	0x00028c50
        /*05e0*/ 	.short	0x010a
        /*05e2*/ 	.byte	0x15
	.zero		1


	//   ....[26]....
        /*05e4*/ 	.word	0x00002b40
        /*05e8*/ 	.word	0x00000000
        /*05ec*/ 	.word	0x00000000
        /*05f0*/ 	.short	0x0101
        /*05f2*/ 	.byte	0x3f
	.zero		1


	//   ....[27]....
        /*05f4*/ 	.word	0x00003f70
        /*05f8*/ 	.word	0x000000ff
        /*05fc*/ 	.word	0x00028c00
        /*0600*/ 	.short	0x010a
        /*0602*/ 	.byte	0x2b
	.zero		1


	//   ....[28]....
        /*0604*/ 	.word	0x00003ff0
        /*0608*/ 	.word	0x00000007
        /*060c*/ 	.word	0x00028c30
        /*0610*/ 	.short	0x010a
        /*0612*/ 	.byte	0x3f
	.zero		1


	//   ....[29]....
        /*0614*/ 	.word	0x00004030
        /*0618*/ 	.word	0x00000007
        /*061c*/ 	.word	0x00028c30
        /*0620*/ 	.short	0x010a
        /*0622*/ 	.byte	0x3f
	.zero		1


	//   ....[30]....
        /*0624*/ 	.word	0x00004450
        /*0628*/ 	.word	0x00000003
        /*062c*/ 	.word	0x00000000
        /*0630*/ 	.short	0x0101
        /*0632*/ 	.byte	0x3f
	.zero		1


	//   ....[31]....
        /*0634*/ 	.word	0x00005cc0
        /*0638*/ 	.word	0x00000007
        /*063c*/ 	.word	0x00028c50
        /*0640*/ 	.short	0x010a
        /*0642*/ 	.byte	0x3f
	.zero		1


	//   ....[32]....
        /*0644*/ 	.word	0x00005d00
        /*0648*/ 	.word	0x00000007
        /*064c*/ 	.word	0x00028c50
        /*0650*/ 	.short	0x010a
        /*0652*/ 	.byte	0x3f
	.zero		1


	//   ....[33]....
        /*0654*/ 	.word	0x00005f90
        /*0658*/ 	.word	0x00000007
        /*065c*/ 	.word	0x00000000
        /*0660*/ 	.short	0x0101
        /*0662*/ 	.byte	0x3f
	.zero		1


	//   ....[34]....
        /*0664*/ 	.word	0x00006250
        /*0668*/ 	.word	0x000000ff
        /*066c*/ 	.word	0x00028c30
        /*0670*/ 	.short	0x010a
        /*0672*/ 	.byte	0x1b
	.zero		1


	//   ....[35]....
        /*0674*/ 	.word	0x00006290
        /*0678*/ 	.word	0x000000ff
        /*067c*/ 	.word	0x00028c30
        /*0680*/ 	.short	0x010a
        /*0682*/ 	.byte	0x1b
	.zero		1


	//   ....[36]....
        /*0684*/ 	.word	0x00006570
        /*0688*/ 	.word	0x00000008
        /*068c*/ 	.word	0x00000000
        /*0690*/ 	.short	0x0101
        /*0692*/ 	.byte	0x3f
	.zero		1


	//   ....[37]....
        /*0694*/ 	.word	0x00008220
        /*0698*/ 	.word	0x000000ff
        /*069c*/ 	.word	0x00028c50
        /*06a0*/ 	.short	0x010a
        /*06a2*/ 	.byte	0x1b
	.zero		1


	//   ....[38]....
        /*06a4*/ 	.word	0x00008260
        /*06a8*/ 	.word	0x000000ff
        /*06ac*/ 	.word	0x00028c50
        /*06b0*/ 	.short	0x010a
        /*06b2*/ 	.byte	0x1b
	.zero		1


	//   ....[39]....
        /*06b4*/ 	.word	0x000084f0
        /*06b8*/ 	.word	0x00000007
        /*06bc*/ 	.word	0x00000000
        /*06c0*/ 	.short	0x0101
        /*06c2*/ 	.byte	0x3f
	.zero		1


	//   ....[40]....
        /*06c4*/ 	.word	0x000088b0
        /*06c8*/ 	.word	0x000000ff
        /*06cc*/ 	.word	0x00028c30
        /*06d0*/ 	.short	0x010a
        /*06d2*/ 	.byte	0x17
	.zero		1


	//   ....[41]....
        /*06d4*/ 	.word	0x000088f0
        /*06d8*/ 	.word	0x000000ff
        /*06dc*/ 	.word	0x00028c30
        /*06e0*/ 	.short	0x010a
        /*06e2*/ 	.byte	0x17
	.zero		1


	//   ....[42]....
        /*06e4*/ 	.word	0x00009350
        /*06e8*/ 	.word	0x0000009a
        /*06ec*/ 	.word	0x00000000
        /*06f0*/ 	.short	0x0101
        /*06f2*/ 	.byte	0x3f
	.zero		1


	//   ....[43]....
        /*06f4*/ 	.word	0x00009d90
        /*06f8*/ 	.word	0x000000ff
        /*06fc*/ 	.word	0x00028c50
        /*0700*/ 	.short	0x010a
        /*0702*/ 	.byte	0x17
	.zero		1


	//   ....[44]....
        /*0704*/ 	.word	0x00009dd0
        /*0708*/ 	.word	0x000000ff
        /*070c*/ 	.word	0x00028c50
        /*0710*/ 	.short	0x010a
        /*0712*/ 	.byte	0x17
	.zero		1


	//   ....[45]....
        /*0714*/ 	.word	0x0000a040
        /*0718*/ 	.word	0x000000ab
        /*071c*/ 	.word	0x00000000
        /*0720*/ 	.short	0x0101
        /*0722*/ 	.byte	0x3f
	.zero		1


	//   ....[46]....
        /*0724*/ 	.word	0x0000a1b0
        /*0728*/ 	.word	0x000000ff
        /*072c*/ 	.word	0x00028c30
        /*0730*/ 	.short	0x010a
        /*0732*/ 	.byte	0x1a
	.zero		1


	//   ....[47]....
        /*0734*/ 	.word	0x0000a1f0
        /*0738*/ 	.word	0x000000ff
        /*073c*/ 	.word	0x00028c30
        /*0740*/ 	.short	0x010a
        /*0742*/ 	.byte	0x1a
	.zero		1


	//   ....[48]....
        /*0744*/ 	.word	0x0000a4a0
        /*0748*/ 	.word	0x00000006
        /*074c*/ 	.word	0x00000000
        /*0750*/ 	.short	0x0101
        /*0752*/ 	.byte	0x3f
	.zero		1


	//   ....[49]....
        /*0754*/ 	.word	0x0000c150
        /*0758*/ 	.word	0x000000ff
        /*075c*/ 	.word	0x00028c50
        /*0760*/ 	.short	0x010a
        /*0762*/ 	.byte	0x1a
	.zero		1


	//   ....[50]....
        /*0764*/ 	.word	0x0000c190
        /*0768*/ 	.word	0x000000ff
        /*076c*/ 	.word	0x00028c50
        /*0770*/ 	.short	0x010a
        /*0772*/ 	.byte	0x1a
	.zero		1


	//   ....[51]....
        /*0774*/ 	.word	0x0000c420
        /*0778*/ 	.word	0x00000008
        /*077c*/ 	.word	0x00000000
        /*0780*/ 	.short	0x0101
        /*0782*/ 	.byte	0x3f
	.zero		1


	//   ....[52]....
        /*0784*/ 	.word	0x0000e8e0
        /*0788*/ 	.word	0x000000ff
        /*078c*/ 	.word	0x00000000
        /*0790*/ 	.short	0x0101
        /*0792*/ 	.byte	0x05
	.zero		1


	//   ....[53]....
        /*0794*/ 	.word	0x00010d40
        /*0798*/ 	.word	0x00000003
        /*079c*/ 	.word	0x00028c40
        /*07a0*/ 	.short	0x010a
        /*07a2*/ 	.byte	0x3f
	.zero		1


	//   ....[54]....
        /*07a4*/ 	.word	0x00011680
        /*07a8*/ 	.word	0x00000011
        /*07ac*/ 	.word	0x00028c00
        /*07b0*/ 	.short	0x0107
        /*07b2*/ 	.byte	0x3f
	.zero		1


	//   ....[55]....
        /*07b4*/ 	.word	0x00011770
        /*07b8*/ 	.word	0x00000011
        /*07bc*/ 	.word	0x00028c00
        /*07c0*/ 	.short	0x0101
        /*07c2*/ 	.byte	0x3f
	.zero		1


	//   ....[56]....
        /*07c4*/ 	.word	0x00011790
        /*07c8*/ 	.word	0x00000011
        /*07cc*/ 	.word	0x00028c20
        /*07d0*/ 	.short	0x010a
        /*07d2*/ 	.byte	0x3f
	.zero		1


	//   ....[57]....
        /*07d4*/ 	.word	0x00011870
        /*07d8*/ 	.word	0x00000000
        /*07dc*/ 	.word	0x00028c60
        /*07e0*/ 	.short	0x010a
        /*07e2*/ 	.byte	0x3f
	.zero		1


	//   ....[58]....
        /*07e4*/ 	.word	0x00012440
        /*07e8*/ 	.word	0x00000002
        /*07ec*/ 	.word	0x00028c40
        /*07f0*/ 	.short	0x010a
        /*07f2*/ 	.byte	0x3f
	.zero		1


	//   ....[59]....
        /*07f4*/ 	.word	0x00012680
        /*07f8*/ 	.word	0x00000002
        /*07fc*/ 	.word	0x00028c60
        /*0800*/ 	.short	0x010a
        /*0802*/ 	.byte	0x3f
	.zero		1


	//   ....[60]....
        /*0804*/ 	.word	0x00013220
        /*0808*/ 	.word	0x00000004
        /*080c*/ 	.word	0x00028c40
        /*0810*/ 	.short	0x010a
        /*0812*/ 	.byte	0x3f
	.zero		1


	//   ....[61]....
        /*0814*/ 	.word	0x00013460
        /*0818*/ 	.word	0x00000004
        /*081c*/ 	.word	0x00028c60
        /*0820*/ 	.short	0x010a
        /*0822*/ 	.byte	0x3f
	.zero		1


	//   ....[62]....
        /*0824*/ 	.word	0x00013f90
        /*0828*/ 	.word	0x00000004
        /*082c*/ 	.word	0x00028c40
        /*0830*/ 	.short	0x010a
        /*0832*/ 	.byte	0x3f
	.zero		1


	//   ....[63]....
        /*0834*/ 	.word	0x000141d0
        /*0838*/ 	.word	0x00000004
        /*083c*/ 	.word	0x00028c60
        /*0840*/ 	.short	0x010a
        /*0842*/ 	.byte	0x3f
	.zero		1


	//   ....[64]....
        /*0844*/ 	.word	0x00014f00
        /*0848*/ 	.word	0x00000000
        /*084c*/ 	.word	0x00028c20
        /*0850*/ 	.short	0x010a
        /*0852*/ 	.byte	0x3f
	.zero		1


	//   ....[65]....
        /*0854*/ 	.word	0x000150d0
        /*0858*/ 	.word	0x00000006
        /*085c*/ 	.word	0x00000000
        /*0860*/ 	.short	0x010a
        /*0862*/ 	.byte	0x3f
	.zero		1


	//   ....[66]....
        /*0864*/ 	.word	0x00015120
        /*0868*/ 	.word	0x00000003
        /*086c*/ 	.word	0x00000000
        /*0870*/ 	.short	0x010a
        /*0872*/ 	.byte	0x3f
	.zero		1


	//   ....[67]....
        /*0874*/ 	.word	0x00015180
        /*0878*/ 	.word	0x00000012
        /*087c*/ 	.word	0x00000000
        /*0880*/ 	.short	0x010a
        /*0882*/ 	.byte	0x3f
	.zero		1


	//   ....[68]....
        /*0884*/ 	.word	0x000151b0
        /*0888*/ 	.word	0x00000003
        /*088c*/ 	.word	0x00000000
        /*0890*/ 	.short	0x010a
        /*0892*/ 	.byte	0x3f
	.zero		1


	//   ....[69]....
        /*0894*/ 	.word	0x00015220
        /*0898*/ 	.word	0x00000003
        /*089c*/ 	.word	0x00028c50
        /*08a0*/ 	.short	0x010a
        /*08a2*/ 	.byte	0x3f
	.zero		1


	//   ....[70]....
        /*08a4*/ 	.word	0x00015280
        /*08a8*/ 	.word	0x00000003
        /*08ac*/ 	.word	0x00028c50
        /*08b0*/ 	.short	0x010a
        /*08b2*/ 	.byte	0x3f
	.zero		1


	//   ....[71]....
        /*08b4*/ 	.word	0x000152e0
        /*08b8*/ 	.word	0x00000003
        /*08bc*/ 	.word	0x00028c00
        /*08c0*/ 	.short	0x010a
        /*08c2*/ 	.byte	0x3f
	.zero		1


	//   ....[72]....
        /*08c4*/ 	.word	0x00015330
        /*08c8*/ 	.word	0x00000007
        /*08cc*/ 	.word	0x00028c30
        /*08d0*/ 	.short	0x010a
        /*08d2*/ 	.byte	0x3f
	.zero		1


	//   ....[73]....
        /*08d4*/ 	.word	0x00015380
        /*08d8*/ 	.word	0x00000007
        /*08dc*/ 	.word	0x00028c50
        /*08e0*/ 	.short	0x010a
        /*08e2*/ 	.byte	0x3f
	.zero		1


	//   ....[74]....
        /*08e4*/ 	.word	0x000153e0
        /*08e8*/ 	.word	0x00000007
        /*08ec*/ 	.word	0x00028c30
        /*08f0*/ 	.short	0x010a
        /*08f2*/ 	.byte	0x3f
	.zero		1


	//   ....[75]....
        /*08f4*/ 	.word	0x00015430
        /*08f8*/ 	.word	0x00000007
        /*08fc*/ 	.word	0x00028c50
        /*0900*/ 	.short	0x010a
        /*0902*/ 	.byte	0x3f
	.zero		1


	//   ....[76]....
        /*0904*/ 	.word	0x00015490
        /*0908*/ 	.word	0x00000005
        /*090c*/ 	.word	0x00028c30
        /*0910*/ 	.short	0x010a
        /*0912*/ 	.byte	0x3f
	.zero		1


	//   ....[77]....
        /*0914*/ 	.word	0x000154e0
        /*0918*/ 	.word	0x000000ab
        /*091c*/ 	.word	0x00028c50
        /*0920*/ 	.short	0x010a
        /*0922*/ 	.byte	0x3f
	.zero		1


	//   ....[78]....
        /*0924*/ 	.word	0x00015540
        /*0928*/ 	.word	0x00000006
        /*092c*/ 	.word	0x00028c30
        /*0930*/ 	.short	0x010a
        /*0932*/ 	.byte	0x3f
	.zero		1


	//   ....[79]....
        /*0934*/ 	.word	0x00015590
        /*0938*/ 	.word	0x00000008
        /*093c*/ 	.word	0x00028c50
        /*0940*/ 	.short	0x010a
        /*0942*/ 	.byte	0x3f
	.zero		1


	//   ....[80]....
        /*0944*/ 	.word	0x000156e0
        /*0948*/ 	.word	0x00000003
        /*094c*/ 	.word	0x00028c40
        /*0950*/ 	.short	0x010a
        /*0952*/ 	.byte	0x3f
	.zero		1


	//   ....[81]....
        /*0954*/ 	.word	0x00015c20
        /*0958*/ 	.word	0x00000011
        /*095c*/ 	.word	0x00028c20
        /*0960*/ 	.short	0x010a
        /*0962*/ 	.byte	0x3f
	.zero		1


	//   ....[82]....
        /*0964*/ 	.word	0x00015c70
        /*0968*/ 	.word	0x00000000
        /*096c*/ 	.word	0x00028c60
        /*0970*/ 	.short	0x010a
        /*0972*/ 	.byte	0x3f
	.zero		1


	//   ....[83]....
        /*0974*/ 	.word	0x00015cc0
        /*0978*/ 	.word	0x00000002
        /*097c*/ 	.word	0x00028c40
        /*0980*/ 	.short	0x010a
        /*0982*/ 	.byte	0x3f
	.zero		1


	//   ....[84]....
        /*0984*/ 	.word	0x00015d10
        /*0988*/ 	.word	0x00000002
        /*098c*/ 	.word	0x00028c60
        /*0990*/ 	.short	0x010a
        /*0992*/ 	.byte	0x3f
	.zero		1


	//   ....[85]....
        /*0994*/ 	.word	0x00015d60
        /*0998*/ 	.word	0x00000004
        /*099c*/ 	.word	0x00028c40
        /*09a0*/ 	.short	0x010a
        /*09a2*/ 	.byte	0x3f
	.zero		1


	//   ....[86]....
        /*09a4*/ 	.word	0x00015db0
        /*09a8*/ 	.word	0x00000004
        /*09ac*/ 	.word	0x00028c60
        /*09b0*/ 	.short	0x010a
        /*09b2*/ 	.byte	0x3f
	.zero		1


	//   ....[87]....
        /*09b4*/ 	.word	0x00015e00
        /*09b8*/ 	.word	0x00000004
        /*09bc*/ 	.word	0x00028c40
        /*09c0*/ 	.short	0x010a
        /*09c2*/ 	.byte	0x3f
	.zero		1


	//   ....[88]....
        /*09c4*/ 	.word	0x00015e50
        /*09c8*/ 	.word	0x00000004
        /*09cc*/ 	.word	0x00028c60
        /*09d0*/ 	.short	0x010a
        /*09d2*/ 	.byte	0x3f
	.zero		1


	//   ....[89]....
        /*09d4*/ 	.word	0x00015f40
        /*09d8*/ 	.word	0x00000000
        /*09dc*/ 	.word	0x00028c20
        /*09e0*/ 	.short	0x010a
        /*09e2*/ 	.byte	0x3f
	.zero		1


	//   ....[90]....
        /*09e4*/ 	.word	0x000160e0
        /*09e8*/ 	.word	0x00000006
        /*09ec*/ 	.word	0x00000000
        /*09f0*/ 	.short	0x010a
        /*09f2*/ 	.byte	0x3f
	.zero		1


	//   ....[91]....
        /*09f4*/ 	.word	0x00016130
        /*09f8*/ 	.word	0x00000003
        /*09fc*/ 	.word	0x00000000
        /*0a00*/ 	.short	0x010a
        /*0a02*/ 	.byte	0x3f
	.zero		1


	//   ....[92]....
        /*0a04*/ 	.word	0x00016180
        /*0a08*/ 	.word	0x00000012
        /*0a0c*/ 	.word	0x00000000
        /*0a10*/ 	.short	0x010a
        /*0a12*/ 	.byte	0x3f
	.zero		1


	//----- nvinfo : EIATTR_NUM_MBARRIERS
	.align		4
.L_320:
        /*0a14*/ 	.byte	0x03, 0x38
        /*0a16*/ 	.short	0x0016


	//----- nvinfo : EIATTR_EXIT_INSTR_OFFSETS
	.align		4
        /*0a18*/ 	.byte	0x04, 0x1c
        /*0a1a*/ 	.short	(.L_322 - .L_321)


	//   ....[0]....
.L_321:
        /*0a1c*/ 	.word	0x00000a00


	//   ....[1]....
        /*0a20*/ 	.word	0x0000f9f0


	//   ....[2]....
        /*0a24*/ 	.word	0x00015200


	//----- nvinfo : EIATTR_MAX_THREADS
	.align		4
.L_322:
        /*0a28*/ 	.byte	0x04, 0x05
        /*0a2a*/ 	.short	(.L_324 - .L_323)
.L_323:
        /*0a2c*/ 	.word	0x00000180
        /*0a30*/ 	.word	0x00000001
        /*0a34*/ 	.word	0x00000001


	//----- nvinfo : EIATTR_CRS_STACK_SIZE
	.align		4
.L_324:
        /*0a38*/ 	.byte	0x04, 0x1e
        /*0a3a*/ 	.short	(.L_326 - .L_325)
.L_325:
        /*0a3c*/ 	.word	0x00000000


	//----- nvinfo : EIATTR_CBANK_PARAM_SIZE
	.align		4
.L_326:
        /*0a40*/ 	.byte	0x03, 0x19
        /*0a42*/ 	.short	0x0af0


	//----- nvinfo : EIATTR_PARAM_CBANK
	.align		4
        /*0a44*/ 	.byte	0x04, 0x0a
        /*0a46*/ 	.short	(.L_328 - .L_327)
	.align		4
.L_327:
        /*0a48*/ 	.word	index@(.nv.constant0._ZN7cutlass13device_kernelIN5flash11enable_sm90INS1_16FlashAttnFwdSm90INS1_25CollectiveMainloopFwdSm90ILi2EN4cute5tupleIJNS5_1CILi1EEES8_S8_EEENS6_IJNS7_ILi64EEESA_SA_EEELi512ENS_10bfloat16_tEfNS_4arch4Sm90ELb0ELb1ELb0ELb0ELb0ELb0ELb0ELb0ELb0ELb1ELb0ELb0EEENS1_21CollectiveEpilogueFwdINS6_IJSA_NS7_ILi512EEESA_EEES9_SC_SE_Li256ELb0ELb1ELb0ELb0EEENS1_30DynamicPersistentTileSchedulerILi256ELi128ELb0ELb1ELb1EEEEEEEEEvNT_6ParamsE)
        /*0a4c*/ 	.short	0x0210
        /*0a4e*/ 	.short	0x0af0


	//----- nvinfo : EIATTR_SW_WAR
	.align		4
.L_328:
        /*0a50*/ 	.byte	0x04, 0x36
        /*0a52*/ 	.short	(.L_330 - .L_329)
.L_329:
        /*0a54*/ 	.word	0x00000008
.L_330:


//--------------------- .nv.info._ZN7cutlass13device_kernelIN5flash11enable_sm90INS1_16FlashAttnFwdSm90INS1_25CollectiveMainloopFwdSm90ILi2EN4cute5tupleIJNS5_1CILi1EEES8_S8_EEENS6_IJNS7_ILi64EEESA_SA_EEELi512ENS_10bfloat16_tEfNS_4arch4Sm90ELb0ELb1ELb0ELb0ELb0ELb0ELb1ELb0ELb0ELb1ELb0ELb0EEENS1_21CollectiveEpilogueFwdINS6_IJSA_NS7_ILi512EEESA_EEES9_SC_SE_Li256ELb0ELb1ELb0ELb0EEENS1_30DynamicPersistentTileSchedulerILi256ELi128ELb0ELb1ELb1EEEEEEEEEvNT_6ParamsE --------------------------
	.section	.nv.info._ZN7cutlass13device_kernelIN5flash11enable_sm90INS1_16FlashAttnFwdSm90INS1_25CollectiveMainloopFwdSm90ILi2EN4cute5tupleIJNS5_1CILi1EEES8_S8_EEENS6_IJNS7_ILi64EEESA_SA_EEELi512ENS_10bfloat16_tEfNS_4arch4Sm90ELb0ELb1ELb0ELb0ELb0ELb0ELb1ELb0ELb0ELb1ELb0ELb0EEENS1_21CollectiveEpilogueFwdINS6_IJSA_NS7_ILi512EEESA_EEES9_SC_SE_Li256ELb0ELb1ELb0ELb0EEENS1_30DynamicPersistentTileSchedulerILi256ELi128ELb0ELb1ELb1EEEEEEEEEvNT_6ParamsE,"",@"SHT_CUDA_INFO"
	.sectionflags	@""
	.align	4


	//----- nvinfo : EIATTR_CUDA_API_VERSION
	.align		4
        /*0000*/ 	.byte	0x04, 0x37
        /*0002*/ 	.short	(.L_332 - .L_331)
.L_331:
        /*0004*/ 	.word	0x00000082


	//----- nvinfo : EIATTR_KPARAM_INFO
	.align		4
.L_332:
        /*0008*/ 	.byte	0x04, 0x17
        /*000a*/ 	.short	(.L_334 - .L_333)
.L_333:
        /*000c*/ 	.word	0x00000000
        /*0010*/ 	.short	0x0000
        /*0012*/ 	.short	0x0070
        /*0014*/ 	.byte	0x00, 0xf0, 0x01, 0x2e


	//----- nvinfo : EIATTR_SPARSE_MMA_MASK
	.align		4
.L_334:
        /*0018*/ 	.byte	0x03, 0x50
        /*001a*/ 	.short	0x0000


	//----- nvinfo : EIATTR_MAXREG_COUNT
	.align		4
        /*001c*/ 	.byte	0x03, 0x1b
        /*001e*/ 	.short	0x00a8


	//----- nvinfo : EIATTR_NUM_BARRIERS
	.align		4
        /*0020*/ 	.byte	0x02, 0x4c
        /*0022*/ 	.byte	0x10
	.zero		1


	//----- nvinfo : EIATTR_EXTERNS
	.align		4
        /*0024*/ 	.byte	0x04, 0x0f
        /*0026*/ 	.short	(.L_336 - .L_335)


	//   ....[0]....
	.align		4
.L_335:
        /*0028*/ 	.word	index@(__assertfail)


	//----- nvinfo : EIATTR_ANNOTATIONS
	.align		4
.L_336:
        /*002c*/ 	.byte	0x04, 0x55
        /*002e*/ 	.short	(.L_338 - .L_337)


	//   ....[0]....
.L_337:
        /* <DEDUP_REMOVED lines=36> */


	//----- nvinfo : EIATTR_MERCURY_ISA_VERSION
	.align		4
.L_338:
        /*0258*/ 	.byte	0x03, 0x5f
        /*025a*/ 	.short	0x0101


	//----- nvinfo : EIATTR_INT_WARP_WIDE_INSTR_OFFSETS
	.align		4
        /*025c*/ 	.byte	0x04, 0x31
        /*025e*/ 	.short	(.L_340 - .L_339)


	//   ....[0]....
.L_339:
        /*0260*/ 	.word	0x00000130


	//   ....[1]....
        /*0264*/ 	.word	0x00000170


	//   ....[2]....
        /*0268*/ 	.word	0x000001e0


	//   ....[3]....
        /*026c*/ 	.word	0x00000250


	//   ....[4]....
        /*0270*/ 	.word	0x00014370


	//   ....[5]....
        /*0274*/ 	.word	0x000143d0


	//   ....[6]....
        /*0278*/ 	.word	0x00019a90


	//   ....[7]....
        /*027c*/ 	.word	0x00019af0


	//----- nvinfo : EIATTR_COOP_GROUP_MASK_REGIDS
	.align		4
.L_340:
        /*0280*/ 	.byte	0x04, 0x29
        /*0282*/ 	.short	(.L_342 - .L_341)


	//   ....[0]....
.L_341:
        /*0284*/ 	.word	0xffffffff


	//   ....[1]....
        /*0288*/ 	.word	0xffffffff


	//   ....[2]....
        /*028c*/ 	.word	0xffffffff


	//   ....[3]....
        /*0290*/ 	.word	0xffffffff


	//   ....[4]....
        /*0294*/ 	.word	0xffffffff


	//   ....[5]....
        /*0298*/ 	.word	0xffffffff


	//   ....[6]....
        /*029c*/ 	.word	0xffffffff


	//   ....[7]....
        /*02a0*/ 	.word	0xffffffff


	//   ....[8]....
        /*02a4*/ 	.word	0xffffffff


	//   ....[9]....
        /*02a8*/ 	.word	0xffffffff


	//   ....[10]....
        /*02ac*/ 	.word	0xffffffff


	//   ....[11]....
        /*02b0*/ 	.word	0xffffffff


	//   ....[12]....
        /*02b4*/ 	.word	0xffffffff


	//   ....[13]....
        /*02b8*/ 	.word	0xffffffff


	//   ....[14]....
        /*02bc*/ 	.word	0xffffffff


	//   ....[15]....
        /*02c0*/ 	.word	0xffffffff


	//   ....[16]....
        /*02c4*/ 	.word	0xffffffff


	//   ....[17]....
        /*02c8*/ 	.word	0xffffffff


	//   ....[18]....
        /*02cc*/ 	.word	0xffffffff


	//   ....[19]....
        /*02d0*/ 	.word	0xffffffff


	//   ....[20]....
        /*02d4*/ 	.word	0xffffffff


	//   ....[21]....
        /*02d8*/ 	.word	0xffffffff


	//   ....[22]....
        /*02dc*/ 	.word	0xffffffff


	//   ....[23]....
        /*02e0*/ 	.word	0xffffffff


	//   ....[24]....
        /*02e4*/ 	.word	0xffffffff


	//   ....[25]....
        /*02e8*/ 	.word	0xffffffff


	//   ....[26]....
        /*02ec*/ 	.word	0xffffffff


	//   ....[27]....
        /*02f0*/ 	.word	0xffffffff


	//   ....[28]....
        /*02f4*/ 	.word	0xffffffff


	//   ....[29]....
        /*02f8*/ 	.word	0xffffffff


	//   ....[30]....
        /*02fc*/ 	.word	0xffffffff


	//   ....[31]....
        /*0300*/ 	.word	0xffffffff


	//   ....[32]....
        /*0304*/ 	.word	0xffffffff


	//   ....[33]....
        /*0308*/ 	.word	0xffffffff


	//   ....[34]....
        /*030c*/ 	.word	0xffffffff


	//   ....[35]....
        /*0310*/ 	.word	0xffffffff


	//   ....[36]....
        /*0314*/ 	.word	0xffffffff


	//   ....[37]....
        /*0318*/ 	.word	0xffffffff


	//   ....[38]....
        /*031c*/ 	.word	0xffffffff


	//   ....[39]....
        /*0320*/ 	.word	0xffffffff


	//   ....[40]....
        /*0324*/ 	.word	0xffffffff


	//   ....[41]....
        /*0328*/ 	.word	0xffffffff


	//   ....[42]....
        /*032c*/ 	.word	0xffffffff


	//   ....[43]....
        /*0330*/ 	.word	0xffffffff


	//   ....[44]....
        /*0334*/ 	.word	0xffffffff


	//   ....[45]....
        /*0338*/ 	.word	0xffffffff


	//   ....[46]....
        /*033c*/ 	.word	0xffffffff


	//   ....[47]....
        /*0340*/ 	.word	0xffffffff


	//   ....[48]....
        /*0344*/ 	.word	0xffffffff


	//   ....[49]....
        /*0348*/ 	.word	0xffffffff


	//   ....[50]....
        /*034c*/ 	.word	0xffffffff


	//   ....[51]....
        /*0350*/ 	.word	0xffffffff


	//   ....[52]....
        /*0354*/ 	.word	0xffffffff


	//   ....[53]....
        /*0358*/ 	.word	0xffffffff


	//   ....[54]....
        /*035c*/ 	.word	0xffffffff


	//   ....[55]....
        /*0360*/ 	.word	0xffffffff


	//   ....[56]....
        /*0364*/ 	.word	0xffffffff


	//   ....[57]....
        /*0368*/ 	.word	0xffffffff


	//   ....[58]....
        /*036c*/ 	.word	0xffffffff


	//   ....[59]....
        /*0370*/ 	.word	0xffffffff


	//   ....[60]....
        /*0374*/ 	.word	0xffffffff


	//   ....[61]....
        /*0378*/ 	.word	0xffffffff


	//   ....[62]....
        /*037c*/ 	.word	0xffffffff


	//   ....[63]....
        /*0380*/ 	.word	0xffffffff


	//   ....[64]....
        /*0384*/ 	.word	0xffffffff


	//   ....[65]....
        /*0388*/ 	.word	0xffffffff


	//   ....[66]....
        /*038c*/ 	.word	0xffffffff


	//   ....[67]....
        /*0390*/ 	.word	0xffffffff


	//   ....[68]....
        /*0394*/ 	.word	0xffffffff


	//   ....[69]....
        /*0398*/ 	.word	0xffffffff


	//   ....[70]....
        /*039c*/ 	.word	0xffffffff


	//   ....[71]....
        /*03a0*/ 	.word	0xffffffff


	//   ....[72]....
        /*03a4*/ 	.word	0xffffffff


	//   ....[73]....
        /*03a8*/ 	.word	0xffffffff


	//   ....[74]....
        /*03ac*/ 	.word	0xffffffff


	//   ....[75]....
        /*03b0*/ 	.word	0xffffffff


	//   ....[76]....
        /*03b4*/ 	.word	0x0500000f


	//   ....[77]....
        /*03b8*/ 	.word	0x0500000f


	//   ....[78]....
        /*03bc*/ 	.word	0x0500000f


	//   ....[79]....
        /*03c0*/ 	.word	0x0500000f


	//   ....[80]....
        /*03c4*/ 	.word	0x0500000f


	//   ....[81]....
        /*03c8*/ 	.word	0x0500000f


	//   ....[82]....
        /*03cc*/ 	.word	0x0500000f


	//   ....[83]....
        /*03d0*/ 	.word	0x0500000f


	//   ....[84]....
        /*03d4*/ 	.word	0x0500000f


	//   ....[85]....
        /*03d8*/ 	.word	0x0500000f


	//   ....[86]....
        /*03dc*/ 	.word	0x0500000f


	//   ....[87]....
        /*03e0*/ 	.word	0x0500000f


	//   ....[88]....
        /*03e4*/ 	.word	0x0500000f


	//   ....[89]....
        /*03e8*/ 	.word	0x0500000f


	//   ....[90]....
        /*03ec*/ 	.word	0x0500000f


	//   ....[91]....
        /*03f0*/ 	.word	0x0500000f


	//   ....[92]....
        /*03f4*/ 	.word	0x0500000f


	//   ....[93]....
        /*03f8*/ 	.word	0x0500000f


	//   ....[94]....
        /*03fc*/ 	.word	0x0500000f


	//----- nvinfo : EIATTR_COOP_GROUP_INSTR_OFFSETS
	.align		4
.L_342:
        /*0400*/ 	.byte	0x04, 0x28
        /*0402*/ 	.short	(.L_344 - .L_343)


	//   ....[0]....
.L_343:
        /*0404*/ 	.word	0x00000060


	//   ....[1]....
        /*0408*/ 	.word	0x00000140


	//   ....[2]....
        /*040c*/ 	.word	0x00000180


	//   ....[3]....
        /*0410*/ 	.word	0x00000390


	//   ....[4]....
        /*0414*/ 	.word	0x000004f0


	//   ....[5]....
        /*0418*/ 	.word	0x00000610


	//   ....[6]....
        /*041c*/ 	.word	0x00000770


	//   ....[7]....
        /*0420*/ 	.word	0x00001c50


	//   ....[8]....
        /*0424*/ 	.word	0x00003c20


	//   ....[9]....
        /*0428*/ 	.word	0x00004400


	//   ....[10]....
        /*042c*/ 	.word	0x000054a0


	//   ....[11]....
        /*0430*/ 	.word	0x00005b90


	//   ....[12]....
        /*0434*/ 	.word	0x000060f0


	//   ....[13]....
        /*0438*/ 	.word	0x00006200


	//   ....[14]....
        /*043c*/ 	.word	0x00006550


	//   ....[15]....
        /*0440*/ 	.word	0x000065f0


	//   ....[16]....
        /*0444*/ 	.word	0x00006da0


	//   ....[17]....
        /*0448*/ 	.word	0x00007360


	//   ....[18]....
        /*044c*/ 	.word	0x00008380


	//   ....[19]....
        /*0450*/ 	.word	0x000085f0


	//   ....[20]....
        /*0454*/ 	.word	0x00008d20


	//   ....[21]....
        /*0458*/ 	.word	0x00008e20


	//   ....[22]....
        /*045c*/ 	.word	0x000091d0


	//   ....[23]....
        /*0460*/ 	.word	0x00009260


	//   ....[24]....
        /*0464*/ 	.word	0x0000a320


	//   ....[25]....
        /*0468*/ 	.word	0x0000a9e0


	//   ....[26]....
        /*046c*/ 	.word	0x0000bad0


	//   ....[27]....
        /*0470*/ 	.word	0x0000bb00


	//   ....[28]....
        /*0474*/ 	.word	0x0000be00


	//   ....[29]....
        /*0478*/ 	.word	0x0000bfd0


	//   ....[30]....
        /*047c*/ 	.word	0x0000ceb0


	//   ....[31]....
        /*0480*/ 	.word	0x0000d330


	//   ....[32]....
        /*0484*/ 	.word	0x0000d440


	//   ....[33]....
        /*0488*/ 	.word	0x0000e590


	//   ....[34]....
        /*048c*/ 	.word	0x0000ecb0


	//   ....[35]....
        /*0490*/ 	.word	0x0000edb0


	//   ....[36]....
        /*0494*/ 	.word	0x0000f170


	//   ....[37]....
        /*0498*/ 	.word	0x0000f1f0


	//   ....[38]....
        /*049c*/ 	.word	0x000102b0


	//   ....[39]....
        /*04a0*/ 	.word	0x000102f0


	//   ....[40]....
        /*04a4*/ 	.word	0x00010320


	//   ....[41]....
        /*04a8*/ 	.word	0x000103a0


	//   ....[42]....
        /*04ac*/ 	.word	0x000103d0


	//   ....[43]....
        /*04b0*/ 	.word	0x00011690


	//   ....[44]....
        /*04b4*/ 	.word	0x000120e0


	//   ....[45]....
        /*04b8*/ 	.word	0x00012120


	//   ....[46]....
        /*04bc*/ 	.word	0x00012150


	//   ....[47]....
        /*04c0*/ 	.word	0x00012170


	//   ....[48]....
        /*04c4*/ 	.word	0x00012780


	//   ....[49]....
        /*04c8*/ 	.word	0x000127a0


	//   ....[50]....
        /*04cc*/ 	.word	0x000129d0


	//   ....[51]....
        /*04d0*/ 	.word	0x000129f0


	//   ....[52]....
        /*04d4*/ 	.word	0x00013310


	//   ....[53]....
        /*04d8*/ 	.word	0x00013340


	//   ....[54]....
        /*04dc*/ 	.word	0x00013580


	//   ....[55]....
        /*04e0*/ 	.word	0x000135a0


	//   ....[56]....
        /*04e4*/ 	.word	0x00013870


	//   ....[57]....
        /*04e8*/ 	.word	0x00014970


	//   ....[58]....
        /*04ec*/ 	.word	0x000152c0


	//   ....[59]....
        /*04f0*/ 	.word	0x000152f0


	//   ....[60]....
        /*04f4*/ 	.word	0x000153f0


	//   ....[61]....
        /*04f8*/ 	.word	0x00015400


	//   ....[62]....
        /*04fc*/ 	.word	0x00015480


	//   ....[63]....
        /*0500*/ 	.word	0x00015490


	//   ....[64]....
        /*0504*/ 	.word	0x000154a0


	//   ....[65]....
        /*0508*/ 	.word	0x000154b0


	//   ....[66]....
        /*050c*/ 	.word	0x00015ef0


	//   ....[67]....
        /*0510*/ 	.word	0x00015f10


	//   ....[68]....
        /*0514*/ 	.word	0x00015f30


	//   ....[69]....
        /*0518*/ 	.word	0x00016060


	//   ....[70]....
        /*051c*/ 	.word	0x00016220


	//   ....[71]....
        /*0520*/ 	.word	0x00016230


	//   ....[72]....
        /*0524*/ 	.word	0x00016380


	//   ....[73]....
        /*0528*/ 	.word	0x00016390


	//   ....[74]....
        /*052c*/ 	.word	0x00019c70


	//   ....[75]....
        /*0530*/ 	.word	0x00019e60


	//   ....[76]....
        /*0534*/ 	.word	0x0001a4e0


	//   ....[77]....
        /*0538*/ 	.word	0x0001a640


	//   ....[78]....
        /*053c*/ 	.word	0x0001a6c0


	//   ....[79]....
        /*0540*/ 	.word	0x0001a770


	//   ....[80]....
        /*0544*/ 	.word	0x0001a860


	//   ....[81]....
        /*0548*/ 	.word	0x0001a8c0


	//   ....[82]....
        /*054c*/ 	.word	0x0001a9b0


	//   ....[83]....
        /*0550*/ 	.word	0x0001aa10


	//   ....[84]....
        /*0554*/ 	.word	0x0001aab0


	//   ....[85]....
        /*0558*/ 	.word	0x0001ab90


	//   ....[86]....
        /*055c*/ 	.word	0x0001ac40


	//   ....[87]....
        /*0560*/ 	.word	0x0001af20


	//   ....[88]....
        /*0564*/ 	.word	0x0001af70


	//   ....[89]....
        /*0568*/ 	.word	0x0001b0d0


	//   ....[90]....
        /*056c*/ 	.word	0x0001b220


	//   ....[91]....
        /*0570*/ 	.word	0x0001b3f0


	//   ....[92]....
        /*0574*/ 	.word	0x0001b440


	//   ....[93]....
        /*0578*/ 	.word	0x0001b760


	//   ....[94]....
        /*057c*/ 	.word	0x0001b880


	//----- nvinfo : EIATTR_REG_RECONFIG
	.align		4
.L_344:
        /*0580*/ 	.byte	0x01, 0x54
	.zero		2


	//----- nvinfo : EIATTR_SYSCALL_OFFSETS
	.align		4
        /*0584*/ 	.byte	0x04, 0x46
        /*0586*/ 	.short	(.L_346 - .L_345)


	//   ....[0]....
.L_345:
        /*0588*/ 	.word	0x00003df0


	//   ....[1]....
        /*058c*/ 	.word	0x00014570


	//   ....[2]....
        /*0590*/ 	.word	0x000146c0


	//   ....[3]....
        /*0594*/ 	.word	0x000147b0


	//   ....[4]....
        /*0598*/ 	.word	0x00014f10


	//   ....[5]....
        /*059c*/ 	.word	0x00015800


	//----- nvinfo : EIATTR_MBARRIER_INSTR_OFFSETS
	.align		4
.L_346:
        /*05a0*/ 	.byte	0x04, 0x39
        /*05a2*/ 	.short	(.L_348 - .L_347)


	//   ....[0]....
.L_347:
        /*05a4*/ 	.word	0x00000270
        /*05a8*/ 	.word	0x000000ff
        /*05ac*/ 	.word	0x00038800
        /*05b0*/ 	.short	0x0100
        /*05b2*/ 	.byte	0x08
	.zero		1


	//   ....[1]....
        /*05b4*/ 	.word	0x00000280
        /*05b8*/ 	.word	0x000000ff
        /*05bc*/ 	.word	0x00038810
        /*05c0*/ 	.short	0x0100
        /*05c2*/ 	.byte	0x08
	.zero		1


	//   ....[2]....
        /*05c4*/ 	.word	0x00000290
        /*05c8*/ 	.word	0x000000ff
        /*05cc*/ 	.word	0x00038820
        /*05d0*/ 	.short	0x0100
        /*05d2*/ 	.byte	0x08
	.zero		1


	//   ....[3]....
        /*05d4*/ 	.word	0x00000340
        /*05d8*/ 	.word	0x000000ff
        /*05dc*/ 	.word	0x00038830
        /*05e0*/ 	.short	0x0100
        /*05e2*/ 	.byte	0x06
	.zero		1


	//   ....[4]....
        /*05e4*/ 	.word	0x00000350
        /*05e8*/ 	.word	0x000000ff
        /*05ec*/ 	.word	0x00038840
        /*05f0*/ 	.short	0x0100
        /*05f2*/ 	.byte	0x06
	.zero		1


	//   ....[5]....
        /*05f4*/ 	.word	0x00000360
        /*05f8*/ 	.word	0x000000ff
        /*05fc*/ 	.word	0x00038838
        /*0600*/ 	.short	0x0100
        /*0602*/ 	.byte	0x06
	.zero		1


	//   ....[6]....
        /*0604*/ 	.word	0x00000370
        /*0608*/ 	.word	0x000000ff
        /*060c*/ 	.word	0x00038848
        /*0610*/ 	.short	0x0100
        /*0612*/ 	.byte	0x06
	.zero		1


	//   ....[7]....
        /*0614*/ 	.word	0x000004a0
        /*0618*/ 	.word	0x000000ff
        /*061c*/ 	.word	0x00038850
        /*0620*/ 	.short	0x0100
        /*0622*/ 	.byte	0x08
	.zero		1


	//   ....[8]....
        /*0624*/ 	.word	0x000004b0
        /*0628*/ 	.word	0x000000ff
        /*062c*/ 	.word	0x00038860
        /*0630*/ 	.short	0x0100
        /*0632*/ 	.byte	0x08
	.zero		1


	//   ....[9]....
        /*0634*/ 	.word	0x000004c0
        /*0638*/ 	.word	0x000000ff
        /*063c*/ 	.word	0x00038858
        /*0640*/ 	.short	0x0100
        /*0642*/ 	.byte	0x08
	.zero		1


	//   ....[10]....
        /*0644*/ 	.word	0x000004d0
        /*0648*/ 	.word	0x000000ff
        /*064c*/ 	.word	0x00038868
        /*0650*/ 	.short	0x0100
        /*0652*/ 	.byte	0x08
	.zero		1


	//   ....[11]....
        /*0654*/ 	.word	0x000005c0
        /*0658*/ 	.word	0x000000ff
        /*065c*/ 	.word	0x00038870
        /*0660*/ 	.short	0x0100
        /*0662*/ 	.byte	0x06
	.zero		1


	//   ....[12]....
        /*0664*/ 	.word	0x000005d0
        /*0668*/ 	.word	0x000000ff
        /*066c*/ 	.word	0x00038880
        /*0670*/ 	.short	0x0100
        /*0672*/ 	.byte	0x06
	.zero		1


	//   ....[13]....
        /*0674*/ 	.word	0x000005e0
        /*0678*/ 	.word	0x000000ff
        /*067c*/ 	.word	0x00038878
        /*0680*/ 	.short	0x0100
        /*0682*/ 	.byte	0x06
	.zero		1


	//   ....[14]....
        /*0684*/ 	.word	0x000005f0
        /*0688*/ 	.word	0x000000ff
        /*068c*/ 	.word	0x00038888
        /*0690*/ 	.short	0x0100
        /*0692*/ 	.byte	0x06
	.zero		1


	//   ....[15]....
        /*0694*/ 	.word	0x00000720
        /*0698*/ 	.word	0x000000ff
        /*069c*/ 	.word	0x00038890
        /*06a0*/ 	.short	0x0100
        /*06a2*/ 	.byte	0x08
	.zero		1


	//   ....[16]....
        /*06a4*/ 	.word	0x00000730
        /*06a8*/ 	.word	0x000000ff
        /*06ac*/ 	.word	0x000388a0
        /*06b0*/ 	.short	0x0100
        /*06b2*/ 	.byte	0x08
	.zero		1


	//   ....[17]....
        /*06b4*/ 	.word	0x00000740
        /*06b8*/ 	.word	0x000000ff
        /*06bc*/ 	.word	0x00038898
        /*06c0*/ 	.short	0x0100
        /*06c2*/ 	.byte	0x08
	.zero		1


	//   ....[18]....
        /*06c4*/ 	.word	0x00000750
        /*06c8*/ 	.word	0x000000ff
        /*06cc*/ 	.word	0x000388a8
        /*06d0*/ 	.short	0x0100
        /*06d2*/ 	.byte	0x08
	.zero		1


	//   ....[19]....
        /*06d4*/ 	.word	0x00000880
        /*06d8*/ 	.word	0x000000ff
        /*06dc*/ 	.word	0x000388b0
        /*06e0*/ 	.short	0x0100
        /*06e2*/ 	.byte	0x08
	.zero		1


	//   ....[20]....
        /*06e4*/ 	.word	0x00000890
        /*06e8*/ 	.word	0x000000ff
        /*06ec*/ 	.word	0x000388c0
        /*06f0*/ 	.short	0x0100
        /*06f2*/ 	.byte	0x08
	.zero		1


	//   ....[21]....
        /*06f4*/ 	.word	0x000008a0
        /*06f8*/ 	.word	0x000000ff
        /*06fc*/ 	.word	0x000388b8
        /*0700*/ 	.short	0x0100
        /*0702*/ 	.byte	0x08
	.zero		1


	//   ....[22]....
        /*0704*/ 	.word	0x000008b0
        /*0708*/ 	.word	0x000000ff
        /*070c*/ 	.word	0x000388c8
        /*0710*/ 	.short	0x0100
        /*0712*/ 	.byte	0x08
	.zero		1


	//   ....[23]....
        /*0714*/ 	.word	0x00001fc0
        /*0718*/ 	.word	0x00000000
        /*071c*/ 	.word	0x00000000
        /*0720*/ 	.short	0x0101
        /*0722*/ 	.byte	0x3f
	.zero		1


	//   ....[24]....
        /*0724*/ 	.word	0x00002a70
        /*0728*/ 	.word	0x00000000
        /*072c*/ 	.word	0x00000000
        /*0730*/ 	.short	0x0101
        /*0732*/ 	.byte	0x3f
	.zero		1


	//   ....[25]....
        /*0734*/ 	.word	0x00003e50
        /*0738*/ 	.word	0x000000ff
        /*073c*/ 	.word	0x00038800
        /*0740*/ 	.short	0x010a
        /*0742*/ 	.byte	0x25
	.zero		1


	//   ....[26]....
        /*0744*/ 	.word	0x00003ec0
        /*0748*/ 	.word	0x00000003
        /*074c*/ 	.word	0x00038830
        /*0750*/ 	.short	0x010a
        /*0752*/ 	.byte	0x3f
	.zero		1


	//   ....[27]....
        /*0754*/ 	.word	0x00003f00
        /*0758*/ 	.word	0x00000003
        /*075c*/ 	.word	0x00038830
        /*0760*/ 	.short	0x010a
        /*0762*/ 	.byte	0x3f
	.zero		1


	//   ....[28]....
        /*0764*/ 	.word	0x00004180
        /*0768*/ 	.word	0x000000ff
        /*076c*/ 	.word	0x00038810
        /*0770*/ 	.short	0x010a
        /*0772*/ 	.byte	0x25
	.zero		1


	//   ....[29]....
        /*0774*/ 	.word	0x000041c0
        /*0778*/ 	.word	0x00000003
        /*077c*/ 	.word	0x00038850
        /*0780*/ 	.short	0x010a
        /*0782*/ 	.byte	0x3f
	.zero		1


	//   ....[30]....
        /*0784*/ 	.word	0x00004200
        /*0788*/ 	.word	0x00000003
        /*078c*/ 	.word	0x00038850
        /*0790*/ 	.short	0x010a
        /*0792*/ 	.byte	0x3f
	.zero		1


	//   ....[31]....
        /*0794*/ 	.word	0x00005500
        /*0798*/ 	.word	0x00000004
        /*079c*/ 	.word	0x00000000
        /*07a0*/ 	.short	0x0101
        /*07a2*/ 	.byte	0x3f
	.zero		1


	//   ....[32]....
        /*07a4*/ 	.word	0x00006dc0
        /*07a8*/ 	.word	0x00000003
        /*07ac*/ 	.word	0x00000000
        /*07b0*/ 	.short	0x0101
        /*07b2*/ 	.byte	0x3f
	.zero		1


	//   ....[33]....
        /*07b4*/ 	.word	0x00007010
        /*07b8*/ 	.word	0x000000ff
        /*07bc*/ 	.word	0x00038830
        /*07c0*/ 	.short	0x010a
        /*07c2*/ 	.byte	0x05
	.zero		1


	//   ....[34]....
        /*07c4*/ 	.word	0x00007050
        /*07c8*/ 	.word	0x000000ff
        /*07cc*/ 	.word	0x00038830
        /*07d0*/ 	.short	0x010a
        /*07d2*/ 	.byte	0x05
	.zero		1


	//   ....[35]....
        /*07d4*/ 	.word	0x000071e0
        /*07d8*/ 	.word	0x000000ff
        /*07dc*/ 	.word	0x00038850
        /*07e0*/ 	.short	0x010a
        /*07e2*/ 	.byte	0x05
	.zero		1


	//   ....[36]....
        /*07e4*/ 	.word	0x00007220
        /*07e8*/ 	.word	0x000000ff
        /*07ec*/ 	.word	0x00038850
        /*07f0*/ 	.short	0x010a
        /*07f2*/ 	.byte	0x05
	.zero		1


	//   ....[37]....
        /*07f4*/ 	.word	0x000083e0
        /*07f8*/ 	.word	0x0000000a
        /*07fc*/ 	.word	0x00000000
        /*0800*/ 	.short	0x0101
        /*0802*/ 	.byte	0x3f
	.zero		1


	//   ....[38]....
        /*0804*/ 	.word	0x0000a340
        /*0808*/ 	.word	0x0000000c
        /*080c*/ 	.word	0x00000000
        /*0810*/ 	.short	0x0101
        /*0812*/ 	.byte	0x3f
	.zero		1


	//   ....[39]....
        /*0814*/ 	.word	0x0000a6e0
        /*0818*/ 	.word	0x000000ff
        /*081c*/ 	.word	0x00038830
        /*0820*/ 	.short	0x010a
        /*0822*/ 	.byte	0x05
	.zero		1


	//   ....[40]....
        /*0824*/ 	.word	0x0000a720
        /*0828*/ 	.word	0x000000ff
        /*082c*/ 	.word	0x00038830
        /*0830*/ 	.short	0x010a
        /*0832*/ 	.byte	0x05
	.zero		1


	//   ....[41]....
        /*0834*/ 	.word	0x0000a8b0
        /*0838*/ 	.word	0x000000ff
        /*083c*/ 	.word	0x00038850
        /*0840*/ 	.short	0x010a
        /*0842*/ 	.byte	0x05
	.zero		1


	//   ....[42]....
        /*0844*/ 	.word	0x0000a8f0
        /*0848*/ 	.word	0x000000ff
        /*084c*/ 	.word	0x00038850
        /*0850*/ 	.short	0x010a
        /*0852*/ 	.byte	0x05
	.zero		1


	//   ....[43]....
        /*0854*/ 	.word	0x0000c380
        /*0858*/ 	.word	0x00000099
        /*085c*/ 	.word	0x00000000
        /*0860*/ 	.short	0x0101
        /*0862*/ 	.byte	0x3f
	.zero		1


	//   ....[44]....
        /*0864*/ 	.word	0x0000ced0
        /*0868*/ 	.word	0x000000b3
        /*086c*/ 	.word	0x00000000
        /*0870*/ 	.short	0x0101
        /*0872*/ 	.byte	0x3f
	.zero		1


	//   ....[45]....
        /*0874*/ 	.word	0x0000cfe0
        /*0878*/ 	.word	0x000000ff
        /*087c*/ 	.word	0x00038830
        /*0880*/ 	.short	0x010a
        /*0882*/ 	.byte	0x05
	.zero		1


	//   ....[46]....
        /*0884*/ 	.word	0x0000d020
        /*0888*/ 	.word	0x000000ff
        /*088c*/ 	.word	0x00038830
        /*0890*/ 	.short	0x010a
        /*0892*/ 	.byte	0x05
	.zero		1


	//   ....[47]....
        /*0894*/ 	.word	0x0000d1b0
        /*0898*/ 	.word	0x000000ff
        /*089c*/ 	.word	0x00038850
        /*08a0*/ 	.short	0x010a
        /*08a2*/ 	.byte	0x05
	.zero		1


	//   ....[48]....
        /*08a4*/ 	.word	0x0000d1f0
        /*08a8*/ 	.word	0x000000ff
        /*08ac*/ 	.word	0x00038850
        /*08b0*/ 	.short	0x010a
        /*08b2*/ 	.byte	0x05
	.zero		1


	//   ....[49]....
        /*08b4*/ 	.word	0x0000e3f0
        /*08b8*/ 	.word	0x00000008
        /*08bc*/ 	.word	0x00000000
        /*08c0*/ 	.short	0x0101
        /*08c2*/ 	.byte	0x3f
	.zero		1


	//   ....[50]....
        /*08c4*/ 	.word	0x000102d0
        /*08c8*/ 	.word	0x0000000a
        /*08cc*/ 	.word	0x00000000
        /*08d0*/ 	.short	0x0101
        /*08d2*/ 	.byte	0x3f
	.zero		1


	//   ....[51]....
        /*08d4*/ 	.word	0x00012770
        /*08d8*/ 	.word	0x000000ff
        /*08dc*/ 	.word	0x00000000
        /*08e0*/ 	.short	0x0101
        /*08e2*/ 	.byte	0x04
	.zero		1


	//   ....[52]....
        /*08e4*/ 	.word	0x00014ba0
        /*08e8*/ 	.word	0x00000000
        /*08ec*/ 	.word	0x00038840
        /*08f0*/ 	.short	0x010a
        /*08f2*/ 	.byte	0x3f
	.zero		1


	//   ....[53]....
        /*08f4*/ 	.word	0x000155d0
        /*08f8*/ 	.word	0x00000011
        /*08fc*/ 	.word	0x00038800
        /*0900*/ 	.short	0x0107
        /*0902*/ 	.byte	0x3f
	.zero		1


	//   ....[54]....
        /*0904*/ 	.word	0x00015670
        /*0908*/ 	.word	0x00000011
        /*090c*/ 	.word	0x00038800
        /*0910*/ 	.short	0x0101
        /*0912*/ 	.byte	0x3f
	.zero		1


	//   ....[55]....
        /*0914*/ 	.word	0x000165a0
        /*0918*/ 	.word	0x00000011
        /*091c*/ 	.word	0x00038810
        /*0920*/ 	.short	0x0107
        /*0922*/ 	.byte	0x3f
	.zero		1


	//   ....[56]....
        /*0924*/ 	.word	0x000166a0
        /*0928*/ 	.word	0x00000011
        /*092c*/ 	.word	0x00038810
        /*0930*/ 	.short	0x0101
        /*0932*/ 	.byte	0x3f
	.zero		1


	//   ....[57]....
        /*0934*/ 	.word	0x000166c0
        /*0938*/ 	.word	0x00000011
        /*093c*/ 	.word	0x00038820
        /*0940*/ 	.short	0x010a
        /*0942*/ 	.byte	0x3f
	.zero		1


	//   ....[58]....
        /*0944*/ 	.word	0x00016790
        /*0948*/ 	.word	0x00000000
        /*094c*/ 	.word	0x00038860
        /*0950*/ 	.short	0x010a
        /*0952*/ 	.byte	0x3f
	.zero		1


	//   ....[59]....
        /*0954*/ 	.word	0x00017350
        /*0958*/ 	.word	0x00000003
        /*095c*/ 	.word	0x00038840
        /*0960*/ 	.short	0x010a
        /*0962*/ 	.byte	0x3f
	.zero		1


	//   ....[60]....
        /*0964*/ 	.word	0x00017590
        /*0968*/ 	.word	0x00000003
        /*096c*/ 	.word	0x00038860
        /*0970*/ 	.short	0x010a
        /*0972*/ 	.byte	0x3f
	.zero		1


	//   ....[61]....
        /*0974*/ 	.word	0x00018120
        /*0978*/ 	.word	0x00000004
        /*097c*/ 	.word	0x00038840
        /*0980*/ 	.short	0x010a
        /*0982*/ 	.byte	0x3f
	.zero		1


	//   ....[62]....
        /*0984*/ 	.word	0x00018360
        /*0988*/ 	.word	0x00000004
        /*098c*/ 	.word	0x00038860
        /*0990*/ 	.short	0x010a
        /*0992*/ 	.byte	0x3f
	.zero		1


	//   ....[63]....
        /*0994*/ 	.word	0x00018e80
        /*0998*/ 	.word	0x00000004
        /*099c*/ 	.word	0x00038840
        /*09a0*/ 	.short	0x010a
        /*09a2*/ 	.byte	0x3f
	.zero		1


	//   ....[64]....
        /*09a4*/ 	.word	0x000190c0
        /*09a8*/ 	.word	0x00000004
        /*09ac*/ 	.word	0x00038860
        /*09b0*/ 	.short	0x010a
        /*09b2*/ 	.byte	0x3f
	.zero		1


	//   ....[65]....
        /*09b4*/ 	.word	0x00019de0
        /*09b8*/ 	.word	0x00000000
        /*09bc*/ 	.word	0x00038820
        /*09c0*/ 	.short	0x010a
        /*09c2*/ 	.byte	0x3f
	.zero		1


	//   ....[66]....
        /*09c4*/ 	.word	0x00019fd0
        /*09c8*/ 	.word	0x00000006
        /*09cc*/ 	.word	0x00000000
        /*09d0*/ 	.short	0x010a
        /*09d2*/ 	.byte	0x3f
	.zero		1


	//   ....[67]....
        /*09d4*/ 	.word	0x0001a000
        /*09d8*/ 	.word	0x00000007
        /*09dc*/ 	.word	0x00000000
        /*09e0*/ 	.short	0x010a
        /*09e2*/ 	.byte	0x3f
	.zero		1


	//   ....[68]....
        /*09e4*/ 	.word	0x0001a060
        /*09e8*/ 	.word	0x00000004
        /*09ec*/ 	.word	0x00000000
        /*09f0*/ 	.short	0x010a
        /*09f2*/ 	.byte	0x3f
	.zero		1


	//   ....[69]....
        /*09f4*/ 	.word	0x0001a090
        /*09f8*/ 	.word	0x00000003
        /*09fc*/ 	.word	0x00000000
        /*0a00*/ 	.short	0x010a
        /*0a02*/ 	.byte	0x3f
	.zero		1


	//   ....[70]....
        /*0a04*/ 	.word	0x0001a100
        /*0a08*/ 	.word	0x00000003
        /*0a0c*/ 	.word	0x00038800
        /*0a10*/ 	.short	0x010a
        /*0a12*/ 	.byte	0x3f
	.zero		1


	//   ....[71]....
        /*0a14*/ 	.word	0x0001a150
        /*0a18*/ 	.word	0x00000003
        /*0a1c*/ 	.word	0x00038830
        /*0a20*/ 	.short	0x010a
        /*0a22*/ 	.byte	0x3f
	.zero		1


	//   ....[72]....
        /*0a24*/ 	.word	0x0001a1b0
        /*0a28*/ 	.word	0x00000005
        /*0a2c*/ 	.word	0x00038810
        /*0a30*/ 	.short	0x010a
        /*0a32*/ 	.byte	0x3f
	.zero		1


	//   ....[73]....
        /*0a34*/ 	.word	0x0001a200
        /*0a38*/ 	.word	0x00000003
        /*0a3c*/ 	.word	0x00038850
        /*0a40*/ 	.short	0x010a
        /*0a42*/ 	.byte	0x3f
	.zero		1


	//   ....[74]....
        /*0a44*/ 	.word	0x0001a260
        /*0a48*/ 	.word	0x00000009
        /*0a4c*/ 	.word	0x00038830
        /*0a50*/ 	.short	0x010a
        /*0a52*/ 	.byte	0x3f
	.zero		1


	//   ....[75]....
        /*0a54*/ 	.word	0x0001a2c0
        /*0a58*/ 	.word	0x00000009
        /*0a5c*/ 	.word	0x00038850
        /*0a60*/ 	.short	0x010a
        /*0a62*/ 	.byte	0x3f
	.zero		1


	//   ....[76]....
        /*0a64*/ 	.word	0x0001a320
        /*0a68*/ 	.word	0x00000006
        /*0a6c*/ 	.word	0x00038830
        /*0a70*/ 	.short	0x010a
        /*0a72*/ 	.byte	0x3f
	.zero		1


	//   ....[77]....
        /*0a74*/ 	.word	0x0001a380
        /*0a78*/ 	.word	0x00000006
        /*0a7c*/ 	.word	0x00038850
        /*0a80*/ 	.short	0x010a
        /*0a82*/ 	.byte	0x3f
	.zero		1


	//   ....[78]....
        /*0a84*/ 	.word	0x0001a3e0
        /*0a88*/ 	.word	0x00000008
        /*0a8c*/ 	.word	0x00038830
        /*0a90*/ 	.short	0x010a
        /*0a92*/ 	.byte	0x3f
	.zero		1


	//   ....[79]....
        /*0a94*/ 	.word	0x0001a440
        /*0a98*/ 	.word	0x00000008
        /*0a9c*/ 	.word	0x00038850
        /*0aa0*/ 	.short	0x010a
        /*0aa2*/ 	.byte	0x3f
	.zero		1


	//   ....[80]....
        /*0aa4*/ 	.word	0x0001a590
        /*0aa8*/ 	.word	0x00000000
        /*0aac*/ 	.word	0x00038840
        /*0ab0*/ 	.short	0x010a
        /*0ab2*/ 	.byte	0x3f
	.zero		1


	//   ....[81]....
        /*0ab4*/ 	.word	0x0001b480
        /*0ab8*/ 	.word	0x00000011
        /*0abc*/ 	.word	0x00038820
        /*0ac0*/ 	.short	0x010a
        /*0ac2*/ 	.byte	0x3f
	.zero		1


	//   ....[82]....
        /*0ac4*/ 	.word	0x0001b4d0
        /*0ac8*/ 	.word	0x00000000
        /*0acc*/ 	.word	0x00038860
        /*0ad0*/ 	.short	0x010a
        /*0ad2*/ 	.byte	0x3f
	.zero		1


	//   ....[83]....
        /*0ad4*/ 	.word	0x0001b520
        /*0ad8*/ 	.word	0x00000003
        /*0adc*/ 	.word	0x00038840
        /*0ae0*/ 	.short	0x010a
        /*0ae2*/ 	.byte	0x3f
	.zero		1


	//   ....[84]....
        /*0ae4*/ 	.word	0x0001b570
        /*0ae8*/ 	.word	0x00000003
        /*0aec*/ 	.word	0x00038860
        /*0af0*/ 	.short	0x010a
        /*0af2*/ 	.byte	0x3f
	.zero		1


	//   ....[85]....
        /*0af4*/ 	.word	0x0001b5c0
        /*0af8*/ 	.word	0x00000004
        /*0afc*/ 	.word	0x00038840
        /*0b00*/ 	.short	0x010a
        /*0b02*/ 	.byte	0x3f
	.zero		1


	//   ....[86]....
        /*0b04*/ 	.word	0x0001b610
        /*0b08*/ 	.word	0x00000004
        /*0b0c*/ 	.word	0x00038860
        /*0b10*/ 	.short	0x010a
        /*0b12*/ 	.byte	0x3f
	.zero		1


	//   ....[87]....
        /*0b14*/ 	.word	0x0001b660
        /*0b18*/ 	.word	0x00000004
        /*0b1c*/ 	.word	0x00038840
        /*0b20*/ 	.short	0x010a
        /*0b22*/ 	.byte	0x3f
	.zero		1


	//   ....[88]....
        /*0b24*/ 	.word	0x0001b6b0
        /*0b28*/ 	.word	0x00000004
        /*0b2c*/ 	.word	0x00038860
        /*0b30*/ 	.short	0x010a
        /*0b32*/ 	.byte	0x3f
	.zero		1


	//   ....[89]....
        /*0b34*/ 	.word	0x0001b7a0
        /*0b38*/ 	.word	0x00000000
        /*0b3c*/ 	.word	0x00038820
        /*0b40*/ 	.short	0x010a
        /*0b42*/ 	.byte	0x3f
	.zero		1


	//   ....[90]....
        /*0b44*/ 	.word	0x0001b940
        /*0b48*/ 	.word	0x00000006
        /*0b4c*/ 	.word	0x00000000
        /*0b50*/ 	.short	0x010a
        /*0b52*/ 	.byte	0x3f
	.zero		1


	//   ....[91]....
        /*0b54*/ 	.word	0x0001b990
        /*0b58*/ 	.word	0x00000007
        /*0b5c*/ 	.word	0x00000000
        /*0b60*/ 	.short	0x010a
        /*0b62*/ 	.byte	0x3f
	.zero		1


	//   ....[92]....
        /*0b64*/ 	.word	0x0001b9e0
        /*0b68*/ 	.word	0x00000004
        /*0b6c*/ 	.word	0x00000000
        /*0b70*/ 	.short	0x010a
        /*0b72*/ 	.byte	0x3f
	.zero		1


	//----- nvinfo : EIATTR_NUM_MBARRIERS
	.align		4
.L_348:
        /*0b74*/ 	.byte	0x03, 0x38
        /*0b76*/ 	.short	0x0017


	//----- nvinfo : EIATTR_EXIT_INSTR_OFFSETS
	.align		4
        /*0b78*/ 	.byte	0x04, 0x1c
        /*0b7a*/ 	.short	(.L_350 - .L_349)


	//   ....[0]....
.L_349:
        /*0b7c*/ 	.word	0x00000a20


	//   ....[1]....
        /*0b80*/ 	.word	0x000137f0


	//   ....[2]....
        /*0b84*/ 	.word	0x0001a0e0


	//----- nvinfo : EIATTR_MAX_THREADS
	.align		4
.L_350:
        /*0b88*/ 	.byte	0x04, 0x05
        /*0b8a*/ 	.short	(.L_352 - .L_351)
.L_351:
        /*0b8c*/ 	.word	0x00000180
        /*0b90*/ 	.word	0x00000001
        /*0b94*/ 	.word	0x00000001


	//----- nvinfo : EIATTR_CRS_STACK_SIZE
	.align		4
.L_352:
        /*0b98*/ 	.byte	0x04, 0x1e
        /*0b9a*/ 	.short	(.L_354 - .L_353)
.L_353:
        /*0b9c*/ 	.word	0x00000000


	//----- nvinfo : EIATTR_CBANK_PARAM_SIZE
	.align		4
.L_354:
        /*0ba0*/ 	.byte	0x03, 0x19
        /*0ba2*/ 	.short	0x0bf0


	//----- nvinfo : EIATTR_PARAM_CBANK
	.align		4
        /*0ba4*/ 	.byte	0x04, 0x0a
        /*0ba6*/ 	.short	(.L_356 - .L_355)
	.align		4
.L_355:
        /*0ba8*/ 	.word	index@(.nv.constant0._ZN7cutlass13device_kernelIN5flash11enable_sm90INS1_16FlashAttnFwdSm90INS1_25CollectiveMainloopFwdSm90ILi2EN4cute5tupleIJNS5_1CILi1EEES8_S8_EEENS6_IJNS7_ILi64EEESA_SA_EEELi512ENS_10bfloat16_tEfNS_4arch4Sm90ELb0ELb1ELb0ELb0ELb0ELb0ELb1ELb0ELb0ELb1ELb0ELb0EEENS1_21CollectiveEpilogueFwdINS6_IJSA_NS7_ILi512EEESA_EEES9_SC_SE_Li256ELb0ELb1ELb0ELb0EEENS1_30DynamicPersistentTileSchedulerILi256ELi128ELb0ELb1ELb1EEEEEEEEEvNT_6ParamsE)
        /*0bac*/ 	.short	0x0210
        /*0bae*/ 	.short	0x0bf0


	//----- nvinfo : EIATTR_SW_WAR
	.align		4
.L_356:
        /*0bb0*/ 	.byte	0x04, 0x36
        /*0bb2*/ 	.short	(.L_358 - .L_357)
.L_357:
        /*0bb4*/ 	.word	0x00000008
.L_358:


//--------------------- .nv.info._ZN7cutlass13device_kernelIN5flash11enable_sm90INS1_16FlashAttnFwdSm90INS1_25CollectiveMainloopFwdSm90ILi2EN4cute5tupleIJNS5_1CILi1EEES8_S8_EEENS6_IJNS7_ILi64EEESA_SA_EEELi512ENS_10bfloat16_tEfNS_4arch4Sm90ELb0ELb1ELb0ELb1ELb0ELb0ELb0ELb0ELb0ELb1ELb0ELb0EEENS1_21CollectiveEpilogueFwdINS6_IJSA_NS7_ILi512EEESA_EEES9_SC_SE_Li256ELb1ELb1ELb0ELb0EEENS1_36VarlenDynamicPersistentTileSchedulerILi64ELi64ELi256ELi128ELb0ELb1ELb1ELb1ELb0ELb1EEEEEEEEEvNT_6ParamsE --------------------------
	.section	.nv.info._ZN7cutlass13device_kernelIN5flash11enable_sm90INS1_16FlashAttnFwdSm90INS1_25CollectiveMainloopFwdSm90ILi2EN4cute5tupleIJNS5_1CILi1EEES8_S8_EEENS6_IJNS7_ILi64EEESA_SA_EEELi512ENS_10bfloat16_tEfNS_4arch4Sm90ELb0ELb1ELb0ELb1ELb0ELb0ELb0ELb0ELb0ELb1ELb0ELb0EEENS1_21CollectiveEpilogueFwdINS6_IJSA_NS7_ILi512EEESA_EEES9_SC_SE_Li256ELb1ELb1ELb0ELb0EEENS1_36VarlenDynamicPersistentTileSchedulerILi64ELi64ELi256ELi128ELb0ELb1ELb1ELb1ELb0ELb1EEEEEEEEEvNT_6ParamsE,"",@"SHT_CUDA_INFO"
	.sectionflags	@""
	.align	4


	//----- nvinfo : EIATTR_CUDA_API_VERSION
	.align		4
        /*0000*/ 	.byte	0x04, 0x37
        /*0002*/ 	.short	(.L_360 - .L_359)
.L_359:
        /*0004*/ 	.word	0x00000082


	//----- nvinfo : EIATTR_KPARAM_INFO
	.align		4
.L_360:
        /*0008*/ 	.byte	0x04, 0x17
        /*000a*/ 	.short	(.L_362 - .L_361)
.L_361:
        /*000c*/ 	.word	0x00000000
        /*0010*/ 	.short	0x0000
        /*0012*/ 	.short	0x0070
        /*0014*/ 	.byte	0x00, 0xf0, 0x01, 0x2a


	//----- nvinfo : EIATTR_SPARSE_MMA_MASK
	.align		4
.L_362:
        /*0018*/ 	.byte	0x03, 0x50
        /*001a*/ 	.short	0x0000


	//----- nvinfo : EIATTR_MAXREG_COUNT
	.align		4
        /*001c*/ 	.byte	0x03, 0x1b
        /*001e*/ 	.short	0x00a8


	//----- nvinfo : EIATTR_NUM_BARRIERS
	.align		4
        /*0020*/ 	.byte	0x02, 0x4c
        /*0022*/ 	.byte	0x10
	.zero		1


	//----- nvinfo : EIATTR_EXTERNS
	.align		4
        /*0024*/ 	.byte	0x04, 0x0f
        /*0026*/ 	.short	(.L_364 - .L_363)


	//   ....[0]....
	.align		4
.L_363:
        /*0028*/ 	.word	index@(__assertfail)


	//----- nvinfo : EIATTR_ANNOTATIONS
	.align		4
.L_364:
        /*002c*/ 	.byte	0x04, 0x55
        /*002e*/ 	.short	(.L_366 - .L_365)


	//   ....[0]....
.L_365:
        /* <DEDUP_REMOVED lines=55> */


	//----- nvinfo : EIATTR_MERCURY_ISA_VERSION
	.align		4
.L_366:
        /*0390*/ 	.byte	0x03, 0x5f
        /*0392*/ 	.short	0x0101


	//----- nvinfo : EIATTR_UNUSED_LOAD_BYTE_OFFSET
	.align		4
        /*0394*/ 	.byte	0x04, 0x44
        /*0396*/ 	.short	(.L_368 - .L_367)


	//   ....[0]....
.L_367:
        /*0398*/ 	.word	0x00000a10
        /*039c*/ 	.word	0x0000fff0


	//   ....[1]....
        /*03a0*/ 	.word	0x0000ce80
        /*03a4*/ 	.word	0x0000fff0


	//----- nvinfo : EIATTR_INT_WARP_WIDE_INSTR_OFFSETS
	.align		4
.L_368:
        /*03a8*/ 	.byte	0x04, 0x31
        /*03aa*/ 	.short	(.L_370 - .L_369)


	//   ....[0]....
.L_369:
        /*03ac*/ 	.word	0x00000130


	//   ....[1]....
        /*03b0*/ 	.word	0x00000170


	//   ....[2]....
        /*03b4*/ 	.word	0x000001e0


	//   ....[3]....
        /*03b8*/ 	.word	0x000113e0


	//   ....[4]....
        /*03bc*/ 	.word	0x00011470


	//   ....[5]....
        /*03c0*/ 	.word	0x00015ea0


	//   ....[6]....
        /*03c4*/ 	.word	0x00015f30


	//----- nvinfo : EIATTR_COOP_GROUP_MASK_REGIDS
	.align		4
.L_370:
        /*03c8*/ 	.byte	0x04, 0x29
        /*03ca*/ 	.short	(.L_372 - .L_371)


	//   ....[0]....
.L_371:
        /*03cc*/ 	.word	0xffffffff


	//   ....[1]....
        /*03d0*/ 	.word	0xffffffff


	//   ....[2]....
        /*03d4*/ 	.word	0xffffffff


	//   ....[3]....
        /*03d8*/ 	.word	0xffffffff


	//   ....[4]....
        /*03dc*/ 	.word	0xffffffff


	//   ....[5]....
        /*03e0*/ 	.word	0xffffffff


	//   ....[6]....
        /*03e4*/ 	.word	0xffffffff


	//   ....[7]....
        /*03e8*/ 	.word	0xffffffff


	//   ....[8]....
        /*03ec*/ 	.word	0xffffffff


	//   ....[9]....
        /*03f0*/ 	.word	0xffffffff


	//   ....[10]....
        /*03f4*/ 	.word	0xffffffff


	//   ....[11]....
        /*03f8*/ 	.word	0xffffffff


	//   ....[12]....
        /*03fc*/ 	.word	0xffffffff


	//   ....[13]....
        /*0400*/ 	.word	0xffffffff


	//   ....[14]....
        /*0404*/ 	.word	0xffffffff


	//   ....[15]....
        /*0408*/ 	.word	0xffffffff


	//   ....[16]....
        /*040c*/ 	.word	0xffffffff


	//   ....[17]....
        /*0410*/ 	.word	0xffffffff


	//   ....[18]....
        /*0414*/ 	.word	0xffffffff


	//   ....[19]....
        /*0418*/ 	.word	0xffffffff


	//   ....[20]....
        /*041c*/ 	.word	0xffffffff


	//   ....[21]....
        /*0420*/ 	.word	0xffffffff


	//   ....[22]....
        /*0424*/ 	.word	0xffffffff


	//   ....[23]....
        /*0428*/ 	.word	0xffffffff


	//   ....[24]....
        /*042c*/ 	.word	0xffffffff


	//   ....[25]....
        /*0430*/ 	.word	0xffffffff


	//   ....[26]....
        /*0434*/ 	.word	0xffffffff


	//   ....[27]....
        /*0438*/ 	.word	0xffffffff


	//   ....[28]....
        /*043c*/ 	.word	0xffffffff


	//   ....[29]....
        /*0440*/ 	.word	0xffffffff


	//   ....[30]....
        /*0444*/ 	.word	0xffffffff


	//   ....[31]....
        /*0448*/ 	.word	0xffffffff


	//   ....[32]....
        /*044c*/ 	.word	0xffffffff


	//   ....[33]....
        /*0450*/ 	.word	0xffffffff


	//   ....[34]....
        /*0454*/ 	.word	0xffffffff


	//   ....[35]....
        /*0458*/ 	.word	0xffffffff


	//   ....[36]....
        /*045c*/ 	.word	0xffffffff


	//   ....[37]....
        /*0460*/ 	.word	0xffffffff


	//   ....[38]....
        /*0464*/ 	.word	0xffffffff


	//   ....[39]....
        /*0468*/ 	.word	0xffffffff


	//   ....[40]....
        /*046c*/ 	.word	0xffffffff


	//   ....[41]....
        /*0470*/ 	.word	0xffffffff


	//   ....[42]....
        /*0474*/ 	.word	0xffffffff


	//   ....[43]....
        /*0478*/ 	.word	0xffffffff


	//   ....[44]....
        /*047c*/ 	.word	0xffffffff


	//   ....[45]....
        /*0480*/ 	.word	0xffffffff


	//   ....[46]....
        /*0484*/ 	.word	0xffffffff


	//   ....[47]....
        /*0488*/ 	.word	0xffffffff


	//   ....[48]....
        /*048c*/ 	.word	0xffffffff


	//   ....[49]....
        /*0490*/ 	.word	0xffffffff


	//   ....[50]....
        /*0494*/ 	.word	0xffffffff


	//   ....[51]....
        /*0498*/ 	.word	0xffffffff


	//   ....[52]....
        /*049c*/ 	.word	0xffffffff


	//   ....[53]....
        /*04a0*/ 	.word	0xffffffff


	//   ....[54]....
        /*04a4*/ 	.word	0xffffffff


	//   ....[55]....
        /*04a8*/ 	.word	0xffffffff


	//   ....[56]....
        /*04ac*/ 	.word	0xffffffff


	//   ....[57]....
        /*04b0*/ 	.word	0xffffffff


	//   ....[58]....
        /*04b4*/ 	.word	0xffffffff


	//   ....[59]....
        /*04b8*/ 	.word	0xffffffff


	//   ....[60]....
        /*04bc*/ 	.word	0xffffffff


	//   ....[61]....
        /*04c0*/ 	.word	0xffffffff


	//   ....[62]....
        /*04c4*/ 	.word	0xffffffff


	//   ....[63]....
        /*04c8*/ 	.word	0xffffffff


	//   ....[64]....
        /*04cc*/ 	.word	0xffffffff


	//   ....[65]....
        /*04d0*/ 	.word	0xffffffff


	//   ....[66]....
        /*04d4*/ 	.word	0xffffffff


	//   ....[67]....
        /*04d8*/ 	.word	0xffffffff


	//   ....[68]....
        /*04dc*/ 	.word	0xffffffff


	//   ....[69]....
        /*04e0*/ 	.word	0xffffffff


	//   ....[70]....
        /*04e4*/ 	.word	0xffffffff


	//   ....[71]....
        /*04e8*/ 	.word	0xffffffff


	//   ....[72]....
        /*04ec*/ 	.word	0xffffffff


	//   ....[73]....
        /*04f0*/ 	.word	0xffffffff


	//   ....[74]....
        /*04f4*/ 	.word	0xffffffff


	//   ....[75]....
        /*04f8*/ 	.word	0xffffffff


	//   ....[76]....
        /*04fc*/ 	.word	0xffffffff


	//   ....[77]....
        /*0500*/ 	.word	0xffffffff


	//   ....[78]....
        /*0504*/ 	.word	0xffffffff


	//   ....[79]....
        /*0508*/ 	.word	0xffffffff


	//   ....[80]....
        /*050c*/ 	.word	0xffffffff


	//   ....[81]....
        /*0510*/ 	.word	0xffffffff


	//   ....[82]....
        /*0514*/ 	.word	0xffffffff


	//   ....[83]....
        /*0518*/ 	.word	0xffffffff


	//   ....[84]....
        /*051c*/ 	.word	0xffffffff


	//   ....[85]....
        /*0520*/ 	.word	0xffffffff


	//   ....[86]....
        /*0524*/ 	.word	0xffffffff


	//   ....[87]....
        /*0528*/ 	.word	0xffffffff


	//   ....[88]....
        /*052c*/ 	.word	0xffffffff


	//   ....[89]....
        /*0530*/ 	.word	0xffffffff


	//   ....[90]....
        /*0534*/ 	.word	0xffffffff


	//   ....[91]....
        /*0538*/ 	.word	0xffffffff


	//   ....[92]....
        /*053c*/ 	.word	0xffffffff


	//   ....[93]....
        /*0540*/ 	.word	0xffffffff


	//   ....[94]....
        /*0544*/ 	.word	0xffffffff


	//   ....[95]....
        /*0548*/ 	.word	0x0500000f


	//   ....[96]....
        /*054c*/ 	.word	0x0500000f


	//   ....[97]....
        /*0550*/ 	.word	0x0500000f


	//   ....[98]....
        /*0554*/ 	.word	0x0500000f


	//   ....[99]....
        /*0558*/ 	.word	0x0500000f


	//   ....[100]....
        /*055c*/ 	.word	0x0500000f


	//   ....[101]....
        /*0560*/ 	.word	0x0500000f


	//   ....[102]....
        /*0564*/ 	.word	0x0500000f


	//   ....[103]....
        /*0568*/ 	.word	0x0500000f


	//   ....[104]....
        /*056c*/ 	.word	0x0500000f


	//   ....[105]....
        /*0570*/ 	.word	0x0500000f


	//   ....[106]....
        /*0574*/ 	.word	0x0500000f


	//   ....[107]....
        /*0578*/ 	.word	0x0500000f


	//   ....[108]....
        /*057c*/ 	.word	0x0500000f


	//   ....[109]....
        /*0580*/ 	.word	0x0500000f


	//   ....[110]....
        /*0584*/ 	.word	0x0500000f


	//   ....[111]....
        /*0588*/ 	.word	0x0500000f


	//   ....[112]....
        /*058c*/ 	.word	0x0500000f


	//   ....[113]....
        /*0590*/ 	.word	0x0500000f


	//   ....[114]....
        /*0594*/ 	.word	0x0500000f


	//   ....[115]....
        /*0598*/ 	.word	0x0500000f


	//   ....[116]....
        /*059c*/ 	.word	0x0500000f


	//   ....[117]....
        /*05a0*/ 	.word	0x0500000f


	//   ....[118]....
        /*05a4*/ 	.word	0x0500000f


	//   ....[119]....
        /*05a8*/ 	.word	0x0500000f


	//   ....[120]....
        /*05ac*/ 	.word	0x0500000f


	//   ....[121]....
        /*05b0*/ 	.word	0x0500000f


	//----- nvinfo : EIATTR_COOP_GROUP_INSTR_OFFSETS
	.align		4
.L_372:
        /*05b4*/ 	.byte	0x04, 0x28
        /*05b6*/ 	.short	(.L_374 - .L_373)


	//   ....[0]....
.L_373:
        /*05b8*/ 	.word	0x00000060


	//   ....[1]....
        /*05bc*/ 	.word	0x00000140


	//   ....[2]....
        /*05c0*/ 	.word	0x00000190


	//   ....[3]....
        /*05c4*/ 	.word	0x00000380


	//   ....[4]....
        /*05c8*/ 	.word	0x000004e0


	//   ....[5]....
        /*05cc*/ 	.word	0x00000600


	//   ....[6]....
        /*05d0*/ 	.word	0x00000760


	//   ....[7]....
        /*05d4*/ 	.word	0x00001da0


	//   ....[8]....
        /*05d8*/ 	.word	0x00003e90


	//   ....[9]....
        /*05dc*/ 	.word	0x000044d0


	//   ....[10]....
        /*05e0*/ 	.word	0x00004c50


	//   ....[11]....
        /*05e4*/ 	.word	0x00005100


	//   ....[12]....
        /*05e8*/ 	.word	0x00005220


	//   ....[13]....
        /*05ec*/ 	.word	0x00005580


	//   ....[14]....
        /*05f0*/ 	.word	0x00005650


	//   ....[15]....
        /*05f4*/ 	.word	0x00005f10


	//   ....[16]....
        /*05f8*/ 	.word	0x000063c0


	//   ....[17]....
        /*05fc*/ 	.word	0x00006670


	//   ....[18]....
        /*0600*/ 	.word	0x00006d50


	//   ....[19]....
        /*0604*/ 	.word	0x00006e50


	//   ....[20]....
        /*0608*/ 	.word	0x000071e0


	//   ....[21]....
        /*060c*/ 	.word	0x000072b0


	//   ....[22]....
        /*0610*/ 	.word	0x00008430


	//   ....[23]....
        /*0614*/ 	.word	0x00008af0


	//   ....[24]....
        /*0618*/ 	.word	0x00008b20


	//   ....[25]....
        /*061c*/ 	.word	0x00008d60


	//   ....[26]....
        /*0620*/ 	.word	0x00008f30


	//   ....[27]....
        /*0624*/ 	.word	0x00009f90


	//   ....[28]....
        /*0628*/ 	.word	0x0000a2f0


	//   ....[29]....
        /*062c*/ 	.word	0x0000a590


	//   ....[30]....
        /*0630*/ 	.word	0x0000ac60


	//   ....[31]....
        /*0634*/ 	.word	0x0000ad20


	//   ....[32]....
        /*0638*/ 	.word	0x0000b110


	//   ....[33]....
        /*063c*/ 	.word	0x0000b1c0


	//   ....[34]....
        /*0640*/ 	.word	0x0000c340


	//   ....[35]....
        /*0644*/ 	.word	0x0000c380


	//   ....[36]....
        /*0648*/ 	.word	0x0000c3b0


	//   ....[37]....
        /*064c*/ 	.word	0x0000c420


	//   ....[38]....
        /*0650*/ 	.word	0x0000c450


	//   ....[39]....
        /*0654*/ 	.word	0x0000dda0


	//   ....[40]....
        /*0658*/ 	.word	0x0000e3e0


	//   ....[41]....
        /*065c*/ 	.word	0x0000e410


	//   ....[42]....
        /*0660*/ 	.word	0x0000e430


	//   ....[43]....
        /*0664*/ 	.word	0x0000e450


	//   ....[44]....
        /*0668*/ 	.word	0x0000eae0


	//   ....[45]....
        /*066c*/ 	.word	0x0000eaf0


	//   ....[46]....
        /*0670*/ 	.word	0x0000ed20


	//   ....[47]....
        /*0674*/ 	.word	0x0000ed40


	//   ....[48]....
        /*0678*/ 	.word	0x0000f8e0


	//   ....[49]....
        /*067c*/ 	.word	0x0000f910


	//   ....[50]....
        /*0680*/ 	.word	0x0000fb50


	//   ....[51]....
        /*0684*/ 	.word	0x0000fb70


	//   ....[52]....
        /*0688*/ 	.word	0x0000fe30


	//   ....[53]....
        /*068c*/ 	.word	0x00010000


	//   ....[54]....
        /*0690*/ 	.word	0x00010030


	//   ....[55]....
        /*0694*/ 	.word	0x00010060


	//   ....[56]....
        /*0698*/ 	.word	0x00010090


	//   ....[57]....
        /*069c*/ 	.word	0x000100c0


	//   ....[58]....
        /*06a0*/ 	.word	0x000100f0


	//   ....[59]....
        /*06a4*/ 	.word	0x00010260


	//   ....[60]....
        /*06a8*/ 	.word	0x00010290


	//   ....[61]....
        /*06ac*/ 	.word	0x000102c0


	//   ....[62]....
        /*06b0*/ 	.word	0x000102f0


	//   ....[63]....
        /*06b4*/ 	.word	0x00010320


	//   ....[64]....
        /*06b8*/ 	.word	0x00010350


	//   ....[65]....
        /*06bc*/ 	.word	0x000103f0


	//   ....[66]....
        /*06c0*/ 	.word	0x00010450


	//   ....[67]....
        /*06c4*/ 	.word	0x000104e0


	//   ....[68]....
        /*06c8*/ 	.word	0x000119a0


	//   ....[69]....
        /*06cc*/ 	.word	0x000124d0


	//   ....[70]....
        /*06d0*/ 	.word	0x000124f0


	//   ....[71]....
        /*06d4*/ 	.word	0x000125a0


	//   ....[72]....
        /*06d8*/ 	.word	0x000125b0


	//   ....[73]....
        /*06dc*/ 	.word	0x00012630


	//   ....[74]....
        /*06e0*/ 	.word	0x00012640


	//   ....[75]....
        /*06e4*/ 	.word	0x00012650


	//   ....[76]....
        /*06e8*/ 	.word	0x00012660


	//   ....[77]....
        /*06ec*/ 	.word	0x00016130


	//   ....[78]....
        /*06f0*/ 	.word	0x00016160


	//   ....[79]....
        /*06f4*/ 	.word	0x000161a0


	//   ....[80]....
        /*06f8*/ 	.word	0x000161d0


	//   ....[81]....
        /*06fc*/ 	.word	0x00016200


	//   ....[82]....
        /*0700*/ 	.word	0x00016230


	//   ....[83]....
        /*0704*/ 	.word	0x00016260


	//   ....[84]....
        /*0708*/ 	.word	0x00016290


	//   ....[85]....
        /*070c*/ 	.word	0x00016410


	//   ....[86]....
        /*0710*/ 	.word	0x00016440


	//   ....[87]....
        /*0714*/ 	.word	0x00016470


	//   ....[88]....
        /*0718*/ 	.word	0x000164a0


	//   ....[89]....
        /*071c*/ 	.word	0x000164d0


	//   ....[90]....
        /*0720*/ 	.word	0x00016500


	//   ....[91]....
        /*0724*/ 	.word	0x000165c0


	//   ....[92]....
        /*0728*/ 	.word	0x000165e0


	//   ....[93]....
        /*072c*/ 	.word	0x00016650


	//   ....[94]....
        /*0730*/ 	.word	0x00016d10


	//   ....[95]....
        /*0734*/ 	.word	0x00017420


	//   ....[96]....
        /*0738*/ 	.word	0x000175e0


	//   ....[97]....
        /*073c*/ 	.word	0x00017630


	//   ....[98]....
        /*0740*/ 	.word	0x00017690


	//   ....[99]....
        /*0744*/ 	.word	0x00017780


	//   ....[100]....
        /*0748*/ 	.word	0x000177e0


	//   ....[101]....
        /*074c*/ 	.word	0x000178d0


	//   ....[102]....
        /*0750*/ 	.word	0x00017930


	//   ....[103]....
        /*0754*/ 	.word	0x00017a00


	//   ....[104]....
        /*0758*/ 	.word	0x00017d30


	//   ....[105]....
        /*075c*/ 	.word	0x00017dd0


	//   ....[106]....
        /*0760*/ 	.word	0x00017ef0


	//   ....[107]....
        /*0764*/ 	.word	0x00017f60


	//   ....[108]....
        /*0768*/ 	.word	0x00017fd0


	//   ....[109]....
        /*076c*/ 	.word	0x00018040


	//   ....[110]....
        /*0770*/ 	.word	0x000180b0


	//   ....[111]....
        /*0774*/ 	.word	0x00018130


	//   ....[112]....
        /*0778*/ 	.word	0x000181c0


	//   ....[113]....
        /*077c*/ 	.word	0x00018250


	//   ....[114]....
        /*0780*/ 	.word	0x000182c0


	//   ....[115]....
        /*0784*/ 	.word	0x00018330


	//   ....[116]....
        /*0788*/ 	.word	0x000183a0


	//   ....[117]....
        /*078c*/ 	.word	0x00018420


	//   ....[118]....
        /*0790*/ 	.word	0x00018490


	//   ....[119]....
        /*0794*/ 	.word	0x00018530


	//   ....[120]....
        /*0798*/ 	.word	0x000185c0


	//   ....[121]....
        /*079c*/ 	.word	0x000186f0


	//----- nvinfo : EIATTR_REG_RECONFIG
	.align		4
.L_374:
        /*07a0*/ 	.byte	0x01, 0x54
	.zero		2


	//----- nvinfo : EIATTR_SYSCALL_OFFSETS
	.align		4
        /*07a4*/ 	.byte	0x04, 0x46
        /*07a6*/ 	.short	(.L_376 - .L_375)


	//   ....[0]....
.L_375:
        /*07a8*/ 	.word	0x00004060


	//   ....[1]....
        /*07ac*/ 	.word	0x000115e0


	//   ....[2]....
        /*07b0*/ 	.word	0x00011730


	//   ....[3]....
        /*07b4*/ 	.word	0x00011820


	//   ....[4]....
        /*07b8*/ 	.word	0x00012090


	//----- nvinfo : EIATTR_MBARRIER_INSTR_OFFSETS
	.align		4
.L_376:
        /*07bc*/ 	.byte	0x04, 0x39
        /*07be*/ 	.short	(.L_378 - .L_377)


	//   ....[0]....
.L_377:
        /*07c0*/ 	.word	0x00000270
        /*07c4*/ 	.word	0x000000ff
        /*07c8*/ 	.word	0x00028c00
        /*07cc*/ 	.short	0x0100
        /*07ce*/ 	.byte	0x08
	.zero		1


	//   ....[1]....
        /*07d0*/ 	.word	0x00000280
        /*07d4*/ 	.word	0x000000ff
        /*07d8*/ 	.word	0x00028c20
        /*07dc*/ 	.short	0x0100
        /*07de*/ 	.byte	0x08
	.zero		1


	//   ....[2]....
        /*07e0*/ 	.word	0x00000330
        /*07e4*/ 	.word	0x000000ff
        /*07e8*/ 	.word	0x00028c30
        /*07ec*/ 	.short	0x0100
        /*07ee*/ 	.byte	0x06
	.zero		1


	//   ....[3]....
        /*07f0*/ 	.word	0x00000340
        /*07f4*/ 	.word	0x000000ff
        /*07f8*/ 	.word	0x00028c40
        /*07fc*/ 	.short	0x0100
        /*07fe*/ 	.byte	0x06
	.zero		1


	//   ....[4]....
        /*0800*/ 	.word	0x00000350
        /*0804*/ 	.word	0x000000ff
        /*0808*/ 	.word	0x00028c38
        /*080c*/ 	.short	0x0100
        /*080e*/ 	.byte	0x06
	.zero		1


	//   ....[5]....
        /*0810*/ 	.word	0x00000360
        /*0814*/ 	.word	0x000000ff
        /*0818*/ 	.word	0x00028c48
        /*081c*/ 	.short	0x0100
        /*081e*/ 	.byte	0x06
	.zero		1


	//   ....[6]....
        /*0820*/ 	.word	0x00000490
        /*0824*/ 	.word	0x000000ff
        /*0828*/ 	.word	0x00028c50
        /*082c*/ 	.short	0x0100
        /*082e*/ 	.byte	0x08
	.zero		1


	//   ....[7]....
        /*0830*/ 	.word	0x000004a0
        /*0834*/ 	.word	0x000000ff
        /*0838*/ 	.word	0x00028c60
        /*083c*/ 	.short	0x0100
        /*083e*/ 	.byte	0x08
	.zero		1


	//   ....[8]....
        /*0840*/ 	.word	0x000004b0
        /*0844*/ 	.word	0x000000ff
        /*0848*/ 	.word	0x00028c58
        /*084c*/ 	.short	0x0100
        /*084e*/ 	.byte	0x08
	.zero		1


	//   ....[9]....
        /*0850*/ 	.word	0x000004c0
        /*0854*/ 	.word	0x000000ff
        /*0858*/ 	.word	0x00028c68
        /*085c*/ 	.short	0x0100
        /*085e*/ 	.byte	0x08
	.zero		1


	//   ....[10]....
        /*0860*/ 	.word	0x000005b0
        /*0864*/ 	.word	0x000000ff
        /*0868*/ 	.word	0x00028c70
        /*086c*/ 	.short	0x0100
        /*086e*/ 	.byte	0x06
	.zero		1


	//   ....[11]....
        /*0870*/ 	.word	0x000005c0
        /*0874*/ 	.word	0x000000ff
        /*0878*/ 	.word	0x00028c80
        /*087c*/ 	.short	0x0100
        /*087e*/ 	.byte	0x06
	.zero		1


	//   ....[12]....
        /*0880*/ 	.word	0x000005d0
        /*0884*/ 	.word	0x000000ff
        /*0888*/ 	.word	0x00028c78
        /*088c*/ 	.short	0x0100
        /*088e*/ 	.byte	0x06
	.zero		1


	//   ....[13]....
        /*0890*/ 	.word	0x000005e0
        /*0894*/ 	.word	0x000000ff
        /*0898*/ 	.word	0x00028c88
        /*089c*/ 	.short	0x0100
        /*089e*/ 	.byte	0x06
	.zero		1


	//   ....[14]....
        /*08a0*/ 	.word	0x00000710
        /*08a4*/ 	.word	0x000000ff
        /*08a8*/ 	.word	0x00028c90
        /*08ac*/ 	.short	0x0100
        /*08ae*/ 	.byte	0x08
	.zero		1


	//   ....[15]....
        /*08b0*/ 	.word	0x00000720
        /*08b4*/ 	.word	0x000000ff
        /*08b8*/ 	.word	0x00028ca0
        /*08bc*/ 	.short	0x0100
        /*08be*/ 	.byte	0x08
	.zero		1


	//   ....[16]....
        /*08c0*/ 	.word	0x00000730
        /*08c4*/ 	.word	0x000000ff
        /*08c8*/ 	.word	0x00028c98
        /*08cc*/ 	.short	0x0100
        /*08ce*/ 	.byte	0x08
	.zero		1


	//   ....[17]....
        /*08d0*/ 	.word	0x00000740
        /*08d4*/ 	.word	0x000000ff
        /*08d8*/ 	.word	0x00028ca8
        /*08dc*/ 	.short	0x0100
        /*08de*/ 	.byte	0x08
	.zero		1


	//   ....[18]....
        /*08e0*/ 	.word	0x00000870
        /*08e4*/ 	.word	0x000000ff
        /*08e8*/ 	.word	0x00028cb0
        /*08ec*/ 	.short	0x0100
        /*08ee*/ 	.byte	0x08
	.zero		1


	//   ....[19]....
        /*08f0*/ 	.word	0x00000880
        /*08f4*/ 	.word	0x000000ff
        /*08f8*/ 	.word	0x00028cc0
        /*08fc*/ 	.short	0x0100
        /*08fe*/ 	.byte	0x08
	.zero		1


	//   ....[20]....
        /*0900*/ 	.word	0x00000890
        /*0904*/ 	.word	0x000000ff
        /*0908*/ 	.word	0x00028cb8
        /*090c*/ 	.short	0x0100
        /*090e*/ 	.byte	0x08
	.zero		1


	//   ....[21]....
        /*0910*/ 	.word	0x000008a0
        /*0914*/ 	.word	0x000000ff
        /*0918*/ 	.word	0x00028cc8
        /*091c*/ 	.short	0x0100
        /*091e*/ 	.byte	0x08
	.zero		1


	//   ....[22]....
        /*0920*/ 	.word	0x00001eb0
        /*0924*/ 	.word	0x000000ff
        /*0928*/ 	.word	0x00028c50
        /*092c*/ 	.short	0x010a
        /*092e*/ 	.byte	0x15
	.zero		1


	//   ....[23]....
        /*0930*/ 	.word	0x00002180
        /*0934*/ 	.word	0x00000000
        /*0938*/ 	.word	0x00000000
        /*093c*/ 	.short	0x0101
        /*093e*/ 	.byte	0x3f
	.zero		1


	//   ....[24]....
        /*0940*/ 	.word	0x00002ac0
        /*0944*/ 	.word	0x000000ff
        /*0948*/ 	.word	0x00028c50
        /*094c*/ 	.short	0x010a
        /*094e*/ 	.byte	0x15
	.zero		1


	//   ....[25]....
        /*0950*/ 	.word	0x00002b00
        /*0954*/ 	.word	0x000000ff
        /*0958*/ 	.word	0x00028c50
        /*095c*/ 	.short	0x010a
        /*095e*/ 	.byte	0x15
	.zero		1


	//   ....[26]....
        /*0960*/ 	.word	0x00002cd0
        /*0964*/ 	.word	0x00000000
        /*0968*/ 	.word	0x00000000
        /*096c*/ 	.short	0x0101
        /*096e*/ 	.byte	0x3f
	.zero		1


	//   ....[27]....
        /*0970*/ 	.word	0x000040e0
        /*0974*/ 	.word	0x000000ff
        /*0978*/ 	.word	0x00028c00
        /*097c*/ 	.short	0x010a
        /*097e*/ 	.byte	0x2e
	.zero		1


	//   ....[28]....
        /*0980*/ 	.word	0x00004160
        /*0984*/ 	.word	0x00000007
        /*0988*/ 	.word	0x00028c30
        /*098c*/ 	.short	0x010a
        /*098e*/ 	.byte	0x3f
	.zero		1


	//   ....[29]....
        /*0990*/ 	.word	0x000041a0
        /*0994*/ 	.word	0x00000007
        /*0998*/ 	.word	0x00028c30
        /*099c*/ 	.short	0x010a
        /*099e*/ 	.byte	0x3f
	.zero		1


	//   ....[30]....
        /*09a0*/ 	.word	0x000045c0
        /*09a4*/ 	.word	0x00000003
        /*09a8*/ 	.word	0x00000000
        /*09ac*/ 	.short	0x0101
        /*09ae*/ 	.byte	0x3f
	.zero		1


	//   ....[31]....
        /*09b0*/ 	.word	0x00005c30
        /*09b4*/ 	.word	0x00000007
        /*09b8*/ 	.word	0x00028c50
        /*09bc*/ 	.short	0x010a
        /*09be*/ 	.byte	0x3f
	.zero		1


	//   ....[32]....
        /*09c0*/ 	.word	0x00005c70
        /*09c4*/ 	.word	0x00000007
        /*09c8*/ 	.word	0x00028c50
        /*09cc*/ 	.short	0x010a
        /*09ce*/ 	.byte	0x3f
	.zero		1


	//   ....[33]....
        /*09d0*/ 	.word	0x00005f30
        /*09d4*/ 	.word	0x00000007
        /*09d8*/ 	.word	0x00000000
        /*09dc*/ 	.short	0x0101
        /*09de*/ 	.byte	0x3f
	.zero		1


	//   ....[34]....
        /*09e0*/ 	.word	0x000061c0
        /*09e4*/ 	.word	0x000000ff
        /*09e8*/ 	.word	0x00028c30
        /*09ec*/ 	.short	0x010a
        /*09ee*/ 	.byte	0x1a
	.zero		1


	//   ....[35]....
        /*09f0*/ 	.word	0x00006200
        /*09f4*/ 	.word	0x000000ff
        /*09f8*/ 	.word	0x00028c30
        /*09fc*/ 	.short	0x010a
        /*09fe*/ 	.byte	0x1a
	.zero		1


	//   ....[36]....
        /*0a00*/ 	.word	0x00006470
        /*0a04*/ 	.word	0x00000008
        /*0a08*/ 	.word	0x00000000
        /*0a0c*/ 	.short	0x0101
        /*0a0e*/ 	.byte	0x3f
	.zero		1


	//   ....[37]....
        /*0a10*/ 	.word	0x00008180
        /*0a14*/ 	.word	0x000000ff
        /*0a18*/ 	.word	0x00028c50
        /*0a1c*/ 	.short	0x010a
        /*0a1e*/ 	.byte	0x1a
	.zero		1


	//   ....[38]....
        /*0a20*/ 	.word	0x000081c0
        /*0a24*/ 	.word	0x000000ff
        /*0a28*/ 	.word	0x00028c50
        /*0a2c*/ 	.short	0x010a
        /*0a2e*/ 	.byte	0x1a
	.zero		1


	//   ....[39]....
        /*0a30*/ 	.word	0x00008450
        /*0a34*/ 	.word	0x0000000a
        /*0a38*/ 	.word	0x00000000
        /*0a3c*/ 	.short	0x0101
        /*0a3e*/ 	.byte	0x3f
	.zero		1


	//   ....[40]....
        /*0a40*/ 	.word	0x00008820
        /*0a44*/ 	.word	0x000000ff
        /*0a48*/ 	.word	0x00028c30
        /*0a4c*/ 	.short	0x010a
        /*0a4e*/ 	.byte	0x17
	.zero		1


	//   ....[41]....
        /*0a50*/ 	.word	0x00008860
        /*0a54*/ 	.word	0x000000ff
        /*0a58*/ 	.word	0x00028c30
        /*0a5c*/ 	.short	0x010a
        /*0a5e*/ 	.byte	0x17
	.zero		1


	//   ....[42]....
        /*0a60*/ 	.word	0x00009280
        /*0a64*/ 	.word	0x0000009a
        /*0a68*/ 	.word	0x00000000
        /*0a6c*/ 	.short	0x0101
        /*0a6e*/ 	.byte	0x3f
	.zero		1


	//   ....[43]....
        /*0a70*/ 	.word	0x00009d00
        /*0a74*/ 	.word	0x000000ff
        /*0a78*/ 	.word	0x00028c50
        /*0a7c*/ 	.short	0x010a
        /*0a7e*/ 	.byte	0x17
	.zero		1


	//   ....[44]....
        /*0a80*/ 	.word	0x00009d40
        /*0a84*/ 	.word	0x000000ff
        /*0a88*/ 	.word	0x00028c50
        /*0a8c*/ 	.short	0x010a
        /*0a8e*/ 	.byte	0x17
	.zero		1


	//   ....[45]....
        /*0a90*/ 	.word	0x00009fb0
        /*0a94*/ 	.word	0x000000aa
        /*0a98*/ 	.word	0x00000000
        /*0a9c*/ 	.short	0x0101
        /*0a9e*/ 	.byte	0x3f
	.zero		1


	//   ....[46]....
        /*0aa0*/ 	.word	0x0000a110
        /*0aa4*/ 	.word	0x000000ff
        /*0aa8*/ 	.word	0x00028c30
        /*0aac*/ 	.short	0x010a
        /*0aae*/ 	.byte	0x19
	.zero		1


	//   ....[47]....
        /*0ab0*/ 	.word	0x0000a150
        /*0ab4*/ 	.word	0x000000ff
        /*0ab8*/ 	.word	0x00028c30
        /*0abc*/ 	.short	0x010a
        /*0abe*/ 	.byte	0x19
	.zero		1


	//   ....[48]....
        /*0ac0*/ 	.word	0x0000a390
        /*0ac4*/ 	.word	0x00000006
        /*0ac8*/ 	.word	0x00000000
        /*0acc*/ 	.short	0x0101
        /*0ace*/ 	.byte	0x3f
	.zero		1


	//   ....[49]....
        /*0ad0*/ 	.word	0x0000c090
        /*0ad4*/ 	.word	0x000000ff
        /*0ad8*/ 	.word	0x00028c50
        /*0adc*/ 	.short	0x010a
        /*0ade*/ 	.byte	0x19
	.zero		1


	//   ....[50]....
        /*0ae0*/ 	.word	0x0000c0d0
        /*0ae4*/ 	.word	0x000000ff
        /*0ae8*/ 	.word	0x00028c50
        /*0aec*/ 	.short	0x010a
        /*0aee*/ 	.byte	0x19
	.zero		1


	//   ....[51]....
        /*0af0*/ 	.word	0x0000c360
        /*0af4*/ 	.word	0x0000000a
        /*0af8*/ 	.word	0x00000000
        /*0afc*/ 	.short	0x0101
        /*0afe*/ 	.byte	0x3f
	.zero		1


	//   ....[52]....
        /*0b00*/ 	.word	0x0000eac0
        /*0b04*/ 	.word	0x000000ff
        /*0b08*/ 	.word	0x00000000
        /*0b0c*/ 	.short	0x0101
        /*0b0e*/ 	.byte	0x04
	.zero		1


	//   ....[53]....
        /*0b10*/ 	.word	0x00011c30
        /*0b14*/ 	.word	0x00000000
        /*0b18*/ 	.word	0x00028c40
        /*0b1c*/ 	.short	0x010a
        /*0b1e*/ 	.byte	0x3f
	.zero		1


	//   ....[54]....
        /*0b20*/ 	.word	0x00012760
        /*0b24*/ 	.word	0x00000008
        /*0b28*/ 	.word	0x00028c00
        /*0b2c*/ 	.short	0x0107
        /*0b2e*/ 	.byte	0x3f
	.zero		1


	//   ....[55]....
        /*0b30*/ 	.word	0x00012860
        /*0b34*/ 	.word	0x00000002
        /*0b38*/ 	.word	0x00028c00
        /*0b3c*/ 	.short	0x0101
        /*0b3e*/ 	.byte	0x3f
	.zero		1


	//   ....[56]....
        /*0b40*/ 	.word	0x00012880
        /*0b44*/ 	.word	0x00000002
        /*0b48*/ 	.word	0x00028c20
        /*0b4c*/ 	.short	0x010a
        /*0b4e*/ 	.byte	0x3f
	.zero		1


	//   ....[57]....
        /*0b50*/ 	.word	0x00012980
        /*0b54*/ 	.word	0x00000000
        /*0b58*/ 	.word	0x00028c60
        /*0b5c*/ 	.short	0x010a
        /*0b5e*/ 	.byte	0x3f
	.zero		1


	//   ....[58]....
        /*0b60*/ 	.word	0x00013600
        /*0b64*/ 	.word	0x00000003
        /*0b68*/ 	.word	0x00028c40
        /*0b6c*/ 	.short	0x010a
        /*0b6e*/ 	.byte	0x3f
	.zero		1


	//   ....[59]....
        /*0b70*/ 	.word	0x00013850
        /*0b74*/ 	.word	0x00000003
        /*0b78*/ 	.word	0x00028c60
        /*0b7c*/ 	.short	0x010a
        /*0b7e*/ 	.byte	0x3f
	.zero		1


	//   ....[60]....
        /*0b80*/ 	.word	0x00014470
        /*0b84*/ 	.word	0x00000004
        /*0b88*/ 	.word	0x00028c40
        /*0b8c*/ 	.short	0x010a
        /*0b8e*/ 	.byte	0x3f
	.zero		1


	//   ....[61]....
        /*0b90*/ 	.word	0x000146b0
        /*0b94*/ 	.word	0x00000004
        /*0b98*/ 	.word	0x00028c60
        /*0b9c*/ 	.short	0x010a
        /*0b9e*/ 	.byte	0x3f
	.zero		1


	//   ....[62]....
        /*0ba0*/ 	.word	0x00015240
        /*0ba4*/ 	.word	0x00000004
        /*0ba8*/ 	.word	0x00028c40
        /*0bac*/ 	.short	0x010a
        /*0bae*/ 	.byte	0x3f
	.zero		1


	//   ....[63]....
        /*0bb0*/ 	.word	0x00015490
        /*0bb4*/ 	.word	0x00000004
        /*0bb8*/ 	.word	0x00028c60
        /*0bbc*/ 	.short	0x010a
        /*0bbe*/ 	.byte	0x3f
	.zero		1


	//   ....[64]....
        /*0bc0*/ 	.word	0x00016c90
        /*0bc4*/ 	.word	0x00000000
        /*0bc8*/ 	.word	0x00028c20
        /*0bcc*/ 	.short	0x010a
        /*0bce*/ 	.byte	0x3f
	.zero		1


	//   ....[65]....
        /*0bd0*/ 	.word	0x00016e50
        /*0bd4*/ 	.word	0x00000006
        /*0bd8*/ 	.word	0x00000000
        /*0bdc*/ 	.short	0x010a
        /*0bde*/ 	.byte	0x3f
	.zero		1


	//   ....[66]....
        /*0be0*/ 	.word	0x00016ec0
        /*0be4*/ 	.word	0x00000007
        /*0be8*/ 	.word	0x00000000
        /*0bec*/ 	.short	0x010a
        /*0bee*/ 	.byte	0x3f
	.zero		1


	//   ....[67]....
        /*0bf0*/ 	.word	0x00016f30
        /*0bf4*/ 	.word	0x00000004
        /*0bf8*/ 	.word	0x00000000
        /*0bfc*/ 	.short	0x010a
        /*0bfe*/ 	.byte	0x3f
	.zero		1


	//   ....[68]....
        /*0c00*/ 	.word	0x00016f60
        /*0c04*/ 	.word	0x00000003
        /*0c08*/ 	.word	0x00000000
        /*0c0c*/ 	.short	0x010a
        /*0c0e*/ 	.byte	0x3f
	.zero		1


	//   ....[69]....
        /*0c10*/ 	.word	0x00016fd0
        /*0c14*/ 	.word	0x00000003
        /*0c18*/ 	.word	0x00028c50
        /*0c1c*/ 	.short	0x010a
        /*0c1e*/ 	.byte	0x3f
	.zero		1


	//   ....[70]....
        /*0c20*/ 	.word	0x00017030
        /*0c24*/ 	.word	0x00000003
        /*0c28*/ 	.word	0x00028c50
        /*0c2c*/ 	.short	0x010a
        /*0c2e*/ 	.byte	0x3f
	.zero		1


	//   ....[71]....
        /*0c30*/ 	.word	0x00017090
        /*0c34*/ 	.word	0x00000003
        /*0c38*/ 	.word	0x00028c00
        /*0c3c*/ 	.short	0x010a
        /*0c3e*/ 	.byte	0x3f
	.zero		1


	//   ....[72]....
        /*0c40*/ 	.word	0x000170e0
        /*0c44*/ 	.word	0x00000007
        /*0c48*/ 	.word	0x00028c30
        /*0c4c*/ 	.short	0x010a
        /*0c4e*/ 	.byte	0x3f
	.zero		1


	//   ....[73]....
        /*0c50*/ 	.word	0x00017130
        /*0c54*/ 	.word	0x00000007
        /*0c58*/ 	.word	0x00028c50
        /*0c5c*/ 	.short	0x010a
        /*0c5e*/ 	.byte	0x3f
	.zero		1


	//   ....[74]....
        /*0c60*/ 	.word	0x00017190
        /*0c64*/ 	.word	0x00000008
        /*0c68*/ 	.word	0x00028c30
        /*0c6c*/ 	.short	0x010a
        /*0c6e*/ 	.byte	0x3f
	.zero		1


	//   ....[75]....
        /*0c70*/ 	.word	0x000171e0
        /*0c74*/ 	.word	0x0000000a
        /*0c78*/ 	.word	0x00028c50
        /*0c7c*/ 	.short	0x010a
        /*0c7e*/ 	.byte	0x3f
	.zero		1


	//   ....[76]....
        /*0c80*/ 	.word	0x00017240
        /*0c84*/ 	.word	0x00000006
        /*0c88*/ 	.word	0x00028c30
        /*0c8c*/ 	.short	0x010a
        /*0c8e*/ 	.byte	0x3f
	.zero		1


	//   ....[77]....
        /*0c90*/ 	.word	0x00017290
        /*0c94*/ 	.word	0x000000aa
        /*0c98*/ 	.word	0x00028c50
        /*0c9c*/ 	.short	0x010a
        /*0c9e*/ 	.byte	0x3f
	.zero		1


	//   ....[78]....
        /*0ca0*/ 	.word	0x000172f0
        /*0ca4*/ 	.word	0x00000006
        /*0ca8*/ 	.word	0x00028c30
        /*0cac*/ 	.short	0x010a
        /*0cae*/ 	.byte	0x3f
	.zero		1


	//   ....[79]....
        /*0cb0*/ 	.word	0x00017340
        /*0cb4*/ 	.word	0x0000000a
        /*0cb8*/ 	.word	0x00028c50
        /*0cbc*/ 	.short	0x010a
        /*0cbe*/ 	.byte	0x3f
	.zero		1


	//   ....[80]....
        /*0cc0*/ 	.word	0x000174e0
        /*0cc4*/ 	.word	0x00000000
        /*0cc8*/ 	.word	0x00028c40
        /*0ccc*/ 	.short	0x010a
        /*0cce*/ 	.byte	0x3f
	.zero		1


	//   ....[81]....
        /*0cd0*/ 	.word	0x00017a50
        /*0cd4*/ 	.word	0x00000002
        /*0cd8*/ 	.word	0x00028c20
        /*0cdc*/ 	.short	0x010a
        /*0cde*/ 	.byte	0x3f
	.zero		1


	//   ....[82]....
        /*0ce0*/ 	.word	0x00017aa0
        /*0ce4*/ 	.word	0x00000000
        /*0ce8*/ 	.word	0x00028c60
        /*0cec*/ 	.short	0x010a
        /*0cee*/ 	.byte	0x3f
	.zero		1


	//   ....[83]....
        /*0cf0*/ 	.word	0x00017af0
        /*0cf4*/ 	.word	0x00000003
        /*0cf8*/ 	.word	0x00028c40
        /*0cfc*/ 	.short	0x010a
        /*0cfe*/ 	.byte	0x3f
	.zero		1


	//   ....[84]....
        /*0d00*/ 	.word	0x00017b40
        /*0d04*/ 	.word	0x00000003
        /*0d08*/ 	.word	0x00028c60
        /*0d0c*/ 	.short	0x010a
        /*0d0e*/ 	.byte	0x3f
	.zero		1


	//   ....[85]....
        /*0d10*/ 	.word	0x00017b90
        /*0d14*/ 	.word	0x00000004
        /*0d18*/ 	.word	0x00028c40
        /*0d1c*/ 	.short	0x010a
        /*0d1e*/ 	.byte	0x3f
	.zero		1


	//   ....[86]....
        /*0d20*/ 	.word	0x00017be0
        /*0d24*/ 	.word	0x00000004
        /*0d28*/ 	.word	0x00028c60
        /*0d2c*/ 	.short	0x010a
        /*0d2e*/ 	.byte	0x3f
	.zero		1


	//   ....[87]....
        /*0d30*/ 	.word	0x00017c30
        /*0d34*/ 	.word	0x00000004
        /*0d38*/ 	.word	0x00028c40
        /*0d3c*/ 	.short	0x010a
        /*0d3e*/ 	.byte	0x3f
	.zero		1


	//   ....[88]....
        /*0d40*/ 	.word	0x00017c80
        /*0d44*/ 	.word	0x00000004
        /*0d48*/ 	.word	0x00028c60
        /*0d4c*/ 	.short	0x010a
        /*0d4e*/ 	.byte	0x3f
	.zero		1


	//   ....[89]....
        /*0d50*/ 	.word	0x00018610
        /*0d54*/ 	.word	0x00000000
        /*0d58*/ 	.word	0x00028c20
        /*0d5c*/ 	.short	0x010a
        /*0d5e*/ 	.byte	0x3f
	.zero		1


	//   ....[90]....
        /*0d60*/ 	.word	0x000187b0
        /*0d64*/ 	.word	0x00000006
        /*0d68*/ 	.word	0x00000000
        /*0d6c*/ 	.short	0x010a
        /*0d6e*/ 	.byte	0x3f
	.zero		1


	//   ....[91]....
        /*0d70*/ 	.word	0x00018800
        /*0d74*/ 	.word	0x00000007
        /*0d78*/ 	.word	0x00000000
        /*0d7c*/ 	.short	0x010a
        /*0d7e*/ 	.byte	0x3f
	.zero		1


	//   ....[92]....
        /*0d80*/ 	.word	0x00018850
        /*0d84*/ 	.word	0x00000004
        /*0d88*/ 	.word	0x00000000
        /*0d8c*/ 	.short	0x010a
        /*0d8e*/ 	.byte	0x3f
	.zero		1


	//----- nvinfo : EIATTR_NUM_MBARRIERS
	.align		4
.L_378:
        /*0d90*/ 	.byte	0x03, 0x38
        /*0d92*/ 	.short	0x0016


	//----- nvinfo : EIATTR_EXIT_INSTR_OFFSETS
	.align		4
        /*0d94*/ 	.byte	0x04, 0x1c
        /*0d96*/ 	.short	(.L_380 - .L_379)


	//   ....[0]....
.L_379:
        /*0d98*/ 	.word	0x00000a40


	//   ....[1]....
        /*0d9c*/ 	.word	0x0000fdd0


	//   ....[2]....
        /*0da0*/ 	.word	0x00016fb0


	//----- nvinfo : EIATTR_MAX_THREADS
	.align		4
.L_380:
        /*0da4*/ 	.byte	0x04, 0x05
        /*0da6*/ 	.short	(.L_382 - .L_381)
.L_381:
        /*0da8*/ 	.word	0x00000180
        /*0dac*/ 	.word	0x00000001
        /*0db0*/ 	.word	0x00000001


	//----- nvinfo : EIATTR_CRS_STACK_SIZE
	.align		4
.L_382:
        /*0db4*/ 	.byte	0x04, 0x1e
        /*0db6*/ 	.short	(.L_384 - .L_383)
.L_383:
        /*0db8*/ 	.word	0x00000000


	//----- nvinfo : EIATTR_CBANK_PARAM_SIZE
	.align		4
.L_384:
        /*0dbc*/ 	.byte	0x03, 0x19
        /*0dbe*/ 	.short	0x0af0


	//----- nvinfo : EIATTR_PARAM_CBANK
	.align		4
        /*0dc0*/ 	.byte	0x04, 0x0a
        /*0dc2*/ 	.short	(.L_386 - .L_385)
	.align		4
.L_385:
        /*0dc4*/ 	.word	index@(.nv.constant0._ZN7cutlass13device_kernelIN5flash11enable_sm90INS1_16FlashAttnFwdSm90INS1_25CollectiveMainloopFwdSm90ILi2EN4cute5tupleIJNS5_1CILi1EEES8_S8_EEENS6_IJNS7_ILi64EEESA_SA_EEELi512ENS_10bfloat16_tEfNS_4arch4Sm90ELb0ELb1ELb0ELb1ELb0ELb0ELb0ELb0ELb0ELb1ELb0ELb0EEENS1_21CollectiveEpilogueFwdINS6_IJSA_NS7_ILi512EEESA_EEES9_SC_SE_Li256ELb1ELb1ELb0ELb0EEENS1_36VarlenDynamicPersistentTileSchedulerILi64ELi64ELi256ELi128ELb0ELb1ELb1ELb1ELb0ELb1EEEEEEEEEvNT_6ParamsE)
        /*0dc8*/ 	.short	0x0210
        /*0dca*/ 	.short	0x0af0


	//----- nvinfo : EIATTR_SW_WAR
	.align		4
.L_386:
        /*0dcc*/ 	.byte	0x04, 0x36
        /*0dce*/ 	.short	(.L_388 - .L_387)
.L_387:
        /*0dd0*/ 	.word	0x00000008
.L_388:


//--------------------- .nv.info._ZN7cutlass13device_kernelIN5flash11enable_sm90INS1_16FlashAttnFwdSm90INS1_25CollectiveMainloopFwdSm90ILi2EN4cute5tupleIJNS5_1CILi1EEES8_S8_EEENS6_IJNS7_ILi64EEESA_SA_EEELi512ENS_10bfloat16_tEfNS_4arch4Sm90ELb0ELb1ELb0ELb1ELb0ELb1ELb0ELb0ELb0ELb1ELb0ELb0EEENS1_21CollectiveEpilogueFwdINS6_IJSA_NS7_ILi512EEESA_EEES9_SC_SE_Li256ELb1ELb1ELb0ELb0EEENS1_36VarlenDynamicPersistentTileSchedulerILi64ELi64ELi256ELi128ELb0ELb1ELb1ELb1ELb0ELb1EEEEEEEEEvNT_6ParamsE --------------------------
	.section	.nv.info._ZN7cutlass13device_kernelIN5flash11enable_sm90INS1_16FlashAttnFwdSm90INS1_25CollectiveMainloopFwdSm90ILi2EN4cute5tupleIJNS5_1CILi1EEES8_S8_EEENS6_IJNS7_ILi64EEESA_SA_EEELi512ENS_10bfloat16_tEfNS_4arch4Sm90ELb0ELb1ELb0ELb1ELb0ELb1ELb0ELb0ELb0ELb1ELb0ELb0EEENS1_21CollectiveEpilogueFwdINS6_IJSA_NS7_ILi512EEESA_EEES9_SC_SE_Li256ELb1ELb1ELb0ELb0EEENS1_36VarlenDynamicPersistentTileSchedulerILi64ELi64ELi256ELi128ELb0ELb1ELb1ELb1ELb0ELb1EEEEEEEEEvNT_6ParamsE,"",@"SHT_CUDA_INFO"
	.sectionflags	@""
	.align	4


	//----- nvinfo : EIATTR_CUDA_API_VERSION
	.align		4
        /*0000*/ 	.byte	0x04, 0x37
        /*0002*/ 	.short	(.L_390 - .L_389)
.L_389:
        /*0004*/ 	.word	0x00000082


	//----- nvinfo : EIATTR_KPARAM_INFO
	.align		4
.L_390:
        /*0008*/ 	.byte	0x04, 0x17
        /*000a*/ 	.short	(.L_392 - .L_391)
.L_391:
        /*000c*/ 	.word	0x00000000
        /*0010*/ 	.short	0x0000
        /*0012*/ 	.short	0x0070
        /*0014*/ 	.byte	0x00, 0xf0, 0x01, 0x2a


	//----- nvinfo : EIATTR_SPARSE_MMA_MASK
	.align		4
.L_392:
        /*0018*/ 	.byte	0x03, 0x50
        /*001a*/ 	.short	0x0000


	//----- nvinfo : EIATTR_MAXREG_COUNT
	.align		4
        /*001c*/ 	.byte	0x03, 0x1b
        /*001e*/ 	.short	0x00a8


	//----- nvinfo : EIATTR_NUM_BARRIERS
	.align		4
        /*0020*/ 	.byte	0x02, 0x4c
        /*0022*/ 	.byte	0x10
	.zero		1


	//----- nvinfo : EIATTR_EXTERNS
	.align		4
        /*0024*/ 	.byte	0x04, 0x0f
        /*0026*/ 	.short	(.L_394 - .L_393)


	//   ....[0]....
	.align		4
.L_393:
        /*0028*/ 	.word	index@(__assertfail)


	//----- nvinfo : EIATTR_ANNOTATIONS
	.align		4
.L_394:
        /*002c*/ 	.byte	0x04, 0x55
        /*002e*/ 	.short	(.L_396 - .L_395)


	//   ....[0]....
.L_395:
        /* <DEDUP_REMOVED lines=69> */


	//----- nvinfo : EIATTR_MERCURY_ISA_VERSION
	.align		4
.L_396:
        /*0470*/ 	.byte	0x03, 0x5f
        /*0472*/ 	.short	0x0101


	//----- nvinfo : EIATTR_UNUSED_LOAD_BYTE_OFFSET
	.align		4
        /*0474*/ 	.byte	0x04, 0x44
        /*0476*/ 	.short	(.L_398 - .L_397)


	//   ....[0]....
.L_397:
        /*0478*/ 	.word	0x00000a80
        /*047c*/ 	.word	0x0000fff0


	//   ....[1]....
        /*0480*/ 	.word	0x00013680
        /*0484*/ 	.word	0x0000fff0


	//----- nvinfo : EIATTR_INT_WARP_WIDE_INSTR_OFFSETS
	.align		4
.L_398:
        /*0488*/ 	.byte	0x04, 0x31
        /*048a*/ 	.short	(.L_400 - .L_399)


	//   ....[0]....
.L_399:
        /*048c*/ 	.word	0x00000190


	//   ....[1]....
        /*0490*/ 	.word	0x000001d0


	//   ....[2]....
        /*0494*/ 	.word	0x00000240


	//   ....[3]....
        /*0498*/ 	.word	0x00019c30


	//   ....[4]....
        /*049c*/ 	.word	0x00019cc0


	//   ....[5]....
        /*04a0*/ 	.word	0x0001e6f0


	//   ....[6]....
        /*04a4*/ 	.word	0x0001e780


	//----- nvinfo : EIATTR_COOP_GROUP_MASK_REGIDS
	.align		4
.L_400:
        /*04a8*/ 	.byte	0x04, 0x29
        /*04aa*/ 	.short	(.L_402 - .L_401)


	//   ....[0]....
.L_401:
        /*04ac*/ 	.word	0xffffffff


	//   ....[1]....
        /*04b0*/ 	.word	0xffffffff


	//   ....[2]....
        /*04b4*/ 	.word	0xffffffff


	//   ....[3]....
        /*04b8*/ 	.word	0xffffffff


	//   ....[4]....
        /*04bc*/ 	.word	0xffffffff


	//   ....[5]....
        /*04c0*/ 	.word	0xffffffff


	//   ....[6]....
        /*04c4*/ 	.word	0xffffffff


	//   ....[7]....
        /*04c8*/ 	.word	0xffffffff


	//   ....[8]....
        /*04cc*/ 	.word	0xffffffff


	//   ....[9]....
        /*04d0*/ 	.word	0xffffffff


	//   ....[10]....
        /*04d4*/ 	.word	0xffffffff


	//   ....[11]....
        /*04d8*/ 	.word	0xffffffff


	//   ....[12]....
        /*04dc*/ 	.word	0xffffffff


	//   ....[13]....
        /*04e0*/ 	.word	0xffffffff


	//   ....[14]....
        /*04e4*/ 	.word	0xffffffff


	//   ....[15]....
        /*04e8*/ 	.word	0xffffffff


	//   ....[16]....
        /*04ec*/ 	.word	0xffffffff


	//   ....[17]....
        /*04f0*/ 	.word	0xffffffff


	//   ....[18]....
        /*04f4*/ 	.word	0xffffffff


	//   ....[19]....
        /*04f8*/ 	.word	0xffffffff


	//   ....[20]....
        /*04fc*/ 	.word	0xffffffff


	//   ....[21]....
        /*0500*/ 	.word	0xffffffff


	//   ....[22]....
        /*0504*/ 	.word	0xffffffff


	//   ....[23]....
        /*0508*/ 	.word	0xffffffff


	//   ....[24]....
        /*050c*/ 	.word	0xffffffff


	//   ....[25]....
        /*0510*/ 	.word	0xffffffff


	//   ....[26]....
        /*0514*/ 	.word	0xffffffff


	//   ....[27]....
        /*0518*/ 	.word	0xffffffff


	//   ....[28]....
        /*051c*/ 	.word	0xffffffff


	//   ....[29]....
        /*0520*/ 	.word	0xffffffff


	//   ....[30]....
        /*0524*/ 	.word	0xffffffff


	//   ....[31]....
        /*0528*/ 	.word	0xffffffff


	//   ....[32]....
        /*052c*/ 	.word	0xffffffff


	//   ....[33]....
        /*0530*/ 	.word	0xffffffff


	//   ....[34]....
        /*0534*/ 	.word	0xffffffff


	//   ....[35]....
        /*0538*/ 	.word	0xffffffff


	//   ....[36]....
        /*053c*/ 	.word	0xffffffff


	//   ....[37]....
        /*0540*/ 	.word	0xffffffff


	//   ....[38]....
        /*0544*/ 	.word	0xffffffff


	//   ....[39]....
        /*0548*/ 	.word	0xffffffff


	//   ....[40]....
        /*054c*/ 	.word	0xffffffff


	//   ....[41]....
        /*0550*/ 	.word	0xffffffff


	//   ....[42]....
        /*0554*/ 	.word	0xffffffff


	//   ....[43]....
        /*0558*/ 	.word	0xffffffff


	//   ....[44]....
        /*055c*/ 	.word	0xffffffff


	//   ....[45]....
        /*0560*/ 	.word	0xffffffff


	//   ....[46]....
        /*0564*/ 	.word	0xffffffff


	//   ....[47]....
        /*0568*/ 	.word	0xffffffff


	//   ....[48]....
        /*056c*/ 	.word	0xffffffff


	//   ....[49]....
        /*0570*/ 	.word	0xffffffff


	//   ....[50]....
        /*0574*/ 	.word	0xffffffff


	//   ....[51]....
        /*0578*/ 	.word	0xffffffff


	//   ....[52]....
        /*057c*/ 	.word	0xffffffff


	//   ....[53]....
        /*0580*/ 	.word	0xffffffff


	//   ....[54]....
        /*0584*/ 	.word	0xffffffff


	//   ....[55]....
        /*0588*/ 	.word	0xffffffff


	//   ....[56]....
        /*058c*/ 	.word	0xffffffff


	//   ....[57]....
        /*0590*/ 	.word	0xffffffff


	//   ....[58]....
        /*0594*/ 	.word	0xffffffff


	//   ....[59]....
        /*0598*/ 	.word	0xffffffff


	//   ....[60]....
        /*059c*/ 	.word	0xffffffff


	//   ....[61]....
        /*05a0*/ 	.word	0xffffffff


	//   ....[62]....
        /*05a4*/ 	.word	0xffffffff


	//   ....[63]....
        /*05a8*/ 	.word	0xffffffff


	//   ....[64]....
        /*05ac*/ 	.word	0xffffffff


	//   ....[65]....
        /*05b0*/ 	.word	0xffffffff


	//   ....[66]....
        /*05b4*/ 	.word	0xffffffff


	//   ....[67]....
        /*05b8*/ 	.word	0xffffffff


	//   ....[68]....
        /*05bc*/ 	.word	0xffffffff


	//   ....[69]....
        /*05c0*/ 	.word	0xffffffff


	//   ....[70]....
        /*05c4*/ 	.word	0xffffffff


	//   ....[71]....
        /*05c8*/ 	.word	0xffffffff


	//   ....[72]....
        /*05cc*/ 	.word	0xffffffff


	//   ....[73]....
        /*05d0*/ 	.word	0xffffffff


	//   ....[74]....
        /*05d4*/ 	.word	0xffffffff


	//   ....[75]....
        /*05d8*/ 	.word	0xffffffff


	//   ....[76]....
        /*05dc*/ 	.word	0xffffffff


	//   ....[77]....
        /*05e0*/ 	.word	0xffffffff


	//   ....[78]....
        /*05e4*/ 	.word	0xffffffff


	//   ....[79]....
        /*05e8*/ 	.word	0xffffffff


	//   ....[80]....
        /*05ec*/ 	.word	0xffffffff


	//   ....[81]....
        /*05f0*/ 	.word	0xffffffff


	//   ....[82]....
        /*05f4*/ 	.word	0xffffffff


	//   ....[83]....
        /*05f8*/ 	.word	0xffffffff


	//   ....[84]....
        /*05fc*/ 	.word	0xffffffff


	//   ....[85]....
        /*0600*/ 	.word	0xffffffff


	//   ....[86]....
        /*0604*/ 	.word	0xffffffff


	//   ....[87]....
        /*0608*/ 	.word	0xffffffff


	//   ....[88]....
        /*060c*/ 	.word	0xffffffff


	//   ....[89]....
        /*0610*/ 	.word	0xffffffff


	//   ....[90]....
        /*0614*/ 	.word	0xffffffff


	//   ....[91]....
        /*0618*/ 	.word	0xffffffff


	//   ....[92]....
        /*061c*/ 	.word	0xffffffff


	//   ....[93]....
        /*0620*/ 	.word	0xffffffff


	//   ....[94]....
        /*0624*/ 	.word	0xffffffff


	//   ....[95]....
        /*0628*/ 	.word	0xffffffff


	//   ....[96]....
        /*062c*/ 	.word	0xffffffff


	//   ....[97]....
        /*0630*/ 	.word	0xffffffff


	//   ....[98]....
        /*0634*/ 	.word	0xffffffff


	//   ....[99]....
        /*0638*/ 	.word	0xffffffff


	//   ....[100]....
        /*063c*/ 	.word	0xffffffff


	//   ....[101]....
        /*0640*/ 	.word	0xffffffff


	//   ....[102]....
        /*0644*/ 	.word	0xffffffff


	//   ....[103]....
        /*0648*/ 	.word	0xffffffff


	//   ....[104]....
        /*064c*/ 	.word	0xffffffff


	//   ....[105]....
        /*0650*/ 	.word	0xffffffff


	//   ....[106]....
        /*0654*/ 	.word	0xffffffff


	//   ....[107]....
        /*0658*/ 	.word	0xffffffff


	//   ....[108]....
        /*065c*/ 	.word	0xffffffff


	//   ....[109]....
        /*0660*/ 	.word	0xffffffff


	//   ....[110]....
        /*0664*/ 	.word	0xffffffff


	//   ....[111]....
        /*0668*/ 	.word	0xffffffff


	//   ....[112]....
        /*066c*/ 	.word	0x0500000f


	//   ....[113]....
        /*0670*/ 	.word	0x0500000f


	//   ....[114]....
        /*0674*/ 	.word	0x0500000f


	//   ....[115]....
        /*0678*/ 	.word	0x0500000f


	//   ....[116]....
        /*067c*/ 	.word	0x0500000f


	//   ....[117]....
        /*0680*/ 	.word	0x0500000f


	//   ....[118]....
        /*0684*/ 	.word	0x0500000f


	//   ....[119]....
        /*0688*/ 	.word	0x0500000f


	//   ....[120]....
        /*068c*/ 	.word	0x0500000f


	//   ....[121]....
        /*0690*/ 	.word	0x0500000f


	//   ....[122]....
        /*0694*/ 	.word	0x0500000f


	//   ....[123]....
        /*0698*/ 	.word	0x0500000f


	//   ....[124]....
        /*069c*/ 	.word	0x0500000f


	//   ....[125]....
        /*06a0*/ 	.word	0x0500000f


	//   ....[126]....
        /*06a4*/ 	.word	0x0500000f


	//   ....[127]....
        /*06a8*/ 	.word	0x0500000f


	//   ....[128]....
        /*06ac*/ 	.word	0x0500000f


	//   ....[129]....
        /*06b0*/ 	.word	0x0500000f


	//   ....[130]....
        /*06b4*/ 	.word	0x0500000f


	//   ....[131]....
        /*06b8*/ 	.word	0x0500000f


	//   ....[132]....
        /*06bc*/ 	.word	0x0500000f


	//   ....[133]....
        /*06c0*/ 	.word	0x0500000f


	//   ....[134]....
        /*06c4*/ 	.word	0x0500000f


	//   ....[135]....
        /*06c8*/ 	.word	0x0500000f


	//   ....[136]....
        /*06cc*/ 	.word	0x0500000f


	//   ....[137]....
        /*06d0*/ 	.word	0x0500000f


	//   ....[138]....
        /*06d4*/ 	.word	0x0500000f


	//   ....[139]....
        /*06d8*/ 	.word	0x0500000f


	//   ....[140]....
        /*06dc*/ 	.word	0x0500000f


	//   ....[141]....
        /*06e0*/ 	.word	0x0500000f


	//   ....[142]....
        /*06e4*/ 	.word	0x0500000f


	//   ....[143]....
        /*06e8*/ 	.word	0x0500000f


	//   ....[144]....
        /*06ec*/ 	.word	0x0500000f


	//   ....[145]....
        /*06f0*/ 	.word	0x0500000f


	//   ....[146]....
        /*06f4*/ 	.word	0x0500000f


	//   ....[147]....
        /*06f8*/ 	.word	0x0500000f


	//   ....[148]....
        /*06fc*/ 	.word	0x0500000f


	//   ....[149]....
        /*0700*/ 	.word	0x0500000f


	//   ....[150]....
        /*0704*/ 	.word	0x0500000f


	//   ....[151]....
        /*0708*/ 	.word	0x0500000f


	//   ....[152]....
        /*070c*/ 	.word	0x0500000f


	//   ....[153]....
        /*0710*/ 	.word	0x0500000f


	//   ....[154]....
        /*0714*/ 	.word	0x0500000f


	//   ....[155]....
        /*0718*/ 	.word	0x0500000f


	//----- nvinfo : EIATTR_COOP_GROUP_INSTR_OFFSETS
	.align		4
.L_402:
        /*071c*/ 	.byte	0x04, 0x28
        /*071e*/ 	.short	(.L_404 - .L_403)


	//   ....[0]....
.L_403:
        /*0720*/ 	.word	0x00000060


	//   ....[1]....
        /*0724*/ 	.word	0x000001a0


	//   ....[2]....
        /*0728*/ 	.word	0x000001f0


	//   ....[3]....
        /*072c*/ 	.word	0x000003e0


	//   ....[4]....
        /*0730*/ 	.word	0x00000540


	//   ....[5]....
        /*0734*/ 	.word	0x00000660


	//   ....[6]....
        /*0738*/ 	.word	0x000007c0


	//   ....[7]....
        /*073c*/ 	.word	0x00004f50


	//   ....[8]....
        /*0740*/ 	.word	0x00007220


	//   ....[9]....
        /*0744*/ 	.word	0x00007950


	//   ....[10]....
        /*0748*/ 	.word	0x00007960


	//   ....[11]....
        /*074c*/ 	.word	0x00007970


	//   ....[12]....
        /*0750*/ 	.word	0x00007980


	//   ....[13]....
        /*0754*/ 	.word	0x00007c80


	//   ....[14]....
        /*0758*/ 	.word	0x00007c90


	//   ....[15]....
        /*075c*/ 	.word	0x00007ca0


	//   ....[16]....
        /*0760*/ 	.word	0x00007cb0


	//   ....[17]....
        /*0764*/ 	.word	0x00008f80


	//   ....[18]....
        /*0768*/ 	.word	0x00008f90


	//   ....[19]....
        /*076c*/ 	.word	0x00008fa0


	//   ....[20]....
        /*0770*/ 	.word	0x00008fb0


	//   ....[21]....
        /*0774*/ 	.word	0x000091f0


	//   ....[22]....
        /*0778*/ 	.word	0x00009200


	//   ....[23]....
        /*077c*/ 	.word	0x00009210


	//   ....[24]....
        /*0780*/ 	.word	0x00009220


	//   ....[25]....
        /*0784*/ 	.word	0x0000a7c0


	//   ....[26]....
        /*0788*/ 	.word	0x0000aa50


	//   ....[27]....
        /*078c*/ 	.word	0x0000b360


	//   ....[28]....
        /*0790*/ 	.word	0x0000b480


	//   ....[29]....
        /*0794*/ 	.word	0x0000b870


	//   ....[30]....
        /*0798*/ 	.word	0x0000b8f0


	//   ....[31]....
        /*079c*/ 	.word	0x0000c270


	//   ....[32]....
        /*07a0*/ 	.word	0x0000c790


	//   ....[33]....
        /*07a4*/ 	.word	0x0000cb50


	//   ....[34]....
        /*07a8*/ 	.word	0x0000d1b0


	//   ....[35]....
        /*07ac*/ 	.word	0x0000d290


	//   ....[36]....
        /*07b0*/ 	.word	0x0000d860


	//   ....[37]....
        /*07b4*/ 	.word	0x0000da30


	//   ....[38]....
        /*07b8*/ 	.word	0x0000e910


	//   ....[39]....
        /*07bc*/ 	.word	0x0000f0f0


	//   ....[40]....
        /*07c0*/ 	.word	0x0000f110


	//   ....[41]....
        /*07c4*/ 	.word	0x0000f860


	//   ....[42]....
        /*07c8*/ 	.word	0x0000f8d0


	//   ....[43]....
        /*07cc*/ 	.word	0x00010610


	//   ....[44]....
        /*07d0*/ 	.word	0x00010a80


	//   ....[45]....
        /*07d4*/ 	.word	0x00010d00


	//   ....[46]....
        /*07d8*/ 	.word	0x000112d0


	//   ....[47]....
        /*07dc*/ 	.word	0x000112f0


	//   ....[48]....
        /*07e0*/ 	.word	0x00011c30


	//   ....[49]....
        /*07e4*/ 	.word	0x00011dc0


	//   ....[50]....
        /*07e8*/ 	.word	0x00012b40


	//   ....[51]....
        /*07ec*/ 	.word	0x00012b90


	//   ....[52]....
        /*07f0*/ 	.word	0x00012bc0


	//   ....[53]....
        /*07f4*/ 	.word	0x00012c20


	//   ....[54]....
        /*07f8*/ 	.word	0x00012c40


	//   ....[55]....
        /*07fc*/ 	.word	0x00014610


	//   ....[56]....
        /*0800*/ 	.word	0x00014b30


	//   ....[57]....
        /*0804*/ 	.word	0x00014b50


	//   ....[58]....
        /*0808*/ 	.word	0x00014b80


	//   ....[59]....
        /*080c*/ 	.word	0x00014b90


	//   ....[60]....
        /*0810*/ 	.word	0x000151a0


	//   ....[61]....
        /*0814*/ 	.word	0x00015200


	//   ....[62]....
        /*0818*/ 	.word	0x00015490


	//   ....[63]....
        /*081c*/ 	.word	0x000154b0


	//   ....[64]....
        /*0820*/ 	.word	0x00016030


	//   ....[65]....
        /*0824*/ 	.word	0x00016050


	//   ....[66]....
        /*0828*/ 	.word	0x00016280


	//   ....[67]....
        /*082c*/ 	.word	0x000162a0


	//   ....[68]....
        /*0830*/ 	.word	0x00016550


	//   ....[69]....
        /*0834*/ 	.word	0x00016720


	//   ....[70]....
        /*0838*/ 	.word	0x00016750


	//   ....[71]....
        /*083c*/ 	.word	0x00016780


	//   ....[72]....
        /*0840*/ 	.word	0x000167b0


	//   ....[73]....
        /*0844*/ 	.word	0x000167e0


	//   ....[74]....
        /*0848*/ 	.word	0x00016810


	//   ....[75]....
        /*084c*/ 	.word	0x00016980


	//   ....[76]....
        /*0850*/ 	.word	0x000169b0


	//   ....[77]....
        /*0854*/ 	.word	0x000169e0


	//   ....[78]....
        /*0858*/ 	.word	0x00016a10


	//   ....[79]....
        /*085c*/ 	.word	0x00016a40


	//   ....[80]....
        /*0860*/ 	.word	0x00016a70


	//   ....[81]....
        /*0864*/ 	.word	0x00016b10


	//   ....[82]....
        /*0868*/ 	.word	0x00016b70


	//   ....[83]....
        /*086c*/ 	.word	0x00016c00


	//   ....[84]....
        /*0870*/ 	.word	0x00017cb0


	//   ....[85]....
        /*0874*/ 	.word	0x0001a1f0


	//   ....[86]....
        /*0878*/ 	.word	0x0001ad20


	//   ....[87]....
        /*087c*/ 	.word	0x0001ad40


	//   ....[88]....
        /*0880*/ 	.word	0x0001adf0


	//   ....[89]....
        /*0884*/ 	.word	0x0001ae00


	//   ....[90]....
        /*0888*/ 	.word	0x0001ae80


	//   ....[91]....
        /*088c*/ 	.word	0x0001ae90


	//   ....[92]....
        /*0890*/ 	.word	0x0001aee0


	//   ....[93]....
        /*0894*/ 	.word	0x0001af00


	//   ....[94]....
        /*0898*/ 	.word	0x0001e980


	//   ....[95]....
        /*089c*/ 	.word	0x0001e9b0


	//   ....[96]....
        /*08a0*/ 	.word	0x0001e9f0


	//   ....[97]....
        /*08a4*/ 	.word	0x0001ea20


	//   ....[98]....
        /*08a8*/ 	.word	0x0001ea50


	//   ....[99]....
        /*08ac*/ 	.word	0x0001ea80


	//   ....[100]....
        /*08b0*/ 	.word	0x0001eab0


	//   ....[101]....
        /*08b4*/ 	.word	0x0001eae0


	//   ....[102]....
        /*08b8*/ 	.word	0x0001ec60


	//   ....[103]....
        /*08bc*/ 	.word	0x0001ec90


	//   ....[104]....
        /*08c0*/ 	.word	0x0001ecc0


	//   ....[105]....
        /*08c4*/ 	.word	0x0001ecf0


	//   ....[106]....
        /*08c8*/ 	.word	0x0001ed20


	//   ....[107]....
        /*08cc*/ 	.word	0x0001ed50


	//   ....[108]....
        /*08d0*/ 	.word	0x0001ee10


	//   ....[109]....
        /*08d4*/ 	.word	0x0001ee30


	//   ....[110]....
        /*08d8*/ 	.word	0x0001eea0


	//   ....[111]....
        /*08dc*/ 	.word	0x0001f560


	//   ....[112]....
        /*08e0*/ 	.word	0x0001fa40


	//   ....[113]....
        /*08e4*/ 	.word	0x0001fad0


	//   ....[114]....
        /*08e8*/ 	.word	0x0001fb20


	//   ....[115]....
        /*08ec*/ 	.word	0x0001fb70


	//   ....[116]....
        /*08f0*/ 	.word	0x0001fc00


	//   ....[117]....
        /*08f4*/ 	.word	0x0001fc90


	//   ....[118]....
        /*08f8*/ 	.word	0x0001fce0


	//   ....[119]....
        /*08fc*/ 	.word	0x0001fd30


	//   ....[120]....
        /*0900*/ 	.word	0x0001fe10


	//   ....[121]....
        /*0904*/ 	.word	0x0001fea0


	//   ....[122]....
        /*0908*/ 	.word	0x0001fef0


	//   ....[123]....
        /*090c*/ 	.word	0x0001ff50


	//   ....[124]....
        /*0910*/ 	.word	0x0001fff0


	//   ....[125]....
        /*0914*/ 	.word	0x00020080


	//   ....[126]....
        /*0918*/ 	.word	0x000200d0


	//   ....[127]....
        /*091c*/ 	.word	0x00020120


	//   ....[128]....
        /*0920*/ 	.word	0x000204d0


	//   ....[129]....
        /*0924*/ 	.word	0x000207c0


	//   ....[130]....
        /*0928*/ 	.word	0x00020980


	//   ....[131]....
        /*092c*/ 	.word	0x000209d0


	//   ....[132]....
        /*0930*/ 	.word	0x00020a30


	//   ....[133]....
        /*0934*/ 	.word	0x00020b20


	//   ....[134]....
        /*0938*/ 	.word	0x00020b80


	//   ....[135]....
        /*093c*/ 	.word	0x00020c70


	//   ....[136]....
        /*0940*/ 	.word	0x00020cd0


	//   ....[137]....
        /*0944*/ 	.word	0x00020da0


	//   ....[138]....
        /*0948*/ 	.word	0x000210d0


	//   ....[139]....
        /*094c*/ 	.word	0x00021170


	//   ....[140]....
        /*0950*/ 	.word	0x00021290


	//   ....[141]....
        /*0954*/ 	.word	0x00021300


	//   ....[142]....
        /*0958*/ 	.word	0x00021370


	//   ....[143]....
        /*095c*/ 	.word	0x000213e0


	//   ....[144]....
        /*0960*/ 	.word	0x00021450


	//   ....[145]....
        /*0964*/ 	.word	0x000214d0


	//   ....[146]....
        /*0968*/ 	.word	0x00021560


	//   ....[147]....
        /*096c*/ 	.word	0x00021600


	//   ....[148]....
        /*0970*/ 	.word	0x00021670


	//   ....[149]....
        /*0974*/ 	.word	0x000216e0


	//   ....[150]....
        /*0978*/ 	.word	0x00021750


	//   ....[151]....
        /*097c*/ 	.word	0x000217d0


	//   ....[152]....
        /*0980*/ 	.word	0x00021840


	//   ....[153]....
        /*0984*/ 	.word	0x000218e0


	//   ....[154]....
        /*0988*/ 	.word	0x00021970


	//   ....[155]....
        /*098c*/ 	.word	0x00021aa0


	//----- nvinfo : EIATTR_REG_RECONFIG
	.align		4
.L_404:
        /*0990*/ 	.byte	0x01, 0x54
	.zero		2


	//----- nvinfo : EIATTR_SYSCALL_OFFSETS
	.align		4
        /*0994*/ 	.byte	0x04, 0x46
        /*0996*/ 	.short	(.L_406 - .L_405)


	//   ....[0]....
.L_405:
        /*0998*/ 	.word	0x00001ce0


	//   ....[1]....
        /*099c*/ 	.word	0x00001e30


	//   ....[2]....
        /*09a0*/ 	.word	0x000073e0


	//   ....[3]....
        /*09a4*/ 	.word	0x00007700


	//   ....[4]....
        /*09a8*/ 	.word	0x00019e30


	//   ....[5]....
        /*09ac*/ 	.word	0x00019f80


	//   ....[6]....
        /*09b0*/ 	.word	0x0001a070


	//   ....[7]....
        /*09b4*/ 	.word	0x0001a8e0


	//----- nvinfo : EIATTR_MBARRIER_INSTR_OFFSETS
	.align		4
.L_406:
        /*09b8*/ 	.byte	0x04, 0x39
        /*09ba*/ 	.short	(.L_408 - .L_407)


	//   ....[0]....
.L_407:
        /*09bc*/ 	.word	0x000002d0
        /*09c0*/ 	.word	0x000000ff
        /*09c4*/ 	.word	0x00028c00
        /*09c8*/ 	.short	0x0100
        /*09ca*/ 	.byte	0x08
	.zero		1


	//   ....[1]....
        /*09cc*/ 	.word	0x000002e0
        /*09d0*/ 	.word	0x000000ff
        /*09d4*/ 	.word	0x00028c20
        /*09d8*/ 	.short	0x0100
        /*09da*/ 	.byte	0x08
	.zero		1


	//   ....[2]....
        /*09dc*/ 	.word	0x00000390
        /*09e0*/ 	.word	0x000000ff
        /*09e4*/ 	.word	0x00028c30
        /*09e8*/ 	.short	0x0100
        /*09ea*/ 	.byte	0x06
	.zero		1


	//   ....[3]....
        /*09ec*/ 	.word	0x000003a0
        /*09f0*/ 	.word	0x000000ff
        /*09f4*/ 	.word	0x00028c40
        /*09f8*/ 	.short	0x0100
        /*09fa*/ 	.byte	0x06
	.zero		1


	//   ....[4]....
        /*09fc*/ 	.word	0x000003b0
        /*0a00*/ 	.word	0x000000ff
        /*0a04*/ 	.word	0x00028c38
        /*0a08*/ 	.short	0x0100
        /*0a0a*/ 	.byte	0x06
	.zero		1


	//   ....[5]....
        /*0a0c*/ 	.word	0x000003c0
        /*0a10*/ 	.word	0x000000ff
        /*0a14*/ 	.word	0x00028c48
        /*0a18*/ 	.short	0x0100
        /*0a1a*/ 	.byte	0x06
	.zero		1


	//   ....[6]....
        /*0a1c*/ 	.word	0x000004f0
        /*0a20*/ 	.word	0x000000ff
        /*0a24*/ 	.word	0x00028c50
        /*0a28*/ 	.short	0x0100
        /*0a2a*/ 	.byte	0x08
	.zero		1


	//   ....[7]....
        /*0a2c*/ 	.word	0x00000500
        /*0a30*/ 	.word	0x000000ff
        /*0a34*/ 	.word	0x00028c60
        /*0a38*/ 	.short	0x0100
        /*0a3a*/ 	.byte	0x08
	.zero		1


	//   ....[8]....
        /*0a3c*/ 	.word	0x00000510
        /*0a40*/ 	.word	0x000000ff
        /*0a44*/ 	.word	0x00028c58
        /*0a48*/ 	.short	0x0100
        /*0a4a*/ 	.byte	0x08
	.zero		1


	//   ....[9]....
        /*0a4c*/ 	.word	0x00000520
        /*0a50*/ 	.word	0x000000ff
        /*0a54*/ 	.word	0x00028c68
        /*0a58*/ 	.short	0x0100
        /*0a5a*/ 	.byte	0x08
	.zero		1


	//   ....[10]....
        /*0a5c*/ 	.word	0x00000610
        /*0a60*/ 	.word	0x000000ff
        /*0a64*/ 	.word	0x00028c70
        /*0a68*/ 	.short	0x0100
        /*0a6a*/ 	.byte	0x06
	.zero		1


	//   ....[11]....
        /*0a6c*/ 	.word	0x00000620
        /*0a70*/ 	.word	0x000000ff
        /*0a74*/ 	.word	0x00028c80
        /*0a78*/ 	.short	0x0100
        /*0a7a*/ 	.byte	0x06
	.zero		1


	//   ....[12]....
        /*0a7c*/ 	.word	0x00000630
        /*0a80*/ 	.word	0x000000ff
        /*0a84*/ 	.word	0x00028c78
        /*0a88*/ 	.short	0x0100
        /*0a8a*/ 	.byte	0x06
	.zero		1


	//   ....[13]....
        /*0a8c*/ 	.word	0x00000640
        /*0a90*/ 	.word	0x000000ff
        /*0a94*/ 	.word	0x00028c88
        /*0a98*/ 	.short	0x0100
        /*0a9a*/ 	.byte	0x06
	.zero		1


	//   ....[14]....
        /*0a9c*/ 	.word	0x00000770
        /*0aa0*/ 	.word	0x000000ff
        /*0aa4*/ 	.word	0x00028c90
        /*0aa8*/ 	.short	0x0100
        /*0aaa*/ 	.byte	0x08
	.zero		1


	//   ....[15]....
        /*0aac*/ 	.word	0x00000780
        /*0ab0*/ 	.word	0x000000ff
        /*0ab4*/ 	.word	0x00028ca0
        /*0ab8*/ 	.short	0x0100
        /*0aba*/ 	.byte	0x08
	.zero		1


	//   ....[16]....
        /*0abc*/ 	.word	0x00000790
        /*0ac0*/ 	.word	0x000000ff
        /*0ac4*/ 	.word	0x00028c98
        /*0ac8*/ 	.short	0x0100
        /*0aca*/ 	.byte	0x08
	.zero		1


	//   ....[17]....
        /*0acc*/ 	.word	0x000007a0
        /*0ad0*/ 	.word	0x000000ff
        /*0ad4*/ 	.word	0x00028ca8
        /*0ad8*/ 	.short	0x0100
        /*0ada*/ 	.byte	0x08
	.zero		1


	//   ....[18]....
        /*0adc*/ 	.word	0x000008d0
        /*0ae0*/ 	.word	0x000000ff
        /*0ae4*/ 	.word	0x00028cb0
        /*0ae8*/ 	.short	0x0100
        /*0aea*/ 	.byte	0x08
	.zero		1


	//   ....[19]....
        /*0aec*/ 	.word	0x000008e0
        /*0af0*/ 	.word	0x000000ff
        /*0af4*/ 	.word	0x00028cc0
        /*0af8*/ 	.short	0x0100
        /*0afa*/ 	.byte	0x08
	.zero		1


	//   ....[20]....
        /*0afc*/ 	.word	0x000008f0
        /*0b00*/ 	.word	0x000000ff
        /*0b04*/ 	.word	0x00028cb8
        /*0b08*/ 	.short	0x0100
        /*0b0a*/ 	.byte	0x08
	.zero		1


	//   ....[21]....
        /*0b0c*/ 	.word	0x00000900
        /*0b10*/ 	.word	0x000000ff
        /*0b14*/ 	.word	0x00028cc8
        /*0b18*/ 	.short	0x0100
        /*0b1a*/ 	.byte	0x08
	.zero		1


	//   ....[22]....
        /*0b1c*/ 	.word	0x00002a20
        /*0b20*/ 	.word	0x00000040
        /*0b24*/ 	.word	0x00028c90
        /*0b28*/ 	.short	0x010a
        /*0b2a*/ 	.byte	0x3f
	.zero		1


	//   ....[23]....
        /*0b2c*/ 	.word	0x00003450
        /*0b30*/ 	.word	0x00000040
        /*0b34*/ 	.word	0x00028c90
        /*0b38*/ 	.short	0x010a
        /*0b3a*/ 	.byte	0x3f
	.zero		1


	//   ....[24]....
        /*0b3c*/ 	.word	0x00003d60
        /*0b40*/ 	.word	0x00000040
        /*0b44*/ 	.word	0x00028c90
        /*0b48*/ 	.short	0x010a
        /*0b4a*/ 	.byte	0x3f
	.zero		1


	//   ....[25]....
        /*0b4c*/ 	.word	0x00003f60
        /*0b50*/ 	.word	0x00000004
        /*0b54*/ 	.word	0x00000000
        /*0b58*/ 	.short	0x0101
        /*0b5a*/ 	.byte	0x3f
	.zero		1


	//   ....[26]....
        /*0b5c*/ 	.word	0x00003fa0
        /*0b60*/ 	.word	0x00000040
        /*0b64*/ 	.word	0x00028cb0
        /*0b68*/ 	.short	0x010a
        /*0b6a*/ 	.byte	0x3f
	.zero		1


	//   ....[27]....
        /*0b6c*/ 	.word	0x000045c0
        /*0b70*/ 	.word	0x00000040
        /*0b74*/ 	.word	0x00000000
        /*0b78*/ 	.short	0x0101
        /*0b7a*/ 	.byte	0x3f
	.zero		1


	//   ....[28]....
        /*0b7c*/ 	.word	0x00005070
        /*0b80*/ 	.word	0x00000016
        /*0b84*/ 	.word	0x00028c50
        /*0b88*/ 	.short	0x010a
        /*0b8a*/ 	.byte	0x3f
	.zero		1


	//   ....[29]....
        /*0b8c*/ 	.word	0x00005430
        /*0b90*/ 	.word	0x00000000
        /*0b94*/ 	.word	0x00000000
        /*0b98*/ 	.short	0x0101
        /*0b9a*/ 	.byte	0x3f
	.zero		1


	//   ....[30]....
        /*0b9c*/ 	.word	0x00005d50
        /*0ba0*/ 	.word	0x00000000
        /*0ba4*/ 	.word	0x00028c50
        /*0ba8*/ 	.short	0x010a
        /*0baa*/ 	.byte	0x3f
	.zero		1


	//   ....[31]....
        /*0bac*/ 	.word	0x00005da0
        /*0bb0*/ 	.word	0x00000000
        /*0bb4*/ 	.word	0x00028c50
        /*0bb8*/ 	.short	0x010a
        /*0bba*/ 	.byte	0x3f
	.zero		1


	//   ....[32]....
        /*0bbc*/ 	.word	0x00006060
        /*0bc0*/ 	.word	0x00000000
        /*0bc4*/ 	.word	0x00000000
        /*0bc8*/ 	.short	0x0101
        /*0bca*/ 	.byte	0x3f
	.zero		1


	//   ....[33]....
        /*0bcc*/ 	.word	0x00007470
        /*0bd0*/ 	.word	0x00000002
        /*0bd4*/ 	.word	0x00028c00
        /*0bd8*/ 	.short	0x010a
        /*0bda*/ 	.byte	0x3f
	.zero		1


	//   ....[34]....
        /*0bdc*/ 	.word	0x000074c0
        /*0be0*/ 	.word	0x00000002
        /*0be4*/ 	.word	0x00028c00
        /*0be8*/ 	.short	0x010a
        /*0bea*/ 	.byte	0x3f
	.zero		1


	//   ....[35]....
        /*0bec*/ 	.word	0x00007ef0
        /*0bf0*/ 	.word	0x00000002
        /*0bf4*/ 	.word	0x00028c00
        /*0bf8*/ 	.short	0x010a
        /*0bfa*/ 	.byte	0x3f
	.zero		1


	//   ....[36]....
        /*0bfc*/ 	.word	0x000093d0
        /*0c00*/ 	.word	0x00000002
        /*0c04*/ 	.word	0x00028c00
        /*0c08*/ 	.short	0x010a
        /*0c0a*/ 	.byte	0x3f
	.zero		1


	//   ....[37]....
        /*0c0c*/ 	.word	0x0000a320
        /*0c10*/ 	.word	0x0000000e
        /*0c14*/ 	.word	0x00028c30
        /*0c18*/ 	.short	0x010a
        /*0c1a*/ 	.byte	0x3f
	.zero		1


	//   ....[38]....
        /*0c1c*/ 	.word	0x0000a3b0
        /*0c20*/ 	.word	0x0000000e
        /*0c24*/ 	.word	0x00028c30
        /*0c28*/ 	.short	0x010a
        /*0c2a*/ 	.byte	0x3f
	.zero		1


	//   ....[39]....
        /*0c2c*/ 	.word	0x0000a880
        /*0c30*/ 	.word	0x00000000
        /*0c34*/ 	.word	0x00000000
        /*0c38*/ 	.short	0x0101
        /*0c3a*/ 	.byte	0x3f
	.zero		1


	//   ....[40]....
        /*0c3c*/ 	.word	0x0000bef0
        /*0c40*/ 	.word	0x0000000e
        /*0c44*/ 	.word	0x00028c50
        /*0c48*/ 	.short	0x010a
        /*0c4a*/ 	.byte	0x3f
	.zero		1


	//   ....[41]....
        /*0c4c*/ 	.word	0x0000bfa0
        /*0c50*/ 	.word	0x0000000e
        /*0c54*/ 	.word	0x00028c50
        /*0c58*/ 	.short	0x010a
        /*0c5a*/ 	.byte	0x3f
	.zero		1


	//   ....[42]....
        /*0c5c*/ 	.word	0x0000c290
        /*0c60*/ 	.word	0x0000000e
        /*0c64*/ 	.word	0x00000000
        /*0c68*/ 	.short	0x0101
        /*0c6a*/ 	.byte	0x3f
	.zero		1


	//   ....[43]....
        /*0c6c*/ 	.word	0x0000c560
        /*0c70*/ 	.word	0x000000d4
        /*0c74*/ 	.word	0x00028c30
        /*0c78*/ 	.short	0x010a
        /*0c7a*/ 	.byte	0x3f
	.zero		1


	//   ....[44]....
        /*0c7c*/ 	.word	0x0000c5d0
        /*0c80*/ 	.word	0x000000d4
        /*0c84*/ 	.word	0x00028c30
        /*0c88*/ 	.short	0x010a
        /*0c8a*/ 	.byte	0x3f
	.zero		1


	//   ....[45]....
        /*0c8c*/ 	.word	0x0000c8e0
        /*0c90*/ 	.word	0x0000000d
        /*0c94*/ 	.word	0x00000000
        /*0c98*/ 	.short	0x0101
        /*0c9a*/ 	.byte	0x3f
	.zero		1


	//   ....[46]....
        /*0c9c*/ 	.word	0x0000e5e0
        /*0ca0*/ 	.word	0x000000d4
        /*0ca4*/ 	.word	0x00028c50
        /*0ca8*/ 	.short	0x010a
        /*0caa*/ 	.byte	0x3f
	.zero		1


	//   ....[47]....
        /*0cac*/ 	.word	0x0000e630
        /*0cb0*/ 	.word	0x000000d4
        /*0cb4*/ 	.word	0x00028c50
        /*0cb8*/ 	.short	0x010a
        /*0cba*/ 	.byte	0x3f
	.zero		1


	//   ....[48]....
        /*0cbc*/ 	.word	0x0000e930
        /*0cc0*/ 	.word	0x000000d4
        /*0cc4*/ 	.word	0x00000000
        /*0cc8*/ 	.short	0x0101
        /*0cca*/ 	.byte	0x3f
	.zero		1


	//   ....[49]....
        /*0ccc*/ 	.word	0x0000ed20
        /*0cd0*/ 	.word	0x0000000e
        /*0cd4*/ 	.word	0x00028c30
        /*0cd8*/ 	.short	0x010a
        /*0cda*/ 	.byte	0x3f
	.zero		1


	//   ....[50]....
        /*0cdc*/ 	.word	0x0000ed90
        /*0ce0*/ 	.word	0x0000000e
        /*0ce4*/ 	.word	0x00028c30
        /*0ce8*/ 	.short	0x010a
        /*0cea*/ 	.byte	0x3f
	.zero		1


	//   ....[51]....
        /*0cec*/ 	.word	0x0000f2a0
        /*0cf0*/ 	.word	0x00000014
        /*0cf4*/ 	.word	0x00000000
        /*0cf8*/ 	.short	0x0101
        /*0cfa*/ 	.byte	0x3f
	.zero		1


	//   ....[52]....
        /*0cfc*/ 	.word	0x00010300
        /*0d00*/ 	.word	0x0000000e
        /*0d04*/ 	.word	0x00028c50
        /*0d08*/ 	.short	0x010a
        /*0d0a*/ 	.byte	0x3f
	.zero		1


	//   ....[53]....
        /*0d0c*/ 	.word	0x00010350
        /*0d10*/ 	.word	0x0000000e
        /*0d14*/ 	.word	0x00028c50
        /*0d18*/ 	.short	0x010a
        /*0d1a*/ 	.byte	0x3f
	.zero		1


	//   ....[54]....
        /*0d1c*/ 	.word	0x00010630
        /*0d20*/ 	.word	0x0000000e
        /*0d24*/ 	.word	0x00000000
        /*0d28*/ 	.short	0x0101
        /*0d2a*/ 	.byte	0x3f
	.zero		1


	//   ....[55]....
        /*0d2c*/ 	.word	0x00010770
        /*0d30*/ 	.word	0x000000ce
        /*0d34*/ 	.word	0x00028c30
        /*0d38*/ 	.short	0x010a
        /*0d3a*/ 	.byte	0x3f
	.zero		1


	//   ....[56]....
        /*0d3c*/ 	.word	0x000107e0
        /*0d40*/ 	.word	0x000000ce
        /*0d44*/ 	.word	0x00028c30
        /*0d48*/ 	.short	0x010a
        /*0d4a*/ 	.byte	0x3f
	.zero		1


	//   ....[57]....
        /*0d4c*/ 	.word	0x00010b50
        /*0d50*/ 	.word	0x0000000c
        /*0d54*/ 	.word	0x00000000
        /*0d58*/ 	.short	0x0101
        /*0d5a*/ 	.byte	0x3f
	.zero		1


	//   ....[58]....
        /*0d5c*/ 	.word	0x00012810
        /*0d60*/ 	.word	0x000000ce
        /*0d64*/ 	.word	0x00028c50
        /*0d68*/ 	.short	0x010a
        /*0d6a*/ 	.byte	0x3f
	.zero		1


	//   ....[59]....
        /*0d6c*/ 	.word	0x00012860
        /*0d70*/ 	.word	0x000000ce
        /*0d74*/ 	.word	0x00028c50
        /*0d78*/ 	.short	0x010a
        /*0d7a*/ 	.byte	0x3f
	.zero		1


	//   ....[60]....
        /*0d7c*/ 	.word	0x00012b60
        /*0d80*/ 	.word	0x000000ce
        /*0d84*/ 	.word	0x00000000
        /*0d88*/ 	.short	0x0101
        /*0d8a*/ 	.byte	0x3f
	.zero		1


	//   ....[61]....
        /*0d8c*/ 	.word	0x00015220
        /*0d90*/ 	.word	0x00000000
        /*0d94*/ 	.word	0x00000000
        /*0d98*/ 	.short	0x0101
        /*0d9a*/ 	.byte	0x3f
	.zero		1


	//   ....[62]....
        /*0d9c*/ 	.word	0x00017da0
        /*0da0*/ 	.word	0x00000007
        /*0da4*/ 	.word	0x00028c20
        /*0da8*/ 	.short	0x010a
        /*0daa*/ 	.byte	0x3f
	.zero		1


	//   ....[63]....
        /*0dac*/ 	.word	0x00017e80
        /*0db0*/ 	.word	0x00000006
        /*0db4*/ 	.word	0x00028ca0
        /*0db8*/ 	.short	0x010a
        /*0dba*/ 	.byte	0x3f
	.zero		1


	//   ....[64]....
        /*0dbc*/ 	.word	0x000180d0
        /*0dc0*/ 	.word	0x00000006
        /*0dc4*/ 	.word	0x00028cc0
        /*0dc8*/ 	.short	0x010a
        /*0dca*/ 	.byte	0x3f
	.zero		1


	//   ....[65]....
        /*0dcc*/ 	.word	0x00018b50
        /*0dd0*/ 	.word	0x00000005
        /*0dd4*/ 	.word	0x00028ca0
        /*0dd8*/ 	.short	0x010a
        /*0dda*/ 	.byte	0x3f
	.zero		1


	//   ....[66]....
        /*0ddc*/ 	.word	0x00018d90
        /*0de0*/ 	.word	0x00000005
        /*0de4*/ 	.word	0x00028cc0
        /*0de8*/ 	.short	0x010a
        /*0dea*/ 	.byte	0x3f
	.zero		1


	//   ....[67]....
        /*0dec*/ 	.word	0x0001a480
        /*0df0*/ 	.word	0x00000000
        /*0df4*/ 	.word	0x00028c40
        /*0df8*/ 	.short	0x010a
        /*0dfa*/ 	.byte	0x3f
	.zero		1


	//   ....[68]....
        /*0dfc*/ 	.word	0x0001afb0
        /*0e00*/ 	.word	0x00000008
        /*0e04*/ 	.word	0x00028c00
        /*0e08*/ 	.short	0x0107
        /*0e0a*/ 	.byte	0x3f
	.zero		1


	//   ....[69]....
        /*0e0c*/ 	.word	0x0001b0b0
        /*0e10*/ 	.word	0x00000002
        /*0e14*/ 	.word	0x00028c00
        /*0e18*/ 	.short	0x0101
        /*0e1a*/ 	.byte	0x3f
	.zero		1


	//   ....[70]....
        /*0e1c*/ 	.word	0x0001b0d0
        /*0e20*/ 	.word	0x00000002
        /*0e24*/ 	.word	0x00028c20
        /*0e28*/ 	.short	0x010a
        /*0e2a*/ 	.byte	0x3f
	.zero		1


	//   ....[71]....
        /*0e2c*/ 	.word	0x0001b1d0
        /*0e30*/ 	.word	0x00000000
        /*0e34*/ 	.word	0x00028c60
        /*0e38*/ 	.short	0x010a
        /*0e3a*/ 	.byte	0x3f
	.zero		1


	//   ....[72]....
        /*0e3c*/ 	.word	0x0001be50
        /*0e40*/ 	.word	0x00000003
        /*0e44*/ 	.word	0x00028c40
        /*0e48*/ 	.short	0x010a
        /*0e4a*/ 	.byte	0x3f
	.zero		1


	//   ....[73]....
        /*0e4c*/ 	.word	0x0001c0a0
        /*0e50*/ 	.word	0x00000003
        /*0e54*/ 	.word	0x00028c60
        /*0e58*/ 	.short	0x010a
        /*0e5a*/ 	.byte	0x3f
	.zero		1


	//   ....[74]....
        /*0e5c*/ 	.word	0x0001ccc0
        /*0e60*/ 	.word	0x00000002
        /*0e64*/ 	.word	0x00028c40
        /*0e68*/ 	.short	0x010a
        /*0e6a*/ 	.byte	0x3f
	.zero		1


	//   ....[75]....
        /*0e6c*/ 	.word	0x0001cf00
        /*0e70*/ 	.word	0x00000002
        /*0e74*/ 	.word	0x00028c60
        /*0e78*/ 	.short	0x010a
        /*0e7a*/ 	.byte	0x3f
	.zero		1


	//   ....[76]....
        /*0e7c*/ 	.word	0x0001da90
        /*0e80*/ 	.word	0x00000003
        /*0e84*/ 	.word	0x00028c40
        /*0e88*/ 	.short	0x010a
        /*0e8a*/ 	.byte	0x3f
	.zero		1


	//   ....[77]....
        /*0e8c*/ 	.word	0x0001dce0
        /*0e90*/ 	.word	0x00000003
        /*0e94*/ 	.word	0x00028c60
        /*0e98*/ 	.short	0x010a
        /*0e9a*/ 	.byte	0x3f
	.zero		1


	//   ....[78]....
        /*0e9c*/ 	.word	0x0001f4e0
        /*0ea0*/ 	.word	0x00000000
        /*0ea4*/ 	.word	0x00028c20
        /*0ea8*/ 	.short	0x010a
        /*0eaa*/ 	.byte	0x3f
	.zero		1


	//   ....[79]....
        /*0eac*/ 	.word	0x0001f690
        /*0eb0*/ 	.word	0x00000006
        /*0eb4*/ 	.word	0x00000000
        /*0eb8*/ 	.short	0x010a
        /*0eba*/ 	.byte	0x3f
	.zero		1


	//   ....[80]....
        /*0ebc*/ 	.word	0x0001f700
        /*0ec0*/ 	.word	0x00000007
        /*0ec4*/ 	.word	0x00000000
        /*0ec8*/ 	.short	0x010a
        /*0eca*/ 	.byte	0x3f
	.zero		1


	//   ....[81]....
        /*0ecc*/ 	.word	0x0001f770
        /*0ed0*/ 	.word	0x00000004
        /*0ed4*/ 	.word	0x00000000
        /*0ed8*/ 	.short	0x010a
        /*0eda*/ 	.byte	0x3f
	.zero		1


	//   ....[82]....
        /*0edc*/ 	.word	0x0001f7a0
        /*0ee0*/ 	.word	0x00000003
        /*0ee4*/ 	.word	0x00000000
        /*0ee8*/ 	.short	0x010a
        /*0eea*/ 	.byte	0x3f
	.zero		1


	//   ....[83]....
        /*0eec*/ 	.word	0x0001f800
        /*0ef0*/ 	.word	0x00000040
        /*0ef4*/ 	.word	0x00028c90
        /*0ef8*/ 	.short	0x010a
        /*0efa*/ 	.byte	0x3f
	.zero		1


	//   ....[84]....
        /*0efc*/ 	.word	0x0001f850
        /*0f00*/ 	.word	0x00000040
        /*0f04*/ 	.word	0x00028c90
        /*0f08*/ 	.short	0x010a
        /*0f0a*/ 	.byte	0x3f
	.zero		1


	//   ....[85]....
        /*0f0c*/ 	.word	0x0001f8a0
        /*0f10*/ 	.word	0x00000040
        /*0f14*/ 	.word	0x00028c90
        /*0f18*/ 	.short	0x010a
        /*0f1a*/ 	.byte	0x3f
	.zero		1


	//   ....[86]....
        /*0f1c*/ 	.word	0x0001f8f0
        /*0f20*/ 	.word	0x00000040
        /*0f24*/ 	.word	0x00028cb0
        /*0f28*/ 	.short	0x010a
        /*0f2a*/ 	.byte	0x3f
	.zero		1


	//   ....[87]....
        /*0f2c*/ 	.word	0x0001f940
        /*0f30*/ 	.word	0x00000016
        /*0f34*/ 	.word	0x00028c50
        /*0f38*/ 	.short	0x010a
        /*0f3a*/ 	.byte	0x3f
	.zero		1


	//   ....[88]....
        /*0f3c*/ 	.word	0x0001f990
        /*0f40*/ 	.word	0x00000000
        /*0f44*/ 	.word	0x00028c50
        /*0f48*/ 	.short	0x010a
        /*0f4a*/ 	.byte	0x3f
	.zero		1


	//   ....[89]....
        /*0f4c*/ 	.word	0x0001fd60
        /*0f50*/ 	.word	0x00000002
        /*0f54*/ 	.word	0x00028c00
        /*0f58*/ 	.short	0x010a
        /*0f5a*/ 	.byte	0x3f
	.zero		1


	//   ....[90]....
        /*0f5c*/ 	.word	0x00020170
        /*0f60*/ 	.word	0x00000002
        /*0f64*/ 	.word	0x00028c00
        /*0f68*/ 	.short	0x010a
        /*0f6a*/ 	.byte	0x3f
	.zero		1


	//   ....[91]....
        /*0f6c*/ 	.word	0x000201c0
        /*0f70*/ 	.word	0x0000000e
        /*0f74*/ 	.word	0x00028c30
        /*0f78*/ 	.short	0x010a
        /*0f7a*/ 	.byte	0x3f
	.zero		1


	//   ....[92]....
        /*0f7c*/ 	.word	0x00020210
        /*0f80*/ 	.word	0x0000000e
        /*0f84*/ 	.word	0x00028c50
        /*0f88*/ 	.short	0x010a
        /*0f8a*/ 	.byte	0x3f
	.zero		1


	//   ....[93]....
        /*0f8c*/ 	.word	0x00020260
        /*0f90*/ 	.word	0x000000d4
        /*0f94*/ 	.word	0x00028c30
        /*0f98*/ 	.short	0x010a
        /*0f9a*/ 	.byte	0x3f
	.zero		1


	//   ....[94]....
        /*0f9c*/ 	.word	0x000202b0
        /*0fa0*/ 	.word	0x000000d4
        /*0fa4*/ 	.word	0x00028c50
        /*0fa8*/ 	.short	0x010a
        /*0faa*/ 	.byte	0x3f
	.zero		1


	//   ....[95]....
        /*0fac*/ 	.word	0x00020300
        /*0fb0*/ 	.word	0x0000000e
        /*0fb4*/ 	.word	0x00028c30
        /*0fb8*/ 	.short	0x010a
        /*0fba*/ 	.byte	0x3f
	.zero		1


	//   ....[96]....
        /*0fbc*/ 	.word	0x00020350
        /*0fc0*/ 	.word	0x0000000e
        /*0fc4*/ 	.word	0x00028c50
        /*0fc8*/ 	.short	0x010a
        /*0fca*/ 	.byte	0x3f
	.zero		1


	//   ....[97]....
        /*0fcc*/ 	.word	0x000203a0
        /*0fd0*/ 	.word	0x000000ce
        /*0fd4*/ 	.word	0x00028c30
        /*0fd8*/ 	.short	0x010a
        /*0fda*/ 	.byte	0x3f
	.zero		1


	//   ....[98]....
        /*0fdc*/ 	.word	0x000203f0
        /*0fe0*/ 	.word	0x000000ce
        /*0fe4*/ 	.word	0x00028c50
        /*0fe8*/ 	.short	0x010a
        /*0fea*/ 	.byte	0x3f
	.zero		1


	//   ....[99]....
        /*0fec*/ 	.word	0x000205a0
        /*0ff0*/ 	.word	0x00000006
        /*0ff4*/ 	.word	0x00028c20
        /*0ff8*/ 	.short	0x010a
        /*0ffa*/ 	.byte	0x3f
	.zero		1


	//   ....[100]....
        /*0ffc*/ 	.word	0x000205f0
        /*1000*/ 	.word	0x00000006
        /*1004*/ 	.word	0x00028ca0
        /*1008*/ 	.short	0x010a
        /*100a*/ 	.byte	0x3f
	.zero		1


	//   ....[101]....
        /*100c*/ 	.word	0x00020640
        /*1010*/ 	.word	0x00000006
        /*1014*/ 	.word	0x00028cc0
        /*1018*/ 	.short	0x010a
        /*101a*/ 	.byte	0x3f
	.zero		1


	//   ....[102]....
        /*101c*/ 	.word	0x00020690
        /*1020*/ 	.word	0x00000005
        /*1024*/ 	.word	0x00028ca0
        /*1028*/ 	.short	0x010a
        /*102a*/ 	.byte	0x3f
	.zero		1


	//   ....[103]....
        /*102c*/ 	.word	0x000206e0
        /*1030*/ 	.word	0x00000005
        /*1034*/ 	.word	0x00028cc0
        /*1038*/ 	.short	0x010a
        /*103a*/ 	.byte	0x3f
	.zero		1


	//   ....[104]....
        /*103c*/ 	.word	0x00020880
        /*1040*/ 	.word	0x00000000
        /*1044*/ 	.word	0x00028c40
        /*1048*/ 	.short	0x010a
        /*104a*/ 	.byte	0x3f
	.zero		1


	//   ....[105]....
        /*104c*/ 	.word	0x00020df0
        /*1050*/ 	.word	0x00000002
        /*1054*/ 	.word	0x00028c20
        /*1058*/ 	.short	0x010a
        /*105a*/ 	.byte	0x3f
	.zero		1


	//   ....[106]....
        /*105c*/ 	.word	0x00020e40
        /*1060*/ 	.word	0x00000000
        /*1064*/ 	.word	0x00028c60
        /*1068*/ 	.short	0x010a
        /*106a*/ 	.byte	0x3f
	.zero		1


	//   ....[107]....
        /*106c*/ 	.word	0x00020e90
        /*1070*/ 	.word	0x00000003
        /*1074*/ 	.word	0x00028c40
        /*1078*/ 	.short	0x010a
        /*107a*/ 	.byte	0x3f
	.zero		1


	//   ....[108]....
        /*107c*/ 	.word	0x00020ee0
        /*1080*/ 	.word	0x00000003
        /*1084*/ 	.word	0x00028c60
        /*1088*/ 	.short	0x010a
        /*108a*/ 	.byte	0x3f
	.zero		1


	//   ....[109]....
        /*108c*/ 	.word	0x00020f30
        /*1090*/ 	.word	0x00000002
        /*1094*/ 	.word	0x00028c40
        /*1098*/ 	.short	0x010a
        /*109a*/ 	.byte	0x3f
	.zero		1


	//   ....[110]....
        /*109c*/ 	.word	0x00020f80
        /*10a0*/ 	.word	0x00000002
        /*10a4*/ 	.word	0x00028c60
        /*10a8*/ 	.short	0x010a
        /*10aa*/ 	.byte	0x3f
	.zero		1


	//   ....[111]....
        /*10ac*/ 	.word	0x00020fd0
        /*10b0*/ 	.word	0x00000003
        /*10b4*/ 	.word	0x00028c40
        /*10b8*/ 	.short	0x010a
        /*10ba*/ 	.byte	0x3f
	.zero		1


	//   ....[112]....
        /*10bc*/ 	.word	0x00021020
        /*10c0*/ 	.word	0x00000003
        /*10c4*/ 	.word	0x00028c60
        /*10c8*/ 	.short	0x010a
        /*10ca*/ 	.byte	0x3f
	.zero		1


	//   ....[113]....
        /*10cc*/ 	.word	0x000219c0
        /*10d0*/ 	.word	0x00000000
        /*10d4*/ 	.word	0x00028c20
        /*10d8*/ 	.short	0x010a
        /*10da*/ 	.byte	0x3f
	.zero		1


	//   ....[114]....
        /*10dc*/ 	.word	0x00021b60
        /*10e0*/ 	.word	0x00000006
        /*10e4*/ 	.word	0x00000000
        /*10e8*/ 	.short	0x010a
        /*10ea*/ 	.byte	0x3f
	.zero		1


	//   ....[115]....
        /*10ec*/ 	.word	0x00021bb0
        /*10f0*/ 	.word	0x00000007
        /*10f4*/ 	.word	0x00000000
        /*10f8*/ 	.short	0x010a
        /*10fa*/ 	.byte	0x3f
	.zero		1


	//   ....[116]....
        /*10fc*/ 	.word	0x00021c00
        /*1100*/ 	.word	0x00000004
        /*1104*/ 	.word	0x00000000
        /*1108*/ 	.short	0x010a
        /*110a*/ 	.byte	0x3f
	.zero		1


	//----- nvinfo : EIATTR_NUM_MBARRIERS
	.align		4
.L_408:
        /*110c*/ 	.byte	0x03, 0x38
        /*110e*/ 	.short	0x0016


	//----- nvinfo : EIATTR_EXIT_INSTR_OFFSETS
	.align		4
        /*1110*/ 	.byte	0x04, 0x1c
        /*1112*/ 	.short	(.L_410 - .L_409)


	//   ....[0]....
.L_409:
        /*1114*/ 	.word	0x0001f7f0


	//----- nvinfo : EIATTR_MAX_THREADS
	.align		4
.L_410:
        /*1118*/ 	.byte	0x04, 0x05
        /*111a*/ 	.short	(.L_412 - .L_411)
.L_411:
        /*111c*/ 	.word	0x00000180
        /*1120*/ 	.word	0x00000001
        /*1124*/ 	.word	0x00000001


	//----- nvinfo : EIATTR_CRS_STACK_SIZE
	.align		4
.L_412:
        /*1128*/ 	.byte	0x04, 0x1e
        /*112a*/ 	.short	(.L_414 - .L_413)
.L_413:
        /*112c*/ 	.word	0x00000000


	//----- nvinfo : EIATTR_CBANK_PARAM_SIZE
	.align		4
.L_414:
        /*1130*/ 	.byte	0x03, 0x19
        /*1132*/ 	.short	0x0af0


	//----- nvinfo : EIATTR_PARAM_CBANK
	.align		4
        /*1134*/ 	.byte	0x04, 0x0a
        /*1136*/ 	.short	(.L_416 - .L_415)
	.align		4
.L_415:
        /*1138*/ 	.word	index@(.nv.constant0._ZN7cutlass13device_kernelIN5flash11enable_sm90INS1_16FlashAttnFwdSm90INS1_25CollectiveMainloopFwdSm90ILi2EN4cute5tupleIJNS5_1CILi1EEES8_S8_EEENS6_IJNS7_ILi64EEESA_SA_EEELi512ENS_10bfloat16_tEfNS_4arch4Sm90ELb0ELb1ELb0ELb1ELb0ELb1ELb0ELb0ELb0ELb1ELb0ELb0EEENS1_21CollectiveEpilogueFwdINS6_IJSA_NS7_ILi512EEESA_EEES9_SC_SE_Li256ELb1ELb1ELb0ELb0EEENS1_36VarlenDynamicPersistentTileSchedulerILi64ELi64ELi256ELi128ELb0ELb1ELb1ELb1ELb0ELb1EEEEEEEEEvNT_6ParamsE)
        /*113c*/ 	.short	0x0210
        /*113e*/ 	.short	0x0af0


	//----- nvinfo : EIATTR_SW_WAR
	.align		4
.L_416:
        /*1140*/ 	.byte	0x04, 0x36
        /*1142*/ 	.short	(.L_418 - .L_417)
.L_417:
        /*1144*/ 	.word	0x00000008
.L_418:


//--------------------- .nv.info._ZN7cutlass13device_kernelIN5flash11enable_sm90INS1_16FlashAttnFwdSm90INS1_25CollectiveMainloopFwdSm90ILi2EN4cute5tupleIJNS5_1CILi1EEES8_S8_EEENS6_IJNS7_ILi64EEESA_SA_EEELi512ENS_10bfloat16_tEfNS_4arch4Sm90ELb0ELb1ELb0ELb1ELb0ELb0ELb1ELb0ELb0ELb1ELb0ELb0EEENS1_21CollectiveEpilogueFwdINS6_IJSA_NS7_ILi512EEESA_EEES9_SC_SE_Li256ELb1ELb1ELb0ELb0EEENS1_36VarlenDynamicPersistentTileSchedulerILi64ELi64ELi256ELi128ELb0ELb1ELb1ELb1ELb0ELb1EEEEEEEEEvNT_6ParamsE --------------------------
	.section	.nv.info._ZN7cutlass13device_kernelIN5flash11enable_sm90INS1_16FlashAttnFwdSm90INS1_25CollectiveMainloopFwdSm90ILi2EN4cute5tupleIJNS5_1CILi1EEES8_S8_EEENS6_IJNS7_ILi64EEESA_SA_EEELi512ENS_10bfloat16_tEfNS_4arch4Sm90ELb0ELb1ELb0ELb1ELb0ELb0ELb1ELb0ELb0ELb1ELb0ELb0EEENS1_21CollectiveEpilogueFwdINS6_IJSA_NS7_ILi512EEESA_EEES9_SC_SE_Li256ELb1ELb1ELb0ELb0EEENS1_36VarlenDynamicPersistentTileSchedulerILi64ELi64ELi256ELi128ELb0ELb1ELb1ELb1ELb0ELb1EEEEEEEEEvNT_6ParamsE,"",@"SHT_CUDA_INFO"
	.sectionflags	@""
	.align	4


	//----- nvinfo : EIATTR_CUDA_API_VERSION
	.align		4
        /*0000*/ 	.byte	0x04, 0x37
        /*0002*/ 	.short	(.L_420 - .L_419)
.L_419:
        /*0004*/ 	.word	0x00000082


	//----- nvinfo : EIATTR_KPARAM_INFO
	.align		4
.L_420:
        /*0008*/ 	.byte	0x04, 0x17
        /*000a*/ 	.short	(.L_422 - .L_421)
.L_421:
        /*000c*/ 	.word	0x00000000
        /*0010*/ 	.short	0x0000
        /*0012*/ 	.short	0x0070
        /*0014*/ 	.byte	0x00, 0xf0, 0x01, 0x2e


	//----- nvinfo : EIATTR_SPARSE_MMA_MASK
	.align		4
.L_422:
        /*0018*/ 	.byte	0x03, 0x50
        /*001a*/ 	.short	0x0000


	//----- nvinfo : EIATTR_MAXREG_COUNT
	.align		4
        /*001c*/ 	.byte	0x03, 0x1b
        /*001e*/ 	.short	0x00a8


	//----- nvinfo : EIATTR_NUM_BARRIERS
	.align		4
        /*0020*/ 	.byte	0x02, 0x4c
        /*0022*/ 	.byte	0x10
	.zero		1


	//----- nvinfo : EIATTR_EXTERNS
	.align		4
        /*0024*/ 	.byte	0x04, 0x0f
        /*0026*/ 	.short	(.L_424 - .L_423)


	//   ....[0]....
	.align		4
.L_423:
        /*0028*/ 	.word	index@(__assertfail)


	//----- nvinfo : EIATTR_ANNOTATIONS
	.align		4
.L_424:
        /*002c*/ 	.byte	0x04, 0x55
        /*002e*/ 	.short	(.L_426 - .L_425)


	//   ....[0]....
.L_425:
        /* <DEDUP_REMOVED lines=83> */


	//----- nvinfo : EIATTR_MERCURY_ISA_VERSION
	.align		4
.L_426:
        /*0550*/ 	.byte	0x03, 0x5f
        /*0552*/ 	.short	0x0101


	//----- nvinfo : EIATTR_UNUSED_LOAD_BYTE_OFFSET
	.align		4
        /*0554*/ 	.byte	0x04, 0x44
        /*0556*/ 	.short	(.L_428 - .L_427)


	//   ....[0]....
.L_427:
        /*0558*/ 	.word	0x00000a30
        /*055c*/ 	.word	0x0000fff0


	//   ....[1]....
        /*0560*/ 	.word	0x00010d20
        /*0564*/ 	.word	0x0000fff0


	//----- nvinfo : EIATTR_INT_WARP_WIDE_INSTR_OFFSETS
	.align		4
.L_428:
        /*0568*/ 	.byte	0x04, 0x31
        /*056a*/ 	.short	(.L_430 - .L_429)


	//   ....[0]....
.L_429:
        /*056c*/ 	.word	0x00000130


	//   ....[1]....
        /*0570*/ 	.word	0x00000170


	//   ....[2]....
        /*0574*/ 	.word	0x000001e0


	//   ....[3]....
        /*0578*/ 	.word	0x00000250


	//   ....[4]....
        /*057c*/ 	.word	0x00015160


	//   ....[5]....
        /*0580*/ 	.word	0x000151c0


	//   ....[6]....
        /*0584*/ 	.word	0x0001ad50


	//   ....[7]....
        /*0588*/ 	.word	0x0001adb0


	//----- nvinfo : EIATTR_COOP_GROUP_MASK_REGIDS
	.align		4
.L_430:
        /*058c*/ 	.byte	0x04, 0x29
        /*058e*/ 	.short	(.L_432 - .L_431)


	//   ....[0]....
.L_431:
        /*0590*/ 	.word	0xffffffff


	//   ....[1]....
        /*0594*/ 	.word	0xffffffff


	//   ....[2]....
        /*0598*/ 	.word	0xffffffff


	//   ....[3]....
        /*059c*/ 	.word	0xffffffff


	//   ....[4]....
        /*05a0*/ 	.word	0xffffffff


	//   ....[5]....
        /*05a4*/ 	.word	0xffffffff


	//   ....[6]....
        /*05a8*/ 	.word	0xffffffff


	//   ....[7]....
        /*05ac*/ 	.word	0xffffffff


	//   ....[8]....
        /*05b0*/ 	.word	0xffffffff


	//   ....[9]....
        /*05b4*/ 	.word	0xffffffff


	//   ....[10]....
        /*05b8*/ 	.word	0xffffffff


	//   ....[11]....
        /*05bc*/ 	.word	0xffffffff


	//   ....[12]....
        /*05c0*/ 	.word	0xffffffff


	//   ....[13]....
        /*05c4*/ 	.word	0xffffffff


	//   ....[14]....
        /*05c8*/ 	.word	0xffffffff


	//   ....[15]....
        /*05cc*/ 	.word	0xffffffff


	//   ....[16]....
        /*05d0*/ 	.word	0xffffffff


	//   ....[17]....
        /*05d4*/ 	.word	0xffffffff


	//   ....[18]....
        /*05d8*/ 	.word	0xffffffff


	//   ....[19]....
        /*05dc*/ 	.word	0xffffffff


	//   ....[20]....
        /*05e0*/ 	.word	0xffffffff


	//   ....[21]....
        /*05e4*/ 	.word	0xffffffff


	//   ....[22]....
        /*05e8*/ 	.word	0xffffffff


	//   ....[23]....
        /*05ec*/ 	.word	0xffffffff


	//   ....[24]....
        /*05f0*/ 	.word	0xffffffff


	//   ....[25]....
        /*05f4*/ 	.word	0xffffffff


	//   ....[26]....
        /*05f8*/ 	.word	0xffffffff


	//   ....[27]....
        /*05fc*/ 	.word	0xffffffff


	//   ....[28]....
        /*0600*/ 	.word	0xffffffff


	//   ....[29]....
        /*0604*/ 	.word	0xffffffff


	//   ....[30]....
        /*0608*/ 	.word	0xffffffff


	//   ....[31]....
        /*060c*/ 	.word	0xffffffff


	//   ....[32]....
        /*0610*/ 	.word	0xffffffff


	//   ....[33]....
        /*0614*/ 	.word	0xffffffff


	//   ....[34]....
        /*0618*/ 	.word	0xffffffff


	//   ....[35]....
        /*061c*/ 	.word	0xffffffff


	//   ....[36]....
        /*0620*/ 	.word	0xffffffff


	//   ....[37]....
        /*0624*/ 	.word	0xffffffff


	//   ....[38]....
        /*0628*/ 	.word	0xffffffff


	//   ....[39]....
        /*062c*/ 	.word	0xffffffff


	//   ....[40]....
        /*0630*/ 	.word	0xffffffff


	//   ....[41]....
        /*0634*/ 	.word	0xffffffff


	//   ....[42]....
        /*0638*/ 	.word	0xffffffff


	//   ....[43]....
        /*063c*/ 	.word	0xffffffff


	//   ....[44]....
        /*0640*/ 	.word	0xffffffff


	//   ....[45]....
        /*0644*/ 	.word	0xffffffff


	//   ....[46]....
        /*0648*/ 	.word	0xffffffff


	//   ....[47]....
        /*064c*/ 	.word	0xffffffff


	//   ....[48]....
        /*0650*/ 	.word	0xffffffff


	//   ....[49]....
        /*0654*/ 	.word	0xffffffff


	//   ....[50]....
        /*0658*/ 	.word	0xffffffff


	//   ....[51]....
        /*065c*/ 	.word	0xffffffff


	//   ....[52]....
        /*0660*/ 	.word	0xffffffff


	//   ....[53]....
        /*0664*/ 	.word	0xffffffff


	//   ....[54]....
        /*0668*/ 	.word	0xffffffff


	//   ....[55]....
        /*066c*/ 	.word	0xffffffff


	//   ....[56]....
        /*0670*/ 	.word	0xffffffff


	//   ....[57]....
        /*0674*/ 	.word	0xffffffff


	//   ....[58]....
        /*0678*/ 	.word	0xffffffff


	//   ....[59]....
        /*067c*/ 	.word	0xffffffff


	//   ....[60]....
        /*0680*/ 	.word	0xffffffff


	//   ....[61]....
        /*0684*/ 	.word	0xffffffff


	//   ....[62]....
        /*0688*/ 	.word	0xffffffff


	//   ....[63]....
        /*068c*/ 	.word	0xffffffff


	//   ....[64]....
        /*0690*/ 	.word	0xffffffff


	//   ....[65]....
        /*0694*/ 	.word	0xffffffff


	//   ....[66]....
        /*0698*/ 	.word	0xffffffff


	//   ....[67]....
        /*069c*/ 	.word	0xffffffff


	//   ....[68]....
        /*06a0*/ 	.word	0xffffffff


	//   ....[69]....
        /*06a4*/ 	.word	0xffffffff


	//   ....[70]....
        /*06a8*/ 	.word	0xffffffff


	//   ....[71]....
        /*06ac*/ 	.word	0xffffffff


	//   ....[72]....
        /*06b0*/ 	.word	0xffffffff


	//   ....[73]....
        /*06b4*/ 	.word	0xffffffff


	//   ....[74]....
        /*06b8*/ 	.word	0xffffffff


	//   ....[75]....
        /*06bc*/ 	.word	0xffffffff


	//   ....[76]....
        /*06c0*/ 	.word	0xffffffff


	//   ....[77]....
        /*06c4*/ 	.word	0xffffffff


	//   ....[78]....
        /*06c8*/ 	.word	0xffffffff


	//   ....[79]....
        /*06cc*/ 	.word	0xffffffff


	//   ....[80]....
        /*06d0*/ 	.word	0xffffffff


	//   ....[81]....
        /*06d4*/ 	.word	0xffffffff


	//   ....[82]....
        /*06d8*/ 	.word	0xffffffff


	//   ....[83]....
        /*06dc*/ 	.word	0xffffffff


	//   ....[84]....
        /*06e0*/ 	.word	0xffffffff


	//   ....[85]....
        /*06e4*/ 	.word	0xffffffff


	//   ....[86]....
        /*06e8*/ 	.word	0xffffffff


	//   ....[87]....
        /*06ec*/ 	.word	0xffffffff


	//   ....[88]....
        /*06f0*/ 	.word	0xffffffff


	//   ....[89]....
        /*06f4*/ 	.word	0xffffffff


	//   ....[90]....
        /*06f8*/ 	.word	0xffffffff


	//   ....[91]....
        /*06fc*/ 	.word	0xffffffff


	//   ....[92]....
        /*0700*/ 	.word	0xffffffff


	//   ....[93]....
        /*0704*/ 	.word	0xffffffff


	//   ....[94]....
        /*0708*/ 	.word	0xffffffff


	//   ....[95]....
        /*070c*/ 	.word	0xffffffff


	//   ....[96]....
        /*0710*/ 	.word	0xffffffff


	//   ....[97]....
        /*0714*/ 	.word	0xffffffff


	//   ....[98]....
        /*0718*/ 	.word	0xffffffff


	//   ....[99]....
        /*071c*/ 	.word	0xffffffff


	//   ....[100]....
        /*0720*/ 	.word	0xffffffff


	//   ....[101]....
        /*0724*/ 	.word	0xffffffff


	//   ....[102]....
        /*0728*/ 	.word	0xffffffff


	//   ....[103]....
        /*072c*/ 	.word	0xffffffff


	//   ....[104]....
        /*0730*/ 	.word	0xffffffff


	//   ....[105]....
        /*0734*/ 	.word	0xffffffff


	//   ....[106]....
        /*0738*/ 	.word	0xffffffff


	//   ....[107]....
        /*073c*/ 	.word	0x0500000f


	//   ....[108]....
        /*0740*/ 	.word	0x0500000f


	//   ....[109]....
        /*0744*/ 	.word	0x0500000f


	//   ....[110]....
        /*0748*/ 	.word	0x0500000f


	//   ....[111]....
        /*074c*/ 	.word	0x0500000f


	//   ....[112]....
        /*0750*/ 	.word	0x0500000f


	//   ....[113]....
        /*0754*/ 	.word	0x0500000f


	//   ....[114]....
        /*0758*/ 	.word	0x0500000f


	//   ....[115]....
        /*075c*/ 	.word	0x0500000f


	//   ....[116]....
        /*0760*/ 	.word	0x0500000f


	//   ....[117]....
        /*0764*/ 	.word	0x0500000f


	//   ....[118]....
        /*0768*/ 	.word	0x0500000f


	//   ....[119]....
        /*076c*/ 	.word	0x0500000f


	//   ....[120]....
        /*0770*/ 	.word	0x0500000f


	//   ....[121]....
        /*0774*/ 	.word	0x0500000f


	//   ....[122]....
        /*0778*/ 	.word	0x0500000f


	//   ....[123]....
        /*077c*/ 	.word	0x0500000f


	//   ....[124]....
        /*0780*/ 	.word	0x0500000f


	//   ....[125]....
        /*0784*/ 	.word	0x0500000f


	//   ....[126]....
        /*0788*/ 	.word	0x0500000f


	//   ....[127]....
        /*078c*/ 	.word	0x0500000f


	//   ....[128]....
        /*0790*/ 	.word	0x0500000f


	//   ....[129]....
        /*0794*/ 	.word	0x0500000f


	//   ....[130]....
        /*0798*/ 	.word	0x0500000f


	//   ....[131]....
        /*079c*/ 	.word	0x0500000f


	//   ....[132]....
        /*07a0*/ 	.word	0x0500000f


	//   ....[133]....
        /*07a4*/ 	.word	0x0500000f


	//   ....[134]....
        /*07a8*/ 	.word	0x0500000f


	//   ....[135]....
        /*07ac*/ 	.word	0x0500000f


	//   ....[136]....
        /*07b0*/ 	.word	0x0500000f


	//   ....[137]....
        /*07b4*/ 	.word	0x0500000f


	//   ....[138]....
        /*07b8*/ 	.word	0x0500000f


	//   ....[139]....
        /*07bc*/ 	.word	0x0500000f


	//   ....[140]....
        /*07c0*/ 	.word	0x0500000f


	//   ....[141]....
        /*07c4*/ 	.word	0x0500000f


	//----- nvinfo : EIATTR_COOP_GROUP_INSTR_OFFSETS
	.align		4
.L_432:
        /*07c8*/ 	.byte	0x04, 0x28
        /*07ca*/ 	.short	(.L_434 - .L_433)


	//   ....[0]....
.L_433:
        /*07cc*/ 	.word	0x00000060


	//   ....[1]....
        /*07d0*/ 	.word	0x00000140


	//   ....[2]....
        /*07d4*/ 	.word	0x00000180


	//   ....[3]....
        /*07d8*/ 	.word	0x00000390


	//   ....[4]....
        /*07dc*/ 	.word	0x000004f0


	//   ....[5]....
        /*07e0*/ 	.word	0x00000610


	//   ....[6]....
        /*07e4*/ 	.word	0x00000770


	//   ....[7]....
        /*07e8*/ 	.word	0x00001ca0


	//   ....[8]....
        /*07ec*/ 	.word	0x00003c50


	//   ....[9]....
        /*07f0*/ 	.word	0x00004420


	//   ....[10]....
        /*07f4*/ 	.word	0x000054b0


	//   ....[11]....
        /*07f8*/ 	.word	0x00005b60


	//   ....[12]....
        /*07fc*/ 	.word	0x000060c0


	//   ....[13]....
        /*0800*/ 	.word	0x000061c0


	//   ....[14]....
        /*0804*/ 	.word	0x00006530


	//   ....[15]....
        /*0808*/ 	.word	0x000065c0


	//   ....[16]....
        /*080c*/ 	.word	0x00006da0


	//   ....[17]....
        /*0810*/ 	.word	0x00007350


	//   ....[18]....
        /*0814*/ 	.word	0x00008350


	//   ....[19]....
        /*0818*/ 	.word	0x000085b0


	//   ....[20]....
        /*081c*/ 	.word	0x00008cd0


	//   ....[21]....
        /*0820*/ 	.word	0x00008dd0


	//   ....[22]....
        /*0824*/ 	.word	0x00009180


	//   ....[23]....
        /*0828*/ 	.word	0x00009210


	//   ....[24]....
        /*082c*/ 	.word	0x0000a2c0


	//   ....[25]....
        /*0830*/ 	.word	0x0000a970


	//   ....[26]....
        /*0834*/ 	.word	0x0000ba60


	//   ....[27]....
        /*0838*/ 	.word	0x0000ba90


	//   ....[28]....
        /*083c*/ 	.word	0x0000bd90


	//   ....[29]....
        /*0840*/ 	.word	0x0000bf60


	//   ....[30]....
        /*0844*/ 	.word	0x0000ce40


	//   ....[31]....
        /*0848*/ 	.word	0x0000d2b0


	//   ....[32]....
        /*084c*/ 	.word	0x0000d3d0


	//   ....[33]....
        /*0850*/ 	.word	0x0000e4e0


	//   ....[34]....
        /*0854*/ 	.word	0x0000ebf0


	//   ....[35]....
        /*0858*/ 	.word	0x0000ecf0


	//   ....[36]....
        /*085c*/ 	.word	0x0000f0d0


	//   ....[37]....
        /*0860*/ 	.word	0x0000f140


	//   ....[38]....
        /*0864*/ 	.word	0x000101e0


	//   ....[39]....
        /*0868*/ 	.word	0x00010220


	//   ....[40]....
        /*086c*/ 	.word	0x00010250


	//   ....[41]....
        /*0870*/ 	.word	0x000102f0


	//   ....[42]....
        /*0874*/ 	.word	0x00010320


	//   ....[43]....
        /*0878*/ 	.word	0x00011ce0


	//   ....[44]....
        /*087c*/ 	.word	0x000121c0


	//   ....[45]....
        /*0880*/ 	.word	0x000121f0


	//   ....[46]....
        /*0884*/ 	.word	0x00012210


	//   ....[47]....
        /*0888*/ 	.word	0x00012240


	//   ....[48]....
        /*088c*/ 	.word	0x000128b0


	//   ....[49]....
        /*0890*/ 	.word	0x000128c0


	//   ....[50]....
        /*0894*/ 	.word	0x00012af0


	//   ....[51]....
        /*0898*/ 	.word	0x00012b10


	//   ....[52]....
        /*089c*/ 	.word	0x00013600


	//   ....[53]....
        /*08a0*/ 	.word	0x00013630


	//   ....[54]....
        /*08a4*/ 	.word	0x00013870


	//   ....[55]....
        /*08a8*/ 	.word	0x00013890


	//   ....[56]....
        /*08ac*/ 	.word	0x00013b40


	//   ....[57]....
        /*08b0*/ 	.word	0x00013d10


	//   ....[58]....
        /*08b4*/ 	.word	0x00013d40


	//   ....[59]....
        /*08b8*/ 	.word	0x00013d70


	//   ....[60]....
        /*08bc*/ 	.word	0x00013da0


	//   ....[61]....
        /*08c0*/ 	.word	0x00013dd0


	//   ....[62]....
        /*08c4*/ 	.word	0x00013e00


	//   ....[63]....
        /*08c8*/ 	.word	0x00013f70


	//   ....[64]....
        /*08cc*/ 	.word	0x00013fa0


	//   ....[65]....
        /*08d0*/ 	.word	0x00013fd0


	//   ....[66]....
        /*08d4*/ 	.word	0x00014000


	//   ....[67]....
        /*08d8*/ 	.word	0x00014030


	//   ....[68]....
        /*08dc*/ 	.word	0x00014060


	//   ....[69]....
        /*08e0*/ 	.word	0x00014100


	//   ....[70]....
        /*08e4*/ 	.word	0x00014160


	//   ....[71]....
        /*08e8*/ 	.word	0x000141f0


	//   ....[72]....
        /*08ec*/ 	.word	0x00015720


	//   ....[73]....
        /*08f0*/ 	.word	0x00016290


	//   ....[74]....
        /*08f4*/ 	.word	0x000162a0


	//   ....[75]....
        /*08f8*/ 	.word	0x000162d0


	//   ....[76]....
        /*08fc*/ 	.word	0x000163b0


	//   ....[77]....
        /*0900*/ 	.word	0x000163e0


	//   ....[78]....
        /*0904*/ 	.word	0x00016440


	//   ....[79]....
        /*0908*/ 	.word	0x00016450


	//   ....[80]....
        /*090c*/ 	.word	0x000164c0


	//   ....[81]....
        /*0910*/ 	.word	0x00016e80


	//   ....[82]....
        /*0914*/ 	.word	0x00016e90


	//   ....[83]....
        /*0918*/ 	.word	0x00016fb0


	//   ....[84]....
        /*091c*/ 	.word	0x00016fc0


	//   ....[85]....
        /*0920*/ 	.word	0x00017250


	//   ....[86]....
        /*0924*/ 	.word	0x00017260


	//   ....[87]....
        /*0928*/ 	.word	0x000173d0


	//   ....[88]....
        /*092c*/ 	.word	0x000173e0


	//   ....[89]....
        /*0930*/ 	.word	0x0001afe0


	//   ....[90]....
        /*0934*/ 	.word	0x0001b010


	//   ....[91]....
        /*0938*/ 	.word	0x0001b050


	//   ....[92]....
        /*093c*/ 	.word	0x0001b080


	//   ....[93]....
        /*0940*/ 	.word	0x0001b0b0


	//   ....[94]....
        /*0944*/ 	.word	0x0001b0e0


	//   ....[95]....
        /*0948*/ 	.word	0x0001b110


	//   ....[96]....
        /*094c*/ 	.word	0x0001b140


	//   ....[97]....
        /*0950*/ 	.word	0x0001b2c0


	//   ....[98]....
        /*0954*/ 	.word	0x0001b2f0


	//   ....[99]....
        /*0958*/ 	.word	0x0001b320


	//   ....[100]....
        /*095c*/ 	.word	0x0001b350


	//   ....[101]....
        /*0960*/ 	.word	0x0001b380


	//   ....[102]....
        /*0964*/ 	.word	0x0001b3b0


	//   ....[103]....
        /*0968*/ 	.word	0x0001b470


	//   ....[104]....
        /*096c*/ 	.word	0x0001b490


	//   ....[105]....
        /*0970*/ 	.word	0x0001b500


	//   ....[106]....
        /*0974*/ 	.word	0x0001bbd0


	//   ....[107]....
        /*0978*/ 	.word	0x0001c2b0


	//   ....[108]....
        /*097c*/ 	.word	0x0001c440


	//   ....[109]....
        /*0980*/ 	.word	0x0001c4a0


	//   ....[110]....
        /*0984*/ 	.word	0x0001c500


	//   ....[111]....
        /*0988*/ 	.word	0x0001c550


	//   ....[112]....
        /*098c*/ 	.word	0x0001c6b0


	//   ....[113]....
        /*0990*/ 	.word	0x0001c750


	//   ....[114]....
        /*0994*/ 	.word	0x0001c800


	//   ....[115]....
        /*0998*/ 	.word	0x0001c8e0


	//   ....[116]....
        /*099c*/ 	.word	0x0001cac0


	//   ....[117]....
        /*09a0*/ 	.word	0x0001cb90


	//   ....[118]....
        /*09a4*/ 	.word	0x0001ce40


	//   ....[119]....
        /*09a8*/ 	.word	0x0001cf50


	//   ....[120]....
        /*09ac*/ 	.word	0x0001d120


	//   ....[121]....
        /*09b0*/ 	.word	0x0001d1f0


	//   ....[122]....
        /*09b4*/ 	.word	0x0001d420


	//   ....[123]....
        /*09b8*/ 	.word	0x0001d470


	//   ....[124]....
        /*09bc*/ 	.word	0x0001d7a0


	//   ....[125]....
        /*09c0*/ 	.word	0x0001d840


	//   ....[126]....
        /*09c4*/ 	.word	0x0001d960


	//   ....[127]....
        /*09c8*/ 	.word	0x0001d9e0


	//   ....[128]....
        /*09cc*/ 	.word	0x0001da60


	//   ....[129]....
        /*09d0*/ 	.word	0x0001dae0


	//   ....[130]....
        /*09d4*/ 	.word	0x0001db60


	//   ....[131]....
        /*09d8*/ 	.word	0x0001dbf0


	//   ....[132]....
        /*09dc*/ 	.word	0x0001dc90


	//   ....[133]....
        /*09e0*/ 	.word	0x0001dd40


	//   ....[134]....
        /*09e4*/ 	.word	0x0001ddc0


	//   ....[135]....
        /*09e8*/ 	.word	0x0001de40


	//   ....[136]....
        /*09ec*/ 	.word	0x0001dec0


	//   ....[137]....
        /*09f0*/ 	.word	0x0001df50


	//   ....[138]....
        /*09f4*/ 	.word	0x0001dfd0


	//   ....[139]....
        /*09f8*/ 	.word	0x0001e070


	//   ....[140]....
        /*09fc*/ 	.word	0x0001e100


	//   ....[141]....
        /*0a00*/ 	.word	0x0001e230


	//----- nvinfo : EIATTR_REG_RECONFIG
	.align		4
.L_434:
        /*0a04*/ 	.byte	0x01, 0x54
	.zero		2


	//----- nvinfo : EIATTR_SYSCALL_OFFSETS
	.align		4
        /*0a08*/ 	.byte	0x04, 0x46
        /*0a0a*/ 	.short	(.L_436 - .L_435)


	//   ....[0]....
.L_435:
        /*0a0c*/ 	.word	0x00003e20


	//   ....[1]....
        /*0a10*/ 	.word	0x00015360


	//   ....[2]....
        /*0a14*/ 	.word	0x000154b0


	//   ....[3]....
        /*0a18*/ 	.word	0x000155a0


	//   ....[4]....
        /*0a1c*/ 	.word	0x00015e50


	//   ....[5]....
        /*0a20*/ 	.word	0x000167f0


	//----- nvinfo : EIATTR_MBARRIER_INSTR_OFFSETS
	.align		4
.L_436:
        /*0a24*/ 	.byte	0x04, 0x39
        /*0a26*/ 	.short	(.L_438 - .L_437)


	//   ....[0]....
.L_437:
        /*0a28*/ 	.word	0x00000270
        /*0a2c*/ 	.word	0x000000ff
        /*0a30*/ 	.word	0x00038800
        /*0a34*/ 	.short	0x0100
        /*0a36*/ 	.byte	0x08
	.zero		1


	//   ....[1]....
        /*0a38*/ 	.word	0x00000280
        /*0a3c*/ 	.word	0x000000ff
        /*0a40*/ 	.word	0x00038810
        /*0a44*/ 	.short	0x0100
        /*0a46*/ 	.byte	0x08
	.zero		1


	//   ....[2]....
        /*0a48*/ 	.word	0x00000290
        /*0a4c*/ 	.word	0x000000ff
        /*0a50*/ 	.word	0x00038820
        /*0a54*/ 	.short	0x0100
        /*0a56*/ 	.byte	0x08
	.zero		1


	//   ....[3]....
        /*0a58*/ 	.word	0x00000340
        /*0a5c*/ 	.word	0x000000ff
        /*0a60*/ 	.word	0x00038830
        /*0a64*/ 	.short	0x0100
        /*0a66*/ 	.byte	0x06
	.zero		1


	//   ....[4]....
        /*0a68*/ 	.word	0x00000350
        /*0a6c*/ 	.word	0x000000ff
        /*0a70*/ 	.word	0x00038840
        /*0a74*/ 	.short	0x0100
        /*0a76*/ 	.byte	0x06
	.zero		1


	//   ....[5]....
        /*0a78*/ 	.word	0x00000360
        /*0a7c*/ 	.word	0x000000ff
        /*0a80*/ 	.word	0x00038838
        /*0a84*/ 	.short	0x0100
        /*0a86*/ 	.byte	0x06
	.zero		1


	//   ....[6]....
        /*0a88*/ 	.word	0x00000370
        /*0a8c*/ 	.word	0x000000ff
        /*0a90*/ 	.word	0x00038848
        /*0a94*/ 	.short	0x0100
        /*0a96*/ 	.byte	0x06
	.zero		1


	//   ....[7]....
        /*0a98*/ 	.word	0x000004a0
        /*0a9c*/ 	.word	0x000000ff
        /*0aa0*/ 	.word	0x00038850
        /*0aa4*/ 	.short	0x0100
        /*0aa6*/ 	.byte	0x08
	.zero		1


	//   ....[8]....
        /*0aa8*/ 	.word	0x000004b0
        /*0aac*/ 	.word	0x000000ff
        /*0ab0*/ 	.word	0x00038860
        /*0ab4*/ 	.short	0x0100
        /*0ab6*/ 	.byte	0x08
	.zero		1


	//   ....[9]....
        /*0ab8*/ 	.word	0x000004c0
        /*0abc*/ 	.word	0x000000ff
        /*0ac0*/ 	.word	0x00038858
        /*0ac4*/ 	.short	0x0100
        /*0ac6*/ 	.byte	0x08
	.zero		1


	//   ....[10]....
        /*0ac8*/ 	.word	0x000004d0
        /*0acc*/ 	.word	0x000000ff
        /*0ad0*/ 	.word	0x00038868
        /*0ad4*/ 	.short	0x0100
        /*0ad6*/ 	.byte	0x08
	.zero		1


	//   ....[11]....
        /*0ad8*/ 	.word	0x000005c0
        /*0adc*/ 	.word	0x000000ff
        /*0ae0*/ 	.word	0x00038870
        /*0ae4*/ 	.short	0x0100
        /*0ae6*/ 	.byte	0x06
	.zero		1


	//   ....[12]....
        /*0ae8*/ 	.word	0x000005d0
        /*0aec*/ 	.word	0x000000ff
        /*0af0*/ 	.word	0x00038880
        /*0af4*/ 	.short	0x0100
        /*0af6*/ 	.byte	0x06
	.zero		1


	//   ....[13]....
        /*0af8*/ 	.word	0x000005e0
        /*0afc*/ 	.word	0x000000ff
        /*0b00*/ 	.word	0x00038878
        /*0b04*/ 	.short	0x0100
        /*0b06*/ 	.byte	0x06
	.zero		1


	//   ....[14]....
        /*0b08*/ 	.word	0x000005f0
        /*0b0c*/ 	.word	0x000000ff
        /*0b10*/ 	.word	0x00038888
        /*0b14*/ 	.short	0x0100
        /*0b16*/ 	.byte	0x06
	.zero		1


	//   ....[15]....
        /*0b18*/ 	.word	0x00000720
        /*0b1c*/ 	.word	0x000000ff
        /*0b20*/ 	.word	0x00038890
        /*0b24*/ 	.short	0x0100
        /*0b26*/ 	.byte	0x08
	.zero		1


	//   ....[16]....
        /*0b28*/ 	.word	0x00000730
        /*0b2c*/ 	.word	0x000000ff
        /*0b30*/ 	.word	0x000388a0
        /*0b34*/ 	.short	0x0100
        /*0b36*/ 	.byte	0x08
	.zero		1


	//   ....[17]....
        /*0b38*/ 	.word	0x00000740
        /*0b3c*/ 	.word	0x000000ff
        /*0b40*/ 	.word	0x00038898
        /*0b44*/ 	.short	0x0100
        /*0b46*/ 	.byte	0x08
	.zero		1


	//   ....[18]....
        /*0b48*/ 	.word	0x00000750
        /*0b4c*/ 	.word	0x000000ff
        /*0b50*/ 	.word	0x000388a8
        /*0b54*/ 	.short	0x0100
        /*0b56*/ 	.byte	0x08
	.zero		1


	//   ....[19]....
        /*0b58*/ 	.word	0x00000880
        /*0b5c*/ 	.word	0x000000ff
        /*0b60*/ 	.word	0x000388b0
        /*0b64*/ 	.short	0x0100
        /*0b66*/ 	.byte	0x08
	.zero		1


	//   ....[20]....
        /*0b68*/ 	.word	0x00000890
        /*0b6c*/ 	.word	0x000000ff
        /*0b70*/ 	.word	0x000388c0
        /*0b74*/ 	.short	0x0100
        /*0b76*/ 	.byte	0x08
	.zero		1


	//   ....[21]....
        /*0b78*/ 	.word	0x000008a0
        /*0b7c*/ 	.word	0x000000ff
        /*0b80*/ 	.word	0x000388b8
        /*0b84*/ 	.short	0x0100
        /*0b86*/ 	.byte	0x08
	.zero		1


	//   ....[22]....
        /*0b88*/ 	.word	0x000008b0
        /*0b8c*/ 	.word	0x000000ff
        /*0b90*/ 	.word	0x000388c8
        /*0b94*/ 	.short	0x0100
        /*0b96*/ 	.byte	0x08
	.zero		1


	//   ....[23]....
        /*0b98*/ 	.word	0x00002010
        /*0b9c*/ 	.word	0x00000000
        /*0ba0*/ 	.word	0x00000000
        /*0ba4*/ 	.short	0x0101
        /*0ba6*/ 	.byte	0x3f
	.zero		1


	//   ....[24]....
        /*0ba8*/ 	.word	0x00002ac0
        /*0bac*/ 	.word	0x00000000
        /*0bb0*/ 	.word	0x00000000
        /*0bb4*/ 	.short	0x0101
        /*0bb6*/ 	.byte	0x3f
	.zero		1


	//   ....[25]....
        /*0bb8*/ 	.word	0x00003e80
        /*0bbc*/ 	.word	0x000000ff
        /*0bc0*/ 	.word	0x00038800
        /*0bc4*/ 	.short	0x010a
        /*0bc6*/ 	.byte	0x25
	.zero		1


	//   ....[26]....
        /*0bc8*/ 	.word	0x00003ef0
        /*0bcc*/ 	.word	0x00000003
        /*0bd0*/ 	.word	0x00038830
        /*0bd4*/ 	.short	0x010a
        /*0bd6*/ 	.byte	0x3f
	.zero		1


	//   ....[27]....
        /*0bd8*/ 	.word	0x00003f30
        /*0bdc*/ 	.word	0x00000003
        /*0be0*/ 	.word	0x00038830
        /*0be4*/ 	.short	0x010a
        /*0be6*/ 	.byte	0x3f
	.zero		1


	//   ....[28]....
        /*0be8*/ 	.word	0x000041b0
        /*0bec*/ 	.word	0x000000ff
        /*0bf0*/ 	.word	0x00038810
        /*0bf4*/ 	.short	0x010a
        /*0bf6*/ 	.byte	0x25
	.zero		1


	//   ....[29]....
        /*0bf8*/ 	.word	0x000041f0
        /*0bfc*/ 	.word	0x00000003
        /*0c00*/ 	.word	0x00038850
        /*0c04*/ 	.short	0x010a
        /*0c06*/ 	.byte	0x3f
	.zero		1


	//   ....[30]....
        /*0c08*/ 	.word	0x00004230
        /*0c0c*/ 	.word	0x00000003
        /*0c10*/ 	.word	0x00038850
        /*0c14*/ 	.short	0x010a
        /*0c16*/ 	.byte	0x3f
	.zero		1


	//   ....[31]....
        /*0c18*/ 	.word	0x00005500
        /*0c1c*/ 	.word	0x00000004
        /*0c20*/ 	.word	0x00000000
        /*0c24*/ 	.short	0x0101
        /*0c26*/ 	.byte	0x3f
	.zero		1


	//   ....[32]....
        /*0c28*/ 	.word	0x00006dc0
        /*0c2c*/ 	.word	0x00000003
        /*0c30*/ 	.word	0x00000000
        /*0c34*/ 	.short	0x0101
        /*0c36*/ 	.byte	0x3f
	.zero		1


	//   ....[33]....
        /*0c38*/ 	.word	0x00007010
        /*0c3c*/ 	.word	0x000000ff
        /*0c40*/ 	.word	0x00038830
        /*0c44*/ 	.short	0x010a
        /*0c46*/ 	.byte	0x05
	.zero		1


	//   ....[34]....
        /*0c48*/ 	.word	0x00007050
        /*0c4c*/ 	.word	0x000000ff
        /*0c50*/ 	.word	0x00038830
        /*0c54*/ 	.short	0x010a
        /*0c56*/ 	.byte	0x05
	.zero		1


	//   ....[35]....
        /*0c58*/ 	.word	0x000071e0
        /*0c5c*/ 	.word	0x000000ff
        /*0c60*/ 	.word	0x00038850
        /*0c64*/ 	.short	0x010a
        /*0c66*/ 	.byte	0x05
	.zero		1


	//   ....[36]....
        /*0c68*/ 	.word	0x00007220
        /*0c6c*/ 	.word	0x000000ff
        /*0c70*/ 	.word	0x00038850
        /*0c74*/ 	.short	0x010a
        /*0c76*/ 	.byte	0x05
	.zero		1


	//   ....[37]....
        /*0c78*/ 	.word	0x000083b0
        /*0c7c*/ 	.word	0x00000008
        /*0c80*/ 	.word	0x00000000
        /*0c84*/ 	.short	0x0101
        /*0c86*/ 	.byte	0x3f
	.zero		1


	//   ....[38]....
        /*0c88*/ 	.word	0x0000a2e0
        /*0c8c*/ 	.word	0x0000000a
        /*0c90*/ 	.word	0x00000000
        /*0c94*/ 	.short	0x0101
        /*0c96*/ 	.byte	0x3f
	.zero		1


	//   ....[39]....
        /*0c98*/ 	.word	0x0000a670
        /*0c9c*/ 	.word	0x000000ff
        /*0ca0*/ 	.word	0x00038830
        /*0ca4*/ 	.short	0x010a
        /*0ca6*/ 	.byte	0x05
	.zero		1


	//   ....[40]....
        /*0ca8*/ 	.word	0x0000a6b0
        /*0cac*/ 	.word	0x000000ff
        /*0cb0*/ 	.word	0x00038830
        /*0cb4*/ 	.short	0x010a
        /*0cb6*/ 	.byte	0x05
	.zero		1


	//   ....[41]....
        /*0cb8*/ 	.word	0x0000a840
        /*0cbc*/ 	.word	0x000000ff
        /*0cc0*/ 	.word	0x00038850
        /*0cc4*/ 	.short	0x010a
        /*0cc6*/ 	.byte	0x05
	.zero		1


	//   ....[42]....
        /*0cc8*/ 	.word	0x0000a880
        /*0ccc*/ 	.word	0x000000ff
        /*0cd0*/ 	.word	0x00038850
        /*0cd4*/ 	.short	0x010a
        /*0cd6*/ 	.byte	0x05
	.zero		1


	//   ....[43]....
        /*0cd8*/ 	.word	0x0000c310
        /*0cdc*/ 	.word	0x00000099
        /*0ce0*/ 	.word	0x00000000
        /*0ce4*/ 	.short	0x0101
        /*0ce6*/ 	.byte	0x3f
	.zero		1


	//   ....[44]....
        /*0ce8*/ 	.word	0x0000ce60
        /*0cec*/ 	.word	0x000000b3
        /*0cf0*/ 	.word	0x00000000
        /*0cf4*/ 	.short	0x0101
        /*0cf6*/ 	.byte	0x3f
	.zero		1


	//   ....[45]....
        /*0cf8*/ 	.word	0x0000cf70
        /*0cfc*/ 	.word	0x000000ff
        /*0d00*/ 	.word	0x00038830
        /*0d04*/ 	.short	0x010a
        /*0d06*/ 	.byte	0x05
	.zero		1


	//   ....[46]....
        /*0d08*/ 	.word	0x0000cfb0
        /*0d0c*/ 	.word	0x000000ff
        /*0d10*/ 	.word	0x00038830
        /*0d14*/ 	.short	0x010a
        /*0d16*/ 	.byte	0x05
	.zero		1


	//   ....[47]....
        /*0d18*/ 	.word	0x0000d140
        /*0d1c*/ 	.word	0x000000ff
        /*0d20*/ 	.word	0x00038850
        /*0d24*/ 	.short	0x010a
        /*0d26*/ 	.byte	0x05
	.zero		1


	//   ....[48]....
        /*0d28*/ 	.word	0x0000d180
        /*0d2c*/ 	.word	0x000000ff
        /*0d30*/ 	.word	0x00038850
        /*0d34*/ 	.short	0x010a
        /*0d36*/ 	.byte	0x05
	.zero		1


	//   ....[49]....
        /*0d38*/ 	.word	0x0000e2e0
        /*0d3c*/ 	.word	0x00000007
        /*0d40*/ 	.word	0x00000000
        /*0d44*/ 	.short	0x0101
        /*0d46*/ 	.byte	0x3f
	.zero		1


	//   ....[50]....
        /*0d48*/ 	.word	0x00010200
        /*0d4c*/ 	.word	0x0000000a
        /*0d50*/ 	.word	0x00000000
        /*0d54*/ 	.short	0x0101
        /*0d56*/ 	.byte	0x3f
	.zero		1


	//   ....[51]....
        /*0d58*/ 	.word	0x00012860
        /*0d5c*/ 	.word	0x000000ff
        /*0d60*/ 	.word	0x00000000
        /*0d64*/ 	.short	0x0101
        /*0d66*/ 	.byte	0x05
	.zero		1


	//   ....[52]....
        /*0d68*/ 	.word	0x000159b0
        /*0d6c*/ 	.word	0x00000000
        /*0d70*/ 	.word	0x00038840
        /*0d74*/ 	.short	0x010a
        /*0d76*/ 	.byte	0x3f
	.zero		1


	//   ....[53]....
        /*0d78*/ 	.word	0x00016590
        /*0d7c*/ 	.word	0x00000008
        /*0d80*/ 	.word	0x00038800
        /*0d84*/ 	.short	0x0107
        /*0d86*/ 	.byte	0x3f
	.zero		1


	//   ....[54]....
        /*0d88*/ 	.word	0x00016640
        /*0d8c*/ 	.word	0x00000000
        /*0d90*/ 	.word	0x00038800
        /*0d94*/ 	.short	0x0101
        /*0d96*/ 	.byte	0x3f
	.zero		1


	//   ....[55]....
        /*0d98*/ 	.word	0x00017610
        /*0d9c*/ 	.word	0x00000000
        /*0da0*/ 	.word	0x00038810
        /*0da4*/ 	.short	0x0107
        /*0da6*/ 	.byte	0x3f
	.zero		1


	//   ....[56]....
        /*0da8*/ 	.word	0x00017710
        /*0dac*/ 	.word	0x00000002
        /*0db0*/ 	.word	0x00038810
        /*0db4*/ 	.short	0x0101
        /*0db6*/ 	.byte	0x3f
	.zero		1


	//   ....[57]....
        /*0db8*/ 	.word	0x00017730
        /*0dbc*/ 	.word	0x00000002
        /*0dc0*/ 	.word	0x00038820
        /*0dc4*/ 	.short	0x010a
        /*0dc6*/ 	.byte	0x3f
	.zero		1


	//   ....[58]....
        /*0dc8*/ 	.word	0x00017830
        /*0dcc*/ 	.word	0x00000000
        /*0dd0*/ 	.word	0x00038860
        /*0dd4*/ 	.short	0x010a
        /*0dd6*/ 	.byte	0x3f
	.zero		1


	//   ....[59]....
        /*0dd8*/ 	.word	0x000184b0
        /*0ddc*/ 	.word	0x00000003
        /*0de0*/ 	.word	0x00038840
        /*0de4*/ 	.short	0x010a
        /*0de6*/ 	.byte	0x3f
	.zero		1


	//   ....[60]....
        /*0de8*/ 	.word	0x00018700
        /*0dec*/ 	.word	0x00000003
        /*0df0*/ 	.word	0x00038860
        /*0df4*/ 	.short	0x010a
        /*0df6*/ 	.byte	0x3f
	.zero		1


	//   ....[61]....
        /*0df8*/ 	.word	0x00019320
        /*0dfc*/ 	.word	0x00000004
        /*0e00*/ 	.word	0x00038840
        /*0e04*/ 	.short	0x010a
        /*0e06*/ 	.byte	0x3f
	.zero		1


	//   ....[62]....
        /*0e08*/ 	.word	0x00019560
        /*0e0c*/ 	.word	0x00000004
        /*0e10*/ 	.word	0x00038860
        /*0e14*/ 	.short	0x010a
        /*0e16*/ 	.byte	0x3f
	.zero		1


	//   ....[63]....
        /*0e18*/ 	.word	0x0001a0f0
        /*0e1c*/ 	.word	0x00000002
        /*0e20*/ 	.word	0x00038840
        /*0e24*/ 	.short	0x010a
        /*0e26*/ 	.byte	0x3f
	.zero		1


	//   ....[64]....
        /*0e28*/ 	.word	0x0001a340
        /*0e2c*/ 	.word	0x00000002
        /*0e30*/ 	.word	0x00038860
        /*0e34*/ 	.short	0x010a
        /*0e36*/ 	.byte	0x3f
	.zero		1


	//   ....[65]....
        /*0e38*/ 	.word	0x0001bb50
        /*0e3c*/ 	.word	0x00000000
        /*0e40*/ 	.word	0x00038820
        /*0e44*/ 	.short	0x010a
        /*0e46*/ 	.byte	0x3f
	.zero		1


	//   ....[66]....
        /*0e48*/ 	.word	0x0001bd10
        /*0e4c*/ 	.word	0x00000006
        /*0e50*/ 	.word	0x00000000
        /*0e54*/ 	.short	0x010a
        /*0e56*/ 	.byte	0x3f
	.zero		1


	//   ....[67]....
        /*0e58*/ 	.word	0x0001bd80
        /*0e5c*/ 	.word	0x00000007
        /*0e60*/ 	.word	0x00000000
        /*0e64*/ 	.short	0x010a
        /*0e66*/ 	.byte	0x3f
	.zero		1


	//   ....[68]....
        /*0e68*/ 	.word	0x0001bdf0
        /*0e6c*/ 	.word	0x00000004
        /*0e70*/ 	.word	0x00000000
        /*0e74*/ 	.short	0x010a
        /*0e76*/ 	.byte	0x3f
	.zero		1


	//   ....[69]....
        /*0e78*/ 	.word	0x0001be20
        /*0e7c*/ 	.word	0x00000003
        /*0e80*/ 	.word	0x00000000
        /*0e84*/ 	.short	0x010a
        /*0e86*/ 	.byte	0x3f
	.zero		1


	//   ....[70]....
        /*0e88*/ 	.word	0x0001be90
        /*0e8c*/ 	.word	0x00000003
        /*0e90*/ 	.word	0x00038800
        /*0e94*/ 	.short	0x010a
        /*0e96*/ 	.byte	0x3f
	.zero		1


	//   ....[71]....
        /*0e98*/ 	.word	0x0001bee0
        /*0e9c*/ 	.word	0x00000003
        /*0ea0*/ 	.word	0x00038830
        /*0ea4*/ 	.short	0x010a
        /*0ea6*/ 	.byte	0x3f
	.zero		1


	//   ....[72]....
        /*0ea8*/ 	.word	0x0001bf40
        /*0eac*/ 	.word	0x00000005
        /*0eb0*/ 	.word	0x00038810
        /*0eb4*/ 	.short	0x010a
        /*0eb6*/ 	.byte	0x3f
	.zero		1


	//   ....[73]....
        /*0eb8*/ 	.word	0x0001bf90
        /*0ebc*/ 	.word	0x00000003
        /*0ec0*/ 	.word	0x00038850
        /*0ec4*/ 	.short	0x010a
        /*0ec6*/ 	.byte	0x3f
	.zero		1


	//   ....[74]....
        /*0ec8*/ 	.word	0x0001bff0
        /*0ecc*/ 	.word	0x00000009
        /*0ed0*/ 	.word	0x00038830
        /*0ed4*/ 	.short	0x010a
        /*0ed6*/ 	.byte	0x3f
	.zero		1


	//   ....[75]....
        /*0ed8*/ 	.word	0x0001c050
        /*0edc*/ 	.word	0x00000009
        /*0ee0*/ 	.word	0x00038850
        /*0ee4*/ 	.short	0x010a
        /*0ee6*/ 	.byte	0x3f
	.zero		1


	//   ....[76]....
        /*0ee8*/ 	.word	0x0001c0b0
        /*0eec*/ 	.word	0x00000006
        /*0ef0*/ 	.word	0x00038830
        /*0ef4*/ 	.short	0x010a
        /*0ef6*/ 	.byte	0x3f
	.zero		1


	//   ....[77]....
        /*0ef8*/ 	.word	0x0001c110
        /*0efc*/ 	.word	0x00000006
        /*0f00*/ 	.word	0x00038850
        /*0f04*/ 	.short	0x010a
        /*0f06*/ 	.byte	0x3f
	.zero		1


	//   ....[78]....
        /*0f08*/ 	.word	0x0001c170
        /*0f0c*/ 	.word	0x00000008
        /*0f10*/ 	.word	0x00038830
        /*0f14*/ 	.short	0x010a
        /*0f16*/ 	.byte	0x3f
	.zero		1


	//   ....[79]....
        /*0f18*/ 	.word	0x0001c1d0
        /*0f1c*/ 	.word	0x00000008
        /*0f20*/ 	.word	0x00038850
        /*0f24*/ 	.short	0x010a
        /*0f26*/ 	.byte	0x3f
	.zero		1


	//   ....[80]....
        /*0f28*/ 	.word	0x0001c370
        /*0f2c*/ 	.word	0x00000000
        /*0f30*/ 	.word	0x00038840
        /*0f34*/ 	.short	0x010a
        /*0f36*/ 	.byte	0x3f
	.zero		1


	//   ....[81]....
        /*0f38*/ 	.word	0x0001d4c0
        /*0f3c*/ 	.word	0x00000002
        /*0f40*/ 	.word	0x00038820
        /*0f44*/ 	.short	0x010a
        /*0f46*/ 	.byte	0x3f
	.zero		1


	//   ....[82]....
        /*0f48*/ 	.word	0x0001d510
        /*0f4c*/ 	.word	0x00000000
        /*0f50*/ 	.word	0x00038860
        /*0f54*/ 	.short	0x010a
        /*0f56*/ 	.byte	0x3f
	.zero		1


	//   ....[83]....
        /*0f58*/ 	.word	0x0001d560
        /*0f5c*/ 	.word	0x00000003
        /*0f60*/ 	.word	0x00038840
        /*0f64*/ 	.short	0x010a
        /*0f66*/ 	.byte	0x3f
	.zero		1


	//   ....[84]....
        /*0f68*/ 	.word	0x0001d5b0
        /*0f6c*/ 	.word	0x00000003
        /*0f70*/ 	.word	0x00038860
        /*0f74*/ 	.short	0x010a
        /*0f76*/ 	.byte	0x3f
	.zero		1


	//   ....[85]....
        /*0f78*/ 	.word	0x0001d600
        /*0f7c*/ 	.word	0x00000004
        /*0f80*/ 	.word	0x00038840
        /*0f84*/ 	.short	0x010a
        /*0f86*/ 	.byte	0x3f
	.zero		1


	//   ....[86]....
        /*0f88*/ 	.word	0x0001d650
        /*0f8c*/ 	.word	0x00000004
        /*0f90*/ 	.word	0x00038860
        /*0f94*/ 	.short	0x010a
        /*0f96*/ 	.byte	0x3f
	.zero		1


	//   ....[87]....
        /*0f98*/ 	.word	0x0001d6a0
        /*0f9c*/ 	.word	0x00000002
        /*0fa0*/ 	.word	0x00038840
        /*0fa4*/ 	.short	0x010a
        /*0fa6*/ 	.byte	0x3f
	.zero		1


	//   ....[88]....
        /*0fa8*/ 	.word	0x0001d6f0
        /*0fac*/ 	.word	0x00000002
        /*0fb0*/ 	.word	0x00038860
        /*0fb4*/ 	.short	0x010a
        /*0fb6*/ 	.byte	0x3f
	.zero		1


	//   ....[89]....
        /*0fb8*/ 	.word	0x0001e150
        /*0fbc*/ 	.word	0x00000000
        /*0fc0*/ 	.word	0x00038820
        /*0fc4*/ 	.short	0x010a
        /*0fc6*/ 	.byte	0x3f
	.zero		1


	//   ....[90]....
        /*0fc8*/ 	.word	0x0001e2f0
        /*0fcc*/ 	.word	0x00000006
        /*0fd0*/ 	.word	0x00000000
        /*0fd4*/ 	.short	0x010a
        /*0fd6*/ 	.byte	0x3f
	.zero		1


	//   ....[91]....
        /*0fd8*/ 	.word	0x0001e340
        /*0fdc*/ 	.word	0x00000007
        /*0fe0*/ 	.word	0x00000000
        /*0fe4*/ 	.short	0x010a
        /*0fe6*/ 	.byte	0x3f
	.zero		1


	//   ....[92]....
        /*0fe8*/ 	.word	0x0001e390
        /*0fec*/ 	.word	0x00000004
        /*0ff0*/ 	.word	0x00000000
        /*0ff4*/ 	.short	0x010a
        /*0ff6*/ 	.byte	0x3f
	.zero		1


	//----- nvinfo : EIATTR_NUM_MBARRIERS
	.align		4
.L_438:
        /*0ff8*/ 	.byte	0x03, 0x38
        /*0ffa*/ 	.short	0x0017


	//----- nvinfo : EIATTR_EXIT_INSTR_OFFSETS
	.align		4
        /*0ffc*/ 	.byte	0x04, 0x1c
        /*0ffe*/ 	.short	(.L_440 - .L_439)


	//   ....[0]....
.L_439:
        /*1000*/ 	.word	0x00000a60


	//   ....[1]....
        /*1004*/ 	.word	0x00013ae0


	//   ....[2]....
        /*1008*/ 	.word	0x0001be70


	//----- nvinfo : EIATTR_MAX_THREADS
	.align		4
.L_440:
        /*100c*/ 	.byte	0x04, 0x05
        /*100e*/ 	.short	(.L_442 - .L_441)
.L_441:
        /*1010*/ 	.word	0x00000180
        /*1014*/ 	.word	0x00000001
        /*1018*/ 	.word	0x00000001


	//----- nvinfo : EIATTR_CRS_STACK_SIZE
	.align		4
.L_442:
        /*101c*/ 	.byte	0x04, 0x1e
        /*101e*/ 	.short	(.L_444 - .L_443)
.L_443:
        /*1020*/ 	.word	0x00000000


	//----- nvinfo : EIATTR_CBANK_PARAM_SIZE
	.align		4
.L_444:
        /*1024*/ 	.byte	0x03, 0x19
        /*1026*/ 	.short	0x0bf0


	//----- nvinfo : EIATTR_PARAM_CBANK
	.align		4
        /*1028*/ 	.byte	0x04, 0x0a
        /*102a*/ 	.short	(.L_446 - .L_445)
	.align		4
.L_445:
        /*102c*/ 	.word	index@(.nv.constant0._ZN7cutlass13device_kernelIN5flash11enable_sm90INS1_16FlashAttnFwdSm90INS1_25CollectiveMainloopFwdSm90ILi2EN4cute5tupleIJNS5_1CILi1EEES8_S8_EEENS6_IJNS7_ILi64EEESA_SA_EEELi512ENS_10bfloat16_tEfNS_4arch4Sm90ELb0ELb1ELb0ELb1ELb0ELb0ELb1ELb0ELb0ELb1ELb0ELb0EEENS1_21CollectiveEpilogueFwdINS6_IJSA_NS7_ILi512EEESA_EEES9_SC_SE_Li256ELb1ELb1ELb0ELb0EEENS1_36VarlenDynamicPersistentTileSchedulerILi64ELi64ELi256ELi128ELb0ELb1ELb1ELb1ELb0ELb1EEEEEEEEEvNT_6ParamsE)
        /*1030*/ 	.short	0x0210
        /*1032*/ 	.short	0x0bf0


	//----- nvinfo : EIATTR_SW_WAR
	.align		4
.L_446:
        /*1034*/ 	.byte	0x04, 0x36
        /*1036*/ 	.short	(.L_448 - .L_447)
.L_447:
        /*1038*/ 	.word	0x00000008
.L_448:


//--------------------- .nv.info._ZN7cutlass13device_kernelIN5flash11enable_sm90INS1_16FlashAttnFwdSm90INS1_25CollectiveMainloopFwdSm90ILi2EN4cute5tupleIJNS5_1CILi1EEES8_S8_EEENS6_IJNS7_ILi64EEESA_SA_EEELi512ENS_10bfloat16_tEfNS_4arch4Sm90ELb0ELb1ELb0ELb1ELb0ELb1ELb1ELb0ELb0ELb1ELb0ELb0EEENS1_21CollectiveEpilogueFwdINS6_IJSA_NS7_ILi512EEESA_EEES9_SC_SE_Li256ELb1ELb1ELb0ELb0EEENS1_36VarlenDynamicPersistentTileSchedulerILi64ELi64ELi256ELi128ELb0ELb1ELb1ELb1ELb0ELb1EEEEEEEEEvNT_6ParamsE --------------------------
	.section	.nv.info._ZN7cutlass13device_kernelIN5flash11enable_sm90INS1_16FlashAttnFwdSm90INS1_25CollectiveMainloopFwdSm90ILi2EN4cute5tupleIJNS5_1CILi1EEES8_S8_EEENS6_IJNS7_ILi64EEESA_SA_EEELi512ENS_10bfloat16_tEfNS_4arch4Sm90ELb0ELb1ELb0ELb1ELb0ELb1ELb1ELb0ELb0ELb1ELb0ELb0EEENS1_21CollectiveEpilogueFwdINS6_IJSA_NS7_ILi512EEESA_EEES9_SC_SE_Li256ELb1ELb1ELb0ELb0EEENS1_36VarlenDynamicPersistentTileSchedulerILi64ELi64ELi256ELi128ELb0ELb1ELb1ELb1ELb0ELb1EEEEEEEEEvNT_6ParamsE,"",@"SHT_CUDA_INFO"
	.sectionflags	@""
	.align	4


	//----- nvinfo : EIATTR_CUDA_API_VERSION
	.align		4
        /*0000*/ 	.byte	0x04, 0x37
        /*0002*/ 	.short	(.L_450 - .L_449)
.L_449:
        /*0004*/ 	.word	0x00000082


	//----- nvinfo : EIATTR_KPARAM_INFO
	.align		4
.L_450:
        /*0008*/ 	.byte	0x04, 0x17
        /*000a*/ 	.short	(.L_452 - .L_451)
.L_451:
        /*000c*/ 	.word	0x00000000
        /*0010*/ 	.short	0x0000
        /*0012*/ 	.short	0x0070
        /*0014*/ 	.byte	0x00, 0xf0, 0x01, 0x2e


	//----- nvinfo : EIATTR_SPARSE_MMA_MASK
	.align		4
.L_452:
        /*0018*/ 	.byte	0x03, 0x50
        /*001a*/ 	.short	0x0000


	//----- nvinfo : EIATTR_MAXREG_COUNT
	.align		4
        /*001c*/ 	.byte	0x03, 0x1b
        /*001e*/ 	.short	0x00a8


	//----- nvinfo : EIATTR_NUM_BARRIERS
	.align		4
        /*0020*/ 	.byte	0x02, 0x4c
        /*0022*/ 	.byte	0x10
	.zero		1


	//----- nvinfo : EIATTR_EXTERNS
	.align		4
        /*0024*/ 	.byte	0x04, 0x0f
        /*0026*/ 	.short	(.L_454 - .L_453)


	//   ....[0]....
	.align		4
.L_453:
        /*0028*/ 	.word	index@(__assertfail)


	//----- nvinfo : EIATTR_ANNOTATIONS
	.align		4
.L_454:
        /*002c*/ 	.byte	0x04, 0x55
        /*002e*/ 	.short	(.L_456 - .L_455)


	//   ....[0]....
.L_455:
        /* <DEDUP_REMOVED lines=95> */


	//----- nvinfo : EIATTR_MERCURY_ISA_VERSION
	.align		4
.L_456:
        /*0608*/ 	.byte	0x03, 0x5f
        /*060a*/ 	.short	0x0101


	//----- nvinfo : EIATTR_UNUSED_LOAD_BYTE_OFFSET
	.align		4
        /*060c*/ 	.byte	0x04, 0x44
        /*060e*/ 	.short	(.L_458 - .L_457)


	//   ....[0]....
.L_457:
        /*0610*/ 	.word	0x00000ab0
        /*0614*/ 	.word	0x0000fff0


	//   ....[1]....
        /*0618*/ 	.word	0x000196c0
        /*061c*/ 	.word	0x0000fff0


	//----- nvinfo : EIATTR_INT_WARP_WIDE_INSTR_OFFSETS
	.align		4
.L_458:
        /*0620*/ 	.byte	0x04, 0x31
        /*0622*/ 	.short	(.L_460 - .L_459)


	//   ....[0]....
.L_459:
        /*0624*/ 	.word	0x00000190


	//   ....[1]....
        /*0628*/ 	.word	0x000001d0


	//   ....[2]....
        /*062c*/ 	.word	0x00000240


	//   ....[3]....
        /*0630*/ 	.word	0x00000250


	//   ....[4]....
        /*0634*/ 	.word	0x0001fd00


	//   ....[5]....
        /*0638*/ 	.word	0x0001fd60


	//   ....[6]....
        /*063c*/ 	.word	0x000258f0


	//   ....[7]....
        /*0640*/ 	.word	0x00025950


	//----- nvinfo : EIATTR_COOP_GROUP_MASK_REGIDS
	.align		4
.L_460:
        /*0644*/ 	.byte	0x04, 0x29
        /*0646*/ 	.short	(.L_462 - .L_461)


	//   ....[0]....
.L_461:
        /*0648*/ 	.word	0xffffffff


	//   ....[1]....
        /*064c*/ 	.word	0xffffffff


	//   ....[2]....
        /*0650*/ 	.word	0xffffffff


	//   ....[3]....
        /*0654*/ 	.word	0xffffffff


	//   ....[4]....
        /*0658*/ 	.word	0xffffffff


	//   ....[5]....
        /*065c*/ 	.word	0xffffffff


	//   ....[6]....
        /*0660*/ 	.word	0xffffffff


	//   ....[7]....
        /*0664*/ 	.word	0xffffffff


	//   ....[8]....
        /*0668*/ 	.word	0xffffffff


	//   ....[9]....
        /*066c*/ 	.word	0xffffffff


	//   ....[10]....
        /*0670*/ 	.word	0xffffffff


	//   ....[11]....
        /*0674*/ 	.word	0xffffffff


	//   ....[12]....
        /*0678*/ 	.word	0xffffffff


	//   ....[13]....
        /*067c*/ 	.word	0xffffffff


	//   ....[14]....
        /*0680*/ 	.word	0xffffffff


	//   ....[15]....
        /*0684*/ 	.word	0xffffffff


	//   ....[16]....
        /*0688*/ 	.word	0xffffffff


	//   ....[17]....
        /*068c*/ 	.word	0xffffffff


	//   ....[18]....
        /*0690*/ 	.word	0xffffffff


	//   ....[19]....
        /*0694*/ 	.word	0xffffffff


	//   ....[20]....
        /*0698*/ 	.word	0xffffffff


	//   ....[21]....
        /*069c*/ 	.word	0xffffffff


	//   ....[22]....
        /*06a0*/ 	.word	0xffffffff


	//   ....[23]....
        /*06a4*/ 	.word	0xffffffff


	//   ....[24]....
        /*06a8*/ 	.word	0xffffffff


	//   ....[25]....
        /*06ac*/ 	.word	0xffffffff


	//   ....[26]....
        /*06b0*/ 	.word	0xffffffff


	//   ....[27]....
        /*06b4*/ 	.word	0xffffffff


	//   ....[28]....
        /*06b8*/ 	.word	0xffffffff


	//   ....[29]....
        /*06bc*/ 	.word	0xffffffff


	//   ....[30]....
        /*06c0*/ 	.word	0xffffffff


	//   ....[31]....
        /*06c4*/ 	.word	0xffffffff


	//   ....[32]....
        /*06c8*/ 	.word	0xffffffff


	//   ....[33]....
        /*06cc*/ 	.word	0xffffffff


	//   ....[34]....
        /*06d0*/ 	.word	0xffffffff


	//   ....[35]....
        /*06d4*/ 	.word	0xffffffff


	//   ....[36]....
        /*06d8*/ 	.word	0xffffffff


	//   ....[37]....
        /*06dc*/ 	.word	0xffffffff


	//   ....[38]....
        /*06e0*/ 	.word	0xffffffff


	//   ....[39]....
        /*06e4*/ 	.word	0xffffffff


	//   ....[40]....
        /*06e8*/ 	.word	0xffffffff


	//   ....[41]....
        /*06ec*/ 	.word	0xffffffff


	//   ....[42]....
        /*06f0*/ 	.word	0xffffffff


	//   ....[43]....
        /*06f4*/ 	.word	0xffffffff


	//   ....[44]....
        /*06f8*/ 	.word	0xffffffff


	//   ....[45]....
        /*06fc*/ 	.word	0xffffffff


	//   ....[46]....
        /*0700*/ 	.word	0xffffffff


	//   ....[47]....
        /*0704*/ 	.word	0xffffffff


	//   ....[48]....
        /*0708*/ 	.word	0xffffffff


	//   ....[49]....
        /*070c*/ 	.word	0xffffffff


	//   ....[50]....
        /*0710*/ 	.word	0xffffffff


	//   ....[51]....
        /*0714*/ 	.word	0xffffffff


	//   ....[52]....
        /*0718*/ 	.word	0xffffffff


	//   ....[53]....
        /*071c*/ 	.word	0xffffffff


	//   ....[54]....
        /*0720*/ 	.word	0xffffffff


	//   ....[55]....
        /*0724*/ 	.word	0xffffffff


	//   ....[56]....
        /*0728*/ 	.word	0xffffffff


	//   ....[57]....
        /*072c*/ 	.word	0xffffffff


	//   ....[58]....
        /*0730*/ 	.word	0xffffffff


	//   ....[59]....
        /*0734*/ 	.word	0xffffffff


	//   ....[60]....
        /*0738*/ 	.word	0xffffffff


	//   ....[61]....
        /*073c*/ 	.word	0xffffffff


	//   ....[62]....
        /*0740*/ 	.word	0xffffffff


	//   ....[63]....
        /*0744*/ 	.word	0xffffffff


	//   ....[64]....
        /*0748*/ 	.word	0xffffffff


	//   ....[65]....
        /*074c*/ 	.word	0xffffffff


	//   ....[66]....
        /*0750*/ 	.word	0xffffffff


	//   ....[67]....
        /*0754*/ 	.word	0xffffffff


	//   ....[68]....
        /*0758*/ 	.word	0xffffffff


	//   ....[69]....
        /*075c*/ 	.word	0xffffffff


	//   ....[70]....
        /*0760*/ 	.word	0xffffffff


	//   ....[71]....
        /*0764*/ 	.word	0xffffffff


	//   ....[72]....
        /*0768*/ 	.word	0xffffffff


	//   ....[73]....
        /*076c*/ 	.word	0xffffffff


	//   ....[74]....
        /*0770*/ 	.word	0xffffffff


	//   ....[75]....
        /*0774*/ 	.word	0xffffffff


	//   ....[76]....
        /*0778*/ 	.word	0xffffffff


	//   ....[77]....
        /*077c*/ 	.word	0xffffffff


	//   ....[78]....
        /*0780*/ 	.word	0xffffffff


	//   ....[79]....
        /*0784*/ 	.word	0xffffffff


	//   ....[80]....
        /*0788*/ 	.word	0xffffffff


	//   ....[81]....
        /*078c*/ 	.word	0xffffffff


	//   ....[82]....
        /*0790*/ 	.word	0xffffffff


	//   ....[83]....
        /*0794*/ 	.word	0xffffffff


	//   ....[84]....
        /*0798*/ 	.word	0xffffffff


	//   ....[85]....
        /*079c*/ 	.word	0xffffffff


	//   ....[86]....
        /*07a0*/ 	.word	0xffffffff


	//   ....[87]....
        /*07a4*/ 	.word	0xffffffff


	//   ....[88]....
        /*07a8*/ 	.word	0xffffffff


	//   ....[89]....
        /*07ac*/ 	.word	0xffffffff


	//   ....[90]....
        /*07b0*/ 	.word	0xffffffff


	//   ....[91]....
        /*07b4*/ 	.word	0xffffffff


	//   ....[92]....
        /*07b8*/ 	.word	0xffffffff


	//   ....[93]....
        /*07bc*/ 	.word	0xffffffff


	//   ....[94]....
        /*07c0*/ 	.word	0xffffffff


	//   ....[95]....
        /*07c4*/ 	.word	0xffffffff


	//   ....[96]....
        /*07c8*/ 	.word	0xffffffff


	//   ....[97]....
        /*07cc*/ 	.word	0xffffffff


	//   ....[98]....
        /*07d0*/ 	.word	0xffffffff


	//   ....[99]....
        /*07d4*/ 	.word	0xffffffff


	//   ....[100]....
        /*07d8*/ 	.word	0xffffffff


	//   ....[101]....
        /*07dc*/ 	.word	0xffffffff


	//   ....[102]....
        /*07e0*/ 	.word	0xffffffff


	//   ....[103]....
        /*07e4*/ 	.word	0xffffffff


	//   ....[104]....
        /*07e8*/ 	.word	0xffffffff


	//   ....[105]....
        /*07ec*/ 	.word	0xffffffff


	//   ....[106]....
        /*07f0*/ 	.word	0xffffffff


	//   ....[107]....
        /*07f4*/ 	.word	0xffffffff


	//   ....[108]....
        /*07f8*/ 	.word	0xffffffff


	//   ....[109]....
        /*07fc*/ 	.word	0xffffffff


	//   ....[110]....
        /*0800*/ 	.word	0xffffffff


	//   ....[111]....
        /*0804*/ 	.word	0xffffffff


	//   ....[112]....
        /*0808*/ 	.word	0xffffffff


	//   ....[113]....
        /*080c*/ 	.word	0xffffffff


	//   ....[114]....
        /*0810*/ 	.word	0xffffffff


	//   ....[115]....
        /*0814*/ 	.word	0xffffffff


	//   ....[116]....
        /*0818*/ 	.word	0xffffffff


	//   ....[117]....
        /*081c*/ 	.word	0xffffffff


	//   ....[118]....
        /*0820*/ 	.word	0xffffffff


	//   ....[119]....
        /*0824*/ 	.word	0xffffffff


	//   ....[120]....
        /*0828*/ 	.word	0xffffffff


	//   ....[121]....
        /*082c*/ 	.word	0xffffffff


	//   ....[122]....
        /*0830*/ 	.word	0xffffffff


	//   ....[123]....
        /*0834*/ 	.word	0xffffffff


	//   ....[124]....
        /*0838*/ 	.word	0x0500000f


	//   ....[125]....
        /*083c*/ 	.word	0x0500000f


	//   ....[126]....
        /*0840*/ 	.word	0x0500000f


	//   ....[127]....
        /*0844*/ 	.word	0x0500000f


	//   ....[128]....
        /*0848*/ 	.word	0x0500000f


	//   ....[129]....
        /*084c*/ 	.word	0x0500000f


	//   ....[130]....
        /*0850*/ 	.word	0x0500000f


	//   ....[131]....
        /*0854*/ 	.word	0x0500000f


	//   ....[132]....
        /*0858*/ 	.word	0x0500000f


	//   ....[133]....
        /*085c*/ 	.word	0x0500000f


	//   ....[134]....
        /*0860*/ 	.word	0x0500000f


	//   ....[135]....
        /*0864*/ 	.word	0x0500000f


	//   ....[136]....
        /*0868*/ 	.word	0x0500000f


	//   ....[137]....
        /*086c*/ 	.word	0x0500000f


	//   ....[138]....
        /*0870*/ 	.word	0x0500000f


	//   ....[139]....
        /*0874*/ 	.word	0x0500000f


	//   ....[140]....
        /*0878*/ 	.word	0x0500000f


	//   ....[141]....
        /*087c*/ 	.word	0x0500000f


	//   ....[142]....
        /*0880*/ 	.word	0x0500000f


	//   ....[143]....
        /*0884*/ 	.word	0x0500000f


	//   ....[144]....
        /*0888*/ 	.word	0x0500000f


	//   ....[145]....
        /*088c*/ 	.word	0x0500000f


	//   ....[146]....
        /*0890*/ 	.word	0x0500000f


	//   ....[147]....
        /*0894*/ 	.word	0x0500000f


	//   ....[148]....
        /*0898*/ 	.word	0x0500000f


	//   ....[149]....
        /*089c*/ 	.word	0x0500000f


	//   ....[150]....
        /*08a0*/ 	.word	0x0500000f


	//   ....[151]....
        /*08a4*/ 	.word	0x0500000f


	//   ....[152]....
        /*08a8*/ 	.word	0x0500000f


	//   ....[153]....
        /*08ac*/ 	.word	0x0500000f


	//   ....[154]....
        /*08b0*/ 	.word	0x0500000f


	//   ....[155]....
        /*08b4*/ 	.word	0x0500000f


	//   ....[156]....
        /*08b8*/ 	.word	0x0500000f


	//   ....[157]....
        /*08bc*/ 	.word	0x0500000f


	//   ....[158]....
        /*08c0*/ 	.word	0x0500000f


	//   ....[159]....
        /*08c4*/ 	.word	0x0500000f


	//   ....[160]....
        /*08c8*/ 	.word	0x0500000f


	//   ....[161]....
        /*08cc*/ 	.word	0x0500000f


	//   ....[162]....
        /*08d0*/ 	.word	0x0500000f


	//   ....[163]....
        /*08d4*/ 	.word	0x0500000f


	//   ....[164]....
        /*08d8*/ 	.word	0x0500000f


	//   ....[165]....
        /*08dc*/ 	.word	0x0500000f


	//   ....[166]....
        /*08e0*/ 	.word	0x0500000f


	//   ....[167]....
        /*08e4*/ 	.word	0x0500000f


	//   ....[168]....
        /*08e8*/ 	.word	0x0500000f


	//   ....[169]....
        /*08ec*/ 	.word	0x0500000f


	//   ....[170]....
        /*08f0*/ 	.word	0x0500000f


	//   ....[171]....
        /*08f4*/ 	.word	0x0500000f


	//   ....[172]....
        /*08f8*/ 	.word	0x0500000f


	//   ....[173]....
        /*08fc*/ 	.word	0x0500000f


	//   ....[174]....
        /*0900*/ 	.word	0x0500000f


	//   ....[175]....
        /*0904*/ 	.word	0x0500000f


	//----- nvinfo : EIATTR_COOP_GROUP_INSTR_OFFSETS
	.align		4
.L_462:
        /*0908*/ 	.byte	0x04, 0x28
        /*090a*/ 	.short	(.L_464 - .L_463)


	//   ....[0]....
.L_463:
        /*090c*/ 	.word	0x00000070


	//   ....[1]....
        /*0910*/ 	.word	0x000001a0


	//   ....[2]....
        /*0914*/ 	.word	0x000001f0


	//   ....[3]....
        /*0918*/ 	.word	0x00000400


	//   ....[4]....
        /*091c*/ 	.word	0x00000560


	//   ....[5]....
        /*0920*/ 	.word	0x00000680


	//   ....[6]....
        /*0924*/ 	.word	0x000007e0


	//   ....[7]....
        /*0928*/ 	.word	0x00004fa0


	//   ....[8]....
        /*092c*/ 	.word	0x000070e0


	//   ....[9]....
        /*0930*/ 	.word	0x00007810


	//   ....[10]....
        /*0934*/ 	.word	0x00007820


	//   ....[11]....
        /*0938*/ 	.word	0x00007830


	//   ....[12]....
        /*093c*/ 	.word	0x00007840


	//   ....[13]....
        /*0940*/ 	.word	0x00007b20


	//   ....[14]....
        /*0944*/ 	.word	0x00007b30


	//   ....[15]....
        /*0948*/ 	.word	0x00007b40


	//   ....[16]....
        /*094c*/ 	.word	0x00007b50


	//   ....[17]....
        /*0950*/ 	.word	0x00008e20


	//   ....[18]....
        /*0954*/ 	.word	0x00008e30


	//   ....[19]....
        /*0958*/ 	.word	0x00008e40


	//   ....[20]....
        /*095c*/ 	.word	0x00008e50


	//   ....[21]....
        /*0960*/ 	.word	0x00009070


	//   ....[22]....
        /*0964*/ 	.word	0x00009080


	//   ....[23]....
        /*0968*/ 	.word	0x00009090


	//   ....[24]....
        /*096c*/ 	.word	0x000090a0


	//   ....[25]....
        /*0970*/ 	.word	0x0000a860


	//   ....[26]....
        /*0974*/ 	.word	0x0000bfa0


	//   ....[27]....
        /*0978*/ 	.word	0x0000c730


	//   ....[28]....
        /*097c*/ 	.word	0x0000cdb0


	//   ....[29]....
        /*0980*/ 	.word	0x0000ce20


	//   ....[30]....
        /*0984*/ 	.word	0x0000d100


	//   ....[31]....
        /*0988*/ 	.word	0x0000d200


	//   ....[32]....
        /*098c*/ 	.word	0x0000d9a0


	//   ....[33]....
        /*0990*/ 	.word	0x0000e1c0


	//   ....[34]....
        /*0994*/ 	.word	0x0000f770


	//   ....[35]....
        /*0998*/ 	.word	0x0000fb70


	//   ....[36]....
        /*099c*/ 	.word	0x00010250


	//   ....[37]....
        /*09a0*/ 	.word	0x00010340


	//   ....[38]....
        /*09a4*/ 	.word	0x00010910


	//   ....[39]....
        /*09a8*/ 	.word	0x00010ae0


	//   ....[40]....
        /*09ac*/ 	.word	0x00011910


	//   ....[41]....
        /*09b0*/ 	.word	0x000121f0


	//   ....[42]....
        /*09b4*/ 	.word	0x00013b20


	//   ....[43]....
        /*09b8*/ 	.word	0x00013b30


	//   ....[44]....
        /*09bc*/ 	.word	0x00013b60


	//   ....[45]....
        /*09c0*/ 	.word	0x00013bf0


	//   ....[46]....
        /*09c4*/ 	.word	0x00014e60


	//   ....[47]....
        /*09c8*/ 	.word	0x000154b0


	//   ....[48]....
        /*09cc*/ 	.word	0x00016a50


	//   ....[49]....
        /*09d0*/ 	.word	0x00016e10


	//   ....[50]....
        /*09d4*/ 	.word	0x000173d0


	//   ....[51]....
        /*09d8*/ 	.word	0x000173f0


	//   ....[52]....
        /*09dc*/ 	.word	0x00017d00


	//   ....[53]....
        /*09e0*/ 	.word	0x00017ed0


	//   ....[54]....
        /*09e4*/ 	.word	0x00018b60


	//   ....[55]....
        /*09e8*/ 	.word	0x00018bd0


	//   ....[56]....
        /*09ec*/ 	.word	0x00018bf0


	//   ....[57]....
        /*09f0*/ 	.word	0x00018c40


	//   ....[58]....
        /*09f4*/ 	.word	0x00018c60


	//   ....[59]....
        /*09f8*/ 	.word	0x0001a650


	//   ....[60]....
        /*09fc*/ 	.word	0x0001ab50


	//   ....[61]....
        /*0a00*/ 	.word	0x0001ab80


	//   ....[62]....
        /*0a04*/ 	.word	0x0001abb0


	//   ....[63]....
        /*0a08*/ 	.word	0x0001abc0


	//   ....[64]....
        /*0a0c*/ 	.word	0x0001b250


	//   ....[65]....
        /*0a10*/ 	.word	0x0001b280


	//   ....[66]....
        /*0a14*/ 	.word	0x0001b4d0


	//   ....[67]....
        /*0a18*/ 	.word	0x0001b4f0


	//   ....[68]....
        /*0a1c*/ 	.word	0x0001c060


	//   ....[69]....
        /*0a20*/ 	.word	0x0001c090


	//   ....[70]....
        /*0a24*/ 	.word	0x0001c2d0


	//   ....[71]....
        /*0a28*/ 	.word	0x0001c2f0


	//   ....[72]....
        /*0a2c*/ 	.word	0x0001c5a0


	//   ....[73]....
        /*0a30*/ 	.word	0x0001c770


	//   ....[74]....
        /*0a34*/ 	.word	0x0001c7a0


	//   ....[75]....
        /*0a38*/ 	.word	0x0001c7d0


	//   ....[76]....
        /*0a3c*/ 	.word	0x0001c800


	//   ....[77]....
        /*0a40*/ 	.word	0x0001c830


	//   ....[78]....
        /*0a44*/ 	.word	0x0001c860


	//   ....[79]....
        /*0a48*/ 	.word	0x0001c9d0


	//   ....[80]....
        /*0a4c*/ 	.word	0x0001ca00


	//   ....[81]....
        /*0a50*/ 	.word	0x0001ca30


	//   ....[82]....
        /*0a54*/ 	.word	0x0001ca60


	//   ....[83]....
        /*0a58*/ 	.word	0x0001ca90


	//   ....[84]....
        /*0a5c*/ 	.word	0x0001cac0


	//   ....[85]....
        /*0a60*/ 	.word	0x0001cb60


	//   ....[86]....
        /*0a64*/ 	.word	0x0001cbc0


	//   ....[87]....
        /*0a68*/ 	.word	0x0001cc50


	//   ....[88]....
        /*0a6c*/ 	.word	0x0001dd80


	//   ....[89]....
        /*0a70*/ 	.word	0x000202c0


	//   ....[90]....
        /*0a74*/ 	.word	0x00020e30


	//   ....[91]....
        /*0a78*/ 	.word	0x00020e40


	//   ....[92]....
        /*0a7c*/ 	.word	0x00020e70


	//   ....[93]....
        /*0a80*/ 	.word	0x00020f50


	//   ....[94]....
        /*0a84*/ 	.word	0x00020f80


	//   ....[95]....
        /*0a88*/ 	.word	0x00020fe0


	//   ....[96]....
        /*0a8c*/ 	.word	0x00020ff0


	//   ....[97]....
        /*0a90*/ 	.word	0x00021060


	//   ....[98]....
        /*0a94*/ 	.word	0x00021a20


	//   ....[99]....
        /*0a98*/ 	.word	0x00021a30


	//   ....[100]....
        /*0a9c*/ 	.word	0x00021b50


	//   ....[101]....
        /*0aa0*/ 	.word	0x00021b60


	//   ....[102]....
        /*0aa4*/ 	.word	0x00021df0


	//   ....[103]....
        /*0aa8*/ 	.word	0x00021e00


	//   ....[104]....
        /*0aac*/ 	.word	0x00021f70


	//   ....[105]....
        /*0ab0*/ 	.word	0x00021f80


	//   ....[106]....
        /*0ab4*/ 	.word	0x00025b80


	//   ....[107]....
        /*0ab8*/ 	.word	0x00025bb0


	//   ....[108]....
        /*0abc*/ 	.word	0x00025bf0


	//   ....[109]....
        /*0ac0*/ 	.word	0x00025c20


	//   ....[110]....
        /*0ac4*/ 	.word	0x00025c50


	//   ....[111]....
        /*0ac8*/ 	.word	0x00025c80


	//   ....[112]....
        /*0acc*/ 	.word	0x00025cb0


	//   ....[113]....
        /*0ad0*/ 	.word	0x00025ce0


	//   ....[114]....
        /*0ad4*/ 	.word	0x00025e60


	//   ....[115]....
        /*0ad8*/ 	.word	0x00025e90


	//   ....[116]....
        /*0adc*/ 	.word	0x00025ec0


	//   ....[117]....
        /*0ae0*/ 	.word	0x00025ef0


	//   ....[118]....
        /*0ae4*/ 	.word	0x00025f20


	//   ....[119]....
        /*0ae8*/ 	.word	0x00025f50


	//   ....[120]....
        /*0aec*/ 	.word	0x00026010


	//   ....[121]....
        /*0af0*/ 	.word	0x00026030


	//   ....[122]....
        /*0af4*/ 	.word	0x000260a0


	//   ....[123]....
        /*0af8*/ 	.word	0x00026770


	//   ....[124]....
        /*0afc*/ 	.word	0x00026bb0


	//   ....[125]....
        /*0b00*/ 	.word	0x00026c40


	//   ....[126]....
        /*0b04*/ 	.word	0x00026c90


	//   ....[127]....
        /*0b08*/ 	.word	0x00026ce0


	//   ....[128]....
        /*0b0c*/ 	.word	0x00026d70


	//   ....[129]....
        /*0b10*/ 	.word	0x00026e00


	//   ....[130]....
        /*0b14*/ 	.word	0x00026e50


	//   ....[131]....
        /*0b18*/ 	.word	0x00026ea0


	//   ....[132]....
        /*0b1c*/ 	.word	0x00026f80


	//   ....[133]....
        /*0b20*/ 	.word	0x00027010


	//   ....[134]....
        /*0b24*/ 	.word	0x00027060


	//   ....[135]....
        /*0b28*/ 	.word	0x000270b0


	//   ....[136]....
        /*0b2c*/ 	.word	0x00027140


	//   ....[137]....
        /*0b30*/ 	.word	0x000271d0


	//   ....[138]....
        /*0b34*/ 	.word	0x00027220


	//   ....[139]....
        /*0b38*/ 	.word	0x00027270


	//   ....[140]....
        /*0b3c*/ 	.word	0x00027650


	//   ....[141]....
        /*0b40*/ 	.word	0x00027940


	//   ....[142]....
        /*0b44*/ 	.word	0x00027ad0


	//   ....[143]....
        /*0b48*/ 	.word	0x00027b30


	//   ....[144]....
        /*0b4c*/ 	.word	0x00027b90


	//   ....[145]....
        /*0b50*/ 	.word	0x00027be0


	//   ....[146]....
        /*0b54*/ 	.word	0x00027d40


	//   ....[147]....
        /*0b58*/ 	.word	0x00027de0


	//   ....[148]....
        /*0b5c*/ 	.word	0x00027e90


	//   ....[149]....
        /*0b60*/ 	.word	0x00027f70


	//   ....[150]....
        /*0b64*/ 	.word	0x00028150


	//   ....[151]....
        /*0b68*/ 	.word	0x00028220


	//   ....[152]....
        /*0b6c*/ 	.word	0x000284d0


	//   ....[153]....
        /*0b70*/ 	.word	0x000285e0


	//   ....[154]....
        /*0b74*/ 	.word	0x000287b0


	//   ....[155]....
        /*0b78*/ 	.word	0x00028880


	//   ....[156]....
        /*0b7c*/ 	.word	0x00028ab0


	//   ....[157]....
        /*0b80*/ 	.word	0x00028b00


	//   ....[158]....
        /*0b84*/ 	.word	0x00028e30


	//   ....[159]....
        /*0b88*/ 	.word	0x00028ed0


	//   ....[160]....
        /*0b8c*/ 	.word	0x00028ff0


	//   ....[161]....
        /*0b90*/ 	.word	0x00029070


	//   ....[162]....
        /*0b94*/ 	.word	0x000290f0


	//   ....[163]....
        /*0b98*/ 	.word	0x00029170


	//   ....[164]....
        /*0b9c*/ 	.word	0x000291f0


	//   ....[165]....
        /*0ba0*/ 	.word	0x00029280


	//   ....[166]....
        /*0ba4*/ 	.word	0x00029320


	//   ....[167]....
        /*0ba8*/ 	.word	0x000293d0


	//   ....[168]....
        /*0bac*/ 	.word	0x00029450


	//   ....[169]....
        /*0bb0*/ 	.word	0x000294d0


	//   ....[170]....
        /*0bb4*/ 	.word	0x00029550


	//   ....[171]....
        /*0bb8*/ 	.word	0x000295e0


	//   ....[172]....
        /*0bbc*/ 	.word	0x00029660


	//   ....[173]....
        /*0bc0*/ 	.word	0x00029700


	//   ....[174]....
        /*0bc4*/ 	.word	0x00029790


	//   ....[175]....
        /*0bc8*/ 	.word	0x000298c0


	//----- nvinfo : EIATTR_REG_RECONFIG
	.align		4
.L_464:
        /*0bcc*/ 	.byte	0x01, 0x54
	.zero		2


	//----- nvinfo : EIATTR_SYSCALL_OFFSETS
	.align		4
        /*0bd0*/ 	.byte	0x04, 0x46
        /*0bd2*/ 	.short	(.L_466 - .L_465)


	//   ....[0]....
.L_465:
        /*0bd4*/ 	.word	0x00001d40


	//   ....[1]....
        /*0bd8*/ 	.word	0x00001e90


	//   ....[2]....
        /*0bdc*/ 	.word	0x000072a0


	//   ....[3]....
        /*0be0*/ 	.word	0x000075c0


	//   ....[4]....
        /*0be4*/ 	.word	0x0001ff00


	//   ....[5]....
        /*0be8*/ 	.word	0x00020050


	//   ....[6]....
        /*0bec*/ 	.word	0x00020140


	//   ....[7]....
        /*0bf0*/ 	.word	0x000209f0


	//   ....[8]....
        /*0bf4*/ 	.word	0x00021390


	//----- nvinfo : EIATTR_MBARRIER_INSTR_OFFSETS
	.align		4
.L_466:
        /*0bf8*/ 	.byte	0x04, 0x39
        /*0bfa*/ 	.short	(.L_468 - .L_467)


	//   ....[0]....
.L_467:
        /*0bfc*/ 	.word	0x000002e0
        /*0c00*/ 	.word	0x000000ff
        /*0c04*/ 	.word	0x00038800
        /*0c08*/ 	.short	0x0100
        /*0c0a*/ 	.byte	0x08
	.zero		1


	//   ....[1]....
        /*0c0c*/ 	.word	0x000002f0
        /*0c10*/ 	.word	0x000000ff
        /*0c14*/ 	.word	0x00038810
        /*0c18*/ 	.short	0x0100
        /*0c1a*/ 	.byte	0x08
	.zero		1


	//   ....[2]....
        /*0c1c*/ 	.word	0x00000300
        /*0c20*/ 	.word	0x000000ff
        /*0c24*/ 	.word	0x00038820
        /*0c28*/ 	.short	0x0100
        /*0c2a*/ 	.byte	0x08
	.zero		1


	//   ....[3]....
        /*0c2c*/ 	.word	0x000003b0
        /*0c30*/ 	.word	0x000000ff
        /*0c34*/ 	.word	0x00038830
        /*0c38*/ 	.short	0x0100
        /*0c3a*/ 	.byte	0x06
	.zero		1


	//   ....[4]....
        /*0c3c*/ 	.word	0x000003c0
        /*0c40*/ 	.word	0x000000ff
        /*0c44*/ 	.word	0x00038840
        /*0c48*/ 	.short	0x0100
        /*0c4a*/ 	.byte	0x06
	.zero		1


	//   ....[5]....
        /*0c4c*/ 	.word	0x000003d0
        /*0c50*/ 	.word	0x000000ff
        /*0c54*/ 	.word	0x00038838
        /*0c58*/ 	.short	0x0100
        /*0c5a*/ 	.byte	0x06
	.zero		1


	//   ....[6]....
        /*0c5c*/ 	.word	0x000003e0
        /*0c60*/ 	.word	0x000000ff
        /*0c64*/ 	.word	0x00038848
        /*0c68*/ 	.short	0x0100
        /*0c6a*/ 	.byte	0x06
	.zero		1


	//   ....[7]....
        /*0c6c*/ 	.word	0x00000510
        /*0c70*/ 	.word	0x000000ff
        /*0c74*/ 	.word	0x00038850
        /*0c78*/ 	.short	0x0100
        /*0c7a*/ 	.byte	0x08
	.zero		1


	//   ....[8]....
        /*0c7c*/ 	.word	0x00000520
        /*0c80*/ 	.word	0x000000ff
        /*0c84*/ 	.word	0x00038860
        /*0c88*/ 	.short	0x0100
        /*0c8a*/ 	.byte	0x08
	.zero		1


	//   ....[9]....
        /*0c8c*/ 	.word	0x00000530
        /*0c90*/ 	.word	0x000000ff
        /*0c94*/ 	.word	0x00038858
        /*0c98*/ 	.short	0x0100
        /*0c9a*/ 	.byte	0x08
	.zero		1


	//   ....[10]....
        /*0c9c*/ 	.word	0x00000540
        /*0ca0*/ 	.word	0x000000ff
        /*0ca4*/ 	.word	0x00038868
        /*0ca8*/ 	.short	0x0100
        /*0caa*/ 	.byte	0x08
	.zero		1


	//   ....[11]....
        /*0cac*/ 	.word	0x00000630
        /*0cb0*/ 	.word	0x000000ff
        /*0cb4*/ 	.word	0x00038870
        /*0cb8*/ 	.short	0x0100
        /*0cba*/ 	.byte	0x06
	.zero		1


	//   ....[12]....
        /*0cbc*/ 	.word	0x00000640
        /*0cc0*/ 	.word	0x000000ff
        /*0cc4*/ 	.word	0x00038880
        /*0cc8*/ 	.short	0x0100
        /*0cca*/ 	.byte	0x06
	.zero		1


	//   ....[13]....
        /*0ccc*/ 	.word	0x00000650
        /*0cd0*/ 	.word	0x000000ff
        /*0cd4*/ 	.word	0x00038878
        /*0cd8*/ 	.short	0x0100
        /*0cda*/ 	.byte	0x06
	.zero		1


	//   ....[14]....
        /*0cdc*/ 	.word	0x00000660
        /*0ce0*/ 	.word	0x000000ff
        /*0ce4*/ 	.word	0x00038888
        /*0ce8*/ 	.short	0x0100
        /*0cea*/ 	.byte	0x06
	.zero		1


	//   ....[15]....
        /*0cec*/ 	.word	0x00000790
        /*0cf0*/ 	.word	0x000000ff
        /*0cf4*/ 	.word	0x00038890
        /*0cf8*/ 	.short	0x0100
        /*0cfa*/ 	.byte	0x08
	.zero		1


	//   ....[16]....
        /*0cfc*/ 	.word	0x000007a0
        /*0d00*/ 	.word	0x000000ff
        /*0d04*/ 	.word	0x000388a0
        /*0d08*/ 	.short	0x0100
        /*0d0a*/ 	.byte	0x08
	.zero		1


	//   ....[17]....
        /*0d0c*/ 	.word	0x000007b0
        /*0d10*/ 	.word	0x000000ff
        /*0d14*/ 	.word	0x00038898
        /*0d18*/ 	.short	0x0100
        /*0d1a*/ 	.byte	0x08
	.zero		1


	//   ....[18]....
        /*0d1c*/ 	.word	0x000007c0
        /*0d20*/ 	.word	0x000000ff
        /*0d24*/ 	.word	0x000388a8
        /*0d28*/ 	.short	0x0100
        /*0d2a*/ 	.byte	0x08
	.zero		1


	//   ....[19]....
        /*0d2c*/ 	.word	0x000008f0
        /*0d30*/ 	.word	0x000000ff
        /*0d34*/ 	.word	0x000388b0
        /*0d38*/ 	.short	0x0100
        /*0d3a*/ 	.byte	0x08
	.zero		1


	//   ....[20]....
        /*0d3c*/ 	.word	0x00000900
        /*0d40*/ 	.word	0x000000ff
        /*0d44*/ 	.word	0x000388c0
        /*0d48*/ 	.short	0x0100
        /*0d4a*/ 	.byte	0x08
	.zero		1


	//   ....[21]....
        /*0d4c*/ 	.word	0x00000910
        /*0d50*/ 	.word	0x000000ff
        /*0d54*/ 	.word	0x000388b8
        /*0d58*/ 	.short	0x0100
        /*0d5a*/ 	.byte	0x08
	.zero		1


	//   ....[22]....
        /*0d5c*/ 	.word	0x00000920
        /*0d60*/ 	.word	0x000000ff
        /*0d64*/ 	.word	0x000388c8
        /*0d68*/ 	.short	0x0100
        /*0d6a*/ 	.byte	0x08
	.zero		1


	//   ....[23]....
        /*0d6c*/ 	.word	0x00002a80
        /*0d70*/ 	.word	0x00000040
        /*0d74*/ 	.word	0x00038890
        /*0d78*/ 	.short	0x010a
        /*0d7a*/ 	.byte	0x3f
	.zero		1


	//   ....[24]....
        /*0d7c*/ 	.word	0x000034b0
        /*0d80*/ 	.word	0x00000040
        /*0d84*/ 	.word	0x00038890
        /*0d88*/ 	.short	0x010a
        /*0d8a*/ 	.byte	0x3f
	.zero		1


	//   ....[25]....
        /*0d8c*/ 	.word	0x00003dd0
        /*0d90*/ 	.word	0x00000040
        /*0d94*/ 	.word	0x00038890
        /*0d98*/ 	.short	0x010a
        /*0d9a*/ 	.byte	0x3f
	.zero		1


	//   ....[26]....
        /*0d9c*/ 	.word	0x00003fd0
        /*0da0*/ 	.word	0x00000004
        /*0da4*/ 	.word	0x00000000
        /*0da8*/ 	.short	0x0101
        /*0daa*/ 	.byte	0x3f
	.zero		1


	//   ....[27]....
        /*0dac*/ 	.word	0x00004010
        /*0db0*/ 	.word	0x00000040
        /*0db4*/ 	.word	0x000388b0
        /*0db8*/ 	.short	0x010a
        /*0dba*/ 	.byte	0x3f
	.zero		1


	//   ....[28]....
        /*0dbc*/ 	.word	0x00004640
        /*0dc0*/ 	.word	0x00000040
        /*0dc4*/ 	.word	0x00000000
        /*0dc8*/ 	.short	0x0101
        /*0dca*/ 	.byte	0x3f
	.zero		1


	//   ....[29]....
        /*0dcc*/ 	.word	0x000053f0
        /*0dd0*/ 	.word	0x00000000
        /*0dd4*/ 	.word	0x00000000
        /*0dd8*/ 	.short	0x0101
        /*0dda*/ 	.byte	0x3f
	.zero		1


	//   ....[30]....
        /*0ddc*/ 	.word	0x00005f60
        /*0de0*/ 	.word	0x00000000
        /*0de4*/ 	.word	0x00000000
        /*0de8*/ 	.short	0x0101
        /*0dea*/ 	.byte	0x3f
	.zero		1


	//   ....[31]....
        /*0dec*/ 	.word	0x00007330
        /*0df0*/ 	.word	0x00000012
        /*0df4*/ 	.word	0x00038800
        /*0df8*/ 	.short	0x010a
        /*0dfa*/ 	.byte	0x3f
	.zero		1


	//   ....[32]....
        /*0dfc*/ 	.word	0x00007380
        /*0e00*/ 	.word	0x00000012
        /*0e04*/ 	.word	0x00038800
        /*0e08*/ 	.short	0x010a
        /*0e0a*/ 	.byte	0x3f
	.zero		1


	//   ....[33]....
        /*0e0c*/ 	.word	0x00007d70
        /*0e10*/ 	.word	0x00000012
        /*0e14*/ 	.word	0x00038800
        /*0e18*/ 	.short	0x010a
        /*0e1a*/ 	.byte	0x3f
	.zero		1


	//   ....[34]....
        /*0e1c*/ 	.word	0x00009230
        /*0e20*/ 	.word	0x00000012
        /*0e24*/ 	.word	0x00038800
        /*0e28*/ 	.short	0x010a
        /*0e2a*/ 	.byte	0x3f
	.zero		1


	//   ....[35]....
        /*0e2c*/ 	.word	0x0000a180
        /*0e30*/ 	.word	0x00000000
        /*0e34*/ 	.word	0x00038830
        /*0e38*/ 	.short	0x010a
        /*0e3a*/ 	.byte	0x3f
	.zero		1


	//   ....[36]....
        /*0e3c*/ 	.word	0x0000a230
        /*0e40*/ 	.word	0x00000000
        /*0e44*/ 	.word	0x00038830
        /*0e48*/ 	.short	0x010a
        /*0e4a*/ 	.byte	0x3f
	.zero		1


	//   ....[37]....
        /*0e4c*/ 	.word	0x0000a540
        /*0e50*/ 	.word	0x00000012
        /*0e54*/ 	.word	0x00038810
        /*0e58*/ 	.short	0x010a
        /*0e5a*/ 	.byte	0x3f
	.zero		1


	//   ....[38]....
        /*0e5c*/ 	.word	0x0000a590
        /*0e60*/ 	.word	0x00000000
        /*0e64*/ 	.word	0x00038850
        /*0e68*/ 	.short	0x010a
        /*0e6a*/ 	.byte	0x3f
	.zero		1


	//   ....[39]....
        /*0e6c*/ 	.word	0x0000a620
        /*0e70*/ 	.word	0x00000000
        /*0e74*/ 	.word	0x00038850
        /*0e78*/ 	.short	0x010a
        /*0e7a*/ 	.byte	0x3f
	.zero		1


	//   ....[40]....
        /*0e7c*/ 	.word	0x0000c090
        /*0e80*/ 	.word	0x00000008
        /*0e84*/ 	.word	0x00000000
        /*0e88*/ 	.short	0x0101
        /*0e8a*/ 	.byte	0x3f
	.zero		1


	//   ....[41]....
        /*0e8c*/ 	.word	0x0000d9c0
        /*0e90*/ 	.word	0x00000000
        /*0e94*/ 	.word	0x00000000
        /*0e98*/ 	.short	0x0101
        /*0e9a*/ 	.byte	0x3f
	.zero		1


	//   ....[42]....
        /*0e9c*/ 	.word	0x0000dcf0
        /*0ea0*/ 	.word	0x000000c9
        /*0ea4*/ 	.word	0x00038830
        /*0ea8*/ 	.short	0x010a
        /*0eaa*/ 	.byte	0x3f
	.zero		1


	//   ....[43]....
        /*0eac*/ 	.word	0x0000dd60
        /*0eb0*/ 	.word	0x000000c9
        /*0eb4*/ 	.word	0x00038830
        /*0eb8*/ 	.short	0x010a
        /*0eba*/ 	.byte	0x3f
	.zero		1


	//   ....[44]....
        /*0ebc*/ 	.word	0x0000dfd0
        /*0ec0*/ 	.word	0x000000c9
        /*0ec4*/ 	.word	0x00038850
        /*0ec8*/ 	.short	0x010a
        /*0eca*/ 	.byte	0x3f
	.zero		1


	//   ....[45]....
        /*0ecc*/ 	.word	0x0000e020
        /*0ed0*/ 	.word	0x000000c9
        /*0ed4*/ 	.word	0x00038850
        /*0ed8*/ 	.short	0x010a
        /*0eda*/ 	.byte	0x3f
	.zero		1


	//   ....[46]....
        /*0edc*/ 	.word	0x0000f980
        /*0ee0*/ 	.word	0x00000015
        /*0ee4*/ 	.word	0x00000000
        /*0ee8*/ 	.short	0x0101
        /*0eea*/ 	.byte	0x3f
	.zero		1


	//   ....[47]....
        /*0eec*/ 	.word	0x00011930
        /*0ef0*/ 	.word	0x000000c9
        /*0ef4*/ 	.word	0x00000000
        /*0ef8*/ 	.short	0x0101
        /*0efa*/ 	.byte	0x3f
	.zero		1


	//   ....[48]....
        /*0efc*/ 	.word	0x00011d20
        /*0f00*/ 	.word	0x0000000f
        /*0f04*/ 	.word	0x00038830
        /*0f08*/ 	.short	0x010a
        /*0f0a*/ 	.byte	0x3f
	.zero		1


	//   ....[49]....
        /*0f0c*/ 	.word	0x00011d90
        /*0f10*/ 	.word	0x0000000f
        /*0f14*/ 	.word	0x00038830
        /*0f18*/ 	.short	0x010a
        /*0f1a*/ 	.byte	0x3f
	.zero		1


	//   ....[50]....
        /*0f1c*/ 	.word	0x00012000
        /*0f20*/ 	.word	0x0000000f
        /*0f24*/ 	.word	0x00038850
        /*0f28*/ 	.short	0x010a
        /*0f2a*/ 	.byte	0x3f
	.zero		1


	//   ....[51]....
        /*0f2c*/ 	.word	0x00012050
        /*0f30*/ 	.word	0x0000000f
        /*0f34*/ 	.word	0x00038850
        /*0f38*/ 	.short	0x010a
        /*0f3a*/ 	.byte	0x3f
	.zero		1


	//   ....[52]....
        /*0f3c*/ 	.word	0x00013e90
        /*0f40*/ 	.word	0x000000a2
        /*0f44*/ 	.word	0x00000000
        /*0f48*/ 	.short	0x0101
        /*0f4a*/ 	.byte	0x3f
	.zero		1


	//   ....[53]....
        /*0f4c*/ 	.word	0x00014e80
        /*0f50*/ 	.word	0x0000000f
        /*0f54*/ 	.word	0x00000000
        /*0f58*/ 	.short	0x0101
        /*0f5a*/ 	.byte	0x3f
	.zero		1


	//   ....[54]....
        /*0f5c*/ 	.word	0x00014fc0
        /*0f60*/ 	.word	0x00000015
        /*0f64*/ 	.word	0x00038830
        /*0f68*/ 	.short	0x010a
        /*0f6a*/ 	.byte	0x3f
	.zero		1


	//   ....[55]....
        /*0f6c*/ 	.word	0x00015030
        /*0f70*/ 	.word	0x00000015
        /*0f74*/ 	.word	0x00038830
        /*0f78*/ 	.short	0x010a
        /*0f7a*/ 	.byte	0x3f
	.zero		1


	//   ....[56]....
        /*0f7c*/ 	.word	0x000152a0
        /*0f80*/ 	.word	0x00000015
        /*0f84*/ 	.word	0x00038850
        /*0f88*/ 	.short	0x010a
        /*0f8a*/ 	.byte	0x3f
	.zero		1


	//   ....[57]....
        /*0f8c*/ 	.word	0x000152f0
        /*0f90*/ 	.word	0x00000015
        /*0f94*/ 	.word	0x00038850
        /*0f98*/ 	.short	0x010a
        /*0f9a*/ 	.byte	0x3f
	.zero		1


	//   ....[58]....
        /*0f9c*/ 	.word	0x00016c10
        /*0fa0*/ 	.word	0x0000000e
        /*0fa4*/ 	.word	0x00000000
        /*0fa8*/ 	.short	0x0101
        /*0faa*/ 	.byte	0x3f
	.zero		1


	//   ....[59]....
        /*0fac*/ 	.word	0x00018b80
        /*0fb0*/ 	.word	0x00000015
        /*0fb4*/ 	.word	0x00000000
        /*0fb8*/ 	.short	0x0101
        /*0fba*/ 	.byte	0x3f
	.zero		1


	//   ....[60]....
        /*0fbc*/ 	.word	0x0001b1f0
        /*0fc0*/ 	.word	0x00000000
        /*0fc4*/ 	.word	0x00000000
        /*0fc8*/ 	.short	0x0101
        /*0fca*/ 	.byte	0x3f
	.zero		1


	//   ....[61]....
        /*0fcc*/ 	.word	0x0001de70
        /*0fd0*/ 	.word	0x00000006
        /*0fd4*/ 	.word	0x00038820
        /*0fd8*/ 	.short	0x010a
        /*0fda*/ 	.byte	0x3f
	.zero		1


	//   ....[62]....
        /*0fdc*/ 	.word	0x0001df50
        /*0fe0*/ 	.word	0x00000005
        /*0fe4*/ 	.word	0x000388a0
        /*0fe8*/ 	.short	0x010a
        /*0fea*/ 	.byte	0x3f
	.zero		1


	//   ....[63]....
        /*0fec*/ 	.word	0x0001e1a0
        /*0ff0*/ 	.word	0x00000005
        /*0ff4*/ 	.word	0x000388c0
        /*0ff8*/ 	.short	0x010a
        /*0ffa*/ 	.byte	0x3f
	.zero		1


	//   ....[64]....
        /*0ffc*/ 	.word	0x0001ec20
        /*1000*/ 	.word	0x00000005
        /*1004*/ 	.word	0x000388a0
        /*1008*/ 	.short	0x010a
        /*100a*/ 	.byte	0x3f
	.zero		1


	//   ....[65]....
        /*100c*/ 	.word	0x0001ee60
        /*1010*/ 	.word	0x00000005
        /*1014*/ 	.word	0x000388c0
        /*1018*/ 	.short	0x010a
        /*101a*/ 	.byte	0x3f
	.zero		1


	//   ....[66]....
        /*101c*/ 	.word	0x00020550
        /*1020*/ 	.word	0x00000000
        /*1024*/ 	.word	0x00038840
        /*1028*/ 	.short	0x010a
        /*102a*/ 	.byte	0x3f
	.zero		1


	//   ....[67]....
        /*102c*/ 	.word	0x00021130
        /*1030*/ 	.word	0x00000008
        /*1034*/ 	.word	0x00038800
        /*1038*/ 	.short	0x0107
        /*103a*/ 	.byte	0x3f
	.zero		1


	//   ....[68]....
        /*103c*/ 	.word	0x000211e0
        /*1040*/ 	.word	0x00000000
        /*1044*/ 	.word	0x00038800
        /*1048*/ 	.short	0x0101
        /*104a*/ 	.byte	0x3f
	.zero		1


	//   ....[69]....
        /*104c*/ 	.word	0x000221b0
        /*1050*/ 	.word	0x00000000
        /*1054*/ 	.word	0x00038810
        /*1058*/ 	.short	0x0107
        /*105a*/ 	.byte	0x3f
	.zero		1


	//   ....[70]....
        /*105c*/ 	.word	0x000222b0
        /*1060*/ 	.word	0x00000002
        /*1064*/ 	.word	0x00038810
        /*1068*/ 	.short	0x0101
        /*106a*/ 	.byte	0x3f
	.zero		1


	//   ....[71]....
        /*106c*/ 	.word	0x000222d0
        /*1070*/ 	.word	0x00000002
        /*1074*/ 	.word	0x00038820
        /*1078*/ 	.short	0x010a
        /*107a*/ 	.byte	0x3f
	.zero		1


	//   ....[72]....
        /*107c*/ 	.word	0x000223d0
        /*1080*/ 	.word	0x00000000
        /*1084*/ 	.word	0x00038860
        /*1088*/ 	.short	0x010a
        /*108a*/ 	.byte	0x3f
	.zero		1


	//   ....[73]....
        /*108c*/ 	.word	0x00023050
        /*1090*/ 	.word	0x00000002
        /*1094*/ 	.word	0x00038840
        /*1098*/ 	.short	0x010a
        /*109a*/ 	.byte	0x3f
	.zero		1


	//   ....[74]....
        /*109c*/ 	.word	0x000232a0
        /*10a0*/ 	.word	0x00000002
        /*10a4*/ 	.word	0x00038860
        /*10a8*/ 	.short	0x010a
        /*10aa*/ 	.byte	0x3f
	.zero		1


	//   ....[75]....
        /*10ac*/ 	.word	0x00023ec0
        /*10b0*/ 	.word	0x00000003
        /*10b4*/ 	.word	0x00038840
        /*10b8*/ 	.short	0x010a
        /*10ba*/ 	.byte	0x3f
	.zero		1


	//   ....[76]....
        /*10bc*/ 	.word	0x00024100
        /*10c0*/ 	.word	0x00000003
        /*10c4*/ 	.word	0x00038860
        /*10c8*/ 	.short	0x010a
        /*10ca*/ 	.byte	0x3f
	.zero		1


	//   ....[77]....
        /*10cc*/ 	.word	0x00024c90
        /*10d0*/ 	.word	0x00000003
        /*10d4*/ 	.word	0x00038840
        /*10d8*/ 	.short	0x010a
        /*10da*/ 	.byte	0x3f
	.zero		1


	//   ....[78]....
        /*10dc*/ 	.word	0x00024ee0
        /*10e0*/ 	.word	0x00000003
        /*10e4*/ 	.word	0x00038860
        /*10e8*/ 	.short	0x010a
        /*10ea*/ 	.byte	0x3f
	.zero		1


	//   ....[79]....
        /*10ec*/ 	.word	0x000266f0
        /*10f0*/ 	.word	0x00000000
        /*10f4*/ 	.word	0x00038820
        /*10f8*/ 	.short	0x010a
        /*10fa*/ 	.byte	0x3f
	.zero		1


	//   ....[80]....
        /*10fc*/ 	.word	0x000268a0
        /*1100*/ 	.word	0x00000006
        /*1104*/ 	.word	0x00000000
        /*1108*/ 	.short	0x010a
        /*110a*/ 	.byte	0x3f
	.zero		1


	//   ....[81]....
        /*110c*/ 	.word	0x00026910
        /*1110*/ 	.word	0x00000007
        /*1114*/ 	.word	0x00000000
        /*1118*/ 	.short	0x010a
        /*111a*/ 	.byte	0x3f
	.zero		1


	//   ....[82]....
        /*111c*/ 	.word	0x00026980
        /*1120*/ 	.word	0x00000004
        /*1124*/ 	.word	0x00000000
        /*1128*/ 	.short	0x010a
        /*112a*/ 	.byte	0x3f
	.zero		1


	//   ....[83]....
        /*112c*/ 	.word	0x000269b0
        /*1130*/ 	.word	0x00000003
        /*1134*/ 	.word	0x00000000
        /*1138*/ 	.short	0x010a
        /*113a*/ 	.byte	0x3f
	.zero		1


	//   ....[84]....
        /*113c*/ 	.word	0x00026a10
        /*1140*/ 	.word	0x00000040
        /*1144*/ 	.word	0x00038890
        /*1148*/ 	.short	0x010a
        /*114a*/ 	.byte	0x3f
	.zero		1


	//   ....[85]....
        /*114c*/ 	.word	0x00026a60
        /*1150*/ 	.word	0x00000040
        /*1154*/ 	.word	0x00038890
        /*1158*/ 	.short	0x010a
        /*115a*/ 	.byte	0x3f
	.zero		1


	//   ....[86]....
        /*115c*/ 	.word	0x00026ab0
        /*1160*/ 	.word	0x00000040
        /*1164*/ 	.word	0x00038890
        /*1168*/ 	.short	0x010a
        /*116a*/ 	.byte	0x3f
	.zero		1


	//   ....[87]....
        /*116c*/ 	.word	0x00026b00
        /*1170*/ 	.word	0x00000040
        /*1174*/ 	.word	0x000388b0
        /*1178*/ 	.short	0x010a
        /*117a*/ 	.byte	0x3f
	.zero		1


	//   ....[88]....
        /*117c*/ 	.word	0x00026ed0
        /*1180*/ 	.word	0x00000012
        /*1184*/ 	.word	0x00038800
        /*1188*/ 	.short	0x010a
        /*118a*/ 	.byte	0x3f
	.zero		1


	//   ....[89]....
        /*118c*/ 	.word	0x000272a0
        /*1190*/ 	.word	0x00000012
        /*1194*/ 	.word	0x00038800
        /*1198*/ 	.short	0x010a
        /*119a*/ 	.byte	0x3f
	.zero		1


	//   ....[90]....
        /*119c*/ 	.word	0x000272f0
        /*11a0*/ 	.word	0x00000000
        /*11a4*/ 	.word	0x00038830
        /*11a8*/ 	.short	0x010a
        /*11aa*/ 	.byte	0x3f
	.zero		1


	//   ....[91]....
        /*11ac*/ 	.word	0x00027340
        /*11b0*/ 	.word	0x00000012
        /*11b4*/ 	.word	0x00038810
        /*11b8*/ 	.short	0x010a
        /*11ba*/ 	.byte	0x3f
	.zero		1


	//   ....[92]....
        /*11bc*/ 	.word	0x00027390
        /*11c0*/ 	.word	0x00000000
        /*11c4*/ 	.word	0x00038850
        /*11c8*/ 	.short	0x010a
        /*11ca*/ 	.byte	0x3f
	.zero		1


	//   ....[93]....
        /*11cc*/ 	.word	0x000273e0
        /*11d0*/ 	.word	0x000000c9
        /*11d4*/ 	.word	0x00038830
        /*11d8*/ 	.short	0x010a
        /*11da*/ 	.byte	0x3f
	.zero		1


	//   ....[94]....
        /*11dc*/ 	.word	0x00027430
        /*11e0*/ 	.word	0x000000c9
        /*11e4*/ 	.word	0x00038850
        /*11e8*/ 	.short	0x010a
        /*11ea*/ 	.byte	0x3f
	.zero		1


	//   ....[95]....
        /*11ec*/ 	.word	0x00027480
        /*11f0*/ 	.word	0x0000000f
        /*11f4*/ 	.word	0x00038830
        /*11f8*/ 	.short	0x010a
        /*11fa*/ 	.byte	0x3f
	.zero		1


	//   ....[96]....
        /*11fc*/ 	.word	0x000274d0
        /*1200*/ 	.word	0x0000000f
        /*1204*/ 	.word	0x00038850
        /*1208*/ 	.short	0x010a
        /*120a*/ 	.byte	0x3f
	.zero		1


	//   ....[97]....
        /*120c*/ 	.word	0x00027520
        /*1210*/ 	.word	0x00000015
        /*1214*/ 	.word	0x00038830
        /*1218*/ 	.short	0x010a
        /*121a*/ 	.byte	0x3f
	.zero		1


	//   ....[98]....
        /*121c*/ 	.word	0x00027570
        /*1220*/ 	.word	0x00000015
        /*1224*/ 	.word	0x00038850
        /*1228*/ 	.short	0x010a
        /*122a*/ 	.byte	0x3f
	.zero		1


	//   ....[99]....
        /*122c*/ 	.word	0x00027720
        /*1230*/ 	.word	0x00000005
        /*1234*/ 	.word	0x00038820
        /*1238*/ 	.short	0x010a
        /*123a*/ 	.byte	0x3f
	.zero		1


	//   ....[100]....
        /*123c*/ 	.word	0x00027770
        /*1240*/ 	.word	0x00000005
        /*1244*/ 	.word	0x000388a0
        /*1248*/ 	.short	0x010a
        /*124a*/ 	.byte	0x3f
	.zero		1


	//   ....[101]....
        /*124c*/ 	.word	0x000277c0
        /*1250*/ 	.word	0x00000005
        /*1254*/ 	.word	0x000388c0
        /*1258*/ 	.short	0x010a
        /*125a*/ 	.byte	0x3f
	.zero		1


	//   ....[102]....
        /*125c*/ 	.word	0x00027810
        /*1260*/ 	.word	0x00000005
        /*1264*/ 	.word	0x000388a0
        /*1268*/ 	.short	0x010a
        /*126a*/ 	.byte	0x3f
	.zero		1


	//   ....[103]....
        /*126c*/ 	.word	0x00027860
        /*1270*/ 	.word	0x00000005
        /*1274*/ 	.word	0x000388c0
        /*1278*/ 	.short	0x010a
        /*127a*/ 	.byte	0x3f
	.zero		1


	//   ....[104]....
        /*127c*/ 	.word	0x00027a00
        /*1280*/ 	.word	0x00000000
        /*1284*/ 	.word	0x00038840
        /*1288*/ 	.short	0x010a
        /*128a*/ 	.byte	0x3f
	.zero		1


	//   ....[105]....
        /*128c*/ 	.word	0x00028b50
        /*1290*/ 	.word	0x00000002
        /*1294*/ 	.word	0x00038820
        /*1298*/ 	.short	0x010a
        /*129a*/ 	.byte	0x3f
	.zero		1


	//   ....[106]....
        /*129c*/ 	.word	0x00028ba0
        /*12a0*/ 	.word	0x00000000
        /*12a4*/ 	.word	0x00038860
        /*12a8*/ 	.short	0x010a
        /*12aa*/ 	.byte	0x3f
	.zero		1


	//   ....[107]....
        /*12ac*/ 	.word	0x00028bf0
        /*12b0*/ 	.word	0x00000002
        /*12b4*/ 	.word	0x00038840
        /*12b8*/ 	.short	0x010a
        /*12ba*/ 	.byte	0x3f
	.zero		1


	//   ....[108]....
        /*12bc*/ 	.word	0x00028c40
        /*12c0*/ 	.word	0x00000002
        /*12c4*/ 	.word	0x00038860
        /*12c8*/ 	.short	0x010a
        /*12ca*/ 	.byte	0x3f
	.zero		1


	//   ....[109]....
        /*12cc*/ 	.word	0x00028c90
        /*12d0*/ 	.word	0x00000003
        /*12d4*/ 	.word	0x00038840
        /*12d8*/ 	.short	0x010a
        /*12da*/ 	.byte	0x3f
	.zero		1


	//   ....[110]....
        /*12dc*/ 	.word	0x00028ce0
        /*12e0*/ 	.word	0x00000003
        /*12e4*/ 	.word	0x00038860
        /*12e8*/ 	.short	0x010a
        /*12ea*/ 	.byte	0x3f
	.zero		1


	//   ....[111]....
        /*12ec*/ 	.word	0x00028d30
        /*12f0*/ 	.word	0x00000003
        /*12f4*/ 	.word	0x00038840
        /*12f8*/ 	.short	0x010a
        /*12fa*/ 	.byte	0x3f
	.zero		1


	//   ....[112]....
        /*12fc*/ 	.word	0x00028d80
        /*1300*/ 	.word	0x00000003
        /*1304*/ 	.word	0x00038860
        /*1308*/ 	.short	0x010a
        /*130a*/ 	.byte	0x3f
	.zero		1


	//   ....[113]....
        /*130c*/ 	.word	0x000297e0
        /*1310*/ 	.word	0x00000000
        /*1314*/ 	.word	0x00038820
        /*1318*/ 	.short	0x010a
        /*131a*/ 	.byte	0x3f
	.zero		1


	//   ....[114]....
        /*131c*/ 	.word	0x00029980
        /*1320*/ 	.word	0x00000006
        /*1324*/ 	.word	0x00000000
        /*1328*/ 	.short	0x010a
        /*132a*/ 	.byte	0x3f
	.zero		1


	//   ....[115]....
        /*132c*/ 	.word	0x000299d0
        /*1330*/ 	.word	0x00000007
        /*1334*/ 	.word	0x00000000
        /*1338*/ 	.short	0x010a
        /*133a*/ 	.byte	0x3f
	.zero		1


	//   ....[116]....
        /*133c*/ 	.word	0x00029a20
        /*1340*/ 	.word	0x00000004
        /*1344*/ 	.word	0x00000000
        /*1348*/ 	.short	0x010a
        /*134a*/ 	.byte	0x3f
	.zero		1


	//----- nvinfo : EIATTR_NUM_MBARRIERS
	.align		4
.L_468:
        /*134c*/ 	.byte	0x03, 0x38
        /*134e*/ 	.short	0x0017


	//----- nvinfo : EIATTR_EXIT_INSTR_OFFSETS
	.align		4
        /*1350*/ 	.byte	0x04, 0x1c
        /*1352*/ 	.short	(.L_470 - .L_469)


	//   ....[0]....
.L_469:
        /*1354*/ 	.word	0x00026a00


	//----- nvinfo : EIATTR_MAX_THREADS
	.align		4
.L_470:
        /*1358*/ 	.byte	0x04, 0x05
        /*135a*/ 	.short	(.L_472 - .L_471)
.L_471:
        /*135c*/ 	.word	0x00000180
        /*1360*/ 	.word	0x00000001
        /*1364*/ 	.word	0x00000001


	//----- nvinfo : EIATTR_CRS_STACK_SIZE
	.align		4
.L_472:
        /*1368*/ 	.byte	0x04, 0x1e
        /*136a*/ 	.short	(.L_474 - .L_473)
.L_473:
        /*136c*/ 	.word	0x00000000


	//----- nvinfo : EIATTR_CBANK_PARAM_SIZE
	.align		4
.L_474:
        /*1370*/ 	.byte	0x03, 0x19
        /*1372*/ 	.short	0x0bf0


	//----- nvinfo : EIATTR_PARAM_CBANK
	.align		4
        /*1374*/ 	.byte	0x04, 0x0a
        /*1376*/ 	.short	(.L_476 - .L_475)
	.align		4
.L_475:
        /*1378*/ 	.word	index@(.nv.constant0._ZN7cutlass13device_kernelIN5flash11enable_sm90INS1_16FlashAttnFwdSm90INS1_25CollectiveMainloopFwdSm90ILi2EN4cute5tupleIJNS5_1CILi1EEES8_S8_EEENS6_IJNS7_ILi64EEESA_SA_EEELi512ENS_10bfloat16_tEfNS_4arch4Sm90ELb0ELb1ELb0ELb1ELb0ELb1ELb1ELb0ELb0ELb1ELb0ELb0EEENS1_21CollectiveEpilogueFwdINS6_IJSA_NS7_ILi512EEESA_EEES9_SC_SE_Li256ELb1ELb1ELb0ELb0EEENS1_36VarlenDynamicPersistentTileSchedulerILi64ELi64ELi256ELi128ELb0ELb1ELb1ELb1ELb0ELb1EEEEEEEEEvNT_6ParamsE)
        /*137c*/ 	.short	0x0210
        /*137e*/ 	.short	0x0bf0


	//----- nvinfo : EIATTR_SW_WAR
	.align		4
.L_476:
        /*1380*/ 	.byte	0x04, 0x36
        /*1382*/ 	.short	(.L_478 - .L_477)
.L_477:
        /*1384*/ 	.word	0x00000008
.L_478:


//--------------------- .nv.info._ZN7cutlass13device_kernelIN5flash11enable_sm90INS1_16FlashAttnFwdSm90INS1_25CollectiveMainloopFwdSm90ILi2EN4cute5tupleIJNS5_1CILi1EEES8_S8_EEENS6_IJNS7_ILi64EEESA_SA_EEELi512ENS_10bfloat16_tEfNS_4arch4Sm90ELb1ELb0ELb0ELb0ELb0ELb0ELb0ELb0ELb0ELb1ELb0ELb0EEENS1_21CollectiveEpilogueFwdINS6_IJSA_NS7_ILi512EEESA_EEES9_SC_SE_Li256ELb0ELb1ELb0ELb0EEENS1_30DynamicPersistentTileSchedulerILi256ELi128ELb0ELb1ELb1EEEEEEEEEvNT_6ParamsE --------------------------
	.section	.nv.info._ZN7cutlass13device_kernelIN5flash11enable_sm90INS1_16FlashAttnFwdSm90INS1_25CollectiveMainloopFwdSm90ILi2EN4cute5tupleIJNS5_1CILi1EEES8_S8_EEENS6_IJNS7_ILi64EEESA_SA_EEELi512ENS_10bfloat16_tEfNS_4arch4Sm90ELb1ELb0ELb0ELb0ELb0ELb0ELb0ELb0ELb0ELb1ELb0ELb0EEENS1_21CollectiveEpilogueFwdINS6_IJSA_NS7_ILi512EEESA_EEES9_SC_SE_Li256ELb0ELb1ELb0ELb0EEENS1_30DynamicPersistentTileSchedulerILi256ELi128ELb0ELb1ELb1EEEEEEEEEvNT_6ParamsE,"",@"SHT_CUDA_INFO"
	.sectionflags	@""
	.align	4


	//----- nvinfo : EIATTR_CUDA_API_VERSION
	.align		4
        /*0000*/ 	.byte	0x04, 0x37
        /*0002*/ 	.short	(.L_480 - .L_479)
.L_479:
        /*0004*/ 	.word	0x00000082


	//----- nvinfo : EIATTR_KPARAM_INFO
	.align		4
.L_480:
        /*0008*/ 	.byte	0x04, 0x17
        /*000a*/ 	.short	(.L_482 - .L_481)
.L_481:
        /*000c*/ 	.word	0x00000000
        /*0010*/ 	.short	0x0000
        /*0012*/ 	.short	0x0070
        /*0014*/ 	.byte	0x00, 0xf0, 0x01, 0x2a


	//----- nvinfo : EIATTR_SPARSE_MMA_MASK
	.align		4
.L_482:
        /*0018*/ 	.byte	0x03, 0x50
        /*001a*/ 	.short	0x0000


	//----- nvinfo : EIATTR_MAXREG_COUNT
	.align		4
        /*001c*/ 	.byte	0x03, 0x1b
        /*001e*/ 	.short	0x00a8


	//----- nvinfo : EIATTR_NUM_BARRIERS
	.align		4
        /*0020*/ 	.byte	0x02, 0x4c
        /*0022*/ 	.byte	0x10
	.zero		1


	//----- nvinfo : EIATTR_EXTERNS
	.align		4
        /*0024*/ 	.byte	0x04, 0x0f
        /*0026*/ 	.short	(.L_484 - .L_483)


	//   ....[0]....
	.align		4
.L_483:
        /*0028*/ 	.word	index@(__assertfail)


	//----- nvinfo : EIATTR_ANNOTATIONS
	.align		4
.L_484:
        /*002c*/ 	.byte	0x04, 0x55
        /*002e*/ 	.short	(.L_486 - .L_485)


	//   ....[0]....
.L_485:
        /* <DEDUP_REMOVED lines=24> */


	//----- nvinfo : EIATTR_MERCURY_ISA_VERSION
	.align		4
.L_486:
        /*01a0*/ 	.byte	0x03, 0x5f
        /*01a2*/ 	.short	0x0101


	//----- nvinfo : EIATTR_INT_WARP_WIDE_INSTR_OFFSETS
	.align		4
        /*01a4*/ 	.byte	0x04, 0x31
        /*01a6*/ 	.short	(.L_488 - .L_487)


	//   ....[0]....
.L_487:
        /*01a8*/ 	.word	0x00000130


	//   ....[1]....
        /*01ac*/ 	.word	0x00000170


	//   ....[2]....
        /*01b0*/ 	.word	0x000001e0


	//   ....[3]....
        /*01b4*/ 	.word	0x0000c3e0


	//   ....[4]....
        /*01b8*/ 	.word	0x0000c470


	//   ....[5]....
        /*01bc*/ 	.word	0x00010a60


	//   ....[6]....
        /*01c0*/ 	.word	0x00010af0


	//----- nvinfo : EIATTR_COOP_GROUP_MASK_REGIDS
	.align		4
.L_488:
        /*01c4*/ 	.byte	0x04, 0x29
        /*01c6*/ 	.short	(.L_490 - .L_489)


	//   ....[0]....
.L_489:
        /*01c8*/ 	.word	0xffffffff


	//   ....[1]....
        /*01cc*/ 	.word	0xffffffff


	//   ....[2]....
        /*01d0*/ 	.word	0xffffffff


	//   ....[3]....
        /*01d4*/ 	.word	0xffffffff


	//   ....[4]....
        /*01d8*/ 	.word	0xffffffff


	//   ....[5]....
        /*01dc*/ 	.word	0xffffffff


	//   ....[6]....
        /*01e0*/ 	.word	0xffffffff


	//   ....[7]....
        /*01e4*/ 	.word	0xffffffff


	//   ....[8]....
        /*01e8*/ 	.word	0xffffffff


	//   ....[9]....
        /*01ec*/ 	.word	0xffffffff


	//   ....[10]....
        /*01f0*/ 	.word	0xffffffff


	//   ....[11]....
        /*01f4*/ 	.word	0xffffffff


	//   ....[12]....
        /*01f8*/ 	.word	0xffffffff


	//   ....[13]....
        /*01fc*/ 	.word	0xffffffff


	//   ....[14]....
        /*0200*/ 	.word	0xffffffff


	//   ....[15]....
        /*0204*/ 	.word	0xffffffff


	//   ....[16]....
        /*0208*/ 	.word	0xffffffff


	//   ....[17]....
        /*020c*/ 	.word	0xffffffff


	//   ....[18]....
        /*0210*/ 	.word	0xffffffff


	//   ....[19]....
        /*0214*/ 	.word	0xffffffff


	//   ....[20]....
        /*0218*/ 	.word	0xffffffff


	//   ....[21]....
        /*021c*/ 	.word	0xffffffff


	//   ....[22]....
        /*0220*/ 	.word	0xffffffff


	//   ....[23]....
        /*0224*/ 	.word	0xffffffff


	//   ....[24]....
        /*0228*/ 	.word	0xffffffff


	//   ....[25]....
        /*022c*/ 	.word	0xffffffff


	//   ....[26]....
        /*0230*/ 	.word	0xffffffff


	//   ....[27]....
        /*0234*/ 	.word	0xffffffff


	//   ....[28]....
        /*0238*/ 	.word	0xffffffff


	//   ....[29]....
        /*023c*/ 	.word	0xffffffff


	//   ....[30]....
        /*0240*/ 	.word	0xffffffff


	//   ....[31]....
        /*0244*/ 	.word	0xffffffff


	//   ....[32]....
        /*0248*/ 	.word	0xffffffff


	//   ....[33]....
        /*024c*/ 	.word	0xffffffff


	//   ....[34]....
        /*0250*/ 	.word	0xffffffff


	//   ....[35]....
        /*0254*/ 	.word	0xffffffff


	//   ....[36]....
        /*0258*/ 	.word	0xffffffff


	//   ....[37]....
        /*025c*/ 	.word	0xffffffff


	//   ....[38]....
        /*0260*/ 	.word	0xffffffff


	//   ....[39]....
        /*0264*/ 	.word	0xffffffff


	//   ....[40]....
        /*0268*/ 	.word	0xffffffff


	//   ....[41]....
        /*026c*/ 	.word	0xffffffff


	//   ....[42]....
        /*0270*/ 	.word	0xffffffff


	//   ....[43]....
        /*0274*/ 	.word	0xffffffff


	//   ....[44]....
        /*0278*/ 	.word	0xffffffff


	//   ....[45]....
        /*027c*/ 	.word	0xffffffff


	//   ....[46]....
        /*0280*/ 	.word	0xffffffff


	//   ....[47]....
        /*0284*/ 	.word	0xffffffff


	//   ....[48]....
        /*0288*/ 	.word	0xffffffff


	//   ....[49]....
        /*028c*/ 	.word	0xffffffff


	//   ....[50]....
        /*0290*/ 	.word	0xffffffff


	//   ....[51]....
        /*0294*/ 	.word	0xffffffff


	//   ....[52]....
        /*0298*/ 	.word	0xffffffff


	//   ....[53]....
        /*029c*/ 	.word	0xffffffff


	//   ....[54]....
        /*02a0*/ 	.word	0xffffffff


	//   ....[55]....
        /*02a4*/ 	.word	0xffffffff


	//   ....[56]....
        /*02a8*/ 	.word	0xffffffff


	//   ....[57]....
        /*02ac*/ 	.word	0x0500000f


	//   ....[58]....
        /*02b0*/ 	.word	0x0500000f


	//   ....[59]....
        /*02b4*/ 	.word	0x0500000f


	//   ....[60]....
        /*02b8*/ 	.word	0x0500000f


	//   ....[61]....
        /*02bc*/ 	.word	0x0500000f


	//   ....[62]....
        /*02c0*/ 	.word	0x0500000f


	//   ....[63]....
        /*02c4*/ 	.word	0x0500000f


	//   ....[64]....
        /*02c8*/ 	.word	0x0500000f


	//   ....[65]....
        /*02cc*/ 	.word	0x0500000f


	//   ....[66]....
        /*02d0*/ 	.word	0x0500000f


	//   ....[67]....
        /*02d4*/ 	.word	0x0500000f


	//----- nvinfo : EIATTR_COOP_GROUP_INSTR_OFFSETS
	.align		4
.L_490:
        /*02d8*/ 	.byte	0x04, 0x28
        /*02da*/ 	.short	(.L_492 - .L_491)


	//   ....[0]....
.L_491:
        /*02dc*/ 	.word	0x00000060


	//   ....[1]....
        /*02e0*/ 	.word	0x00000140


	//   ....[2]....
        /*02e4*/ 	.word	0x00000190


	//   ....[3]....
        /*02e8*/ 	.word	0x00000380


	//   ....[4]....
        /*02ec*/ 	.word	0x000004e0


	//   ....[5]....
        /*02f0*/ 	.word	0x00000600


	//   ....[6]....
        /*02f4*/ 	.word	0x00000760


	//   ....[7]....
        /*02f8*/ 	.word	0x00001900


	//   ....[8]....
        /*02fc*/ 	.word	0x000036c0


	//   ....[9]....
        /*0300*/ 	.word	0x00003cb0


	//   ....[10]....
        /*0304*/ 	.word	0x00003cd0


	//   ....[11]....
        /*0308*/ 	.word	0x00004110


	//   ....[12]....
        /*030c*/ 	.word	0x00004210


	//   ....[13]....
        /*0310*/ 	.word	0x00004440


	//   ....[14]....
        /*0314*/ 	.word	0x00004590


	//   ....[15]....
        /*0318*/ 	.word	0x00004f80


	//   ....[16]....
        /*031c*/ 	.word	0x00005270


	//   ....[17]....
        /*0320*/ 	.word	0x00005290


	//   ....[18]....
        /*0324*/ 	.word	0x00005690


	//   ....[19]....
        /*0328*/ 	.word	0x00005790


	//   ....[20]....
        /*032c*/ 	.word	0x000059e0


	//   ....[21]....
        /*0330*/ 	.word	0x00005b30


	//   ....[22]....
        /*0334*/ 	.word	0x00006d90


	//   ....[23]....
        /*0338*/ 	.word	0x000071a0


	//   ....[24]....
        /*033c*/ 	.word	0x000071d0


	//   ....[25]....
        /*0340*/ 	.word	0x00007490


	//   ....[26]....
        /*0344*/ 	.word	0x00007660


	//   ....[27]....
        /*0348*/ 	.word	0x00008660


	//   ....[28]....
        /*034c*/ 	.word	0x000086a0


	//   ....[29]....
        /*0350*/ 	.word	0x000086e0


	//   ....[30]....
        /*0354*/ 	.word	0x00008750


	//   ....[31]....
        /*0358*/ 	.word	0x00008780


	//   ....[32]....
        /*035c*/ 	.word	0x00009200


	//   ....[33]....
        /*0360*/ 	.word	0x0000a4c0


	//   ....[34]....
        /*0364*/ 	.word	0x0000a4f0


	//   ....[35]....
        /*0368*/ 	.word	0x0000a520


	//   ....[36]....
        /*036c*/ 	.word	0x0000a540


	//   ....[37]....
        /*0370*/ 	.word	0x0000ab90


	//   ....[38]....
        /*0374*/ 	.word	0x0000aba0


	//   ....[39]....
        /*0378*/ 	.word	0x0000add0


	//   ....[40]....
        /*037c*/ 	.word	0x0000adf0


	//   ....[41]....
        /*0380*/ 	.word	0x0000b780


	//   ....[42]....
        /*0384*/ 	.word	0x0000b7a0


	//   ....[43]....
        /*0388*/ 	.word	0x0000b9d0


	//   ....[44]....
        /*038c*/ 	.word	0x0000b9f0


	//   ....[45]....
        /*0390*/ 	.word	0x0000bcb0


	//   ....[46]....
        /*0394*/ 	.word	0x0000c9d0


	//   ....[47]....
        /*0398*/ 	.word	0x0000d310


	//   ....[48]....
        /*039c*/ 	.word	0x0000d340


	//   ....[49]....
        /*03a0*/ 	.word	0x0000d3f0


	//   ....[50]....
        /*03a4*/ 	.word	0x0000d400


	//   ....[51]....
        /*03a8*/ 	.word	0x0000d470


	//   ....[52]....
        /*03ac*/ 	.word	0x0000d480


	//   ....[53]....
        /*03b0*/ 	.word	0x0000d490


	//   ....[54]....
        /*03b4*/ 	.word	0x0000d4d0


	//   ....[55]....
        /*03b8*/ 	.word	0x00010c50


	//   ....[56]....
        /*03bc*/ 	.word	0x00010e40


	//   ....[57]....
        /*03c0*/ 	.word	0x00011440


	//   ....[58]....
        /*03c4*/ 	.word	0x000115a0


	//   ....[59]....
        /*03c8*/ 	.word	0x00011600


	//   ....[60]....
        /*03cc*/ 	.word	0x00011690


	//   ....[61]....
        /*03d0*/ 	.word	0x00011770


	//   ....[62]....
        /*03d4*/ 	.word	0x000117d0


	//   ....[63]....
        /*03d8*/ 	.word	0x000118b0


	//   ....[64]....
        /*03dc*/ 	.word	0x00011910


	//   ....[65]....
        /*03e0*/ 	.word	0x000119d0


	//   ....[66]....
        /*03e4*/ 	.word	0x00011cf0


	//   ....[67]....
        /*03e8*/ 	.word	0x00011e10


	//----- nvinfo : EIATTR_REG_RECONFIG
	.align		4
.L_492:
        /*03ec*/ 	.byte	0x01, 0x54
	.zero		2


	//----- nvinfo : EIATTR_SYSCALL_OFFSETS
	.align		4
        /*03f0*/ 	.byte	0x04, 0x46
        /*03f2*/ 	.short	(.L_494 - .L_493)


	//   ....[0]....
.L_493:
        /*03f4*/ 	.word	0x00003890


	//   ....[1]....
        /*03f8*/ 	.word	0x0000c5e0


	//   ....[2]....
        /*03fc*/ 	.word	0x0000c730


	//   ....[3]....
        /*0400*/ 	.word	0x0000c820


	//   ....[4]....
        /*0404*/ 	.word	0x0000cf50


	//----- nvinfo : EIATTR_MBARRIER_INSTR_OFFSETS
	.align		4
.L_494:
        /*0408*/ 	.byte	0x04, 0x39
        /*040a*/ 	.short	(.L_496 - .L_495)


	//   ....[0]....
.L_495:
        /*040c*/ 	.word	0x00000270
        /*0410*/ 	.word	0x000000ff
        /*0414*/ 	.word	0x00028c00
        /*0418*/ 	.short	0x0100
        /*041a*/ 	.byte	0x08
	.zero		1


	//   ....[1]....
        /*041c*/ 	.word	0x00000280
        /*0420*/ 	.word	0x000000ff
        /*0424*/ 	.word	0x00028c20
        /*0428*/ 	.short	0x0100
        /*042a*/ 	.byte	0x08
	.zero		1


	//   ....[2]....
        /*042c*/ 	.word	0x00000330
        /*0430*/ 	.word	0x000000ff
        /*0434*/ 	.word	0x00028c30
        /*0438*/ 	.short	0x0100
        /*043a*/ 	.byte	0x06
	.zero		1


	//   ....[3]....
        /*043c*/ 	.word	0x00000340
        /*0440*/ 	.word	0x000000ff
        /*0444*/ 	.word	0x00028c40
        /*0448*/ 	.short	0x0100
        /*044a*/ 	.byte	0x06
	.zero		1


	//   ....[4]....
        /*044c*/ 	.word	0x00000350
        /*0450*/ 	.word	0x000000ff
        /*0454*/ 	.word	0x00028c38
        /*0458*/ 	.short	0x0100
        /*045a*/ 	.byte	0x06
	.zero		1


	//   ....[5]....
        /*045c*/ 	.word	0x00000360
        /*0460*/ 	.word	0x000000ff
        /*0464*/ 	.word	0x00028c48
        /*0468*/ 	.short	0x0100
        /*046a*/ 	.byte	0x06
	.zero		1


	//   ....[6]....
        /*046c*/ 	.word	0x00000490
        /*0470*/ 	.word	0x000000ff
        /*0474*/ 	.word	0x00028c50
        /*0478*/ 	.short	0x0100
        /*047a*/ 	.byte	0x08
	.zero		1


	//   ....[7]....
        /*047c*/ 	.word	0x000004a0
        /*0480*/ 	.word	0x000000ff
        /*0484*/ 	.word	0x00028c60
        /*0488*/ 	.short	0x0100
        /*048a*/ 	.byte	0x08
	.zero		1


	//   ....[8]....
        /*048c*/ 	.word	0x000004b0
        /*0490*/ 	.word	0x000000ff
        /*0494*/ 	.word	0x00028c58
        /*0498*/ 	.short	0x0100
        /*049a*/ 	.byte	0x08
	.zero		1


	//   ....[9]....
        /*049c*/ 	.word	0x000004c0
        /*04a0*/ 	.word	0x000000ff
        /*04a4*/ 	.word	0x00028c68
        /*04a8*/ 	.short	0x0100
        /*04aa*/ 	.byte	0x08
	.zero		1


	//   ....[10]....
        /*04ac*/ 	.word	0x000005b0
        /*04b0*/ 	.word	0x000000ff
        /*04b4*/ 	.word	0x00028c70
        /*04b8*/ 	.short	0x0100
        /*04ba*/ 	.byte	0x06
	.zero		1


	//   ....[11]....
        /*04bc*/ 	.word	0x000005c0
        /*04c0*/ 	.word	0x000000ff
        /*04c4*/ 	.word	0x00028c80
        /*04c8*/ 	.short	0x0100
        /*04ca*/ 	.byte	0x06
	.zero		1


	//   ....[12]....
        /*04cc*/ 	.word	0x000005d0
        /*04d0*/ 	.word	0x000000ff
        /*04d4*/ 	.word	0x00028c78
        /*04d8*/ 	.short	0x0100
        /*04da*/ 	.byte	0x06
	.zero		1


	//   ....[13]....
        /*04dc*/ 	.word	0x000005e0
        /*04e0*/ 	.word	0x000000ff
        /*04e4*/ 	.word	0x00028c88
        /*04e8*/ 	.short	0x0100
        /*04ea*/ 	.byte	0x06
	.zero		1


	//   ....[14]....
        /*04ec*/ 	.word	0x00000710
        /*04f0*/ 	.word	0x000000ff
        /*04f4*/ 	.word	0x00028c90
        /*04f8*/ 	.short	0x0100
        /*04fa*/ 	.byte	0x08
	.zero		1


	//   ....[15]....
        /*04fc*/ 	.word	0x00000720
        /*0500*/ 	.word	0x000000ff
        /*0504*/ 	.word	0x00028ca0
        /*0508*/ 	.short	0x0100
        /*050a*/ 	.byte	0x08
	.zero		1


	//   ....[16]....
        /*050c*/ 	.word	0x00000730
        /*0510*/ 	.word	0x000000ff
        /*0514*/ 	.word	0x00028c98
        /*0518*/ 	.short	0x0100
        /*051a*/ 	.byte	0x08
	.zero		1


	//   ....[17]....
        /*051c*/ 	.word	0x00000740
        /*0520*/ 	.word	0x000000ff
        /*0524*/ 	.word	0x00028ca8
        /*0528*/ 	.short	0x0100
        /*052a*/ 	.byte	0x08
	.zero		1


	//   ....[18]....
        /*052c*/ 	.word	0x00000870
        /*0530*/ 	.word	0x000000ff
        /*0534*/ 	.word	0x00028cb0
        /*0538*/ 	.short	0x0100
        /*053a*/ 	.byte	0x08
	.zero		1


	//   ....[19]....
        /*053c*/ 	.word	0x00000880
        /*0540*/ 	.word	0x000000ff
        /*0544*/ 	.word	0x00028cc0
        /*0548*/ 	.short	0x0100
        /*054a*/ 	.byte	0x08
	.zero		1


	//   ....[20]....
        /*054c*/ 	.word	0x00000890
        /*0550*/ 	.word	0x000000ff
        /*0554*/ 	.word	0x00028cb8
        /*0558*/ 	.short	0x0100
        /*055a*/ 	.byte	0x08
	.zero		1


	//   ....[21]....
        /*055c*/ 	.word	0x000008a0
        /*0560*/ 	.word	0x000000ff
        /*0564*/ 	.word	0x00028cc8
        /*0568*/ 	.short	0x0100
        /*056a*/ 	.byte	0x08
	.zero		1


	//   ....[22]....
        /*056c*/ 	.word	0x00001a10
        /*0570*/ 	.word	0x000000ff
        /*0574*/ 	.word	0x00028c50
        /*0578*/ 	.short	0x010a
        /*057a*/ 	.byte	0x15
	.zero		1


	//   ....[23]....
        /*057c*/ 	.word	0x00001cd0
        /*0580*/ 	.word	0x00000000
        /*0584*/ 	.word	0x00000000
        /*0588*/ 	.short	0x0101
        /*058a*/ 	.byte	0x3f
	.zero		1


	//   ....[24]....
        /*058c*/ 	.word	0x00002620
        /*0590*/ 	.word	0x000000ff
        /*0594*/ 	.word	0x00028c50
        /*0598*/ 	.short	0x010a
        /*059a*/ 	.byte	0x15
	.zero		1


	//   ....[25]....
        /*059c*/ 	.word	0x00002660
        /*05a0*/ 	.word	0x000000ff
        /*05a4*/ 	.word	0x00028c50
        /*05a8*/ 	.short	0x010a
        /*05aa*/ 	.byte	0x15
	.zero		1


	//   ....[26]....
        /*05ac*/ 	.word	0x00002830
        /*05b0*/ 	.word	0x00000000
        /*05b4*/ 	.word	0x00000000
        /*05b8*/ 	.short	0x0101
        /*05ba*/ 	.byte	0x3f
	.zero		1


	//   ....[27]....
        /*05bc*/ 	.word	0x00003910
        /*05c0*/ 	.word	0x000000ff
        /*05c4*/ 	.word	0x00028c00
        /*05c8*/ 	.short	0x010a
        /*05ca*/ 	.byte	0x2b
	.zero		1


	//   ....[28]....
        /*05cc*/ 	.word	0x00003990
        /*05d0*/ 	.word	0x00000007
        /*05d4*/ 	.word	0x00028c30
        /*05d8*/ 	.short	0x010a
        /*05da*/ 	.byte	0x3f
	.zero		1


	//   ....[29]....
        /*05dc*/ 	.word	0x000039d0
        /*05e0*/ 	.word	0x00000007
        /*05e4*/ 	.word	0x00028c30
        /*05e8*/ 	.short	0x010a
        /*05ea*/ 	.byte	0x3f
	.zero		1


	//   ....[30]....
        /*05ec*/ 	.word	0x00004790
        /*05f0*/ 	.word	0x00000003
        /*05f4*/ 	.word	0x00000000
        /*05f8*/ 	.short	0x0101
        /*05fa*/ 	.byte	0x3f
	.zero		1


	//   ....[31]....
        /*05fc*/ 	.word	0x00004c30
        /*0600*/ 	.word	0x00000007
        /*0604*/ 	.word	0x00028c50
        /*0608*/ 	.short	0x010a
        /*060a*/ 	.byte	0x3f
	.zero		1


	//   ....[32]....
        /*060c*/ 	.word	0x00004c70
        /*0610*/ 	.word	0x00000007
        /*0614*/ 	.word	0x00028c50
        /*0618*/ 	.short	0x010a
        /*061a*/ 	.byte	0x3f
	.zero		1


	//   ....[33]....
        /*061c*/ 	.word	0x00004fa0
        /*0620*/ 	.word	0x00000007
        /*0624*/ 	.word	0x00000000
        /*0628*/ 	.short	0x0101
        /*062a*/ 	.byte	0x3f
	.zero		1


	//   ....[34]....
        /*062c*/ 	.word	0x000050b0
        /*0630*/ 	.word	0x000000ff
        /*0634*/ 	.word	0x00028c30
        /*0638*/ 	.short	0x010a
        /*063a*/ 	.byte	0x19
	.zero		1


	//   ....[35]....
        /*063c*/ 	.word	0x000050f0
        /*0640*/ 	.word	0x000000ff
        /*0644*/ 	.word	0x00028c30
        /*0648*/ 	.short	0x010a
        /*064a*/ 	.byte	0x19
	.zero		1


	//   ....[36]....
        /*064c*/ 	.word	0x00005e40
        /*0650*/ 	.word	0x000000a7
        /*0654*/ 	.word	0x00000000
        /*0658*/ 	.short	0x0101
        /*065a*/ 	.byte	0x3f
	.zero		1


	//   ....[37]....
        /*065c*/ 	.word	0x00006ad0
        /*0660*/ 	.word	0x000000ff
        /*0664*/ 	.word	0x00028c50
        /*0668*/ 	.short	0x010a
        /*066a*/ 	.byte	0x19
	.zero		1


	//   ....[38]....
        /*066c*/ 	.word	0x00006b10
        /*0670*/ 	.word	0x000000ff
        /*0674*/ 	.word	0x00028c50
        /*0678*/ 	.short	0x010a
        /*067a*/ 	.byte	0x19
	.zero		1


	//   ....[39]....
        /*067c*/ 	.word	0x00006db0
        /*0680*/ 	.word	0x000000aa
        /*0684*/ 	.word	0x00000000
        /*0688*/ 	.short	0x0101
        /*068a*/ 	.byte	0x3f
	.zero		1


	//   ....[40]....
        /*068c*/ 	.word	0x00006ed0
        /*0690*/ 	.word	0x000000ff
        /*0694*/ 	.word	0x00028c30
        /*0698*/ 	.short	0x010a
        /*069a*/ 	.byte	0x17
	.zero		1


	//   ....[41]....
        /*069c*/ 	.word	0x00006f10
        /*06a0*/ 	.word	0x000000ff
        /*06a4*/ 	.word	0x00028c30
        /*06a8*/ 	.short	0x010a
        /*06aa*/ 	.byte	0x17
	.zero		1


	//   ....[42]....
        /*06ac*/ 	.word	0x000079e0
        /*06b0*/ 	.word	0x0000009a
        /*06b4*/ 	.word	0x00000000
        /*06b8*/ 	.short	0x0101
        /*06ba*/ 	.byte	0x3f
	.zero		1


	//   ....[43]....
        /*06bc*/ 	.word	0x000083b0
        /*06c0*/ 	.word	0x000000ff
        /*06c4*/ 	.word	0x00028c50
        /*06c8*/ 	.short	0x010a
        /*06ca*/ 	.byte	0x17
	.zero		1


	//   ....[44]....
        /*06cc*/ 	.word	0x000083f0
        /*06d0*/ 	.word	0x000000ff
        /*06d4*/ 	.word	0x00028c50
        /*06d8*/ 	.short	0x010a
        /*06da*/ 	.byte	0x17
	.zero		1


	//   ....[45]....
        /*06dc*/ 	.word	0x00008680
        /*06e0*/ 	.word	0x000000aa
        /*06e4*/ 	.word	0x00000000
        /*06e8*/ 	.short	0x0101
        /*06ea*/ 	.byte	0x3f
	.zero		1


	//   ....[46]....
        /*06ec*/ 	.word	0x0000ab40
        /*06f0*/ 	.word	0x000000ff
        /*06f4*/ 	.word	0x00000000
        /*06f8*/ 	.short	0x0101
        /*06fa*/ 	.byte	0x05
	.zero		1


	//   ....[47]....
        /*06fc*/ 	.word	0x0000cc30
        /*0700*/ 	.word	0x00000003
        /*0704*/ 	.word	0x00028c40
        /*0708*/ 	.short	0x010a
        /*070a*/ 	.byte	0x3f
	.zero		1


	//   ....[48]....
        /*070c*/ 	.word	0x0000d580
        /*0710*/ 	.word	0x00000011
        /*0714*/ 	.word	0x00028c00
        /*0718*/ 	.short	0x0107
        /*071a*/ 	.byte	0x3f
	.zero		1


	//   ....[49]....
        /*071c*/ 	.word	0x0000d670
        /*0720*/ 	.word	0x00000011
        /*0724*/ 	.word	0x00028c00
        /*0728*/ 	.short	0x0101
        /*072a*/ 	.byte	0x3f
	.zero		1


	//   ....[50]....
        /*072c*/ 	.word	0x0000d690
        /*0730*/ 	.word	0x00000011
        /*0734*/ 	.word	0x00028c20
        /*0738*/ 	.short	0x010a
        /*073a*/ 	.byte	0x3f
	.zero		1


	//   ....[51]....
        /*073c*/ 	.word	0x0000d770
        /*0740*/ 	.word	0x00000000
        /*0744*/ 	.word	0x00028c60
        /*0748*/ 	.short	0x010a
        /*074a*/ 	.byte	0x3f
	.zero		1


	//   ....[52]....
        /*074c*/ 	.word	0x0000e350
        /*0750*/ 	.word	0x00000002
        /*0754*/ 	.word	0x00028c40
        /*0758*/ 	.short	0x010a
        /*075a*/ 	.byte	0x3f
	.zero		1


	//   ....[53]....
        /*075c*/ 	.word	0x0000e570
        /*0760*/ 	.word	0x00000002
        /*0764*/ 	.word	0x00028c60
        /*0768*/ 	.short	0x010a
        /*076a*/ 	.byte	0x3f
	.zero		1


	//   ....[54]....
        /*076c*/ 	.word	0x0000f110
        /*0770*/ 	.word	0x00000004
        /*0774*/ 	.word	0x00028c40
        /*0778*/ 	.short	0x010a
        /*077a*/ 	.byte	0x3f
	.zero		1


	//   ....[55]....
        /*077c*/ 	.word	0x0000f330
        /*0780*/ 	.word	0x00000004
        /*0784*/ 	.word	0x00028c60
        /*0788*/ 	.short	0x010a
        /*078a*/ 	.byte	0x3f
	.zero		1


	//   ....[56]....
        /*078c*/ 	.word	0x0000fe70
        /*0790*/ 	.word	0x00000004
        /*0794*/ 	.word	0x00028c40
        /*0798*/ 	.short	0x010a
        /*079a*/ 	.byte	0x3f
	.zero		1


	//   ....[57]....
        /*079c*/ 	.word	0x00010090
        /*07a0*/ 	.word	0x00000004
        /*07a4*/ 	.word	0x00028c60
        /*07a8*/ 	.short	0x010a
        /*07aa*/ 	.byte	0x3f
	.zero		1


	//   ....[58]....
        /*07ac*/ 	.word	0x00010dc0
        /*07b0*/ 	.word	0x00000000
        /*07b4*/ 	.word	0x00028c20
        /*07b8*/ 	.short	0x010a
        /*07ba*/ 	.byte	0x3f
	.zero		1


	//   ....[59]....
        /*07bc*/ 	.word	0x00010f90
        /*07c0*/ 	.word	0x00000006
        /*07c4*/ 	.word	0x00000000
        /*07c8*/ 	.short	0x010a
        /*07ca*/ 	.byte	0x3f
	.zero		1


	//   ....[60]....
        /*07cc*/ 	.word	0x00010fe0
        /*07d0*/ 	.word	0x00000003
        /*07d4*/ 	.word	0x00000000
        /*07d8*/ 	.short	0x010a
        /*07da*/ 	.byte	0x3f
	.zero		1


	//   ....[61]....
        /*07dc*/ 	.word	0x00011040
        /*07e0*/ 	.word	0x00000012
        /*07e4*/ 	.word	0x00000000
        /*07e8*/ 	.short	0x010a
        /*07ea*/ 	.byte	0x3f
	.zero		1


	//   ....[62]....
        /*07ec*/ 	.word	0x00011070
        /*07f0*/ 	.word	0x00000003
        /*07f4*/ 	.word	0x00000000
        /*07f8*/ 	.short	0x010a
        /*07fa*/ 	.byte	0x3f
	.zero		1


	//   ....[63]....
        /*07fc*/ 	.word	0x000110e0
        /*0800*/ 	.word	0x00000003
        /*0804*/ 	.word	0x00028c50
        /*0808*/ 	.short	0x010a
        /*080a*/ 	.byte	0x3f
	.zero		1


	//   ....[64]....
        /*080c*/ 	.word	0x00011140
        /*0810*/ 	.word	0x00000003
        /*0814*/ 	.word	0x00028c50
        /*0818*/ 	.short	0x010a
        /*081a*/ 	.byte	0x3f
	.zero		1


	//   ....[65]....
        /*081c*/ 	.word	0x000111a0
        /*0820*/ 	.word	0x00000003
        /*0824*/ 	.word	0x00028c00
        /*0828*/ 	.short	0x010a
        /*082a*/ 	.byte	0x3f
	.zero		1


	//   ....[66]....
        /*082c*/ 	.word	0x000111f0
        /*0830*/ 	.word	0x00000007
        /*0834*/ 	.word	0x00028c30
        /*0838*/ 	.short	0x010a
        /*083a*/ 	.byte	0x3f
	.zero		1


	//   ....[67]....
        /*083c*/ 	.word	0x00011240
        /*0840*/ 	.word	0x00000007
        /*0844*/ 	.word	0x00028c50
        /*0848*/ 	.short	0x010a
        /*084a*/ 	.byte	0x3f
	.zero		1


	//   ....[68]....
        /*084c*/ 	.word	0x000112a0
        /*0850*/ 	.word	0x00000006
        /*0854*/ 	.word	0x00028c30
        /*0858*/ 	.short	0x010a
        /*085a*/ 	.byte	0x3f
	.zero		1


	//   ....[69]....
        /*085c*/ 	.word	0x000112f0
        /*0860*/ 	.word	0x000000aa
        /*0864*/ 	.word	0x00028c50
        /*0868*/ 	.short	0x010a
        /*086a*/ 	.byte	0x3f
	.zero		1


	//   ....[70]....
        /*086c*/ 	.word	0x00011350
        /*0870*/ 	.word	0x00000006
        /*0874*/ 	.word	0x00028c30
        /*0878*/ 	.short	0x010a
        /*087a*/ 	.byte	0x3f
	.zero		1


	//   ....[71]....
        /*087c*/ 	.word	0x000113a0
        /*0880*/ 	.word	0x000000aa
        /*0884*/ 	.word	0x00028c50
        /*0888*/ 	.short	0x010a
        /*088a*/ 	.byte	0x3f
	.zero		1


	//   ....[72]....
        /*088c*/ 	.word	0x000114f0
        /*0890*/ 	.word	0x00000003
        /*0894*/ 	.word	0x00028c40
        /*0898*/ 	.short	0x010a
        /*089a*/ 	.byte	0x3f
	.zero		1


	//   ....[73]....
        /*089c*/ 	.word	0x00011a10
        /*08a0*/ 	.word	0x00000011
        /*08a4*/ 	.word	0x00028c20
        /*08a8*/ 	.short	0x010a
        /*08aa*/ 	.byte	0x3f
	.zero		1


	//   ....[74]....
        /*08ac*/ 	.word	0x00011a60
        /*08b0*/ 	.word	0x00000000
        /*08b4*/ 	.word	0x00028c60
        /*08b8*/ 	.short	0x010a
        /*08ba*/ 	.byte	0x3f
	.zero		1


	//   ....[75]....
        /*08bc*/ 	.word	0x00011ab0
        /*08c0*/ 	.word	0x00000002
        /*08c4*/ 	.word	0x00028c40
        /*08c8*/ 	.short	0x010a
        /*08ca*/ 	.byte	0x3f
	.zero		1


	//   ....[76]....
        /*08cc*/ 	.word	0x00011b00
        /*08d0*/ 	.word	0x00000002
        /*08d4*/ 	.word	0x00028c60
        /*08d8*/ 	.short	0x010a
        /*08da*/ 	.byte	0x3f
	.zero		1


	//   ....[77]....
        /*08dc*/ 	.word	0x00011b50
        /*08e0*/ 	.word	0x00000004
        /*08e4*/ 	.word	0x00028c40
        /*08e8*/ 	.short	0x010a
        /*08ea*/ 	.byte	0x3f
	.zero		1


	//   ....[78]....
        /*08ec*/ 	.word	0x00011ba0
        /*08f0*/ 	.word	0x00000004
        /*08f4*/ 	.word	0x00028c60
        /*08f8*/ 	.short	0x010a
        /*08fa*/ 	.byte	0x3f
	.zero		1


	//   ....[79]....
        /*08fc*/ 	.word	0x00011bf0
        /*0900*/ 	.word	0x00000004
        /*0904*/ 	.word	0x00028c40
        /*0908*/ 	.short	0x010a
        /*090a*/ 	.byte	0x3f
	.zero		1


	//   ....[80]....
        /*090c*/ 	.word	0x00011c40
        /*0910*/ 	.word	0x00000004
        /*0914*/ 	.word	0x00028c60
        /*0918*/ 	.short	0x010a
        /*091a*/ 	.byte	0x3f
	.zero		1


	//   ....[81]....
        /*091c*/ 	.word	0x00011d30
        /*0920*/ 	.word	0x00000000
        /*0924*/ 	.word	0x00028c20
        /*0928*/ 	.short	0x010a
        /*092a*/ 	.byte	0x3f
	.zero		1


	//   ....[82]....
        /*092c*/ 	.word	0x00011ed0
        /*0930*/ 	.word	0x00000006
        /*0934*/ 	.word	0x00000000
        /*0938*/ 	.short	0x010a
        /*093a*/ 	.byte	0x3f
	.zero		1


	//   ....[83]....
        /*093c*/ 	.word	0x00011f20
        /*0940*/ 	.word	0x00000003
        /*0944*/ 	.word	0x00000000
        /*0948*/ 	.short	0x010a
        /*094a*/ 	.byte	0x3f
	.zero		1


	//   ....[84]....
        /*094c*/ 	.word	0x00011f70
        /*0950*/ 	.word	0x00000012
        /*0954*/ 	.word	0x00000000
        /*0958*/ 	.short	0x010a
        /*095a*/ 	.byte	0x3f
	.zero		1


	//----- nvinfo : EIATTR_NUM_MBARRIERS
	.align		4
.L_496:
        /*095c*/ 	.byte	0x03, 0x38
        /*095e*/ 	.short	0x0016


	//----- nvinfo : EIATTR_EXIT_INSTR_OFFSETS
	.align		4
        /*0960*/ 	.byte	0x04, 0x1c
        /*0962*/ 	.short	(.L_498 - .L_497)


	//   ....[0]....
.L_497:
        /*0964*/ 	.word	0x00000a10


	//   ....[1]....
        /*0968*/ 	.word	0x0000bc50


	//   ....[2]....
        /*096c*/ 	.word	0x000110c0


	//----- nvinfo : EIATTR_MAX_THREADS
	.align		4
.L_498:
        /*0970*/ 	.byte	0x04, 0x05
        /*0972*/ 	.short	(.L_500 - .L_499)
.L_499:
        /*0974*/ 	.word	0x00000180
        /*0978*/ 	.word	0x00000001
        /*097c*/ 	.word	0x00000001


	//----- nvinfo : EIATTR_CRS_STACK_SIZE
	.align		4
.L_500:
        /*0980*/ 	.byte	0x04, 0x1e
        /*0982*/ 	.short	(.L_502 - .L_501)
.L_501:
        /*0984*/ 	.word	0x00000000


	//----- nvinfo : EIATTR_CBANK_PARAM_SIZE
	.align		4
.L_502:
        /*0988*/ 	.byte	0x03, 0x19
        /*098a*/ 	.short	0x0af0


	//----- nvinfo : EIATTR_PARAM_CBANK
	.align		4
        /*098c*/ 	.byte	0x04, 0x0a
        /*098e*/ 	.short	(.L_504 - .L_503)
	.align		4
.L_503:
        /*0990*/ 	.word	index@(.nv.constant0._ZN7cutlass13device_kernelIN5flash11enable_sm90INS1_16FlashAttnFwdSm90INS1_25CollectiveMainloopFwdSm90ILi2EN4cute5tupleIJNS5_1CILi1EEES8_S8_EEENS6_IJNS7_ILi64EEESA_SA_EEELi512ENS_10bfloat16_tEfNS_4arch4Sm90ELb1ELb0ELb0ELb0ELb0ELb0ELb0ELb0ELb0ELb1ELb0ELb0EEENS1_21CollectiveEpilogueFwdINS6_IJSA_NS7_ILi512EEESA_EEES9_SC_SE_Li256ELb0ELb1ELb0ELb0EEENS1_30DynamicPersistentTileSchedulerILi256ELi128ELb0ELb1ELb1EEEEEEEEEvNT_6ParamsE)
        /*0994*/ 	.short	0x0210
        /*0996*/ 	.short	0x0af0


	//----- nvinfo : EIATTR_SW_WAR
	.align		4
.L_504:
        /*0998*/ 	.byte	0x04, 0x36
        /*099a*/ 	.short	(.L_506 - .L_505)
.L_505:
        /*099c*/ 	.word	0x00000008
.L_506:


//--------------------- .nv.info._ZN7cutlass13device_kernelIN5flash11enable_sm90INS1_16FlashAttnFwdSm90INS1_25CollectiveMainloopFwdSm90ILi2EN4cute5tupleIJNS5_1CILi1EEES8_S8_EEENS6_IJNS7_ILi64EEESA_SA_EEELi512ENS_10bfloat16_tEfNS_4arch4Sm90ELb1ELb0ELb0ELb0ELb0ELb0ELb1ELb0ELb0ELb1ELb0ELb0EEENS1_21CollectiveEpilogueFwdINS6_IJSA_NS7_ILi512EEESA_EEES9_SC_SE_Li256ELb0ELb1ELb0ELb0EEENS1_30DynamicPersistentTileSchedulerILi256ELi128ELb0ELb1ELb1EEEEEEEEEvNT_6ParamsE --------------------------
	.section	.nv.info._ZN7cutlass13device_kernelIN5flash11enable_sm90INS1_16FlashAttnFwdSm90INS1_25CollectiveMainloopFwdSm90ILi2EN4cute5tupleIJNS5_1CILi1EEES8_S8_EEENS6_IJNS7_ILi64EEESA_SA_EEELi512ENS_10bfloat16_tEfNS_4arch4Sm90ELb1ELb0ELb0ELb0ELb0ELb0ELb1ELb0ELb0ELb1ELb0ELb0EEENS1_21CollectiveEpilogueFwdINS6_IJSA_NS7_ILi512EEESA_EEES9_SC_SE_Li256ELb0ELb1ELb0ELb0EEENS1_30DynamicPersistentTileSchedulerILi256ELi128ELb0ELb1ELb1EEEEEEEEEvNT_6ParamsE,"",@"SHT_CUDA_INFO"
	.sectionflags	@""
	.align	4


	//----- nvinfo : EIATTR_CUDA_API_VERSION
	.align		4
        /*0000*/ 	.byte	0x04, 0x37
        /*0002*/ 	.short	(.L_508 - .L_507)
.L_507:
        /*0004*/ 	.word	0x00000082


	//----- nvinfo : EIATTR_KPARAM_INFO
	.align		4
.L_508:
        /*0008*/ 	.byte	0x04, 0x17
        /*000a*/ 	.short	(.L_510 - .L_509)
.L_509:
        /*000c*/ 	.word	0x00000000
        /*0010*/ 	.short	0x0000
        /*0012*/ 	.short	0x0070
        /*0014*/ 	.byte	0x00, 0xf0, 0x01, 0x2e


	//----- nvinfo : EIATTR_SPARSE_MMA_MASK
	.align		4
.L_510:
        /*0018*/ 	.byte	0x03, 0x50
        /*001a*/ 	.short	0x0000


	//----- nvinfo : EIATTR_MAXREG_COUNT
	.align		4
        /*001c*/ 	.byte	0x03, 0x1b
        /*001e*/ 	.short	0x00a8


	//----- nvinfo : EIATTR_NUM_BARRIERS
	.align		4
        /*0020*/ 	.byte	0x02, 0x4c
        /*0022*/ 	.byte	0x10
	.zero		1


	//----- nvinfo : EIATTR_EXTERNS
	.align		4
        /*0024*/ 	.byte	0x04, 0x0f
        /*0026*/ 	.short	(.L_512 - .L_511)


	//   ....[0]....
	.align		4
.L_511:
        /*0028*/ 	.word	index@(__assertfail)


	//----- nvinfo : EIATTR_ANNOTATIONS
	.align		4
.L_512:
        /*002c*/ 	.byte	0x04, 0x55
        /*002e*/ 	.short	(.L_514 - .L_513)


	//   ....[0]....
.L_513:
        /* <DEDUP_REMOVED lines=33> */


	//----- nvinfo : EIATTR_MERCURY_ISA_VERSION
	.align		4
.L_514:
        /*0230*/ 	.byte	0x03, 0x5f
        /*0232*/ 	.short	0x0101


	//----- nvinfo : EIATTR_INT_WARP_WIDE_INSTR_OFFSETS
	.align		4
        /*0234*/ 	.byte	0x04, 0x31
        /*0236*/ 	.short	(.L_516 - .L_515)


	//   ....[0]....
.L_515:
        /*0238*/ 	.word	0x00000130


	//   ....[1]....
        /*023c*/ 	.word	0x00000170


	//   ....[2]....
        /*0240*/ 	.word	0x000001e0


	//   ....[3]....
        /*0244*/ 	.word	0x000001f0


	//   ....[4]....
        /*0248*/ 	.word	0x00010190


	//   ....[5]....
        /*024c*/ 	.word	0x00010220


	//   ....[6]....
        /*0250*/ 	.word	0x00015870


	//   ....[7]....
        /*0254*/ 	.word	0x00015900


	//----- nvinfo : EIATTR_COOP_GROUP_MASK_REGIDS
	.align		4
.L_516:
        /*0258*/ 	.byte	0x04, 0x29
        /*025a*/ 	.short	(.L_518 - .L_517)


	//   ....[0]....
.L_517:
        /*025c*/ 	.word	0xffffffff


	//   ....[1]....
        /*0260*/ 	.word	0xffffffff


	//   ....[2]....
        /*0264*/ 	.word	0xffffffff


	//   ....[3]....
        /*0268*/ 	.word	0xffffffff


	//   ....[4]....
        /*026c*/ 	.word	0xffffffff


	//   ....[5]....
        /*0270*/ 	.word	0xffffffff


	//   ....[6]....
        /*0274*/ 	.word	0xffffffff


	//   ....[7]....
        /*0278*/ 	.word	0xffffffff


	//   ....[8]....
        /*027c*/ 	.word	0xffffffff


	//   ....[9]....
        /*0280*/ 	.word	0xffffffff


	//   ....[10]....
        /*0284*/ 	.word	0xffffffff


	//   ....[11]....
        /*0288*/ 	.word	0xffffffff


	//   ....[12]....
        /*028c*/ 	.word	0xffffffff


	//   ....[13]....
        /*0290*/ 	.word	0xffffffff


	//   ....[14]....
        /*0294*/ 	.word	0xffffffff


	//   ....[15]....
        /*0298*/ 	.word	0xffffffff


	//   ....[16]....
        /*029c*/ 	.word	0xffffffff


	//   ....[17]....
        /*02a0*/ 	.word	0xffffffff


	//   ....[18]....
        /*02a4*/ 	.word	0xffffffff


	//   ....[19]....
        /*02a8*/ 	.word	0xffffffff


	//   ....[20]....
        /*02ac*/ 	.word	0xffffffff


	//   ....[21]....
        /*02b0*/ 	.word	0xffffffff


	//   ....[22]....
        /*02b4*/ 	.word	0xffffffff


	//   ....[23]....
        /*02b8*/ 	.word	0xffffffff


	//   ....[24]....
        /*02bc*/ 	.word	0xffffffff


	//   ....[25]....
        /*02c0*/ 	.word	0xffffffff


	//   ....[26]....
        /*02c4*/ 	.word	0xffffffff


	//   ....[27]....
        /*02c8*/ 	.word	0xffffffff


	//   ....[28]....
        /*02cc*/ 	.word	0xffffffff


	//   ....[29]....
        /*02d0*/ 	.word	0xffffffff


	//   ....[30]....
        /*02d4*/ 	.word	0xffffffff


	//   ....[31]....
        /*02d8*/ 	.word	0xffffffff


	//   ....[32]....
        /*02dc*/ 	.word	0xffffffff


	//   ....[33]....
        /*02e0*/ 	.word	0xffffffff


	//   ....[34]....
        /*02e4*/ 	.word	0xffffffff


	//   ....[35]....
        /*02e8*/ 	.word	0xffffffff


	//   ....[36]....
        /*02ec*/ 	.word	0xffffffff


	//   ....[37]....
        /*02f0*/ 	.word	0xffffffff


	//   ....[38]....
        /*02f4*/ 	.word	0xffffffff


	//   ....[39]....
        /*02f8*/ 	.word	0xffffffff


	//   ....[40]....
        /*02fc*/ 	.word	0xffffffff


	//   ....[41]....
        /*0300*/ 	.word	0xffffffff


	//   ....[42]....
        /*0304*/ 	.word	0xffffffff


	//   ....[43]....
        /*0308*/ 	.word	0xffffffff


	//   ....[44]....
        /*030c*/ 	.word	0xffffffff


	//   ....[45]....
        /*0310*/ 	.word	0xffffffff


	//   ....[46]....
        /*0314*/ 	.word	0xffffffff


	//   ....[47]....
        /*0318*/ 	.word	0xffffffff


	//   ....[48]....
        /*031c*/ 	.word	0xffffffff


	//   ....[49]....
        /*0320*/ 	.word	0xffffffff


	//   ....[50]....
        /*0324*/ 	.word	0xffffffff


	//   ....[51]....
        /*0328*/ 	.word	0xffffffff


	//   ....[52]....
        /*032c*/ 	.word	0xffffffff


	//   ....[53]....
        /*0330*/ 	.word	0xffffffff


	//   ....[54]....
        /*0334*/ 	.word	0xffffffff


	//   ....[55]....
        /*0338*/ 	.word	0xffffffff


	//   ....[56]....
        /*033c*/ 	.word	0xffffffff


	//   ....[57]....
        /*0340*/ 	.word	0xffffffff


	//   ....[58]....
        /*0344*/ 	.word	0xffffffff


	//   ....[59]....
        /*0348*/ 	.word	0xffffffff


	//   ....[60]....
        /*034c*/ 	.word	0xffffffff


	//   ....[61]....
        /*0350*/ 	.word	0xffffffff


	//   ....[62]....
        /*0354*/ 	.word	0xffffffff


	//   ....[63]....
        /*0358*/ 	.word	0xffffffff


	//   ....[64]....
        /*035c*/ 	.word	0xffffffff


	//   ....[65]....
        /*0360*/ 	.word	0xffffffff


	//   ....[66]....
        /*0364*/ 	.word	0xffffffff


	//   ....[67]....
        /*0368*/ 	.word	0xffffffff


	//   ....[68]....
        /*036c*/ 	.word	0x0500000f


	//   ....[69]....
        /*0370*/ 	.word	0x0500000f


	//   ....[70]....
        /*0374*/ 	.word	0x0500000f


	//   ....[71]....
        /*0378*/ 	.word	0x0500000f


	//   ....[72]....
        /*037c*/ 	.word	0x0500000f


	//   ....[73]....
        /*0380*/ 	.word	0x0500000f


	//   ....[74]....
        /*0384*/ 	.word	0x0500000f


	//   ....[75]....
        /*0388*/ 	.word	0x0500000f


	//   ....[76]....
        /*038c*/ 	.word	0x0500000f


	//   ....[77]....
        /*0390*/ 	.word	0x0500000f


	//   ....[78]....
        /*0394*/ 	.word	0x0500000f


	//   ....[79]....
        /*0398*/ 	.word	0x0500000f


	//   ....[80]....
        /*039c*/ 	.word	0x0500000f


	//   ....[81]....
        /*03a0*/ 	.word	0x0500000f


	//   ....[82]....
        /*03a4*/ 	.word	0x0500000f


	//   ....[83]....
        /*03a8*/ 	.word	0x0500000f


	//   ....[84]....
        /*03ac*/ 	.word	0x0500000f


	//   ....[85]....
        /*03b0*/ 	.word	0x0500000f


	//   ....[86]....
        /*03b4*/ 	.word	0x0500000f


	//----- nvinfo : EIATTR_COOP_GROUP_INSTR_OFFSETS
	.align		4
.L_518:
        /*03b8*/ 	.byte	0x04, 0x28
        /*03ba*/ 	.short	(.L_520 - .L_519)


	//   ....[0]....
.L_519:
        /*03bc*/ 	.word	0x00000070


	//   ....[1]....
        /*03c0*/ 	.word	0x00000140


	//   ....[2]....
        /*03c4*/ 	.word	0x00000190


	//   ....[3]....
        /*03c8*/ 	.word	0x000003a0


	//   ....[4]....
        /*03cc*/ 	.word	0x00000500


	//   ....[5]....
        /*03d0*/ 	.word	0x00000620


	//   ....[6]....
        /*03d4*/ 	.word	0x00000780


	//   ....[7]....
        /*03d8*/ 	.word	0x00001940


	//   ....[8]....
        /*03dc*/ 	.word	0x00003640


	//   ....[9]....
        /*03e0*/ 	.word	0x00004680


	//   ....[10]....
        /*03e4*/ 	.word	0x000051f0


	//   ....[11]....
        /*03e8*/ 	.word	0x00005210


	//   ....[12]....
        /*03ec*/ 	.word	0x00005680


	//   ....[13]....
        /*03f0*/ 	.word	0x000057b0


	//   ....[14]....
        /*03f4*/ 	.word	0x000059e0


	//   ....[15]....
        /*03f8*/ 	.word	0x00005b00


	//   ....[16]....
        /*03fc*/ 	.word	0x00006430


	//   ....[17]....
        /*0400*/ 	.word	0x000070d0


	//   ....[18]....
        /*0404*/ 	.word	0x00007c70


	//   ....[19]....
        /*0408*/ 	.word	0x00007fd0


	//   ....[20]....
        /*040c*/ 	.word	0x00008020


	//   ....[21]....
        /*0410*/ 	.word	0x000080c0


	//   ....[22]....
        /*0414*/ 	.word	0x000084a0


	//   ....[23]....
        /*0418*/ 	.word	0x00008510


	//   ....[24]....
        /*041c*/ 	.word	0x000096a0


	//   ....[25]....
        /*0420*/ 	.word	0x0000a310


	//   ....[26]....
        /*0424*/ 	.word	0x0000afa0


	//   ....[27]....
        /*0428*/ 	.word	0x0000afd0


	//   ....[28]....
        /*042c*/ 	.word	0x0000b210


	//   ....[29]....
        /*0430*/ 	.word	0x0000b3e0


	//   ....[30]....
        /*0434*/ 	.word	0x0000c3c0


	//   ....[31]....
        /*0438*/ 	.word	0x0000c400


	//   ....[32]....
        /*043c*/ 	.word	0x0000c430


	//   ....[33]....
        /*0440*/ 	.word	0x0000c490


	//   ....[34]....
        /*0444*/ 	.word	0x0000c4b0


	//   ....[35]....
        /*0448*/ 	.word	0x0000cfd0


	//   ....[36]....
        /*044c*/ 	.word	0x0000e1f0


	//   ....[37]....
        /*0450*/ 	.word	0x0000e220


	//   ....[38]....
        /*0454*/ 	.word	0x0000e250


	//   ....[39]....
        /*0458*/ 	.word	0x0000e270


	//   ....[40]....
        /*045c*/ 	.word	0x0000e8b0


	//   ....[41]....
        /*0460*/ 	.word	0x0000e8d0


	//   ....[42]....
        /*0464*/ 	.word	0x0000eb00


	//   ....[43]....
        /*0468*/ 	.word	0x0000eb20


	//   ....[44]....
        /*046c*/ 	.word	0x0000f4a0


	//   ....[45]....
        /*0470*/ 	.word	0x0000f4c0


	//   ....[46]....
        /*0474*/ 	.word	0x0000f700


	//   ....[47]....
        /*0478*/ 	.word	0x0000f720


	//   ....[48]....
        /*047c*/ 	.word	0x0000fa00


	//   ....[49]....
        /*0480*/ 	.word	0x00010790


	//   ....[50]....
        /*0484*/ 	.word	0x000110e0


	//   ....[51]....
        /*0488*/ 	.word	0x00011110


	//   ....[52]....
        /*048c*/ 	.word	0x00011220


	//   ....[53]....
        /*0490*/ 	.word	0x00011230


	//   ....[54]....
        /*0494*/ 	.word	0x000112b0


	//   ....[55]....
        /*0498*/ 	.word	0x000112c0


	//   ....[56]....
        /*049c*/ 	.word	0x000112d0


	//   ....[57]....
        /*04a0*/ 	.word	0x000112e0


	//   ....[58]....
        /*04a4*/ 	.word	0x00011cd0


	//   ....[59]....
        /*04a8*/ 	.word	0x00011d10


	//   ....[60]....
        /*04ac*/ 	.word	0x00011d90


	//   ....[61]....
        /*04b0*/ 	.word	0x00011e60


	//   ....[62]....
        /*04b4*/ 	.word	0x00012030


	//   ....[63]....
        /*04b8*/ 	.word	0x00012040


	//   ....[64]....
        /*04bc*/ 	.word	0x00012190


	//   ....[65]....
        /*04c0*/ 	.word	0x000121a0


	//   ....[66]....
        /*04c4*/ 	.word	0x00015a50


	//   ....[67]....
        /*04c8*/ 	.word	0x00015c40


	//   ....[68]....
        /*04cc*/ 	.word	0x000161a0


	//   ....[69]....
        /*04d0*/ 	.word	0x00016300


	//   ....[70]....
        /*04d4*/ 	.word	0x00016380


	//   ....[71]....
        /*04d8*/ 	.word	0x00016440


	//   ....[72]....
        /*04dc*/ 	.word	0x00016530


	//   ....[73]....
        /*04e0*/ 	.word	0x00016590


	//   ....[74]....
        /*04e4*/ 	.word	0x00016680


	//   ....[75]....
        /*04e8*/ 	.word	0x000166e0


	//   ....[76]....
        /*04ec*/ 	.word	0x00016780


	//   ....[77]....
        /*04f0*/ 	.word	0x00016860


	//   ....[78]....
        /*04f4*/ 	.word	0x00016910


	//   ....[79]....
        /*04f8*/ 	.word	0x00016bf0


	//   ....[80]....
        /*04fc*/ 	.word	0x00016c40


	//   ....[81]....
        /*0500*/ 	.word	0x00016da0


	//   ....[82]....
        /*0504*/ 	.word	0x00016ef0


	//   ....[83]....
        /*0508*/ 	.word	0x000170c0


	//   ....[84]....
        /*050c*/ 	.word	0x00017110


	//   ....[85]....
        /*0510*/ 	.word	0x00017430


	//   ....[86]....
        /*0514*/ 	.word	0x00017550


	//----- nvinfo : EIATTR_REG_RECONFIG
	.align		4
.L_520:
        /*0518*/ 	.byte	0x01, 0x54
	.zero		2


	//----- nvinfo : EIATTR_SYSCALL_OFFSETS
	.align		4
        /*051c*/ 	.byte	0x04, 0x46
        /*051e*/ 	.short	(.L_522 - .L_521)


	//   ....[0]....
.L_521:
        /*0520*/ 	.word	0x000037f0


	//   ....[1]....
        /*0524*/ 	.word	0x00010390


	//   ....[2]....
        /*0528*/ 	.word	0x000104e0


	//   ....[3]....
        /*052c*/ 	.word	0x000105d0


	//   ....[4]....
        /*0530*/ 	.word	0x00010d30


	//   ....[5]....
        /*0534*/ 	.word	0x00011630


	//----- nvinfo : EIATTR_MBARRIER_INSTR_OFFSETS
	.align		4
.L_522:
        /*0538*/ 	.byte	0x04, 0x39
        /*053a*/ 	.short	(.L_524 - .L_523)


	//   ....[0]....
.L_523:
        /*053c*/ 	.word	0x00000280
        /*0540*/ 	.word	0x000000ff
        /*0544*/ 	.word	0x00038800
        /*0548*/ 	.short	0x0100
        /*054a*/ 	.byte	0x08
	.zero		1


	//   ....[1]....
        /*054c*/ 	.word	0x00000290
        /*0550*/ 	.word	0x000000ff
        /*0554*/ 	.word	0x00038810
        /*0558*/ 	.short	0x0100
        /*055a*/ 	.byte	0x08
	.zero		1


	//   ....[2]....
        /*055c*/ 	.word	0x000002a0
        /*0560*/ 	.word	0x000000ff
        /*0564*/ 	.word	0x00038820
        /*0568*/ 	.short	0x0100
        /*056a*/ 	.byte	0x08
	.zero		1


	//   ....[3]....
        /*056c*/ 	.word	0x00000350
        /*0570*/ 	.word	0x000000ff
        /*0574*/ 	.word	0x00038830
        /*0578*/ 	.short	0x0100
        /*057a*/ 	.byte	0x06
	.zero		1


	//   ....[4]....
        /*057c*/ 	.word	0x00000360
        /*0580*/ 	.word	0x000000ff
        /*0584*/ 	.word	0x00038840
        /*0588*/ 	.short	0x0100
        /*058a*/ 	.byte	0x06
	.zero		1


	//   ....[5]....
        /*058c*/ 	.word	0x00000370
        /*0590*/ 	.word	0x000000ff
        /*0594*/ 	.word	0x00038838
        /*0598*/ 	.short	0x0100
        /*059a*/ 	.byte	0x06
	.zero		1


	//   ....[6]....
        /*059c*/ 	.word	0x00000380
        /*05a0*/ 	.word	0x000000ff
        /*05a4*/ 	.word	0x00038848
        /*05a8*/ 	.short	0x0100
        /*05aa*/ 	.byte	0x06
	.zero		1


	//   ....[7]....
        /*05ac*/ 	.word	0x000004b0
        /*05b0*/ 	.word	0x000000ff
        /*05b4*/ 	.word	0x00038850
        /*05b8*/ 	.short	0x0100
        /*05ba*/ 	.byte	0x08
	.zero		1


	//   ....[8]....
        /*05bc*/ 	.word	0x000004c0
        /*05c0*/ 	.word	0x000000ff
        /*05c4*/ 	.word	0x00038860
        /*05c8*/ 	.short	0x0100
        /*05ca*/ 	.byte	0x08
	.zero		1


	//   ....[9]....
        /*05cc*/ 	.word	0x000004d0
        /*05d0*/ 	.word	0x000000ff
        /*05d4*/ 	.word	0x00038858
        /*05d8*/ 	.short	0x0100
        /*05da*/ 	.byte	0x08
	.zero		1


	//   ....[10]....
        /*05dc*/ 	.word	0x000004e0
        /*05e0*/ 	.word	0x000000ff
        /*05e4*/ 	.word	0x00038868
        /*05e8*/ 	.short	0x0100
        /*05ea*/ 	.byte	0x08
	.zero		1


	//   ....[11]....
        /*05ec*/ 	.word	0x000005d0
        /*05f0*/ 	.word	0x000000ff
        /*05f4*/ 	.word	0x00038870
        /*05f8*/ 	.short	0x0100
        /*05fa*/ 	.byte	0x06
	.zero		1


	//   ....[12]....
        /*05fc*/ 	.word	0x000005e0
        /*0600*/ 	.word	0x000000ff
        /*0604*/ 	.word	0x00038880
        /*0608*/ 	.short	0x0100
        /*060a*/ 	.byte	0x06
	.zero		1


	//   ....[13]....
        /*060c*/ 	.word	0x000005f0
        /*0610*/ 	.word	0x000000ff
        /*0614*/ 	.word	0x00038878
        /*0618*/ 	.short	0x0100
        /*061a*/ 	.byte	0x06
	.zero		1


	//   ....[14]....
        /*061c*/ 	.word	0x00000600
        /*0620*/ 	.word	0x000000ff
        /*0624*/ 	.word	0x00038888
        /*0628*/ 	.short	0x0100
        /*062a*/ 	.byte	0x06
	.zero		1


	//   ....[15]....
        /*062c*/ 	.word	0x00000730
        /*0630*/ 	.word	0x000000ff
        /*0634*/ 	.word	0x00038890
        /*0638*/ 	.short	0x0100
        /*063a*/ 	.byte	0x08
	.zero		1


	//   ....[16]....
        /*063c*/ 	.word	0x00000740
        /*0640*/ 	.word	0x000000ff
        /*0644*/ 	.word	0x000388a0
        /*0648*/ 	.short	0x0100
        /*064a*/ 	.byte	0x08
	.zero		1


	//   ....[17]....
        /*064c*/ 	.word	0x00000750
        /*0650*/ 	.word	0x000000ff
        /*0654*/ 	.word	0x00038898
        /*0658*/ 	.short	0x0100
        /*065a*/ 	.byte	0x08
	.zero		1


	//   ....[18]....
        /*065c*/ 	.word	0x00000760
        /*0660*/ 	.word	0x000000ff
        /*0664*/ 	.word	0x000388a8
        /*0668*/ 	.short	0x0100
        /*066a*/ 	.byte	0x08
	.zero		1


	//   ....[19]....
        /*066c*/ 	.word	0x00000890
        /*0670*/ 	.word	0x000000ff
        /*0674*/ 	.word	0x000388b0
        /*0678*/ 	.short	0x0100
        /*067a*/ 	.byte	0x08
	.zero		1


	//   ....[20]....
        /*067c*/ 	.word	0x000008a0
        /*0680*/ 	.word	0x000000ff
        /*0684*/ 	.word	0x000388c0
        /*0688*/ 	.short	0x0100
        /*068a*/ 	.byte	0x08
	.zero		1


	//   ....[21]....
        /*068c*/ 	.word	0x000008b0
        /*0690*/ 	.word	0x000000ff
        /*0694*/ 	.word	0x000388b8
        /*0698*/ 	.short	0x0100
        /*069a*/ 	.byte	0x08
	.zero		1


	//   ....[22]....
        /*069c*/ 	.word	0x000008c0
        /*06a0*/ 	.word	0x000000ff
        /*06a4*/ 	.word	0x000388c8
        /*06a8*/ 	.short	0x0100
        /*06aa*/ 	.byte	0x08
	.zero		1


	//   ....[23]....
        /*06ac*/ 	.word	0x00001cf0
        /*06b0*/ 	.word	0x00000000
        /*06b4*/ 	.word	0x00000000
        /*06b8*/ 	.short	0x0101
        /*06ba*/ 	.byte	0x3f
	.zero		1


	//   ....[24]....
        /*06bc*/ 	.word	0x000027c0
        /*06c0*/ 	.word	0x00000000
        /*06c4*/ 	.word	0x00000000
        /*06c8*/ 	.short	0x0101
        /*06ca*/ 	.byte	0x3f
	.zero		1


	//   ....[25]....
        /*06cc*/ 	.word	0x00003870
        /*06d0*/ 	.word	0x00000011
        /*06d4*/ 	.word	0x00038800
        /*06d8*/ 	.short	0x010a
        /*06da*/ 	.byte	0x3f
	.zero		1


	//   ....[26]....
        /*06dc*/ 	.word	0x000038d0
        /*06e0*/ 	.word	0x00000006
        /*06e4*/ 	.word	0x00038830
        /*06e8*/ 	.short	0x010a
        /*06ea*/ 	.byte	0x3f
	.zero		1


	//   ....[27]....
        /*06ec*/ 	.word	0x00003940
        /*06f0*/ 	.word	0x00000006
        /*06f4*/ 	.word	0x00038830
        /*06f8*/ 	.short	0x010a
        /*06fa*/ 	.byte	0x3f
	.zero		1


	//   ....[28]....
        /*06fc*/ 	.word	0x00003bc0
        /*0700*/ 	.word	0x00000011
        /*0704*/ 	.word	0x00038810
        /*0708*/ 	.short	0x010a
        /*070a*/ 	.byte	0x3f
	.zero		1


	//   ....[29]....
        /*070c*/ 	.word	0x00003c00
        /*0710*/ 	.word	0x00000006
        /*0714*/ 	.word	0x00038850
        /*0718*/ 	.short	0x010a
        /*071a*/ 	.byte	0x3f
	.zero		1


	//   ....[30]....
        /*071c*/ 	.word	0x00003cd0
        /*0720*/ 	.word	0x00000006
        /*0724*/ 	.word	0x00038850
        /*0728*/ 	.short	0x010a
        /*072a*/ 	.byte	0x3f
	.zero		1


	//   ....[31]....
        /*072c*/ 	.word	0x00005d30
        /*0730*/ 	.word	0x00000018
        /*0734*/ 	.word	0x00000000
        /*0738*/ 	.short	0x0101
        /*073a*/ 	.byte	0x3f
	.zero		1


	//   ....[32]....
        /*073c*/ 	.word	0x00006450
        /*0740*/ 	.word	0x00000006
        /*0744*/ 	.word	0x00000000
        /*0748*/ 	.short	0x0101
        /*074a*/ 	.byte	0x3f
	.zero		1


	//   ....[33]....
        /*074c*/ 	.word	0x00006570
        /*0750*/ 	.word	0x00000009
        /*0754*/ 	.word	0x00038830
        /*0758*/ 	.short	0x010a
        /*075a*/ 	.byte	0x3f
	.zero		1


	//   ....[34]....
        /*075c*/ 	.word	0x000065c0
        /*0760*/ 	.word	0x00000009
        /*0764*/ 	.word	0x00038830
        /*0768*/ 	.short	0x010a
        /*076a*/ 	.byte	0x3f
	.zero		1


	//   ....[35]....
        /*076c*/ 	.word	0x00006760
        /*0770*/ 	.word	0x00000009
        /*0774*/ 	.word	0x00038850
        /*0778*/ 	.short	0x010a
        /*077a*/ 	.byte	0x3f
	.zero		1


	//   ....[36]....
        /*077c*/ 	.word	0x000067a0
        /*0780*/ 	.word	0x00000009
        /*0784*/ 	.word	0x00038850
        /*0788*/ 	.short	0x010a
        /*078a*/ 	.byte	0x3f
	.zero		1


	//   ....[37]....
        /*078c*/ 	.word	0x00008760
        /*0790*/ 	.word	0x00000098
        /*0794*/ 	.word	0x00000000
        /*0798*/ 	.short	0x0101
        /*079a*/ 	.byte	0x3f
	.zero		1


	//   ....[38]....
        /*079c*/ 	.word	0x000096c0
        /*07a0*/ 	.word	0x00000009
        /*07a4*/ 	.word	0x00000000
        /*07a8*/ 	.short	0x0101
        /*07aa*/ 	.byte	0x3f
	.zero		1


	//   ....[39]....
        /*07ac*/ 	.word	0x000097d0
        /*07b0*/ 	.word	0x00000009
        /*07b4*/ 	.word	0x00038830
        /*07b8*/ 	.short	0x010a
        /*07ba*/ 	.byte	0x3f
	.zero		1


	//   ....[40]....
        /*07bc*/ 	.word	0x00009820
        /*07c0*/ 	.word	0x00000009
        /*07c4*/ 	.word	0x00038830
        /*07c8*/ 	.short	0x010a
        /*07ca*/ 	.byte	0x3f
	.zero		1


	//   ....[41]....
        /*07cc*/ 	.word	0x000099a0
        /*07d0*/ 	.word	0x00000009
        /*07d4*/ 	.word	0x00038850
        /*07d8*/ 	.short	0x010a
        /*07da*/ 	.byte	0x3f
	.zero		1


	//   ....[42]....
        /*07dc*/ 	.word	0x000099e0
        /*07e0*/ 	.word	0x00000009
        /*07e4*/ 	.word	0x00038850
        /*07e8*/ 	.short	0x010a
        /*07ea*/ 	.byte	0x3f
	.zero		1


	//   ....[43]....
        /*07ec*/ 	.word	0x0000b780
        /*07f0*/ 	.word	0x00000099
        /*07f4*/ 	.word	0x00000000
        /*07f8*/ 	.short	0x0101
        /*07fa*/ 	.byte	0x3f
	.zero		1


	//   ....[44]....
        /*07fc*/ 	.word	0x0000c3e0
        /*0800*/ 	.word	0x00000009
        /*0804*/ 	.word	0x00000000
        /*0808*/ 	.short	0x0101
        /*080a*/ 	.byte	0x3f
	.zero		1


	//   ....[45]....
        /*080c*/ 	.word	0x0000e8a0
        /*0810*/ 	.word	0x00000000
        /*0814*/ 	.word	0x00000000
        /*0818*/ 	.short	0x0101
        /*081a*/ 	.byte	0x3f
	.zero		1


	//   ....[46]....
        /*081c*/ 	.word	0x000109c0
        /*0820*/ 	.word	0x00000000
        /*0824*/ 	.word	0x00038840
        /*0828*/ 	.short	0x010a
        /*082a*/ 	.byte	0x3f
	.zero		1


	//   ....[47]....
        /*082c*/ 	.word	0x00011400
        /*0830*/ 	.word	0x00000011
        /*0834*/ 	.word	0x00038800
        /*0838*/ 	.short	0x0107
        /*083a*/ 	.byte	0x3f
	.zero		1


	//   ....[48]....
        /*083c*/ 	.word	0x000114a0
        /*0840*/ 	.word	0x00000011
        /*0844*/ 	.word	0x00038800
        /*0848*/ 	.short	0x0101
        /*084a*/ 	.byte	0x3f
	.zero		1


	//   ....[49]....
        /*084c*/ 	.word	0x000123c0
        /*0850*/ 	.word	0x00000011
        /*0854*/ 	.word	0x00038810
        /*0858*/ 	.short	0x0107
        /*085a*/ 	.byte	0x3f
	.zero		1


	//   ....[50]....
        /*085c*/ 	.word	0x000124c0
        /*0860*/ 	.word	0x00000011
        /*0864*/ 	.word	0x00038810
        /*0868*/ 	.short	0x0101
        /*086a*/ 	.byte	0x3f
	.zero		1


	//   ....[51]....
        /*086c*/ 	.word	0x000124e0
        /*0870*/ 	.word	0x00000011
        /*0874*/ 	.word	0x00038820
        /*0878*/ 	.short	0x010a
        /*087a*/ 	.byte	0x3f
	.zero		1


	//   ....[52]....
        /*087c*/ 	.word	0x000125b0
        /*0880*/ 	.word	0x00000000
        /*0884*/ 	.word	0x00038860
        /*0888*/ 	.short	0x010a
        /*088a*/ 	.byte	0x3f
	.zero		1


	//   ....[53]....
        /*088c*/ 	.word	0x00013180
        /*0890*/ 	.word	0x00000003
        /*0894*/ 	.word	0x00038840
        /*0898*/ 	.short	0x010a
        /*089a*/ 	.byte	0x3f
	.zero		1


	//   ....[54]....
        /*089c*/ 	.word	0x000133a0
        /*08a0*/ 	.word	0x00000003
        /*08a4*/ 	.word	0x00038860
        /*08a8*/ 	.short	0x010a
        /*08aa*/ 	.byte	0x3f
	.zero		1


	//   ....[55]....
        /*08ac*/ 	.word	0x00013f30
        /*08b0*/ 	.word	0x00000004
        /*08b4*/ 	.word	0x00038840
        /*08b8*/ 	.short	0x010a
        /*08ba*/ 	.byte	0x3f
	.zero		1


	//   ....[56]....
        /*08bc*/ 	.word	0x00014150
        /*08c0*/ 	.word	0x00000004
        /*08c4*/ 	.word	0x00038860
        /*08c8*/ 	.short	0x010a
        /*08ca*/ 	.byte	0x3f
	.zero		1


	//   ....[57]....
        /*08cc*/ 	.word	0x00014c80
        /*08d0*/ 	.word	0x00000004
        /*08d4*/ 	.word	0x00038840
        /*08d8*/ 	.short	0x010a
        /*08da*/ 	.byte	0x3f
	.zero		1


	//   ....[58]....
        /*08dc*/ 	.word	0x00014ea0
        /*08e0*/ 	.word	0x00000004
        /*08e4*/ 	.word	0x00038860
        /*08e8*/ 	.short	0x010a
        /*08ea*/ 	.byte	0x3f
	.zero		1


	//   ....[59]....
        /*08ec*/ 	.word	0x00015bc0
        /*08f0*/ 	.word	0x00000000
        /*08f4*/ 	.word	0x00038820
        /*08f8*/ 	.short	0x010a
        /*08fa*/ 	.byte	0x3f
	.zero		1


	//   ....[60]....
        /*08fc*/ 	.word	0x00015db0
        /*0900*/ 	.word	0x00000006
        /*0904*/ 	.word	0x00000000
        /*0908*/ 	.short	0x010a
        /*090a*/ 	.byte	0x3f
	.zero		1


	//   ....[61]....
        /*090c*/ 	.word	0x00015de0
        /*0910*/ 	.word	0x00000007
        /*0914*/ 	.word	0x00000000
        /*0918*/ 	.short	0x010a
        /*091a*/ 	.byte	0x3f
	.zero		1


	//   ....[62]....
        /*091c*/ 	.word	0x00015e40
        /*0920*/ 	.word	0x00000004
        /*0924*/ 	.word	0x00000000
        /*0928*/ 	.short	0x010a
        /*092a*/ 	.byte	0x3f
	.zero		1


	//   ....[63]....
        /*092c*/ 	.word	0x00015e70
        /*0930*/ 	.word	0x00000003
        /*0934*/ 	.word	0x00000000
        /*0938*/ 	.short	0x010a
        /*093a*/ 	.byte	0x3f
	.zero		1


	//   ....[64]....
        /*093c*/ 	.word	0x00015ed0
        /*0940*/ 	.word	0x00000011
        /*0944*/ 	.word	0x00038800
        /*0948*/ 	.short	0x010a
        /*094a*/ 	.byte	0x3f
	.zero		1


	//   ....[65]....
        /*094c*/ 	.word	0x00015f20
        /*0950*/ 	.word	0x00000006
        /*0954*/ 	.word	0x00038830
        /*0958*/ 	.short	0x010a
        /*095a*/ 	.byte	0x3f
	.zero		1


	//   ....[66]....
        /*095c*/ 	.word	0x00015f70
        /*0960*/ 	.word	0x00000011
        /*0964*/ 	.word	0x00038810
        /*0968*/ 	.short	0x010a
        /*096a*/ 	.byte	0x3f
	.zero		1


	//   ....[67]....
        /*096c*/ 	.word	0x00015fc0
        /*0970*/ 	.word	0x00000006
        /*0974*/ 	.word	0x00038850
        /*0978*/ 	.short	0x010a
        /*097a*/ 	.byte	0x3f
	.zero		1


	//   ....[68]....
        /*097c*/ 	.word	0x00016010
        /*0980*/ 	.word	0x00000009
        /*0984*/ 	.word	0x00038830
        /*0988*/ 	.short	0x010a
        /*098a*/ 	.byte	0x3f
	.zero		1


	//   ....[69]....
        /*098c*/ 	.word	0x00016060
        /*0990*/ 	.word	0x00000009
        /*0994*/ 	.word	0x00038850
        /*0998*/ 	.short	0x010a
        /*099a*/ 	.byte	0x3f
	.zero		1


	//   ....[70]....
        /*099c*/ 	.word	0x000160b0
        /*09a0*/ 	.word	0x00000009
        /*09a4*/ 	.word	0x00038830
        /*09a8*/ 	.short	0x010a
        /*09aa*/ 	.byte	0x3f
	.zero		1


	//   ....[71]....
        /*09ac*/ 	.word	0x00016100
        /*09b0*/ 	.word	0x00000009
        /*09b4*/ 	.word	0x00038850
        /*09b8*/ 	.short	0x010a
        /*09ba*/ 	.byte	0x3f
	.zero		1


	//   ....[72]....
        /*09bc*/ 	.word	0x00016250
        /*09c0*/ 	.word	0x00000000
        /*09c4*/ 	.word	0x00038840
        /*09c8*/ 	.short	0x010a
        /*09ca*/ 	.byte	0x3f
	.zero		1


	//   ....[73]....
        /*09cc*/ 	.word	0x00017150
        /*09d0*/ 	.word	0x00000011
        /*09d4*/ 	.word	0x00038820
        /*09d8*/ 	.short	0x010a
        /*09da*/ 	.byte	0x3f
	.zero		1


	//   ....[74]....
        /*09dc*/ 	.word	0x000171a0
        /*09e0*/ 	.word	0x00000000
        /*09e4*/ 	.word	0x00038860
        /*09e8*/ 	.short	0x010a
        /*09ea*/ 	.byte	0x3f
	.zero		1


	//   ....[75]....
        /*09ec*/ 	.word	0x000171f0
        /*09f0*/ 	.word	0x00000003
        /*09f4*/ 	.word	0x00038840
        /*09f8*/ 	.short	0x010a
        /*09fa*/ 	.byte	0x3f
	.zero		1


	//   ....[76]....
        /*09fc*/ 	.word	0x00017240
        /*0a00*/ 	.word	0x00000003
        /*0a04*/ 	.word	0x00038860
        /*0a08*/ 	.short	0x010a
        /*0a0a*/ 	.byte	0x3f
	.zero		1


	//   ....[77]....
        /*0a0c*/ 	.word	0x00017290
        /*0a10*/ 	.word	0x00000004
        /*0a14*/ 	.word	0x00038840
        /*0a18*/ 	.short	0x010a
        /*0a1a*/ 	.byte	0x3f
	.zero		1


	//   ....[78]....
        /*0a1c*/ 	.word	0x000172e0
        /*0a20*/ 	.word	0x00000004
        /*0a24*/ 	.word	0x00038860
        /*0a28*/ 	.short	0x010a
        /*0a2a*/ 	.byte	0x3f
	.zero		1


	//   ....[79]....
        /*0a2c*/ 	.word	0x00017330
        /*0a30*/ 	.word	0x00000004
        /*0a34*/ 	.word	0x00038840
        /*0a38*/ 	.short	0x010a
        /*0a3a*/ 	.byte	0x3f
	.zero		1


	//   ....[80]....
        /*0a3c*/ 	.word	0x00017380
        /*0a40*/ 	.word	0x00000004
        /*0a44*/ 	.word	0x00038860
        /*0a48*/ 	.short	0x010a
        /*0a4a*/ 	.byte	0x3f
	.zero		1


	//   ....[81]....
        /*0a4c*/ 	.word	0x00017470
        /*0a50*/ 	.word	0x00000000
        /*0a54*/ 	.word	0x00038820
        /*0a58*/ 	.short	0x010a
        /*0a5a*/ 	.byte	0x3f
	.zero		1


	//   ....[82]....
        /*0a5c*/ 	.word	0x00017610
        /*0a60*/ 	.word	0x00000006
        /*0a64*/ 	.word	0x00000000
        /*0a68*/ 	.short	0x010a
        /*0a6a*/ 	.byte	0x3f
	.zero		1


	//   ....[83]....
        /*0a6c*/ 	.word	0x00017660
        /*0a70*/ 	.word	0x00000007
        /*0a74*/ 	.word	0x00000000
        /*0a78*/ 	.short	0x010a
        /*0a7a*/ 	.byte	0x3f
	.zero		1


	//   ....[84]....
        /*0a7c*/ 	.word	0x000176b0
        /*0a80*/ 	.word	0x00000004
        /*0a84*/ 	.word	0x00000000
        /*0a88*/ 	.short	0x010a
        /*0a8a*/ 	.byte	0x3f
	.zero		1


	//----- nvinfo : EIATTR_NUM_MBARRIERS
	.align		4
.L_524:
        /*0a8c*/ 	.byte	0x03, 0x38
        /*0a8e*/ 	.short	0x0017


	//----- nvinfo : EIATTR_EXIT_INSTR_OFFSETS
	.align		4
        /*0a90*/ 	.byte	0x04, 0x1c
        /*0a92*/ 	.short	(.L_526 - .L_525)


	//   ....[0]....
.L_525:
        /*0a94*/ 	.word	0x00000a30


	//   ....[1]....
        /*0a98*/ 	.word	0x0000f980


	//   ....[2]....
        /*0a9c*/ 	.word	0x00015ec0


	//----- nvinfo : EIATTR_MAX_THREADS
	.align		4
.L_526:
        /*0aa0*/ 	.byte	0x04, 0x05
        /*0aa2*/ 	.short	(.L_528 - .L_527)
.L_527:
        /*0aa4*/ 	.word	0x00000180
        /*0aa8*/ 	.word	0x00000001
        /*0aac*/ 	.word	0x00000001


	//----- nvinfo : EIATTR_CRS_STACK_SIZE
	.align		4
.L_528:
        /*0ab0*/ 	.byte	0x04, 0x1e
        /*0ab2*/ 	.short	(.L_530 - .L_529)
.L_529:
        /*0ab4*/ 	.word	0x00000000


	//----- nvinfo : EIATTR_CBANK_PARAM_SIZE
	.align		4
.L_530:
        /*0ab8*/ 	.byte	0x03, 0x19
        /*0aba*/ 	.short	0x0bf0


	//----- nvinfo : EIATTR_PARAM_CBANK
	.align		4
        /*0abc*/ 	.byte	0x04, 0x0a
        /*0abe*/ 	.short	(.L_532 - .L_531)
	.align		4
.L_531:
        /*0ac0*/ 	.word	index@(.nv.constant0._ZN7cutlass13device_kernelIN5flash11enable_sm90INS1_16FlashAttnFwdSm90INS1_25CollectiveMainloopFwdSm90ILi2EN4cute5tupleIJNS5_1CILi1EEES8_S8_EEENS6_IJNS7_ILi64EEESA_SA_EEELi512ENS_10bfloat16_tEfNS_4arch4Sm90ELb1ELb0ELb0ELb0ELb0ELb0ELb1ELb0ELb0ELb1ELb0ELb0EEENS1_21CollectiveEpilogueFwdINS6_IJSA_NS7_ILi512EEESA_EEES9_SC_SE_Li256ELb0ELb1ELb0ELb0EEENS1_30DynamicPersistentTileSchedulerILi256ELi128ELb0ELb1ELb1EEEEEEEEEvNT_6ParamsE)
        /*0ac4*/ 	.short	0x0210
        /*0ac6*/ 	.short	0x0bf0


	//----- nvinfo : EIATTR_SW_WAR
	.align		4
.L_532:
        /*0ac8*/ 	.byte	0x04, 0x36
        /*0aca*/ 	.short	(.L_534 - .L_533)
.L_533:
        /*0acc*/ 	.word	0x00000008
.L_534:


//--------------------- .nv.info._ZN7cutlass13device_kernelIN5flash11enable_sm90INS1_16FlashAttnFwdSm90INS1_25CollectiveMainloopFwdSm90ILi2EN4cute5tupleIJNS5_1CILi1EEES8_S8_EEENS6_IJNS7_ILi64EEESA_SA_EEELi512ENS_10bfloat16_tEfNS_4arch4Sm90ELb1ELb0ELb0ELb1ELb0ELb0ELb0ELb0ELb0ELb1ELb0ELb0EEENS1_21CollectiveEpilogueFwdINS6_IJSA_NS7_ILi512EEESA_EEES9_SC_SE_Li256ELb1ELb1ELb0ELb0EEENS1_36VarlenDynamicPersistentTileSchedulerILi64ELi64ELi256ELi128ELb0ELb1ELb1ELb1ELb1ELb1EEEEEEEEEvNT_6ParamsE --------------------------
	.section	.nv.info._ZN7cutlass13device_kernelIN5flash11enable_sm90INS1_16FlashAttnFwdSm90INS1_25CollectiveMainloopFwdSm90ILi2EN4cute5tupleIJNS5_1CILi1EEES8_S8_EEENS6_IJNS7_ILi64EEESA_SA_EEELi512ENS_10bfloat16_tEfNS_4arch4Sm90ELb1ELb0ELb0ELb1ELb0ELb0ELb0ELb0ELb0ELb1ELb0ELb0EEENS1_21CollectiveEpilogueFwdINS6_IJSA_NS7_ILi512EEESA_EEES9_SC_SE_Li256ELb1ELb1ELb0ELb0EEENS1_36VarlenDynamicPersistentTileSchedulerILi64ELi64ELi256ELi128ELb0ELb1ELb1ELb1ELb1ELb1EEEEEEEEEvNT_6ParamsE,"",@"SHT_CUDA_INFO"
	.sectionflags	@""
	.align	4


	//----- nvinfo : EIATTR_CUDA_API_VERSION
	.align		4
        /*0000*/ 	.byte	0x04, 0x37
        /*0002*/ 	.short	(.L_536 - .L_535)
.L_535:
        /*0004*/ 	.word	0x00000082


	//----- nvinfo : EIATTR_KPARAM_INFO
	.align		4
.L_536:
        /*0008*/ 	.byte	0x04, 0x17
        /*000a*/ 	.short	(.L_538 - .L_537)
.L_537:
        /*000c*/ 	.word	0x00000000
        /*0010*/ 	.short	0x0000
        /*0012*/ 	.short	0x0070
        /*0014*/ 	.byte	0x00, 0xf0, 0x01, 0x2a


	//----- nvinfo : EIATTR_SPARSE_MMA_MASK
	.align		4
.L_538:
        /*0018*/ 	.byte	0x03, 0x50
        /*001a*/ 	.short	0x0000


	//----- nvinfo : EIATTR_MAXREG_COUNT
	.align		4
        /*001c*/ 	.byte	0x03, 0x1b
        /*001e*/ 	.short	0x00a8


	//----- nvinfo : EIATTR_NUM_BARRIERS
	.align		4
        /*0020*/ 	.byte	0x02, 0x4c
        /*0022*/ 	.byte	0x10
	.zero		1


	//----- nvinfo : EIATTR_EXTERNS
	.align		4
        /*0024*/ 	.byte	0x04, 0x0f
        /*0026*/ 	.short	(.L_540 - .L_539)


	//   ....[0]....
	.align		4
.L_539:
        /*0028*/ 	.word	index@(__assertfail)


	//----- nvinfo : EIATTR_ANNOTATIONS
	.align		4
.L_540:
        /*002c*/ 	.byte	0x04, 0x55
        /*002e*/ 	.short	(.L_542 - .L_541)


	//   ....[0]....
.L_541:
        /* <DEDUP_REMOVED lines=79> */


	//----- nvinfo : EIATTR_MERCURY_ISA_VERSION
	.align		4
.L_542:
        /*0508*/ 	.byte	0x03, 0x5f
        /*050a*/ 	.short	0x0101


	//----- nvinfo : EIATTR_UNUSED_LOAD_BYTE_OFFSET
	.align		4
        /*050c*/ 	.byte	0x04, 0x44
        /*050e*/ 	.short	(.L_544 - .L_543)


	//   ....[0]....
.L_543:
        /*0510*/ 	.word	0x00000a20
        /*0514*/ 	.word	0x0000fff0


	//   ....[1]....
        /*0518*/ 	.word	0x00009300
        /*051c*/ 	.word	0x0000fff0


	//----- nvinfo : EIATTR_INT_WARP_WIDE_INSTR_OFFSETS
	.align		4
.L_544:
        /*0520*/ 	.byte	0x04, 0x31
        /*0522*/ 	.short	(.L_546 - .L_545)


	//   ....[0]....
.L_545:
        /*0524*/ 	.word	0x00000130


	//   ....[1]....
        /*0528*/ 	.word	0x00000170


	//   ....[2]....
        /*052c*/ 	.word	0x000001e0


	//   ....[3]....
        /*0530*/ 	.word	0x0000d5a0


	//   ....[4]....
        /*0534*/ 	.word	0x0000d630


	//   ....[5]....
        /*0538*/ 	.word	0x000122e0


	//   ....[6]....
        /*053c*/ 	.word	0x00012370


	//----- nvinfo : EIATTR_COOP_GROUP_MASK_REGIDS
	.align		4
.L_546:
        /*0540*/ 	.byte	0x04, 0x29
        /*0542*/ 	.short	(.L_548 - .L_547)


	//   ....[0]....
.L_547:
        /*0544*/ 	.word	0xffffffff


	//   ....[1]....
        /*0548*/ 	.word	0xffffffff


	//   ....[2]....
        /*054c*/ 	.word	0xffffffff


	//   ....[3]....
        /*0550*/ 	.word	0xffffffff


	//   ....[4]....
        /*0554*/ 	.word	0xffffffff


	//   ....[5]....
        /*0558*/ 	.word	0xffffffff


	//   ....[6]....
        /*055c*/ 	.word	0xffffffff


	//   ....[7]....
        /*0560*/ 	.word	0xffffffff


	//   ....[8]....
        /*0564*/ 	.word	0xffffffff


	//   ....[9]....
        /*0568*/ 	.word	0xffffffff


	//   ....[10]....
        /*056c*/ 	.word	0xffffffff


	//   ....[11]....
        /*0570*/ 	.word	0xffffffff


	//   ....[12]....
        /*0574*/ 	.word	0xffffffff


	//   ....[13]....
        /*0578*/ 	.word	0xffffffff


	//   ....[14]....
        /*057c*/ 	.word	0xffffffff


	//   ....[15]....
        /*0580*/ 	.word	0xffffffff


	//   ....[16]....
        /*0584*/ 	.word	0xffffffff


	//   ....[17]....
        /*0588*/ 	.word	0xffffffff


	//   ....[18]....
        /*058c*/ 	.word	0xffffffff


	//   ....[19]....
        /*0590*/ 	.word	0xffffffff


	//   ....[20]....
        /*0594*/ 	.word	0xffffffff


	//   ....[21]....
        /*0598*/ 	.word	0xffffffff


	//   ....[22]....
        /*059c*/ 	.word	0xffffffff


	//   ....[23]....
        /*05a0*/ 	.word	0xffffffff


	//   ....[24]....
        /*05a4*/ 	.word	0xffffffff


	//   ....[25]....
        /*05a8*/ 	.word	0xffffffff


	//   ....[26]....
        /*05ac*/ 	.word	0xffffffff


	//   ....[27]....
        /*05b0*/ 	.word	0xffffffff


	//   ....[28]....
        /*05b4*/ 	.word	0xffffffff


	//   ....[29]....
        /*05b8*/ 	.word	0xffffffff


	//   ....[30]....
        /*05bc*/ 	.word	0xffffffff


	//   ....[31]....
        /*05c0*/ 	.word	0xffffffff


	//   ....[32]....
        /*05c4*/ 	.word	0xffffffff


	//   ....[33]....
        /*05c8*/ 	.word	0xffffffff


	//   ....[34]....
        /*05cc*/ 	.word	0xffffffff


	//   ....[35]....
        /*05d0*/ 	.word	0xffffffff


	//   ....[36]....
        /*05d4*/ 	.word	0xffffffff


	//   ....[37]....
        /*05d8*/ 	.word	0xffffffff


	//   ....[38]....
        /*05dc*/ 	.word	0xffffffff


	//   ....[39]....
        /*05e0*/ 	.word	0xffffffff


	//   ....[40]....
        /*05e4*/ 	.word	0xffffffff


	//   ....[41]....
        /*05e8*/ 	.word	0xffffffff


	//   ....[42]....
        /*05ec*/ 	.word	0xffffffff


	//   ....[43]....
        /*05f0*/ 	.word	0xffffffff


	//   ....[44]....
        /*05f4*/ 	.word	0xffffffff


	//   ....[45]....
        /*05f8*/ 	.word	0xffffffff


	//   ....[46]....
        /*05fc*/ 	.word	0xffffffff


	//   ....[47]....
        /*0600*/ 	.word	0xffffffff


	//   ....[48]....
        /*0604*/ 	.word	0xffffffff


	//   ....[49]....
        /*0608*/ 	.word	0xffffffff


	//   ....[50]....
        /*060c*/ 	.word	0xffffffff


	//   ....[51]....
        /*0610*/ 	.word	0xffffffff


	//   ....[52]....
        /*0614*/ 	.word	0xffffffff


	//   ....[53]....
        /*0618*/ 	.word	0xffffffff


	//   ....[54]....
        /*061c*/ 	.word	0xffffffff


	//   ....[55]....
        /*0620*/ 	.word	0xffffffff


	//   ....[56]....
        /*0624*/ 	.word	0xffffffff


	//   ....[57]....
        /*0628*/ 	.word	0xffffffff


	//   ....[58]....
        /*062c*/ 	.word	0xffffffff


	//   ....[59]....
        /*0630*/ 	.word	0xffffffff


	//   ....[60]....
        /*0634*/ 	.word	0xffffffff


	//   ....[61]....
        /*0638*/ 	.word	0xffffffff


	//   ....[62]....
        /*063c*/ 	.word	0xffffffff


	//   ....[63]....
        /*0640*/ 	.word	0xffffffff


	//   ....[64]....
        /*0644*/ 	.word	0xffffffff


	//   ....[65]....
        /*0648*/ 	.word	0xffffffff


	//   ....[66]....
        /*064c*/ 	.word	0xffffffff


	//   ....[67]....
        /*0650*/ 	.word	0xffffffff


	//   ....[68]....
        /*0654*/ 	.word	0xffffffff


	//   ....[69]....
        /*0658*/ 	.word	0xffffffff


	//   ....[70]....
        /*065c*/ 	.word	0xffffffff


	//   ....[71]....
        /*0660*/ 	.word	0xffffffff


	//   ....[72]....
        /*0664*/ 	.word	0xffffffff


	//   ....[73]....
        /*0668*/ 	.word	0xffffffff


	//   ....[74]....
        /*066c*/ 	.word	0xffffffff


	//   ....[75]....
        /*0670*/ 	.word	0xffffffff


	//   ....[76]....
        /*0674*/ 	.word	0xffffffff


	//   ....[77]....
        /*0678*/ 	.word	0xffffffff


	//   ....[78]....
        /*067c*/ 	.word	0xffffffff


	//   ....[79]....
        /*0680*/ 	.word	0xffffffff


	//   ....[80]....
        /*0684*/ 	.word	0xffffffff


	//   ....[81]....
        /*0688*/ 	.word	0xffffffff


	//   ....[82]....
        /*068c*/ 	.word	0xffffffff


	//   ....[83]....
        /*0690*/ 	.word	0xffffffff


	//   ....[84]....
        /*0694*/ 	.word	0xffffffff


	//   ....[85]....
        /*0698*/ 	.word	0xffffffff


	//   ....[86]....
        /*069c*/ 	.word	0xffffffff


	//   ....[87]....
        /*06a0*/ 	.word	0xffffffff


	//   ....[88]....
        /*06a4*/ 	.word	0x0500000f


	//   ....[89]....
        /*06a8*/ 	.word	0x0500000f


	//   ....[90]....
        /*06ac*/ 	.word	0x0500000f


	//   ....[91]....
        /*06b0*/ 	.word	0x0500000f


	//   ....[92]....
        /*06b4*/ 	.word	0x0500000f


	//   ....[93]....
        /*06b8*/ 	.word	0x0500000f


	//   ....[94]....
        /*06bc*/ 	.word	0x0500000f


	//   ....[95]....
        /*06c0*/ 	.word	0x0500000f


	//   ....[96]....
        /*06c4*/ 	.word	0x0500000f


	//   ....[97]....
        /*06c8*/ 	.word	0x0500000f


	//   ....[98]....
        /*06cc*/ 	.word	0x0500000f


	//   ....[99]....
        /*06d0*/ 	.word	0x0500000f


	//   ....[100]....
        /*06d4*/ 	.word	0x0500000f


	//   ....[101]....
        /*06d8*/ 	.word	0x0500000f


	//   ....[102]....
        /*06dc*/ 	.word	0x0500000f


	//   ....[103]....
        /*06e0*/ 	.word	0x0500000f


	//   ....[104]....
        /*06e4*/ 	.word	0x0500000f


	//   ....[105]....
        /*06e8*/ 	.word	0x0500000f


	//   ....[106]....
        /*06ec*/ 	.word	0x0500000f


	//   ....[107]....
        /*06f0*/ 	.word	0x0500000f


	//   ....[108]....
        /*06f4*/ 	.word	0x0500000f


	//   ....[109]....
        /*06f8*/ 	.word	0x0500000f


	//   ....[110]....
        /*06fc*/ 	.word	0x0500000f


	//   ....[111]....
        /*0700*/ 	.word	0x0500000f


	//   ....[112]....
        /*0704*/ 	.word	0x0500000f


	//   ....[113]....
        /*0708*/ 	.word	0x0500000f


	//   ....[114]....
        /*070c*/ 	.word	0x0500000f


	//----- nvinfo : EIATTR_COOP_GROUP_INSTR_OFFSETS
	.align		4
.L_548:
        /*0710*/ 	.byte	0x04, 0x28
        /*0712*/ 	.short	(.L_550 - .L_549)


	//   ....[0]....
.L_549:
        /*0714*/ 	.word	0x00000060


	//   ....[1]....
        /*0718*/ 	.word	0x00000140


	//   ....[2]....
        /*071c*/ 	.word	0x00000190


	//   ....[3]....
        /*0720*/ 	.word	0x00000380


	//   ....[4]....
        /*0724*/ 	.word	0x000004e0


	//   ....[5]....
        /*0728*/ 	.word	0x00000600


	//   ....[6]....
        /*072c*/ 	.word	0x00000760


	//   ....[7]....
        /*0730*/ 	.word	0x00001ad0


	//   ....[8]....
        /*0734*/ 	.word	0x00003870


	//   ....[9]....
        /*0738*/ 	.word	0x00003e60


	//   ....[10]....
        /*073c*/ 	.word	0x00003e90


	//   ....[11]....
        /*0740*/ 	.word	0x00004290


	//   ....[12]....
        /*0744*/ 	.word	0x00004390


	//   ....[13]....
        /*0748*/ 	.word	0x000045c0


	//   ....[14]....
        /*074c*/ 	.word	0x00004710


	//   ....[15]....
        /*0750*/ 	.word	0x000050f0


	//   ....[16]....
        /*0754*/ 	.word	0x000053d0


	//   ....[17]....
        /*0758*/ 	.word	0x000053f0


	//   ....[18]....
        /*075c*/ 	.word	0x000057f0


	//   ....[19]....
        /*0760*/ 	.word	0x000058f0


	//   ....[20]....
        /*0764*/ 	.word	0x00005b40


	//   ....[21]....
        /*0768*/ 	.word	0x00005c90


	//   ....[22]....
        /*076c*/ 	.word	0x00006ef0


	//   ....[23]....
        /*0770*/ 	.word	0x00007300


	//   ....[24]....
        /*0774*/ 	.word	0x00007330


	//   ....[25]....
        /*0778*/ 	.word	0x000075f0


	//   ....[26]....
        /*077c*/ 	.word	0x000077c0


	//   ....[27]....
        /*0780*/ 	.word	0x000087c0


	//   ....[28]....
        /*0784*/ 	.word	0x00008800


	//   ....[29]....
        /*0788*/ 	.word	0x00008840


	//   ....[30]....
        /*078c*/ 	.word	0x000088b0


	//   ....[31]....
        /*0790*/ 	.word	0x000088e0


	//   ....[32]....
        /*0794*/ 	.word	0x0000a240


	//   ....[33]....
        /*0798*/ 	.word	0x0000a870


	//   ....[34]....
        /*079c*/ 	.word	0x0000a8a0


	//   ....[35]....
        /*07a0*/ 	.word	0x0000a8c0


	//   ....[36]....
        /*07a4*/ 	.word	0x0000a8e0


	//   ....[37]....
        /*07a8*/ 	.word	0x0000af60


	//   ....[38]....
        /*07ac*/ 	.word	0x0000af80


	//   ....[39]....
        /*07b0*/ 	.word	0x0000b1b0


	//   ....[40]....
        /*07b4*/ 	.word	0x0000b1d0


	//   ....[41]....
        /*07b8*/ 	.word	0x0000bd60


	//   ....[42]....
        /*07bc*/ 	.word	0x0000bd90


	//   ....[43]....
        /*07c0*/ 	.word	0x0000bfd0


	//   ....[44]....
        /*07c4*/ 	.word	0x0000bff0


	//   ....[45]....
        /*07c8*/ 	.word	0x0000c2a0


	//   ....[46]....
        /*07cc*/ 	.word	0x0000c470


	//   ....[47]....
        /*07d0*/ 	.word	0x0000c4a0


	//   ....[48]....
        /*07d4*/ 	.word	0x0000c4d0


	//   ....[49]....
        /*07d8*/ 	.word	0x0000c500


	//   ....[50]....
        /*07dc*/ 	.word	0x0000c530


	//   ....[51]....
        /*07e0*/ 	.word	0x0000c560


	//   ....[52]....
        /*07e4*/ 	.word	0x0000c6d0


	//   ....[53]....
        /*07e8*/ 	.word	0x0000c700


	//   ....[54]....
        /*07ec*/ 	.word	0x0000c730


	//   ....[55]....
        /*07f0*/ 	.word	0x0000c760


	//   ....[56]....
        /*07f4*/ 	.word	0x0000c790


	//   ....[57]....
        /*07f8*/ 	.word	0x0000c7c0


	//   ....[58]....
        /*07fc*/ 	.word	0x0000c860


	//   ....[59]....
        /*0800*/ 	.word	0x0000c8c0


	//   ....[60]....
        /*0804*/ 	.word	0x0000c950


	//   ....[61]....
        /*0808*/ 	.word	0x0000dba0


	//   ....[62]....
        /*080c*/ 	.word	0x0000e6f0


	//   ....[63]....
        /*0810*/ 	.word	0x0000e720


	//   ....[64]....
        /*0814*/ 	.word	0x0000e7c0


	//   ....[65]....
        /*0818*/ 	.word	0x0000e7e0


	//   ....[66]....
        /*081c*/ 	.word	0x0000e860


	//   ....[67]....
        /*0820*/ 	.word	0x0000e880


	//   ....[68]....
        /*0824*/ 	.word	0x0000e890


	//   ....[69]....
        /*0828*/ 	.word	0x0000e900


	//   ....[70]....
        /*082c*/ 	.word	0x00012570


	//   ....[71]....
        /*0830*/ 	.word	0x000125a0


	//   ....[72]....
        /*0834*/ 	.word	0x000125e0


	//   ....[73]....
        /*0838*/ 	.word	0x00012610


	//   ....[74]....
        /*083c*/ 	.word	0x00012640


	//   ....[75]....
        /*0840*/ 	.word	0x00012670


	//   ....[76]....
        /*0844*/ 	.word	0x000126a0


	//   ....[77]....
        /*0848*/ 	.word	0x000126d0


	//   ....[78]....
        /*084c*/ 	.word	0x00012850


	//   ....[79]....
        /*0850*/ 	.word	0x00012880


	//   ....[80]....
        /*0854*/ 	.word	0x000128b0


	//   ....[81]....
        /*0858*/ 	.word	0x000128e0


	//   ....[82]....
        /*085c*/ 	.word	0x00012910


	//   ....[83]....
        /*0860*/ 	.word	0x00012940


	//   ....[84]....
        /*0864*/ 	.word	0x00012a00


	//   ....[85]....
        /*0868*/ 	.word	0x00012a20


	//   ....[86]....
        /*086c*/ 	.word	0x00012a90


	//   ....[87]....
        /*0870*/ 	.word	0x00013150


	//   ....[88]....
        /*0874*/ 	.word	0x000137b0


	//   ....[89]....
        /*0878*/ 	.word	0x00013930


	//   ....[90]....
        /*087c*/ 	.word	0x000139a0


	//   ....[91]....
        /*0880*/ 	.word	0x00013a00


	//   ....[92]....
        /*0884*/ 	.word	0x00013af0


	//   ....[93]....
        /*0888*/ 	.word	0x00013b50


	//   ....[94]....
        /*088c*/ 	.word	0x00013c50


	//   ....[95]....
        /*0890*/ 	.word	0x00013cb0


	//   ....[96]....
        /*0894*/ 	.word	0x00013d90


	//   ....[97]....
        /*0898*/ 	.word	0x000140c0


	//   ....[98]....
        /*089c*/ 	.word	0x00014160


	//   ....[99]....
        /*08a0*/ 	.word	0x00014280


	//   ....[100]....
        /*08a4*/ 	.word	0x000142f0


	//   ....[101]....
        /*08a8*/ 	.word	0x00014360


	//   ....[102]....
        /*08ac*/ 	.word	0x000143d0


	//   ....[103]....
        /*08b0*/ 	.word	0x00014440


	//   ....[104]....
        /*08b4*/ 	.word	0x000144c0


	//   ....[105]....
        /*08b8*/ 	.word	0x00014550


	//   ....[106]....
        /*08bc*/ 	.word	0x000145e0


	//   ....[107]....
        /*08c0*/ 	.word	0x00014650


	//   ....[108]....
        /*08c4*/ 	.word	0x000146c0


	//   ....[109]....
        /*08c8*/ 	.word	0x00014730


	//   ....[110]....
        /*08cc*/ 	.word	0x000147b0


	//   ....[111]....
        /*08d0*/ 	.word	0x00014820


	//   ....[112]....
        /*08d4*/ 	.word	0x000148c0


	//   ....[113]....
        /*08d8*/ 	.word	0x00014950


	//   ....[114]....
        /*08dc*/ 	.word	0x00014a80


	//----- nvinfo : EIATTR_REG_RECONFIG
	.align		4
.L_550:
        /*08e0*/ 	.byte	0x01, 0x54
	.zero		2


	//----- nvinfo : EIATTR_SYSCALL_OFFSETS
	.align		4
        /*08e4*/ 	.byte	0x04, 0x46
        /*08e6*/ 	.short	(.L_552 - .L_551)


	//   ....[0]....
.L_551:
        /*08e8*/ 	.word	0x00003a40


	//   ....[1]....
        /*08ec*/ 	.word	0x0000d7a0


	//   ....[2]....
        /*08f0*/ 	.word	0x0000d900


	//   ....[3]....
        /*08f4*/ 	.word	0x0000da00


	//   ....[4]....
        /*08f8*/ 	.word	0x0000e330


	//----- nvinfo : EIATTR_MBARRIER_INSTR_OFFSETS
	.align		4
.L_552:
        /*08fc*/ 	.byte	0x04, 0x39
        /*08fe*/ 	.short	(.L_554 - .L_553)


	//   ....[0]....
.L_553:
        /*0900*/ 	.word	0x00000270
        /*0904*/ 	.word	0x000000ff
        /*0908*/ 	.word	0x00028c00
        /*090c*/ 	.short	0x0100
        /*090e*/ 	.byte	0x08
	.zero		1


	//   ....[1]....
        /*0910*/ 	.word	0x00000280
        /*0914*/ 	.word	0x000000ff
        /*0918*/ 	.word	0x00028c20
        /*091c*/ 	.short	0x0100
        /*091e*/ 	.byte	0x08
	.zero		1


	//   ....[2]....
        /*0920*/ 	.word	0x00000330
        /*0924*/ 	.word	0x000000ff
        /*0928*/ 	.word	0x00028c30
        /*092c*/ 	.short	0x0100
        /*092e*/ 	.byte	0x06
	.zero		1


	//   ....[3]....
        /*0930*/ 	.word	0x00000340
        /*0934*/ 	.word	0x000000ff
        /*0938*/ 	.word	0x00028c40
        /*093c*/ 	.short	0x0100
        /*093e*/ 	.byte	0x06
	.zero		1


	//   ....[4]....
        /*0940*/ 	.word	0x00000350
        /*0944*/ 	.word	0x000000ff
        /*0948*/ 	.word	0x00028c38
        /*094c*/ 	.short	0x0100
        /*094e*/ 	.byte	0x06
	.zero		1


	//   ....[5]....
        /*0950*/ 	.word	0x00000360
        /*0954*/ 	.word	0x000000ff
        /*0958*/ 	.word	0x00028c48
        /*095c*/ 	.short	0x0100
        /*095e*/ 	.byte	0x06
	.zero		1


	//   ....[6]....
        /*0960*/ 	.word	0x00000490
        /*0964*/ 	.word	0x000000ff
        /*0968*/ 	.word	0x00028c50
        /*096c*/ 	.short	0x0100
        /*096e*/ 	.byte	0x08
	.zero		1


	//   ....[7]....
        /*0970*/ 	.word	0x000004a0
        /*0974*/ 	.word	0x000000ff
        /*0978*/ 	.word	0x00028c60
        /*097c*/ 	.short	0x0100
        /*097e*/ 	.byte	0x08
	.zero		1


	//   ....[8]....
        /*0980*/ 	.word	0x000004b0
        /*0984*/ 	.word	0x000000ff
        /*0988*/ 	.word	0x00028c58
        /*098c*/ 	.short	0x0100
        /*098e*/ 	.byte	0x08
	.zero		1


	//   ....[9]....
        /*0990*/ 	.word	0x000004c0
        /*0994*/ 	.word	0x000000ff
        /*0998*/ 	.word	0x00028c68
        /*099c*/ 	.short	0x0100
        /*099e*/ 	.byte	0x08
	.zero		1


	//   ....[10]....
        /*09a0*/ 	.word	0x000005b0
        /*09a4*/ 	.word	0x000000ff
        /*09a8*/ 	.word	0x00028c70
        /*09ac*/ 	.short	0x0100
        /*09ae*/ 	.byte	0x06
	.zero		1


	//   ....[11]....
        /*09b0*/ 	.word	0x000005c0
        /*09b4*/ 	.word	0x000000ff
        /*09b8*/ 	.word	0x00028c80
        /*09bc*/ 	.short	0x0100
        /*09be*/ 	.byte	0x06
	.zero		1


	//   ....[12]....
        /*09c0*/ 	.word	0x000005d0
        /*09c4*/ 	.word	0x000000ff
        /*09c8*/ 	.word	0x00028c78
        /*09cc*/ 	.short	0x0100
        /*09ce*/ 	.byte	0x06
	.zero		1


	//   ....[13]....
        /*09d0*/ 	.word	0x000005e0
        /*09d4*/ 	.word	0x000000ff
        /*09d8*/ 	.word	0x00028c88
        /*09dc*/ 	.short	0x0100
        /*09de*/ 	.byte	0x06
	.zero		1


	//   ....[14]....
        /*09e0*/ 	.word	0x00000710
        /*09e4*/ 	.word	0x000000ff
        /*09e8*/ 	.word	0x00028c90
        /*09ec*/ 	.short	0x0100
        /*09ee*/ 	.byte	0x08
	.zero		1


	//   ....[15]....
        /*09f0*/ 	.word	0x00000720
        /*09f4*/ 	.word	0x000000ff
        /*09f8*/ 	.word	0x00028ca0
        /*09fc*/ 	.short	0x0100
        /*09fe*/ 	.byte	0x08
	.zero		1


	//   ....[16]....
        /*0a00*/ 	.word	0x00000730
        /*0a04*/ 	.word	0x000000ff
        /*0a08*/ 	.word	0x00028c98
        /*0a0c*/ 	.short	0x0100
        /*0a0e*/ 	.byte	0x08
	.zero		1


	//   ....[17]....
        /*0a10*/ 	.word	0x00000740
        /*0a14*/ 	.word	0x000000ff
        /*0a18*/ 	.word	0x00028ca8
        /*0a1c*/ 	.short	0x0100
        /*0a1e*/ 	.byte	0x08
	.zero		1


	//   ....[18]....
        /*0a20*/ 	.word	0x00000870
        /*0a24*/ 	.word	0x000000ff
        /*0a28*/ 	.word	0x00028cb0
        /*0a2c*/ 	.short	0x0100
        /*0a2e*/ 	.byte	0x08
	.zero		1


	//   ....[19]....
        /*0a30*/ 	.word	0x00000880
        /*0a34*/ 	.word	0x000000ff
        /*0a38*/ 	.word	0x00028cc0
        /*0a3c*/ 	.short	0x0100
        /*0a3e*/ 	.byte	0x08
	.zero		1


	//   ....[20]....
        /*0a40*/ 	.word	0x00000890
        /*0a44*/ 	.word	0x000000ff
        /*0a48*/ 	.word	0x00028cb8
        /*0a4c*/ 	.short	0x0100
        /*0a4e*/ 	.byte	0x08
	.zero		1


	//   ....[21]....
        /*0a50*/ 	.word	0x000008a0
        /*0a54*/ 	.word	0x000000ff
        /*0a58*/ 	.word	0x00028cc8
        /*0a5c*/ 	.short	0x0100
        /*0a5e*/ 	.byte	0x08
	.zero		1


	//   ....[22]....
        /*0a60*/ 	.word	0x00001be0
        /*0a64*/ 	.word	0x000000ff
        /*0a68*/ 	.word	0x00028c50
        /*0a6c*/ 	.short	0x010a
        /*0a6e*/ 	.byte	0x15
	.zero		1


	//   ....[23]....
        /*0a70*/ 	.word	0x00001ea0
        /*0a74*/ 	.word	0x00000000
        /*0a78*/ 	.word	0x00000000
        /*0a7c*/ 	.short	0x0101
        /*0a7e*/ 	.byte	0x3f
	.zero		1


	//   ....[24]....
        /*0a80*/ 	.word	0x000027f0
        /*0a84*/ 	.word	0x000000ff
        /*0a88*/ 	.word	0x00028c50
        /*0a8c*/ 	.short	0x010a
        /*0a8e*/ 	.byte	0x15
	.zero		1


	//   ....[25]....
        /*0a90*/ 	.word	0x00002830
        /*0a94*/ 	.word	0x000000ff
        /*0a98*/ 	.word	0x00028c50
        /*0a9c*/ 	.short	0x010a
        /*0a9e*/ 	.byte	0x15
	.zero		1


	//   ....[26]....
        /*0aa0*/ 	.word	0x00002a00
        /*0aa4*/ 	.word	0x00000000
        /*0aa8*/ 	.word	0x00000000
        /*0aac*/ 	.short	0x0101
        /*0aae*/ 	.byte	0x3f
	.zero		1


	//   ....[27]....
        /*0ab0*/ 	.word	0x00003ac0
        /*0ab4*/ 	.word	0x000000ff
        /*0ab8*/ 	.word	0x00028c00
        /*0abc*/ 	.short	0x010a
        /*0abe*/ 	.byte	0x2e
	.zero		1


	//   ....[28]....
        /*0ac0*/ 	.word	0x00003b40
        /*0ac4*/ 	.word	0x00000007
        /*0ac8*/ 	.word	0x00028c30
        /*0acc*/ 	.short	0x010a
        /*0ace*/ 	.byte	0x3f
	.zero		1


	//   ....[29]....
        /*0ad0*/ 	.word	0x00003b80
        /*0ad4*/ 	.word	0x00000007
        /*0ad8*/ 	.word	0x00028c30
        /*0adc*/ 	.short	0x010a
        /*0ade*/ 	.byte	0x3f
	.zero		1


	//   ....[30]....
        /*0ae0*/ 	.word	0x00004910
        /*0ae4*/ 	.word	0x00000003
        /*0ae8*/ 	.word	0x00000000
        /*0aec*/ 	.short	0x0101
        /*0aee*/ 	.byte	0x3f
	.zero		1


	//   ....[31]....
        /*0af0*/ 	.word	0x00004db0
        /*0af4*/ 	.word	0x00000007
        /*0af8*/ 	.word	0x00028c50
        /*0afc*/ 	.short	0x010a
        /*0afe*/ 	.byte	0x3f
	.zero		1


	//   ....[32]....
        /*0b00*/ 	.word	0x00004df0
        /*0b04*/ 	.word	0x00000007
        /*0b08*/ 	.word	0x00028c50
        /*0b0c*/ 	.short	0x010a
        /*0b0e*/ 	.byte	0x3f
	.zero		1


	//   ....[33]....
        /*0b10*/ 	.word	0x00005110
        /*0b14*/ 	.word	0x00000007
        /*0b18*/ 	.word	0x00000000
        /*0b1c*/ 	.short	0x0101
        /*0b1e*/ 	.byte	0x3f
	.zero		1


	//   ....[34]....
        /*0b20*/ 	.word	0x00005210
        /*0b24*/ 	.word	0x000000ff
        /*0b28*/ 	.word	0x00028c30
        /*0b2c*/ 	.short	0x010a
        /*0b2e*/ 	.byte	0x18
	.zero		1


	//   ....[35]....
        /*0b30*/ 	.word	0x00005250
        /*0b34*/ 	.word	0x000000ff
        /*0b38*/ 	.word	0x00028c30
        /*0b3c*/ 	.short	0x010a
        /*0b3e*/ 	.byte	0x18
	.zero		1


	//   ....[36]....
        /*0b40*/ 	.word	0x00005fa0
        /*0b44*/ 	.word	0x000000a7
        /*0b48*/ 	.word	0x00000000
        /*0b4c*/ 	.short	0x0101
        /*0b4e*/ 	.byte	0x3f
	.zero		1


	//   ....[37]....
        /*0b50*/ 	.word	0x00006c30
        /*0b54*/ 	.word	0x000000ff
        /*0b58*/ 	.word	0x00028c50
        /*0b5c*/ 	.short	0x010a
        /*0b5e*/ 	.byte	0x18
	.zero		1


	//   ....[38]....
        /*0b60*/ 	.word	0x00006c70
        /*0b64*/ 	.word	0x000000ff
        /*0b68*/ 	.word	0x00028c50
        /*0b6c*/ 	.short	0x010a
        /*0b6e*/ 	.byte	0x18
	.zero		1


	//   ....[39]....
        /*0b70*/ 	.word	0x00006f10
        /*0b74*/ 	.word	0x000000aa
        /*0b78*/ 	.word	0x00000000
        /*0b7c*/ 	.short	0x0101
        /*0b7e*/ 	.byte	0x3f
	.zero		1


	//   ....[40]....
        /*0b80*/ 	.word	0x00007030
        /*0b84*/ 	.word	0x000000ff
        /*0b88*/ 	.word	0x00028c30
        /*0b8c*/ 	.short	0x010a
        /*0b8e*/ 	.byte	0x17
	.zero		1


	//   ....[41]....
        /*0b90*/ 	.word	0x00007070
        /*0b94*/ 	.word	0x000000ff
        /*0b98*/ 	.word	0x00028c30
        /*0b9c*/ 	.short	0x010a
        /*0b9e*/ 	.byte	0x17
	.zero		1


	//   ....[42]....
        /*0ba0*/ 	.word	0x00007b40
        /*0ba4*/ 	.word	0x0000009a
        /*0ba8*/ 	.word	0x00000000
        /*0bac*/ 	.short	0x0101
        /*0bae*/ 	.byte	0x3f
	.zero		1


	//   ....[43]....
        /*0bb0*/ 	.word	0x00008510
        /*0bb4*/ 	.word	0x000000ff
        /*0bb8*/ 	.word	0x00028c50
        /*0bbc*/ 	.short	0x010a
        /*0bbe*/ 	.byte	0x17
	.zero		1


	//   ....[44]....
        /*0bc0*/ 	.word	0x00008550
        /*0bc4*/ 	.word	0x000000ff
        /*0bc8*/ 	.word	0x00028c50
        /*0bcc*/ 	.short	0x010a
        /*0bce*/ 	.byte	0x17
	.zero		1


	//   ....[45]....
        /*0bd0*/ 	.word	0x000087e0
        /*0bd4*/ 	.word	0x000000aa
        /*0bd8*/ 	.word	0x00000000
        /*0bdc*/ 	.short	0x0101
        /*0bde*/ 	.byte	0x3f
	.zero		1


	//   ....[46]....
        /*0be0*/ 	.word	0x0000af70
        /*0be4*/ 	.word	0x000000ff
        /*0be8*/ 	.word	0x00000000
        /*0bec*/ 	.short	0x0101
        /*0bee*/ 	.byte	0x04
	.zero		1


	//   ....[47]....
        /*0bf0*/ 	.word	0x0000de30
        /*0bf4*/ 	.word	0x00000000
        /*0bf8*/ 	.word	0x00028c40
        /*0bfc*/ 	.short	0x010a
        /*0bfe*/ 	.byte	0x3f
	.zero		1


	//   ....[48]....
        /*0c00*/ 	.word	0x0000e9b0
        /*0c04*/ 	.word	0x00000008
        /*0c08*/ 	.word	0x00028c00
        /*0c0c*/ 	.short	0x0107
        /*0c0e*/ 	.byte	0x3f
	.zero		1


	//   ....[49]....
        /*0c10*/ 	.word	0x0000eab0
        /*0c14*/ 	.word	0x00000002
        /*0c18*/ 	.word	0x00028c00
        /*0c1c*/ 	.short	0x0101
        /*0c1e*/ 	.byte	0x3f
	.zero		1


	//   ....[50]....
        /*0c20*/ 	.word	0x0000ead0
        /*0c24*/ 	.word	0x00000002
        /*0c28*/ 	.word	0x00028c20
        /*0c2c*/ 	.short	0x010a
        /*0c2e*/ 	.byte	0x3f
	.zero		1


	//   ....[51]....
        /*0c30*/ 	.word	0x0000ebe0
        /*0c34*/ 	.word	0x00000000
        /*0c38*/ 	.word	0x00028c60
        /*0c3c*/ 	.short	0x010a
        /*0c3e*/ 	.byte	0x3f
	.zero		1


	//   ....[52]....
        /*0c40*/ 	.word	0x0000f8c0
        /*0c44*/ 	.word	0x00000003
        /*0c48*/ 	.word	0x00028c40
        /*0c4c*/ 	.short	0x010a
        /*0c4e*/ 	.byte	0x3f
	.zero		1


	//   ....[53]....
        /*0c50*/ 	.word	0x0000fb20
        /*0c54*/ 	.word	0x00000003
        /*0c58*/ 	.word	0x00028c60
        /*0c5c*/ 	.short	0x010a
        /*0c5e*/ 	.byte	0x3f
	.zero		1


	//   ....[54]....
        /*0c60*/ 	.word	0x000107a0
        /*0c64*/ 	.word	0x00000004
        /*0c68*/ 	.word	0x00028c40
        /*0c6c*/ 	.short	0x010a
        /*0c6e*/ 	.byte	0x3f
	.zero		1


	//   ....[55]....
        /*0c70*/ 	.word	0x000109f0
        /*0c74*/ 	.word	0x00000004
        /*0c78*/ 	.word	0x00028c60
        /*0c7c*/ 	.short	0x010a
        /*0c7e*/ 	.byte	0x3f
	.zero		1


	//   ....[56]....
        /*0c80*/ 	.word	0x00011600
        /*0c84*/ 	.word	0x00000004
        /*0c88*/ 	.word	0x00028c40
        /*0c8c*/ 	.short	0x010a
        /*0c8e*/ 	.byte	0x3f
	.zero		1


	//   ....[57]....
        /*0c90*/ 	.word	0x00011860
        /*0c94*/ 	.word	0x00000004
        /*0c98*/ 	.word	0x00028c60
        /*0c9c*/ 	.short	0x010a
        /*0c9e*/ 	.byte	0x3f
	.zero		1


	//   ....[58]....
        /*0ca0*/ 	.word	0x000130d0
        /*0ca4*/ 	.word	0x00000000
        /*0ca8*/ 	.word	0x00028c20
        /*0cac*/ 	.short	0x010a
        /*0cae*/ 	.byte	0x3f
	.zero		1


	//   ....[59]....
        /*0cb0*/ 	.word	0x00013290
        /*0cb4*/ 	.word	0x00000006
        /*0cb8*/ 	.word	0x00000000
        /*0cbc*/ 	.short	0x010a
        /*0cbe*/ 	.byte	0x3f
	.zero		1


	//   ....[60]....
        /*0cc0*/ 	.word	0x00013300
        /*0cc4*/ 	.word	0x00000007
        /*0cc8*/ 	.word	0x00000000
        /*0ccc*/ 	.short	0x010a
        /*0cce*/ 	.byte	0x3f
	.zero		1


	//   ....[61]....
        /*0cd0*/ 	.word	0x00013370
        /*0cd4*/ 	.word	0x00000004
        /*0cd8*/ 	.word	0x00000000
        /*0cdc*/ 	.short	0x010a
        /*0cde*/ 	.byte	0x3f
	.zero		1


	//   ....[62]....
        /*0ce0*/ 	.word	0x000133a0
        /*0ce4*/ 	.word	0x00000003
        /*0ce8*/ 	.word	0x00000000
        /*0cec*/ 	.short	0x010a
        /*0cee*/ 	.byte	0x3f
	.zero		1


	//   ....[63]....
        /*0cf0*/ 	.word	0x00013410
        /*0cf4*/ 	.word	0x00000003
        /*0cf8*/ 	.word	0x00028c50
        /*0cfc*/ 	.short	0x010a
        /*0cfe*/ 	.byte	0x3f
	.zero		1


	//   ....[64]....
        /*0d00*/ 	.word	0x00013470
        /*0d04*/ 	.word	0x00000003
        /*0d08*/ 	.word	0x00028c50
        /*0d0c*/ 	.short	0x010a
        /*0d0e*/ 	.byte	0x3f
	.zero		1


	//   ....[65]....
        /*0d10*/ 	.word	0x000134d0
        /*0d14*/ 	.word	0x00000003
        /*0d18*/ 	.word	0x00028c00
        /*0d1c*/ 	.short	0x010a
        /*0d1e*/ 	.byte	0x3f
	.zero		1


	//   ....[66]....
        /*0d20*/ 	.word	0x00013520
        /*0d24*/ 	.word	0x00000007
        /*0d28*/ 	.word	0x00028c30
        /*0d2c*/ 	.short	0x010a
        /*0d2e*/ 	.byte	0x3f
	.zero		1


	//   ....[67]....
        /*0d30*/ 	.word	0x00013570
        /*0d34*/ 	.word	0x00000007
        /*0d38*/ 	.word	0x00028c50
        /*0d3c*/ 	.short	0x010a
        /*0d3e*/ 	.byte	0x3f
	.zero		1


	//   ....[68]....
        /*0d40*/ 	.word	0x000135d0
        /*0d44*/ 	.word	0x00000006
        /*0d48*/ 	.word	0x00028c30
        /*0d4c*/ 	.short	0x010a
        /*0d4e*/ 	.byte	0x3f
	.zero		1


	//   ....[69]....
        /*0d50*/ 	.word	0x00013620
        /*0d54*/ 	.word	0x000000aa
        /*0d58*/ 	.word	0x00028c50
        /*0d5c*/ 	.short	0x010a
        /*0d5e*/ 	.byte	0x3f
	.zero		1


	//   ....[70]....
        /*0d60*/ 	.word	0x00013680
        /*0d64*/ 	.word	0x00000006
        /*0d68*/ 	.word	0x00028c30
        /*0d6c*/ 	.short	0x010a
        /*0d6e*/ 	.byte	0x3f
	.zero		1


	//   ....[71]....
        /*0d70*/ 	.word	0x000136d0
        /*0d74*/ 	.word	0x000000aa
        /*0d78*/ 	.word	0x00028c50
        /*0d7c*/ 	.short	0x010a
        /*0d7e*/ 	.byte	0x3f
	.zero		1


	//   ....[72]....
        /*0d80*/ 	.word	0x00013870
        /*0d84*/ 	.word	0x00000000
        /*0d88*/ 	.word	0x00028c40
        /*0d8c*/ 	.short	0x010a
        /*0d8e*/ 	.byte	0x3f
	.zero		1


	//   ....[73]....
        /*0d90*/ 	.word	0x00013de0
        /*0d94*/ 	.word	0x00000002
        /*0d98*/ 	.word	0x00028c20
        /*0d9c*/ 	.short	0x010a
        /*0d9e*/ 	.byte	0x3f
	.zero		1


	//   ....[74]....
        /*0da0*/ 	.word	0x00013e30
        /*0da4*/ 	.word	0x00000000
        /*0da8*/ 	.word	0x00028c60
        /*0dac*/ 	.short	0x010a
        /*0dae*/ 	.byte	0x3f
	.zero		1


	//   ....[75]....
        /*0db0*/ 	.word	0x00013e80
        /*0db4*/ 	.word	0x00000003
        /*0db8*/ 	.word	0x00028c40
        /*0dbc*/ 	.short	0x010a
        /*0dbe*/ 	.byte	0x3f
	.zero		1


	//   ....[76]....
        /*0dc0*/ 	.word	0x00013ed0
        /*0dc4*/ 	.word	0x00000003
        /*0dc8*/ 	.word	0x00028c60
        /*0dcc*/ 	.short	0x010a
        /*0dce*/ 	.byte	0x3f
	.zero		1


	//   ....[77]....
        /*0dd0*/ 	.word	0x00013f20
        /*0dd4*/ 	.word	0x00000004
        /*0dd8*/ 	.word	0x00028c40
        /*0ddc*/ 	.short	0x010a
        /*0dde*/ 	.byte	0x3f
	.zero		1


	//   ....[78]....
        /*0de0*/ 	.word	0x00013f70
        /*0de4*/ 	.word	0x00000004
        /*0de8*/ 	.word	0x00028c60
        /*0dec*/ 	.short	0x010a
        /*0dee*/ 	.byte	0x3f
	.zero		1


	//   ....[79]....
        /*0df0*/ 	.word	0x00013fc0
        /*0df4*/ 	.word	0x00000004
        /*0df8*/ 	.word	0x00028c40
        /*0dfc*/ 	.short	0x010a
        /*0dfe*/ 	.byte	0x3f
	.zero		1


	//   ....[80]....
        /*0e00*/ 	.word	0x00014010
        /*0e04*/ 	.word	0x00000004
        /*0e08*/ 	.word	0x00028c60
        /*0e0c*/ 	.short	0x010a
        /*0e0e*/ 	.byte	0x3f
	.zero		1


	//   ....[81]....
        /*0e10*/ 	.word	0x000149a0
        /*0e14*/ 	.word	0x00000000
        /*0e18*/ 	.word	0x00028c20
        /*0e1c*/ 	.short	0x010a
        /*0e1e*/ 	.byte	0x3f
	.zero		1


	//   ....[82]....
        /*0e20*/ 	.word	0x00014b40
        /*0e24*/ 	.word	0x00000006
        /*0e28*/ 	.word	0x00000000
        /*0e2c*/ 	.short	0x010a
        /*0e2e*/ 	.byte	0x3f
	.zero		1


	//   ....[83]....
        /*0e30*/ 	.word	0x00014b90
        /*0e34*/ 	.word	0x00000007
        /*0e38*/ 	.word	0x00000000
        /*0e3c*/ 	.short	0x010a
        /*0e3e*/ 	.byte	0x3f
	.zero		1


	//   ....[84]....
        /*0e40*/ 	.word	0x00014be0
        /*0e44*/ 	.word	0x00000004
        /*0e48*/ 	.word	0x00000000
        /*0e4c*/ 	.short	0x010a
        /*0e4e*/ 	.byte	0x3f
	.zero		1


	//----- nvinfo : EIATTR_NUM_MBARRIERS
	.align		4
.L_554:
        /*0e50*/ 	.byte	0x03, 0x38
        /*0e52*/ 	.short	0x0016


	//----- nvinfo : EIATTR_EXIT_INSTR_OFFSETS
	.align		4
        /*0e54*/ 	.byte	0x04, 0x1c
        /*0e56*/ 	.short	(.L_556 - .L_555)


	//   ....[0]....
.L_555:
        /*0e58*/ 	.word	0x00000a50


	//   ....[1]....
        /*0e5c*/ 	.word	0x0000c250


	//   ....[2]....
        /*0e60*/ 	.word	0x000133f0


	//----- nvinfo : EIATTR_MAX_THREADS
	.align		4
.L_556:
        /*0e64*/ 	.byte	0x04, 0x05
        /*0e66*/ 	.short	(.L_558 - .L_557)
.L_557:
        /*0e68*/ 	.word	0x00000180
        /*0e6c*/ 	.word	0x00000001
        /*0e70*/ 	.word	0x00000001


	//----- nvinfo : EIATTR_CRS_STACK_SIZE
	.align		4
.L_558:
        /*0e74*/ 	.byte	0x04, 0x1e
        /*0e76*/ 	.short	(.L_560 - .L_559)
.L_559:
        /*0e78*/ 	.word	0x00000000


	//----- nvinfo : EIATTR_CBANK_PARAM_SIZE
	.align		4
.L_560:
        /*0e7c*/ 	.byte	0x03, 0x19
        /*0e7e*/ 	.short	0x0af0


	//----- nvinfo : EIATTR_PARAM_CBANK
	.align		4
        /*0e80*/ 	.byte	0x04, 0x0a
        /*0e82*/ 	.short	(.L_562 - .L_561)
	.align		4
.L_561:
        /*0e84*/ 	.word	index@(.nv.constant0._ZN7cutlass13device_kernelIN5flash11enable_sm90INS1_16FlashAttnFwdSm90INS1_25CollectiveMainloopFwdSm90ILi2EN4cute5tupleIJNS5_1CILi1EEES8_S8_EEENS6_IJNS7_ILi64EEESA_SA_EEELi512ENS_10bfloat16_tEfNS_4arch4Sm90ELb1ELb0ELb0ELb1ELb0ELb0ELb0ELb0ELb0ELb1ELb0ELb0EEENS1_21CollectiveEpilogueFwdINS6_IJSA_NS7_ILi512EEESA_EEES9_SC_SE_Li256ELb1ELb1ELb0ELb0EEENS1_36VarlenDynamicPersistentTileSchedulerILi64ELi64ELi256ELi128ELb0ELb1ELb1ELb1ELb1ELb1EEEEEEEEEvNT_6ParamsE)
        /*0e88*/ 	.short	0x0210
        /*0e8a*/ 	.short	0x0af0


	//----- nvinfo : EIATTR_SW_WAR
	.align		4
.L_562:
        /*0e8c*/ 	.byte	0x04, 0x36
        /*0e8e*/ 	.short	(.L_564 - .L_563)
.L_563:
        /*0e90*/ 	.word	0x00000008
.L_564:


//--------------------- .nv.info._ZN7cutlass13device_kernelIN5flash11enable_sm90INS1_16FlashAttnFwdSm90INS1_25CollectiveMainloopFwdSm90ILi2EN4cute5tupleIJNS5_1CILi1EEES8_S8_EEENS6_IJNS7_ILi64EEESA_SA_EEELi512ENS_10bfloat16_tEfNS_4arch4Sm90ELb1ELb0ELb0ELb1ELb0ELb1ELb0ELb0ELb0ELb1ELb0ELb0EEENS1_21CollectiveEpilogueFwdINS6_IJSA_NS7_ILi512EEESA_EEES9_SC_SE_Li256ELb1ELb1ELb0ELb0EEENS1_36VarlenDynamicPersistentTileSchedulerILi64ELi64ELi256ELi128ELb0ELb1ELb1ELb1ELb1ELb1EEEEEEEEEvNT_6ParamsE --------------------------
	.section	.nv.info._ZN7cutlass13device_kernelIN5flash11enable_sm90INS1_16FlashAttnFwdSm90INS1_25CollectiveMainloopFwdSm90ILi2EN4cute5tupleIJNS5_1CILi1EEES8_S8_EEENS6_IJNS7_ILi64EEESA_SA_EEELi512ENS_10bfloat16_tEfNS_4arch4Sm90ELb1ELb0ELb0ELb1ELb0ELb1ELb0ELb0ELb0ELb1ELb0ELb0EEENS1_21CollectiveEpilogueFwdINS6_IJSA_NS7_ILi512EEESA_EEES9_SC_SE_Li256ELb1ELb1ELb0ELb0EEENS1_36VarlenDynamicPersistentTileSchedulerILi64ELi64ELi256ELi128ELb0ELb1ELb1ELb1ELb1ELb1EEEEEEEEEvNT_6ParamsE,"",@"SHT_CUDA_INFO"
	.sectionflags	@""
	.align	4


	//----- nvinfo : EIATTR_CUDA_API_VERSION
	.align		4
        /*0000*/ 	.byte	0x04, 0x37
        /*0002*/ 	.short	(.L_566 - .L_565)
.L_565:
        /*0004*/ 	.word	0x00000082


	//----- nvinfo : EIATTR_KPARAM_INFO
	.align		4
.L_566:
        /*0008*/ 	.byte	0x04, 0x17
        /*000a*/ 	.short	(.L_568 - .L_567)
.L_567:
        /*000c*/ 	.word	0x00000000
        /*0010*/ 	.short	0x0000
        /*0012*/ 	.short	0x0070
        /*0014*/ 	.byte	0x00, 0xf0, 0x01, 0x2a


	//----- nvinfo : EIATTR_SPARSE_MMA_MASK
	.align		4
.L_568:
        /*0018*/ 	.byte	0x03, 0x50
        /*001a*/ 	.short	0x0000


	//----- nvinfo : EIATTR_MAXREG_COUNT
	.align		4
        /*001c*/ 	.byte	0x03, 0x1b
        /*001e*/ 	.short	0x00a8


	//----- nvinfo : EIATTR_NUM_BARRIERS
	.align		4
        /*0020*/ 	.byte	0x02, 0x4c
        /*0022*/ 	.byte	0x10
	.zero		1


	//----- nvinfo : EIATTR_EXTERNS
	.align		4
        /*0024*/ 	.byte	0x04, 0x0f
        /*0026*/ 	.short	(.L_570 - .L_569)


	//   ....[0]....
	.align		4
.L_569:
        /*0028*/ 	.word	index@(__assertfail)


	//----- nvinfo : EIATTR_ANNOTATIONS
	.align		4
.L_570:
        /*002c*/ 	.byte	0x04, 0x55
        /*002e*/ 	.short	(.L_572 - .L_571)


	//   ....[0]....
.L_571:
        /* <DEDUP_REMOVED lines=100> */


	//----- nvinfo : EIATTR_MERCURY_ISA_VERSION
	.align		4
.L_572:
        /*0658*/ 	.byte	0x03, 0x5f
        /*065a*/ 	.short	0x0101


	//----- nvinfo : EIATTR_UNUSED_LOAD_BYTE_OFFSET
	.align		4
        /*065c*/ 	.byte	0x04, 0x44
        /*065e*/ 	.short	(.L_574 - .L_573)


	//   ....[0]....
.L_573:
        /*0660*/ 	.word	0x00000a90
        /*0664*/ 	.word	0x0000fff0


	//   ....[1]....
        /*0668*/ 	.word	0x0000f6b0
        /*066c*/ 	.word	0x0000fff0


	//----- nvinfo : EIATTR_INT_WARP_WIDE_INSTR_OFFSETS
	.align		4
.L_574:
        /*0670*/ 	.byte	0x04, 0x31
        /*0672*/ 	.short	(.L_576 - .L_575)


	//   ....[0]....
.L_575:
        /*0674*/ 	.word	0x00000190


	//   ....[1]....
        /*0678*/ 	.word	0x000001d0


	//   ....[2]....
        /*067c*/ 	.word	0x000002a0


	//   ....[3]....
        /*0680*/ 	.word	0x000155f0


	//   ....[4]....
        /*0684*/ 	.word	0x00015680


	//   ....[5]....
        /*0688*/ 	.word	0x0001a360


	//   ....[6]....
        /*068c*/ 	.word	0x0001a3f0


	//----- nvinfo : EIATTR_COOP_GROUP_MASK_REGIDS
	.align		4
.L_576:
        /*0690*/ 	.byte	0x04, 0x29
        /*0692*/ 	.short	(.L_578 - .L_577)


	//   ....[0]....
.L_577:
        /*0694*/ 	.word	0xffffffff


	//   ....[1]....
        /*0698*/ 	.word	0xffffffff


	//   ....[2]....
        /*069c*/ 	.word	0xffffffff


	//   ....[3]....
        /*06a0*/ 	.word	0xffffffff


	//   ....[4]....
        /*06a4*/ 	.word	0xffffffff


	//   ....[5]....
        /*06a8*/ 	.word	0xffffffff


	//   ....[6]....
        /*06ac*/ 	.word	0xffffffff


	//   ....[7]....
        /*06b0*/ 	.word	0xffffffff


	//   ....[8]....
        /*06b4*/ 	.word	0xffffffff


	//   ....[9]....
        /*06b8*/ 	.word	0xffffffff


	//   ....[10]....
        /*06bc*/ 	.word	0xffffffff


	//   ....[11]....
        /*06c0*/ 	.word	0xffffffff


	//   ....[12]....
        /*06c4*/ 	.word	0xffffffff


	//   ....[13]....
        /*06c8*/ 	.word	0xffffffff


	//   ....[14]....
        /*06cc*/ 	.word	0xffffffff


	//   ....[15]....
        /*06d0*/ 	.word	0xffffffff


	//   ....[16]....
        /*06d4*/ 	.word	0xffffffff


	//   ....[17]....
        /*06d8*/ 	.word	0xffffffff


	//   ....[18]....
        /*06dc*/ 	.word	0xffffffff


	//   ....[19]....
        /*06e0*/ 	.word	0xffffffff


	//   ....[20]....
        /*06e4*/ 	.word	0xffffffff


	//   ....[21]....
        /*06e8*/ 	.word	0xffffffff


	//   ....[22]....
        /*06ec*/ 	.word	0xffffffff


	//   ....[23]....
        /*06f0*/ 	.word	0xffffffff


	//   ....[24]....
        /*06f4*/ 	.word	0xffffffff


	//   ....[25]....
        /*06f8*/ 	.word	0xffffffff


	//   ....[26]....
        /*06fc*/ 	.word	0xffffffff


	//   ....[27]....
        /*0700*/ 	.word	0xffffffff


	//   ....[28]....
        /*0704*/ 	.word	0xffffffff


	//   ....[29]....
        /*0708*/ 	.word	0xffffffff


	//   ....[30]....
        /*070c*/ 	.word	0xffffffff


	//   ....[31]....
        /*0710*/ 	.word	0xffffffff


	//   ....[32]....
        /*0714*/ 	.word	0xffffffff


	//   ....[33]....
        /*0718*/ 	.word	0xffffffff


	//   ....[34]....
        /*071c*/ 	.word	0xffffffff


	//   ....[35]....
        /*0720*/ 	.word	0xffffffff


	//   ....[36]....
        /*0724*/ 	.word	0xffffffff


	//   ....[37]....
        /*0728*/ 	.word	0xffffffff


	//   ....[38]....
        /*072c*/ 	.word	0xffffffff


	//   ....[39]....
        /*0730*/ 	.word	0xffffffff


	//   ....[40]....
        /*0734*/ 	.word	0xffffffff


	//   ....[41]....
        /*0738*/ 	.word	0xffffffff


	//   ....[42]....
        /*073c*/ 	.word	0xffffffff


	//   ....[43]....
        /*0740*/ 	.word	0xffffffff


	//   ....[44]....
        /*0744*/ 	.word	0xffffffff


	//   ....[45]....
        /*0748*/ 	.word	0xffffffff


	//   ....[46]....
        /*074c*/ 	.word	0xffffffff


	//   ....[47]....
        /*0750*/ 	.word	0xffffffff


	//   ....[48]....
        /*0754*/ 	.word	0xffffffff


	//   ....[49]....
        /*0758*/ 	.word	0xffffffff


	//   ....[50]....
        /*075c*/ 	.word	0xffffffff


	//   ....[51]....
        /*0760*/ 	.word	0xffffffff


	//   ....[52]....
        /*0764*/ 	.word	0xffffffff


	//   ....[53]....
        /*0768*/ 	.word	0xffffffff


	//   ....[54]....
        /*076c*/ 	.word	0xffffffff


	//   ....[55]....
        /*0770*/ 	.word	0xffffffff


	//   ....[56]....
        /*0774*/ 	.word	0xffffffff


	//   ....[57]....
        /*0778*/ 	.word	0xffffffff


	//   ....[58]....
        /*077c*/ 	.word	0xffffffff


	//   ....[59]....
        /*0780*/ 	.word	0xffffffff


	//   ....[60]....
        /*0784*/ 	.word	0xffffffff


	//   ....[61]....
        /*0788*/ 	.word	0xffffffff


	//   ....[62]....
        /*078c*/ 	.word	0xffffffff


	//   ....[63]....
        /*0790*/ 	.word	0xffffffff


	//   ....[64]....
        /*0794*/ 	.word	0xffffffff


	//   ....[65]....
        /*0798*/ 	.word	0xffffffff


	//   ....[66]....
        /*079c*/ 	.word	0xffffffff


	//   ....[67]....
        /*07a0*/ 	.word	0xffffffff


	//   ....[68]....
        /*07a4*/ 	.word	0xffffffff


	//   ....[69]....
        /*07a8*/ 	.word	0xffffffff


	//   ....[70]....
        /*07ac*/ 	.word	0xffffffff


	//   ....[71]....
        /*07b0*/ 	.word	0xffffffff


	//   ....[72]....
        /*07b4*/ 	.word	0xffffffff


	//   ....[73]....
        /*07b8*/ 	.word	0xffffffff


	//   ....[74]....
        /*07bc*/ 	.word	0xffffffff


	//   ....[75]....
        /*07c0*/ 	.word	0xffffffff


	//   ....[76]....
        /*07c4*/ 	.word	0xffffffff


	//   ....[77]....
        /*07c8*/ 	.word	0xffffffff


	//   ....[78]....
        /*07cc*/ 	.word	0xffffffff


	//   ....[79]....
        /*07d0*/ 	.word	0xffffffff


	//   ....[80]....
        /*07d4*/ 	.word	0xffffffff


	//   ....[81]....
        /*07d8*/ 	.word	0xffffffff


	//   ....[82]....
        /*07dc*/ 	.word	0xffffffff


	//   ....[83]....
        /*07e0*/ 	.word	0xffffffff


	//   ....[84]....
        /*07e4*/ 	.word	0xffffffff


	//   ....[85]....
        /*07e8*/ 	.word	0xffffffff


	//   ....[86]....
        /*07ec*/ 	.word	0xffffffff


	//   ....[87]....
        /*07f0*/ 	.word	0xffffffff


	//   ....[88]....
        /*07f4*/ 	.word	0xffffffff


	//   ....[89]....
        /*07f8*/ 	.word	0xffffffff


	//   ....[90]....
        /*07fc*/ 	.word	0xffffffff


	//   ....[91]....
        /*0800*/ 	.word	0xffffffff


	//   ....[92]....
        /*0804*/ 	.word	0xffffffff


	//   ....[93]....
        /*0808*/ 	.word	0xffffffff


	//   ....[94]....
        /*080c*/ 	.word	0xffffffff


	//   ....[95]....
        /*0810*/ 	.word	0xffffffff


	//   ....[96]....
        /*0814*/ 	.word	0xffffffff


	//   ....[97]....
        /*0818*/ 	.word	0xffffffff


	//   ....[98]....
        /*081c*/ 	.word	0xffffffff


	//   ....[99]....
        /*0820*/ 	.word	0xffffffff


	//   ....[100]....
        /*0824*/ 	.word	0xffffffff


	//   ....[101]....
        /*0828*/ 	.word	0xffffffff


	//   ....[102]....
        /*082c*/ 	.word	0xffffffff


	//   ....[103]....
        /*0830*/ 	.word	0xffffffff


	//   ....[104]....
        /*0834*/ 	.word	0xffffffff


	//   ....[105]....
        /*0838*/ 	.word	0x0500000f


	//   ....[106]....
        /*083c*/ 	.word	0x0500000f


	//   ....[107]....
        /*0840*/ 	.word	0x0500000f


	//   ....[108]....
        /*0844*/ 	.word	0x0500000f


	//   ....[109]....
        /*0848*/ 	.word	0x0500000f


	//   ....[110]....
        /*084c*/ 	.word	0x0500000f


	//   ....[111]....
        /*0850*/ 	.word	0x0500000f


	//   ....[112]....
        /*0854*/ 	.word	0x0500000f


	//   ....[113]....
        /*0858*/ 	.word	0x0500000f


	//   ....[114]....
        /*085c*/ 	.word	0x0500000f


	//   ....[115]....
        /*0860*/ 	.word	0x0500000f


	//   ....[116]....
        /*0864*/ 	.word	0x0500000f


	//   ....[117]....
        /*0868*/ 	.word	0x0500000f


	//   ....[118]....
        /*086c*/ 	.word	0x0500000f


	//   ....[119]....
        /*0870*/ 	.word	0x0500000f


	//   ....[120]....
        /*0874*/ 	.word	0x0500000f


	//   ....[121]....
        /*0878*/ 	.word	0x0500000f


	//   ....[122]....
        /*087c*/ 	.word	0x0500000f


	//   ....[123]....
        /*0880*/ 	.word	0x0500000f


	//   ....[124]....
        /*0884*/ 	.word	0x0500000f


	//   ....[125]....
        /*0888*/ 	.word	0x0500000f


	//   ....[126]....
        /*088c*/ 	.word	0x0500000f


	//   ....[127]....
        /*0890*/ 	.word	0x0500000f


	//   ....[128]....
        /*0894*/ 	.word	0x0500000f


	//   ....[129]....
        /*0898*/ 	.word	0x0500000f


	//   ....[130]....
        /*089c*/ 	.word	0x0500000f


	//   ....[131]....
        /*08a0*/ 	.word	0x0500000f


	//   ....[132]....
        /*08a4*/ 	.word	0x0500000f


	//   ....[133]....
        /*08a8*/ 	.word	0x0500000f


	//   ....[134]....
        /*08ac*/ 	.word	0x0500000f


	//   ....[135]....
        /*08b0*/ 	.word	0x0500000f


	//   ....[136]....
        /*08b4*/ 	.word	0x0500000f


	//   ....[137]....
        /*08b8*/ 	.word	0x0500000f


	//   ....[138]....
        /*08bc*/ 	.word	0x0500000f


	//   ....[139]....
        /*08c0*/ 	.word	0x0500000f


	//   ....[140]....
        /*08c4*/ 	.word	0x0500000f


	//   ....[141]....
        /*08c8*/ 	.word	0x0500000f


	//   ....[142]....
        /*08cc*/ 	.word	0x0500000f


	//   ....[143]....
        /*08d0*/ 	.word	0x0500000f


	//   ....[144]....
        /*08d4*/ 	.word	0x0500000f


	//   ....[145]....
        /*08d8*/ 	.word	0x0500000f


	//   ....[146]....
        /*08dc*/ 	.word	0x0500000f


	//   ....[147]....
        /*08e0*/ 	.word	0x0500000f


	//   ....[148]....
        /*08e4*/ 	.word	0x0500000f


	//----- nvinfo : EIATTR_COOP_GROUP_INSTR_OFFSETS
	.align		4
.L_578:
        /*08e8*/ 	.byte	0x04, 0x28
        /*08ea*/ 	.short	(.L_580 - .L_579)


	//   ....[0]....
.L_579:
        /*08ec*/ 	.word	0x00000060


	//   ....[1]....
        /*08f0*/ 	.word	0x000001a0


	//   ....[2]....
        /*08f4*/ 	.word	0x000001e0


	//   ....[3]....
        /*08f8*/ 	.word	0x000003d0


	//   ....[4]....
        /*08fc*/ 	.word	0x00000530


	//   ....[5]....
        /*0900*/ 	.word	0x00000650


	//   ....[6]....
        /*0904*/ 	.word	0x000007b0


	//   ....[7]....
        /*0908*/ 	.word	0x00004900


	//   ....[8]....
        /*090c*/ 	.word	0x00006870


	//   ....[9]....
        /*0910*/ 	.word	0x00006fa0


	//   ....[10]....
        /*0914*/ 	.word	0x00006fb0


	//   ....[11]....
        /*0918*/ 	.word	0x00006fc0


	//   ....[12]....
        /*091c*/ 	.word	0x00006fd0


	//   ....[13]....
        /*0920*/ 	.word	0x000072c0


	//   ....[14]....
        /*0924*/ 	.word	0x000072d0


	//   ....[15]....
        /*0928*/ 	.word	0x000072e0


	//   ....[16]....
        /*092c*/ 	.word	0x000072f0


	//   ....[17]....
        /*0930*/ 	.word	0x000085c0


	//   ....[18]....
        /*0934*/ 	.word	0x000085d0


	//   ....[19]....
        /*0938*/ 	.word	0x000085e0


	//   ....[20]....
        /*093c*/ 	.word	0x000085f0


	//   ....[21]....
        /*0940*/ 	.word	0x00008830


	//   ....[22]....
        /*0944*/ 	.word	0x00008840


	//   ....[23]....
        /*0948*/ 	.word	0x00008850


	//   ....[24]....
        /*094c*/ 	.word	0x00008860


	//   ....[25]....
        /*0950*/ 	.word	0x00009de0


	//   ....[26]....
        /*0954*/ 	.word	0x00009e00


	//   ....[27]....
        /*0958*/ 	.word	0x0000a180


	//   ....[28]....
        /*095c*/ 	.word	0x0000a280


	//   ....[29]....
        /*0960*/ 	.word	0x0000a590


	//   ....[30]....
        /*0964*/ 	.word	0x0000a640


	//   ....[31]....
        /*0968*/ 	.word	0x0000b090


	//   ....[32]....
        /*096c*/ 	.word	0x0000b280


	//   ....[33]....
        /*0970*/ 	.word	0x0000b360


	//   ....[34]....
        /*0974*/ 	.word	0x0000ba80


	//   ....[35]....
        /*0978*/ 	.word	0x0000bb80


	//   ....[36]....
        /*097c*/ 	.word	0x0000c1c0


	//   ....[37]....
        /*0980*/ 	.word	0x0000c390


	//   ....[38]....
        /*0984*/ 	.word	0x0000d120


	//   ....[39]....
        /*0988*/ 	.word	0x0000d630


	//   ....[40]....
        /*098c*/ 	.word	0x0000d660


	//   ....[41]....
        /*0990*/ 	.word	0x0000dc30


	//   ....[42]....
        /*0994*/ 	.word	0x0000de00


	//   ....[43]....
        /*0998*/ 	.word	0x0000eb70


	//   ....[44]....
        /*099c*/ 	.word	0x0000ebc0


	//   ....[45]....
        /*09a0*/ 	.word	0x0000ebf0


	//   ....[46]....
        /*09a4*/ 	.word	0x0000ec60


	//   ....[47]....
        /*09a8*/ 	.word	0x0000ec80


	//   ....[48]....
        /*09ac*/ 	.word	0x00010660


	//   ....[49]....
        /*09b0*/ 	.word	0x00010b30


	//   ....[50]....
        /*09b4*/ 	.word	0x00010b60


	//   ....[51]....
        /*09b8*/ 	.word	0x00010b90


	//   ....[52]....
        /*09bc*/ 	.word	0x00010ba0


	//   ....[53]....
        /*09c0*/ 	.word	0x000111b0


	//   ....[54]....
        /*09c4*/ 	.word	0x00011210


	//   ....[55]....
        /*09c8*/ 	.word	0x00011490


	//   ....[56]....
        /*09cc*/ 	.word	0x000114b0


	//   ....[57]....
        /*09d0*/ 	.word	0x00012010


	//   ....[58]....
        /*09d4*/ 	.word	0x00012030


	//   ....[59]....
        /*09d8*/ 	.word	0x00012260


	//   ....[60]....
        /*09dc*/ 	.word	0x00012280


	//   ....[61]....
        /*09e0*/ 	.word	0x00012530


	//   ....[62]....
        /*09e4*/ 	.word	0x00012700


	//   ....[63]....
        /*09e8*/ 	.word	0x00012730


	//   ....[64]....
        /*09ec*/ 	.word	0x00012760


	//   ....[65]....
        /*09f0*/ 	.word	0x00012790


	//   ....[66]....
        /*09f4*/ 	.word	0x000127c0


	//   ....[67]....
        /*09f8*/ 	.word	0x000127f0


	//   ....[68]....
        /*09fc*/ 	.word	0x00012960


	//   ....[69]....
        /*0a00*/ 	.word	0x00012990


	//   ....[70]....
        /*0a04*/ 	.word	0x000129c0


	//   ....[71]....
        /*0a08*/ 	.word	0x000129f0


	//   ....[72]....
        /*0a0c*/ 	.word	0x00012a20


	//   ....[73]....
        /*0a10*/ 	.word	0x00012a50


	//   ....[74]....
        /*0a14*/ 	.word	0x00012af0


	//   ....[75]....
        /*0a18*/ 	.word	0x00012b50


	//   ....[76]....
        /*0a1c*/ 	.word	0x00012be0


	//   ....[77]....
        /*0a20*/ 	.word	0x000139e0


	//   ....[78]....
        /*0a24*/ 	.word	0x00015bf0


	//   ....[79]....
        /*0a28*/ 	.word	0x000167a0


	//   ....[80]....
        /*0a2c*/ 	.word	0x000167b0


	//   ....[81]....
        /*0a30*/ 	.word	0x000167d0


	//   ....[82]....
        /*0a34*/ 	.word	0x00016870


	//   ....[83]....
        /*0a38*/ 	.word	0x000168a0


	//   ....[84]....
        /*0a3c*/ 	.word	0x00016910


	//   ....[85]....
        /*0a40*/ 	.word	0x00016920


	//   ....[86]....
        /*0a44*/ 	.word	0x00016990


	//   ....[87]....
        /*0a48*/ 	.word	0x0001a5f0


	//   ....[88]....
        /*0a4c*/ 	.word	0x0001a650


	//   ....[89]....
        /*0a50*/ 	.word	0x0001a680


	//   ....[90]....
        /*0a54*/ 	.word	0x0001a6b0


	//   ....[91]....
        /*0a58*/ 	.word	0x0001a6e0


	//   ....[92]....
        /*0a5c*/ 	.word	0x0001a710


	//   ....[93]....
        /*0a60*/ 	.word	0x0001a740


	//   ....[94]....
        /*0a64*/ 	.word	0x0001a750


	//   ....[95]....
        /*0a68*/ 	.word	0x0001a8d0


	//   ....[96]....
        /*0a6c*/ 	.word	0x0001a900


	//   ....[97]....
        /*0a70*/ 	.word	0x0001a930


	//   ....[98]....
        /*0a74*/ 	.word	0x0001a960


	//   ....[99]....
        /*0a78*/ 	.word	0x0001a990


	//   ....[100]....
        /*0a7c*/ 	.word	0x0001a9c0


	//   ....[101]....
        /*0a80*/ 	.word	0x0001aa80


	//   ....[102]....
        /*0a84*/ 	.word	0x0001aaa0


	//   ....[103]....
        /*0a88*/ 	.word	0x0001ab10


	//   ....[104]....
        /*0a8c*/ 	.word	0x0001b1e0


	//   ....[105]....
        /*0a90*/ 	.word	0x0001b6c0


	//   ....[106]....
        /*0a94*/ 	.word	0x0001b750


	//   ....[107]....
        /*0a98*/ 	.word	0x0001b7a0


	//   ....[108]....
        /*0a9c*/ 	.word	0x0001b7f0


	//   ....[109]....
        /*0aa0*/ 	.word	0x0001b880


	//   ....[110]....
        /*0aa4*/ 	.word	0x0001b910


	//   ....[111]....
        /*0aa8*/ 	.word	0x0001b960


	//   ....[112]....
        /*0aac*/ 	.word	0x0001b9b0


	//   ....[113]....
        /*0ab0*/ 	.word	0x0001ba90


	//   ....[114]....
        /*0ab4*/ 	.word	0x0001bb20


	//   ....[115]....
        /*0ab8*/ 	.word	0x0001bb70


	//   ....[116]....
        /*0abc*/ 	.word	0x0001bbd0


	//   ....[117]....
        /*0ac0*/ 	.word	0x0001bc70


	//   ....[118]....
        /*0ac4*/ 	.word	0x0001bd00


	//   ....[119]....
        /*0ac8*/ 	.word	0x0001bd50


	//   ....[120]....
        /*0acc*/ 	.word	0x0001bda0


	//   ....[121]....
        /*0ad0*/ 	.word	0x0001c0b0


	//   ....[122]....
        /*0ad4*/ 	.word	0x0001c3a0


	//   ....[123]....
        /*0ad8*/ 	.word	0x0001c550


	//   ....[124]....
        /*0adc*/ 	.word	0x0001c5a0


	//   ....[125]....
        /*0ae0*/ 	.word	0x0001c600


	//   ....[126]....
        /*0ae4*/ 	.word	0x0001c6a0


	//   ....[127]....
        /*0ae8*/ 	.word	0x0001c750


	//   ....[128]....
        /*0aec*/ 	.word	0x0001c7f0


	//   ....[129]....
        /*0af0*/ 	.word	0x0001c8b0


	//   ....[130]....
        /*0af4*/ 	.word	0x0001c990


	//   ....[131]....
        /*0af8*/ 	.word	0x0001ccc0


	//   ....[132]....
        /*0afc*/ 	.word	0x0001cd60


	//   ....[133]....
        /*0b00*/ 	.word	0x0001ce80


	//   ....[134]....
        /*0b04*/ 	.word	0x0001cef0


	//   ....[135]....
        /*0b08*/ 	.word	0x0001cf70


	//   ....[136]....
        /*0b0c*/ 	.word	0x0001cff0


	//   ....[137]....
        /*0b10*/ 	.word	0x0001d070


	//   ....[138]....
        /*0b14*/ 	.word	0x0001d100


	//   ....[139]....
        /*0b18*/ 	.word	0x0001d1a0


	//   ....[140]....
        /*0b1c*/ 	.word	0x0001d240


	//   ....[141]....
        /*0b20*/ 	.word	0x0001d2b0


	//   ....[142]....
        /*0b24*/ 	.word	0x0001d320


	//   ....[143]....
        /*0b28*/ 	.word	0x0001d390


	//   ....[144]....
        /*0b2c*/ 	.word	0x0001d410


	//   ....[145]....
        /*0b30*/ 	.word	0x0001d490


	//   ....[146]....
        /*0b34*/ 	.word	0x0001d530


	//   ....[147]....
        /*0b38*/ 	.word	0x0001d5c0


	//   ....[148]....
        /*0b3c*/ 	.word	0x0001d6f0


	//----- nvinfo : EIATTR_REG_RECONFIG
	.align		4
.L_580:
        /*0b40*/ 	.byte	0x01, 0x54
	.zero		2


	//----- nvinfo : EIATTR_SYSCALL_OFFSETS
	.align		4
        /*0b44*/ 	.byte	0x04, 0x46
        /*0b46*/ 	.short	(.L_582 - .L_581)


	//   ....[0]....
.L_581:
        /*0b48*/ 	.word	0x00001a10


	//   ....[1]....
        /*0b4c*/ 	.word	0x00001b60


	//   ....[2]....
        /*0b50*/ 	.word	0x00006a30


	//   ....[3]....
        /*0b54*/ 	.word	0x00006d50


	//   ....[4]....
        /*0b58*/ 	.word	0x000157f0


	//   ....[5]....
        /*0b5c*/ 	.word	0x00015950


	//   ....[6]....
        /*0b60*/ 	.word	0x00015a50


	//   ....[7]....
        /*0b64*/ 	.word	0x000163c0


	//----- nvinfo : EIATTR_MBARRIER_INSTR_OFFSETS
	.align		4
.L_582:
        /*0b68*/ 	.byte	0x04, 0x39
        /*0b6a*/ 	.short	(.L_584 - .L_583)


	//   ....[0]....
.L_583:
        /*0b6c*/ 	.word	0x000002c0
        /*0b70*/ 	.word	0x000000ff
        /*0b74*/ 	.word	0x00028c00
        /*0b78*/ 	.short	0x0100
        /*0b7a*/ 	.byte	0x08
	.zero		1


	//   ....[1]....
        /*0b7c*/ 	.word	0x000002d0
        /*0b80*/ 	.word	0x000000ff
        /*0b84*/ 	.word	0x00028c20
        /*0b88*/ 	.short	0x0100
        /*0b8a*/ 	.byte	0x08
	.zero		1


	//   ....[2]....
        /*0b8c*/ 	.word	0x00000380
        /*0b90*/ 	.word	0x000000ff
        /*0b94*/ 	.word	0x00028c30
        /*0b98*/ 	.short	0x0100
        /*0b9a*/ 	.byte	0x06
	.zero		1


	//   ....[3]....
        /*0b9c*/ 	.word	0x00000390
        /*0ba0*/ 	.word	0x000000ff
        /*0ba4*/ 	.word	0x00028c40
        /*0ba8*/ 	.short	0x0100
        /*0baa*/ 	.byte	0x06
	.zero		1


	//   ....[4]....
        /*0bac*/ 	.word	0x000003a0
        /*0bb0*/ 	.word	0x000000ff
        /*0bb4*/ 	.word	0x00028c38
        /*0bb8*/ 	.short	0x0100
        /*0bba*/ 	.byte	0x06
	.zero		1


	//   ....[5]....
        /*0bbc*/ 	.word	0x000003b0
        /*0bc0*/ 	.word	0x000000ff
        /*0bc4*/ 	.word	0x00028c48
        /*0bc8*/ 	.short	0x0100
        /*0bca*/ 	.byte	0x06
	.zero		1


	//   ....[6]....
        /*0bcc*/ 	.word	0x000004e0
        /*0bd0*/ 	.word	0x000000ff
        /*0bd4*/ 	.word	0x00028c50
        /*0bd8*/ 	.short	0x0100
        /*0bda*/ 	.byte	0x08
	.zero		1


	//   ....[7]....
        /*0bdc*/ 	.word	0x000004f0
        /*0be0*/ 	.word	0x000000ff
        /*0be4*/ 	.word	0x00028c60
        /*0be8*/ 	.short	0x0100
        /*0bea*/ 	.byte	0x08
	.zero		1


	//   ....[8]....
        /*0bec*/ 	.word	0x00000500
        /*0bf0*/ 	.word	0x000000ff
        /*0bf4*/ 	.word	0x00028c58
        /*0bf8*/ 	.short	0x0100
        /*0bfa*/ 	.byte	0x08
	.zero		1


	//   ....[9]....
        /*0bfc*/ 	.word	0x00000510
        /*0c00*/ 	.word	0x000000ff
        /*0c04*/ 	.word	0x00028c68
        /*0c08*/ 	.short	0x0100
        /*0c0a*/ 	.byte	0x08
	.zero		1


	//   ....[10]....
        /*0c0c*/ 	.word	0x00000600
        /*0c10*/ 	.word	0x000000ff
        /*0c14*/ 	.word	0x00028c70
        /*0c18*/ 	.short	0x0100
        /*0c1a*/ 	.byte	0x06
	.zero		1


	//   ....[11]....
        /*0c1c*/ 	.word	0x00000610
        /*0c20*/ 	.word	0x000000ff
        /*0c24*/ 	.word	0x00028c80
        /*0c28*/ 	.short	0x0100
        /*0c2a*/ 	.byte	0x06
	.zero		1


	//   ....[12]....
        /*0c2c*/ 	.word	0x00000620
        /*0c30*/ 	.word	0x000000ff
        /*0c34*/ 	.word	0x00028c78
        /*0c38*/ 	.short	0x0100
        /*0c3a*/ 	.byte	0x06
	.zero		1


	//   ....[13]....
        /*0c3c*/ 	.word	0x00000630
        /*0c40*/ 	.word	0x000000ff
        /*0c44*/ 	.word	0x00028c88
        /*0c48*/ 	.short	0x0100
        /*0c4a*/ 	.byte	0x06
	.zero		1


	//   ....[14]....
        /*0c4c*/ 	.word	0x00000760
        /*0c50*/ 	.word	0x000000ff
        /*0c54*/ 	.word	0x00028c90
        /*0c58*/ 	.short	0x0100
        /*0c5a*/ 	.byte	0x08
	.zero		1


	//   ....[15]....
        /*0c5c*/ 	.word	0x00000770
        /*0c60*/ 	.word	0x000000ff
        /*0c64*/ 	.word	0x00028ca0
        /*0c68*/ 	.short	0x0100
        /*0c6a*/ 	.byte	0x08
	.zero		1


	//   ....[16]....
        /*0c6c*/ 	.word	0x00000780
        /*0c70*/ 	.word	0x000000ff
        /*0c74*/ 	.word	0x00028c98
        /*0c78*/ 	.short	0x0100
        /*0c7a*/ 	.byte	0x08
	.zero		1


	//   ....[17]....
        /*0c7c*/ 	.word	0x00000790
        /*0c80*/ 	.word	0x000000ff
        /*0c84*/ 	.word	0x00028ca8
        /*0c88*/ 	.short	0x0100
        /*0c8a*/ 	.byte	0x08
	.zero		1


	//   ....[18]....
        /*0c8c*/ 	.word	0x000008c0
        /*0c90*/ 	.word	0x000000ff
        /*0c94*/ 	.word	0x00028cb0
        /*0c98*/ 	.short	0x0100
        /*0c9a*/ 	.byte	0x08
	.zero		1


	//   ....[19]....
        /*0c9c*/ 	.word	0x000008d0
        /*0ca0*/ 	.word	0x000000ff
        /*0ca4*/ 	.word	0x00028cc0
        /*0ca8*/ 	.short	0x0100
        /*0caa*/ 	.byte	0x08
	.zero		1


	//   ....[20]....
        /*0cac*/ 	.word	0x000008e0
        /*0cb0*/ 	.word	0x000000ff
        /*0cb4*/ 	.word	0x00028cb8
        /*0cb8*/ 	.short	0x0100
        /*0cba*/ 	.byte	0x08
	.zero		1


	//   ....[21]....
        /*0cbc*/ 	.word	0x000008f0
        /*0cc0*/ 	.word	0x000000ff
        /*0cc4*/ 	.word	0x00028cc8
        /*0cc8*/ 	.short	0x0100
        /*0cca*/ 	.byte	0x08
	.zero		1


	//   ....[22]....
        /*0ccc*/ 	.word	0x00002740
        /*0cd0*/ 	.word	0x00000044
        /*0cd4*/ 	.word	0x00028c90
        /*0cd8*/ 	.short	0x010a
        /*0cda*/ 	.byte	0x3f
	.zero		1


	//   ....[23]....
        /*0cdc*/ 	.word	0x00003150
        /*0ce0*/ 	.word	0x00000044
        /*0ce4*/ 	.word	0x00028c90
        /*0ce8*/ 	.short	0x010a
        /*0cea*/ 	.byte	0x3f
	.zero		1


	//   ....[24]....
        /*0cec*/ 	.word	0x00003a50
        /*0cf0*/ 	.word	0x00000044
        /*0cf4*/ 	.word	0x00028c90
        /*0cf8*/ 	.short	0x010a
        /*0cfa*/ 	.byte	0x3f
	.zero		1


	//   ....[25]....
        /*0cfc*/ 	.word	0x00003c50
        /*0d00*/ 	.word	0x00000004
        /*0d04*/ 	.word	0x00000000
        /*0d08*/ 	.short	0x0101
        /*0d0a*/ 	.byte	0x3f
	.zero		1


	//   ....[26]....
        /*0d0c*/ 	.word	0x00003c90
        /*0d10*/ 	.word	0x00000044
        /*0d14*/ 	.word	0x00028cb0
        /*0d18*/ 	.short	0x010a
        /*0d1a*/ 	.byte	0x3f
	.zero		1


	//   ....[27]....
        /*0d1c*/ 	.word	0x000042c0
        /*0d20*/ 	.word	0x00000044
        /*0d24*/ 	.word	0x00000000
        /*0d28*/ 	.short	0x0101
        /*0d2a*/ 	.byte	0x3f
	.zero		1


	//   ....[28]....
        /*0d2c*/ 	.word	0x00004a10
        /*0d30*/ 	.word	0x00000014
        /*0d34*/ 	.word	0x00028c50
        /*0d38*/ 	.short	0x010a
        /*0d3a*/ 	.byte	0x3f
	.zero		1


	//   ....[29]....
        /*0d3c*/ 	.word	0x00004dc0
        /*0d40*/ 	.word	0x00000000
        /*0d44*/ 	.word	0x00000000
        /*0d48*/ 	.short	0x0101
        /*0d4a*/ 	.byte	0x3f
	.zero		1


	//   ....[30]....
        /*0d4c*/ 	.word	0x000056f0
        /*0d50*/ 	.word	0x00000003
        /*0d54*/ 	.word	0x00028c50
        /*0d58*/ 	.short	0x010a
        /*0d5a*/ 	.byte	0x3f
	.zero		1


	//   ....[31]....
        /*0d5c*/ 	.word	0x00005740
        /*0d60*/ 	.word	0x00000003
        /*0d64*/ 	.word	0x00028c50
        /*0d68*/ 	.short	0x010a
        /*0d6a*/ 	.byte	0x3f
	.zero		1


	//   ....[32]....
        /*0d6c*/ 	.word	0x00005a00
        /*0d70*/ 	.word	0x00000003
        /*0d74*/ 	.word	0x00000000
        /*0d78*/ 	.short	0x0101
        /*0d7a*/ 	.byte	0x3f
	.zero		1


	//   ....[33]....
        /*0d7c*/ 	.word	0x00006ac0
        /*0d80*/ 	.word	0x00000002
        /*0d84*/ 	.word	0x00028c00
        /*0d88*/ 	.short	0x010a
        /*0d8a*/ 	.byte	0x3f
	.zero		1


	//   ....[34]....
        /*0d8c*/ 	.word	0x00006b10
        /*0d90*/ 	.word	0x00000002
        /*0d94*/ 	.word	0x00028c00
        /*0d98*/ 	.short	0x010a
        /*0d9a*/ 	.byte	0x3f
	.zero		1


	//   ....[35]....
        /*0d9c*/ 	.word	0x00007530
        /*0da0*/ 	.word	0x00000002
        /*0da4*/ 	.word	0x00028c00
        /*0da8*/ 	.short	0x010a
        /*0daa*/ 	.byte	0x3f
	.zero		1


	//   ....[36]....
        /*0dac*/ 	.word	0x00008a10
        /*0db0*/ 	.word	0x00000002
        /*0db4*/ 	.word	0x00028c00
        /*0db8*/ 	.short	0x010a
        /*0dba*/ 	.byte	0x3f
	.zero		1


	//   ....[37]....
        /*0dbc*/ 	.word	0x00009950
        /*0dc0*/ 	.word	0x000000a8
        /*0dc4*/ 	.word	0x00028c30
        /*0dc8*/ 	.short	0x010a
        /*0dca*/ 	.byte	0x3f
	.zero		1


	//   ....[38]....
        /*0dcc*/ 	.word	0x000099f0
        /*0dd0*/ 	.word	0x000000a8
        /*0dd4*/ 	.word	0x00028c30
        /*0dd8*/ 	.short	0x010a
        /*0dda*/ 	.byte	0x3f
	.zero		1


	//   ....[39]....
        /*0ddc*/ 	.word	0x0000a8a0
        /*0de0*/ 	.word	0x00000000
        /*0de4*/ 	.word	0x00000000
        /*0de8*/ 	.short	0x0101
        /*0dea*/ 	.byte	0x3f
	.zero		1


	//   ....[40]....
        /*0dec*/ 	.word	0x0000acc0
        /*0df0*/ 	.word	0x000000a8
        /*0df4*/ 	.word	0x00028c50
        /*0df8*/ 	.short	0x010a
        /*0dfa*/ 	.byte	0x3f
	.zero		1


	//   ....[41]....
        /*0dfc*/ 	.word	0x0000ad50
        /*0e00*/ 	.word	0x000000a8
        /*0e04*/ 	.word	0x00028c50
        /*0e08*/ 	.short	0x010a
        /*0e0a*/ 	.byte	0x3f
	.zero		1


	//   ....[42]....
        /*0e0c*/ 	.word	0x0000b0b0
        /*0e10*/ 	.word	0x000000a8
        /*0e14*/ 	.word	0x00000000
        /*0e18*/ 	.short	0x0101
        /*0e1a*/ 	.byte	0x3f
	.zero		1


	//   ....[43]....
        /*0e1c*/ 	.word	0x0000b1a0
        /*0e20*/ 	.word	0x000000d8
        /*0e24*/ 	.word	0x00028c30
        /*0e28*/ 	.short	0x010a
        /*0e2a*/ 	.byte	0x3f
	.zero		1


	//   ....[44]....
        /*0e2c*/ 	.word	0x0000b250
        /*0e30*/ 	.word	0x000000d8
        /*0e34*/ 	.word	0x00028c30
        /*0e38*/ 	.short	0x010a
        /*0e3a*/ 	.byte	0x3f
	.zero		1


	//   ....[45]....
        /*0e3c*/ 	.word	0x0000bd80
        /*0e40*/ 	.word	0x0000009a
        /*0e44*/ 	.word	0x00000000
        /*0e48*/ 	.short	0x0101
        /*0e4a*/ 	.byte	0x3f
	.zero		1


	//   ....[46]....
        /*0e4c*/ 	.word	0x0000cdf0
        /*0e50*/ 	.word	0x000000d8
        /*0e54*/ 	.word	0x00028c50
        /*0e58*/ 	.short	0x010a
        /*0e5a*/ 	.byte	0x3f
	.zero		1


	//   ....[47]....
        /*0e5c*/ 	.word	0x0000ce40
        /*0e60*/ 	.word	0x000000d8
        /*0e64*/ 	.word	0x00028c50
        /*0e68*/ 	.short	0x010a
        /*0e6a*/ 	.byte	0x3f
	.zero		1


	//   ....[48]....
        /*0e6c*/ 	.word	0x0000d140
        /*0e70*/ 	.word	0x000000d8
        /*0e74*/ 	.word	0x00000000
        /*0e78*/ 	.short	0x0101
        /*0e7a*/ 	.byte	0x3f
	.zero		1


	//   ....[49]....
        /*0e7c*/ 	.word	0x0000d270
        /*0e80*/ 	.word	0x000000c2
        /*0e84*/ 	.word	0x00028c30
        /*0e88*/ 	.short	0x010a
        /*0e8a*/ 	.byte	0x3f
	.zero		1


	//   ....[50]....
        /*0e8c*/ 	.word	0x0000d2e0
        /*0e90*/ 	.word	0x000000c2
        /*0e94*/ 	.word	0x00028c30
        /*0e98*/ 	.short	0x010a
        /*0e9a*/ 	.byte	0x3f
	.zero		1


	//   ....[51]....
        /*0e9c*/ 	.word	0x0000d7e0
        /*0ea0*/ 	.word	0x0000000d
        /*0ea4*/ 	.word	0x00000000
        /*0ea8*/ 	.short	0x0101
        /*0eaa*/ 	.byte	0x3f
	.zero		1


	//   ....[52]....
        /*0eac*/ 	.word	0x0000e840
        /*0eb0*/ 	.word	0x000000c2
        /*0eb4*/ 	.word	0x00028c50
        /*0eb8*/ 	.short	0x010a
        /*0eba*/ 	.byte	0x3f
	.zero		1


	//   ....[53]....
        /*0ebc*/ 	.word	0x0000e890
        /*0ec0*/ 	.word	0x000000c2
        /*0ec4*/ 	.word	0x00028c50
        /*0ec8*/ 	.short	0x010a
        /*0eca*/ 	.byte	0x3f
	.zero		1


	//   ....[54]....
        /*0ecc*/ 	.word	0x0000eb90
        /*0ed0*/ 	.word	0x000000c2
        /*0ed4*/ 	.word	0x00000000
        /*0ed8*/ 	.short	0x0101
        /*0eda*/ 	.byte	0x3f
	.zero		1


	//   ....[55]....
        /*0edc*/ 	.word	0x00011230
        /*0ee0*/ 	.word	0x00000000
        /*0ee4*/ 	.word	0x00000000
        /*0ee8*/ 	.short	0x0101
        /*0eea*/ 	.byte	0x3f
	.zero		1


	//   ....[56]....
        /*0eec*/ 	.word	0x00013ad0
        /*0ef0*/ 	.word	0x00000006
        /*0ef4*/ 	.word	0x00028c20
        /*0ef8*/ 	.short	0x010a
        /*0efa*/ 	.byte	0x3f
	.zero		1


	//   ....[57]....
        /*0efc*/ 	.word	0x00013bb0
        /*0f00*/ 	.word	0x00000005
        /*0f04*/ 	.word	0x00028ca0
        /*0f08*/ 	.short	0x010a
        /*0f0a*/ 	.byte	0x3f
	.zero		1


	//   ....[58]....
        /*0f0c*/ 	.word	0x00013e00
        /*0f10*/ 	.word	0x00000005
        /*0f14*/ 	.word	0x00028cc0
        /*0f18*/ 	.short	0x010a
        /*0f1a*/ 	.byte	0x3f
	.zero		1


	//   ....[59]....
        /*0f1c*/ 	.word	0x00014880
        /*0f20*/ 	.word	0x00000005
        /*0f24*/ 	.word	0x00028ca0
        /*0f28*/ 	.short	0x010a
        /*0f2a*/ 	.byte	0x3f
	.zero		1


	//   ....[60]....
        /*0f2c*/ 	.word	0x00014ac0
        /*0f30*/ 	.word	0x00000005
        /*0f34*/ 	.word	0x00028cc0
        /*0f38*/ 	.short	0x010a
        /*0f3a*/ 	.byte	0x3f
	.zero		1


	//   ....[61]....
        /*0f3c*/ 	.word	0x00015ea0
        /*0f40*/ 	.word	0x00000000
        /*0f44*/ 	.word	0x00028c40
        /*0f48*/ 	.short	0x010a
        /*0f4a*/ 	.byte	0x3f
	.zero		1


	//   ....[62]....
        /*0f4c*/ 	.word	0x00016a40
        /*0f50*/ 	.word	0x00000008
        /*0f54*/ 	.word	0x00028c00
        /*0f58*/ 	.short	0x0107
        /*0f5a*/ 	.byte	0x3f
	.zero		1


	//   ....[63]....
        /*0f5c*/ 	.word	0x00016b40
        /*0f60*/ 	.word	0x00000002
        /*0f64*/ 	.word	0x00028c00
        /*0f68*/ 	.short	0x0101
        /*0f6a*/ 	.byte	0x3f
	.zero		1


	//   ....[64]....
        /*0f6c*/ 	.word	0x00016b60
        /*0f70*/ 	.word	0x00000002
        /*0f74*/ 	.word	0x00028c20
        /*0f78*/ 	.short	0x010a
        /*0f7a*/ 	.byte	0x3f
	.zero		1


	//   ....[65]....
        /*0f7c*/ 	.word	0x00016c60
        /*0f80*/ 	.word	0x00000000
        /*0f84*/ 	.word	0x00028c60
        /*0f88*/ 	.short	0x010a
        /*0f8a*/ 	.byte	0x3f
	.zero		1


	//   ....[66]....
        /*0f8c*/ 	.word	0x00017940
        /*0f90*/ 	.word	0x00000003
        /*0f94*/ 	.word	0x00028c40
        /*0f98*/ 	.short	0x010a
        /*0f9a*/ 	.byte	0x3f
	.zero		1


	//   ....[67]....
        /*0f9c*/ 	.word	0x00017ba0
        /*0fa0*/ 	.word	0x00000003
        /*0fa4*/ 	.word	0x00028c60
        /*0fa8*/ 	.short	0x010a
        /*0faa*/ 	.byte	0x3f
	.zero		1


	//   ....[68]....
        /*0fac*/ 	.word	0x00018820
        /*0fb0*/ 	.word	0x00000004
        /*0fb4*/ 	.word	0x00028c40
        /*0fb8*/ 	.short	0x010a
        /*0fba*/ 	.byte	0x3f
	.zero		1


	//   ....[69]....
        /*0fbc*/ 	.word	0x00018a70
        /*0fc0*/ 	.word	0x00000004
        /*0fc4*/ 	.word	0x00028c60
        /*0fc8*/ 	.short	0x010a
        /*0fca*/ 	.byte	0x3f
	.zero		1


	//   ....[70]....
        /*0fcc*/ 	.word	0x00019680
        /*0fd0*/ 	.word	0x00000004
        /*0fd4*/ 	.word	0x00028c40
        /*0fd8*/ 	.short	0x010a
        /*0fda*/ 	.byte	0x3f
	.zero		1


	//   ....[71]....
        /*0fdc*/ 	.word	0x000198e0
        /*0fe0*/ 	.word	0x00000004
        /*0fe4*/ 	.word	0x00028c60
        /*0fe8*/ 	.short	0x010a
        /*0fea*/ 	.byte	0x3f
	.zero		1


	//   ....[72]....
        /*0fec*/ 	.word	0x0001b160
        /*0ff0*/ 	.word	0x00000000
        /*0ff4*/ 	.word	0x00028c20
        /*0ff8*/ 	.short	0x010a
        /*0ffa*/ 	.byte	0x3f
	.zero		1


	//   ....[73]....
        /*0ffc*/ 	.word	0x0001b310
        /*1000*/ 	.word	0x00000006
        /*1004*/ 	.word	0x00000000
        /*1008*/ 	.short	0x010a
        /*100a*/ 	.byte	0x3f
	.zero		1


	//   ....[74]....
        /*100c*/ 	.word	0x0001b380
        /*1010*/ 	.word	0x00000007
        /*1014*/ 	.word	0x00000000
        /*1018*/ 	.short	0x010a
        /*101a*/ 	.byte	0x3f
	.zero		1


	//   ....[75]....
        /*101c*/ 	.word	0x0001b3f0
        /*1020*/ 	.word	0x00000004
        /*1024*/ 	.word	0x00000000
        /*1028*/ 	.short	0x010a
        /*102a*/ 	.byte	0x3f
	.zero		1


	//   ....[76]....
        /*102c*/ 	.word	0x0001b420
        /*1030*/ 	.word	0x00000003
        /*1034*/ 	.word	0x00000000
        /*1038*/ 	.short	0x010a
        /*103a*/ 	.byte	0x3f
	.zero		1


	//   ....[77]....
        /*103c*/ 	.word	0x0001b480
        /*1040*/ 	.word	0x00000044
        /*1044*/ 	.word	0x00028c90
        /*1048*/ 	.short	0x010a
        /*104a*/ 	.byte	0x3f
	.zero		1


	//   ....[78]....
        /*104c*/ 	.word	0x0001b4d0
        /*1050*/ 	.word	0x00000044
        /*1054*/ 	.word	0x00028c90
        /*1058*/ 	.short	0x010a
        /*105a*/ 	.byte	0x3f
	.zero		1


	//   ....[79]....
        /*105c*/ 	.word	0x0001b520
        /*1060*/ 	.word	0x00000044
        /*1064*/ 	.word	0x00028c90
        /*1068*/ 	.short	0x010a
        /*106a*/ 	.byte	0x3f
	.zero		1


	//   ....[80]....
        /*106c*/ 	.word	0x0001b570
        /*1070*/ 	.word	0x00000044
        /*1074*/ 	.word	0x00028cb0
        /*1078*/ 	.short	0x010a
        /*107a*/ 	.byte	0x3f
	.zero		1


	//   ....[81]....
        /*107c*/ 	.word	0x0001b5c0
        /*1080*/ 	.word	0x00000014
        /*1084*/ 	.word	0x00028c50
        /*1088*/ 	.short	0x010a
        /*108a*/ 	.byte	0x3f
	.zero		1


	//   ....[82]....
        /*108c*/ 	.word	0x0001b610
        /*1090*/ 	.word	0x00000003
        /*1094*/ 	.word	0x00028c50
        /*1098*/ 	.short	0x010a
        /*109a*/ 	.byte	0x3f
	.zero		1


	//   ....[83]....
        /*109c*/ 	.word	0x0001b9e0
        /*10a0*/ 	.word	0x00000002
        /*10a4*/ 	.word	0x00028c00
        /*10a8*/ 	.short	0x010a
        /*10aa*/ 	.byte	0x3f
	.zero		1


	//   ....[84]....
        /*10ac*/ 	.word	0x0001bdf0
        /*10b0*/ 	.word	0x00000002
        /*10b4*/ 	.word	0x00028c00
        /*10b8*/ 	.short	0x010a
        /*10ba*/ 	.byte	0x3f
	.zero		1


	//   ....[85]....
        /*10bc*/ 	.word	0x0001be40
        /*10c0*/ 	.word	0x000000a8
        /*10c4*/ 	.word	0x00028c30
        /*10c8*/ 	.short	0x010a
        /*10ca*/ 	.byte	0x3f
	.zero		1


	//   ....[86]....
        /*10cc*/ 	.word	0x0001be90
        /*10d0*/ 	.word	0x000000a8
        /*10d4*/ 	.word	0x00028c50
        /*10d8*/ 	.short	0x010a
        /*10da*/ 	.byte	0x3f
	.zero		1


	//   ....[87]....
        /*10dc*/ 	.word	0x0001bee0
        /*10e0*/ 	.word	0x000000d8
        /*10e4*/ 	.word	0x00028c30
        /*10e8*/ 	.short	0x010a
        /*10ea*/ 	.byte	0x3f
	.zero		1


	//   ....[88]....
        /*10ec*/ 	.word	0x0001bf30
        /*10f0*/ 	.word	0x000000d8
        /*10f4*/ 	.word	0x00028c50
        /*10f8*/ 	.short	0x010a
        /*10fa*/ 	.byte	0x3f
	.zero		1


	//   ....[89]....
        /*10fc*/ 	.word	0x0001bf80
        /*1100*/ 	.word	0x000000c2
        /*1104*/ 	.word	0x00028c30
        /*1108*/ 	.short	0x010a
        /*110a*/ 	.byte	0x3f
	.zero		1


	//   ....[90]....
        /*110c*/ 	.word	0x0001bfd0
        /*1110*/ 	.word	0x000000c2
        /*1114*/ 	.word	0x00028c50
        /*1118*/ 	.short	0x010a
        /*111a*/ 	.byte	0x3f
	.zero		1


	//   ....[91]....
        /*111c*/ 	.word	0x0001c180
        /*1120*/ 	.word	0x00000005
        /*1124*/ 	.word	0x00028c20
        /*1128*/ 	.short	0x010a
        /*112a*/ 	.byte	0x3f
	.zero		1


	//   ....[92]....
        /*112c*/ 	.word	0x0001c1d0
        /*1130*/ 	.word	0x00000005
        /*1134*/ 	.word	0x00028ca0
        /*1138*/ 	.short	0x010a
        /*113a*/ 	.byte	0x3f
	.zero		1


	//   ....[93]....
        /*113c*/ 	.word	0x0001c220
        /*1140*/ 	.word	0x00000005
        /*1144*/ 	.word	0x00028cc0
        /*1148*/ 	.short	0x010a
        /*114a*/ 	.byte	0x3f
	.zero		1


	//   ....[94]....
        /*114c*/ 	.word	0x0001c270
        /*1150*/ 	.word	0x00000005
        /*1154*/ 	.word	0x00028ca0
        /*1158*/ 	.short	0x010a
        /*115a*/ 	.byte	0x3f
	.zero		1


	//   ....[95]....
        /*115c*/ 	.word	0x0001c2c0
        /*1160*/ 	.word	0x00000005
        /*1164*/ 	.word	0x00028cc0
        /*1168*/ 	.short	0x010a
        /*116a*/ 	.byte	0x3f
	.zero		1


	//   ....[96]....
        /*116c*/ 	.word	0x0001c460
        /*1170*/ 	.word	0x00000000
        /*1174*/ 	.word	0x00028c40
        /*1178*/ 	.short	0x010a
        /*117a*/ 	.byte	0x3f
	.zero		1


	//   ....[97]....
        /*117c*/ 	.word	0x0001c9e0
        /*1180*/ 	.word	0x00000002
        /*1184*/ 	.word	0x00028c20
        /*1188*/ 	.short	0x010a
        /*118a*/ 	.byte	0x3f
	.zero		1


	//   ....[98]....
        /*118c*/ 	.word	0x0001ca30
        /*1190*/ 	.word	0x00000000
        /*1194*/ 	.word	0x00028c60
        /*1198*/ 	.short	0x010a
        /*119a*/ 	.byte	0x3f
	.zero		1


	//   ....[99]....
        /*119c*/ 	.word	0x0001ca80
        /*11a0*/ 	.word	0x00000003
        /*11a4*/ 	.word	0x00028c40
        /*11a8*/ 	.short	0x010a
        /*11aa*/ 	.byte	0x3f
	.zero		1


	//   ....[100]....
        /*11ac*/ 	.word	0x0001cad0
        /*11b0*/ 	.word	0x00000003
        /*11b4*/ 	.word	0x00028c60
        /*11b8*/ 	.short	0x010a
        /*11ba*/ 	.byte	0x3f
	.zero		1


	//   ....[101]....
        /*11bc*/ 	.word	0x0001cb20
        /*11c0*/ 	.word	0x00000004
        /*11c4*/ 	.word	0x00028c40
        /*11c8*/ 	.short	0x010a
        /*11ca*/ 	.byte	0x3f
	.zero		1


	//   ....[102]....
        /*11cc*/ 	.word	0x0001cb70
        /*11d0*/ 	.word	0x00000004
        /*11d4*/ 	.word	0x00028c60
        /*11d8*/ 	.short	0x010a
        /*11da*/ 	.byte	0x3f
	.zero		1


	//   ....[103]....
        /*11dc*/ 	.word	0x0001cbc0
        /*11e0*/ 	.word	0x00000004
        /*11e4*/ 	.word	0x00028c40
        /*11e8*/ 	.short	0x010a
        /*11ea*/ 	.byte	0x3f
	.zero		1


	//   ....[104]....
        /*11ec*/ 	.word	0x0001cc10
        /*11f0*/ 	.word	0x00000004
        /*11f4*/ 	.word	0x00028c60
        /*11f8*/ 	.short	0x010a
        /*11fa*/ 	.byte	0x3f
	.zero		1


	//   ....[105]....
        /*11fc*/ 	.word	0x0001d610
        /*1200*/ 	.word	0x00000000
        /*1204*/ 	.word	0x00028c20
        /*1208*/ 	.short	0x010a
        /*120a*/ 	.byte	0x3f
	.zero		1


	//   ....[106]....
        /*120c*/ 	.word	0x0001d7b0
        /*1210*/ 	.word	0x00000006
        /*1214*/ 	.word	0x00000000
        /*1218*/ 	.short	0x010a
        /*121a*/ 	.byte	0x3f
	.zero		1


	//   ....[107]....
        /*121c*/ 	.word	0x0001d800
        /*1220*/ 	.word	0x00000007
        /*1224*/ 	.word	0x00000000
        /*1228*/ 	.short	0x010a
        /*122a*/ 	.byte	0x3f
	.zero		1


	//   ....[108]....
        /*122c*/ 	.word	0x0001d850
        /*1230*/ 	.word	0x00000004
        /*1234*/ 	.word	0x00000000
        /*1238*/ 	.short	0x010a
        /*123a*/ 	.byte	0x3f
	.zero		1


	//----- nvinfo : EIATTR_NUM_MBARRIERS
	.align		4
.L_584:
        /*123c*/ 	.byte	0x03, 0x38
        /*123e*/ 	.short	0x0016


	//----- nvinfo : EIATTR_EXIT_INSTR_OFFSETS
	.align		4
        /*1240*/ 	.byte	0x04, 0x1c
        /*1242*/ 	.short	(.L_586 - .L_585)


	//   ....[0]....
.L_585:
        /*1244*/ 	.word	0x0001b470


	//----- nvinfo : EIATTR_MAX_THREADS
	.align		4
.L_586:
        /*1248*/ 	.byte	0x04, 0x05
        /*124a*/ 	.short	(.L_588 - .L_587)
.L_587:
        /*124c*/ 	.word	0x00000180
        /*1250*/ 	.word	0x00000001
        /*1254*/ 	.word	0x00000001


	//----- nvinfo : EIATTR_CRS_STACK_SIZE
	.align		4
.L_588:
        /*1258*/ 	.byte	0x04, 0x1e
        /*125a*/ 	.short	(.L_590 - .L_589)
.L_589:
        /*125c*/ 	.word	0x00000000


	//----- nvinfo : EIATTR_CBANK_PARAM_SIZE
	.align		4
.L_590:
        /*1260*/ 	.byte	0x03, 0x19
        /*1262*/ 	.short	0x0af0


	//----- nvinfo : EIATTR_PARAM_CBANK
	.align		4
        /*1264*/ 	.byte	0x04, 0x0a
        /*1266*/ 	.short	(.L_592 - .L_591)
	.align		4
.L_591:
        /*1268*/ 	.word	index@(.nv.constant0._ZN7cutlass13device_kernelIN5flash11enable_sm90INS1_16FlashAttnFwdSm90INS1_25CollectiveMainloopFwdSm90ILi2EN4cute5tupleIJNS5_1CILi1EEES8_S8_EEENS6_IJNS7_ILi64EEESA_SA_EEELi512ENS_10bfloat16_tEfNS_4arch4Sm90ELb1ELb0ELb0ELb1ELb0ELb1ELb0ELb0ELb0ELb1ELb0ELb0EEENS1_21CollectiveEpilogueFwdINS6_IJSA_NS7_ILi512EEESA_EEES9_SC_SE_Li256ELb1ELb1ELb0ELb0EEENS1_36VarlenDynamicPersistentTileSchedulerILi64ELi64ELi256ELi128ELb0ELb1ELb1ELb1ELb1ELb1EEEEEEEEEvNT_6ParamsE)
        /*126c*/ 	.short	0x0210
        /*126e*/ 	.short	0x0af0


	//----- nvinfo : EIATTR_SW_WAR
	.align		4
.L_592:
        /*1270*/ 	.byte	0x04, 0x36
        /*1272*/ 	.short	(.L_594 - .L_593)
.L_593:
        /*1274*/ 	.word	0x00000008
.L_594:


//--------------------- .nv.info._ZN7cutlass13device_kernelIN5flash11enable_sm90INS1_16FlashAttnFwdSm90INS1_25CollectiveMainloopFwdSm90ILi2EN4cute5tupleIJNS5_1CILi1EEES8_S8_EEENS6_IJNS7_ILi64EEESA_SA_EEELi512ENS_10bfloat16_tEfNS_4arch4Sm90ELb1ELb0ELb0ELb1ELb0ELb0ELb1ELb0ELb0ELb1ELb0ELb0EEENS1_21CollectiveEpilogueFwdINS6_IJSA_NS7_ILi512EEESA_EEES9_SC_SE_Li256ELb1ELb1ELb0ELb0EEENS1_36VarlenDynamicPersistentTileSchedulerILi64ELi64ELi256ELi128ELb0ELb1ELb1ELb1ELb1ELb1EEEEEEEEEvNT_6ParamsE --------------------------
	.section	.nv.info._ZN7cutlass13device_kernelIN5flash11enable_sm90INS1_16FlashAttnFwdSm90INS1_25CollectiveMainloopFwdSm90ILi2EN4cute5tupleIJNS5_1CILi1EEES8_S8_EEENS6_IJNS7_ILi64EEESA_SA_EEELi512ENS_10bfloat16_tEfNS_4arch4Sm90ELb1ELb0ELb0ELb1ELb0ELb0ELb1ELb0ELb0ELb1ELb0ELb0EEENS1_21CollectiveEpilogueFwdINS6_IJSA_NS7_ILi512EEESA_EEES9_SC_SE_Li256ELb1ELb1ELb0ELb0EEENS1_36VarlenDynamicPersistentTileSchedulerILi64ELi64ELi256ELi128ELb0ELb1ELb1ELb1ELb1ELb1EEEEEEEEEvNT_6ParamsE,"",@"SHT_CUDA_INFO"
	.sectionflags	@""
	.align	4


	//----- nvinfo : EIATTR_CUDA_API_VERSION
	.align		4
        /*0000*/ 	.byte	0x04, 0x37
        /*0002*/ 	.short	(.L_596 - .L_595)
.L_595:
        /*0004*/ 	.word	0x00000082


	//----- nvinfo : EIATTR_KPARAM_INFO
	.align		4
.L_596:
        /*0008*/ 	.byte	0x04, 0x17
        /*000a*/ 	.short	(.L_598 - .L_597)
.L_597:
        /*000c*/ 	.word	0x00000000
        /*0010*/ 	.short	0x0000
        /*0012*/ 	.short	0x0070
        /*0014*/ 	.byte	0x00, 0xf0, 0x01, 0x2e


	//----- nvinfo : EIATTR_SPARSE_MMA_MASK
	.align		4
.L_598:
        /*0018*/ 	.byte	0x03, 0x50
        /*001a*/ 	.short	0x0000


	//----- nvinfo : EIATTR_MAXREG_COUNT
	.align		4
        /*001c*/ 	.byte	0x03, 0x1b
        /*001e*/ 	.short	0x00a8


	//----- nvinfo : EIATTR_NUM_BARRIERS
	.align		4
        /*0020*/ 	.byte	0x02, 0x4c
        /*0022*/ 	.byte	0x10
	.zero		1


	//----- nvinfo : EIATTR_EXTERNS
	.align		4
        /*0024*/ 	.byte	0x04, 0x0f
        /*0026*/ 	.short	(.L_600 - .L_599)


	//   ....[0]....
	.align		4
.L_599:
        /*0028*/ 	.word	index@(__assertfail)


	//----- nvinfo : EIATTR_ANNOTATIONS
	.align		4
.L_600:
        /*002c*/ 	.byte	0x04, 0x55
        /*002e*/ 	.short	(.L_602 - .L_601)


	//   ....[0]....
.L_601:
        /* <DEDUP_REMOVED lines=100> */


	//----- nvinfo : EIATTR_MERCURY_ISA_VERSION
	.align		4
.L_602:
        /*0658*/ 	.byte	0x03, 0x5f
        /*065a*/ 	.short	0x0101


	//----- nvinfo : EIATTR_UNUSED_LOAD_BYTE_OFFSET
	.align		4
        /*065c*/ 	.byte	0x04, 0x44
        /*065e*/ 	.short	(.L_604 - .L_603)


	//   ....[0]....
.L_603:
        /*0660*/ 	.word	0x00000a50
        /*0664*/ 	.word	0x0000fff0


	//   ....[1]....
        /*0668*/ 	.word	0x0000cf60
        /*066c*/ 	.word	0x0000fff0


	//----- nvinfo : EIATTR_INT_WARP_WIDE_INSTR_OFFSETS
	.align		4
.L_604:
        /*0670*/ 	.byte	0x04, 0x31
        /*0672*/ 	.short	(.L_606 - .L_605)


	//   ....[0]....
.L_605:
        /*0674*/ 	.word	0x00000130


	//   ....[1]....
        /*0678*/ 	.word	0x00000170


	//   ....[2]....
        /*067c*/ 	.word	0x000001e0


	//   ....[3]....
        /*0680*/ 	.word	0x000001f0


	//   ....[4]....
        /*0684*/ 	.word	0x00011270


	//   ....[5]....
        /*0688*/ 	.word	0x000112d0


	//   ....[6]....
        /*068c*/ 	.word	0x00017060


	//   ....[7]....
        /*0690*/ 	.word	0x000170f0


	//----- nvinfo : EIATTR_COOP_GROUP_MASK_REGIDS
	.align		4
.L_606:
        /*0694*/ 	.byte	0x04, 0x29
        /*0696*/ 	.short	(.L_608 - .L_607)


	//   ....[0]....
.L_607:
        /*0698*/ 	.word	0xffffffff


	//   ....[1]....
        /*069c*/ 	.word	0xffffffff


	//   ....[2]....
        /*06a0*/ 	.word	0xffffffff


	//   ....[3]....
        /*06a4*/ 	.word	0xffffffff


	//   ....[4]....
        /*06a8*/ 	.word	0xffffffff


	//   ....[5]....
        /*06ac*/ 	.word	0xffffffff


	//   ....[6]....
        /*06b0*/ 	.word	0xffffffff


	//   ....[7]....
        /*06b4*/ 	.word	0xffffffff


	//   ....[8]....
        /*06b8*/ 	.word	0xffffffff


	//   ....[9]....
        /*06bc*/ 	.word	0xffffffff


	//   ....[10]....
        /*06c0*/ 	.word	0xffffffff


	//   ....[11]....
        /*06c4*/ 	.word	0xffffffff


	//   ....[12]....
        /*06c8*/ 	.word	0xffffffff


	//   ....[13]....
        /*06cc*/ 	.word	0xffffffff


	//   ....[14]....
        /*06d0*/ 	.word	0xffffffff


	//   ....[15]....
        /*06d4*/ 	.word	0xffffffff


	//   ....[16]....
        /*06d8*/ 	.word	0xffffffff


	//   ....[17]....
        /*06dc*/ 	.word	0xffffffff


	//   ....[18]....
        /*06e0*/ 	.word	0xffffffff


	//   ....[19]....
        /*06e4*/ 	.word	0xffffffff


	//   ....[20]....
        /*06e8*/ 	.word	0xffffffff


	//   ....[21]....
        /*06ec*/ 	.word	0xffffffff


	//   ....[22]....
        /*06f0*/ 	.word	0xffffffff


	//   ....[23]....
        /*06f4*/ 	.word	0xffffffff


	//   ....[24]....
        /*06f8*/ 	.word	0xffffffff


	//   ....[25]....
        /*06fc*/ 	.word	0xffffffff


	//   ....[26]....
        /*0700*/ 	.word	0xffffffff


	//   ....[27]....
        /*0704*/ 	.word	0xffffffff


	//   ....[28]....
        /*0708*/ 	.word	0xffffffff


	//   ....[29]....
        /*070c*/ 	.word	0xffffffff


	//   ....[30]....
        /*0710*/ 	.word	0xffffffff


	//   ....[31]....
        /*0714*/ 	.word	0xffffffff


	//   ....[32]....
        /*0718*/ 	.word	0xffffffff


	//   ....[33]....
        /*071c*/ 	.word	0xffffffff


	//   ....[34]....
        /*0720*/ 	.word	0xffffffff


	//   ....[35]....
        /*0724*/ 	.word	0xffffffff


	//   ....[36]....
        /*0728*/ 	.word	0xffffffff


	//   ....[37]....
        /*072c*/ 	.word	0xffffffff


	//   ....[38]....
        /*0730*/ 	.word	0xffffffff


	//   ....[39]....
        /*0734*/ 	.word	0xffffffff


	//   ....[40]....
        /*0738*/ 	.word	0xffffffff


	//   ....[41]....
        /*073c*/ 	.word	0xffffffff


	//   ....[42]....
        /*0740*/ 	.word	0xffffffff


	//   ....[43]....
        /*0744*/ 	.word	0xffffffff


	//   ....[44]....
        /*0748*/ 	.word	0xffffffff


	//   ....[45]....
        /*074c*/ 	.word	0xffffffff


	//   ....[46]....
        /*0750*/ 	.word	0xffffffff


	//   ....[47]....
        /*0754*/ 	.word	0xffffffff


	//   ....[48]....
        /*0758*/ 	.word	0xffffffff


	//   ....[49]....
        /*075c*/ 	.word	0xffffffff


	//   ....[50]....
        /*0760*/ 	.word	0xffffffff


	//   ....[51]....
        /*0764*/ 	.word	0xffffffff


	//   ....[52]....
        /*0768*/ 	.word	0xffffffff


	//   ....[53]....
        /*076c*/ 	.word	0xffffffff


	//   ....[54]....
        /*0770*/ 	.word	0xffffffff


	//   ....[55]....
        /*0774*/ 	.word	0xffffffff


	//   ....[56]....
        /*0778*/ 	.word	0xffffffff


	//   ....[57]....
        /*077c*/ 	.word	0xffffffff


	//   ....[58]....
        /*0780*/ 	.word	0xffffffff


	//   ....[59]....
        /*0784*/ 	.word	0xffffffff


	//   ....[60]....
        /*0788*/ 	.word	0xffffffff


	//   ....[61]....
        /*078c*/ 	.word	0xffffffff


	//   ....[62]....
        /*0790*/ 	.word	0xffffffff


	//   ....[63]....
        /*0794*/ 	.word	0xffffffff


	//   ....[64]....
        /*0798*/ 	.word	0xffffffff


	//   ....[65]....
        /*079c*/ 	.word	0xffffffff


	//   ....[66]....
        /*07a0*/ 	.word	0xffffffff


	//   ....[67]....
        /*07a4*/ 	.word	0xffffffff


	//   ....[68]....
        /*07a8*/ 	.word	0xffffffff


	//   ....[69]....
        /*07ac*/ 	.word	0xffffffff


	//   ....[70]....
        /*07b0*/ 	.word	0xffffffff


	//   ....[71]....
        /*07b4*/ 	.word	0xffffffff


	//   ....[72]....
        /*07b8*/ 	.word	0xffffffff


	//   ....[73]....
        /*07bc*/ 	.word	0xffffffff


	//   ....[74]....
        /*07c0*/ 	.word	0xffffffff


	//   ....[75]....
        /*07c4*/ 	.word	0xffffffff


	//   ....[76]....
        /*07c8*/ 	.word	0xffffffff


	//   ....[77]....
        /*07cc*/ 	.word	0xffffffff


	//   ....[78]....
        /*07d0*/ 	.word	0xffffffff


	//   ....[79]....
        /*07d4*/ 	.word	0xffffffff


	//   ....[80]....
        /*07d8*/ 	.word	0xffffffff


	//   ....[81]....
        /*07dc*/ 	.word	0xffffffff


	//   ....[82]....
        /*07e0*/ 	.word	0xffffffff


	//   ....[83]....
        /*07e4*/ 	.word	0xffffffff


	//   ....[84]....
        /*07e8*/ 	.word	0xffffffff


	//   ....[85]....
        /*07ec*/ 	.word	0xffffffff


	//   ....[86]....
        /*07f0*/ 	.word	0xffffffff


	//   ....[87]....
        /*07f4*/ 	.word	0xffffffff


	//   ....[88]....
        /*07f8*/ 	.word	0xffffffff


	//   ....[89]....
        /*07fc*/ 	.word	0xffffffff


	//   ....[90]....
        /*0800*/ 	.word	0xffffffff


	//   ....[91]....
        /*0804*/ 	.word	0xffffffff


	//   ....[92]....
        /*0808*/ 	.word	0xffffffff


	//   ....[93]....
        /*080c*/ 	.word	0xffffffff


	//   ....[94]....
        /*0810*/ 	.word	0xffffffff


	//   ....[95]....
        /*0814*/ 	.word	0xffffffff


	//   ....[96]....
        /*0818*/ 	.word	0xffffffff


	//   ....[97]....
        /*081c*/ 	.word	0xffffffff


	//   ....[98]....
        /*0820*/ 	.word	0xffffffff


	//   ....[99]....
        /*0824*/ 	.word	0x0500000f


	//   ....[100]....
        /*0828*/ 	.word	0x0500000f


	//   ....[101]....
        /*082c*/ 	.word	0x0500000f


	//   ....[102]....
        /*0830*/ 	.word	0x0500000f


	//   ....[103]....
        /*0834*/ 	.word	0x0500000f


	//   ....[104]....
        /*0838*/ 	.word	0x0500000f


	//   ....[105]....
        /*083c*/ 	.word	0x0500000f


	//   ....[106]....
        /*0840*/ 	.word	0x0500000f


	//   ....[107]....
        /*0844*/ 	.word	0x0500000f


	//   ....[108]....
        /*0848*/ 	.word	0x0500000f


	//   ....[109]....
        /*084c*/ 	.word	0x0500000f


	//   ....[110]....
        /*0850*/ 	.word	0x0500000f


	//   ....[111]....
        /*0854*/ 	.word	0x0500000f


	//   ....[112]....
        /*0858*/ 	.word	0x0500000f


	//   ....[113]....
        /*085c*/ 	.word	0x0500000f


	//   ....[114]....
        /*0860*/ 	.word	0x0500000f


	//   ....[115]....
        /*0864*/ 	.word	0x0500000f


	//   ....[116]....
        /*0868*/ 	.word	0x0500000f


	//   ....[117]....
        /*086c*/ 	.word	0x0500000f


	//   ....[118]....
        /*0870*/ 	.word	0x0500000f


	//   ....[119]....
        /*0874*/ 	.word	0x0500000f


	//   ....[120]....
        /*0878*/ 	.word	0x0500000f


	//   ....[121]....
        /*087c*/ 	.word	0x0500000f


	//   ....[122]....
        /*0880*/ 	.word	0x0500000f


	//   ....[123]....
        /*0884*/ 	.word	0x0500000f


	//   ....[124]....
        /*0888*/ 	.word	0x0500000f


	//   ....[125]....
        /*088c*/ 	.word	0x0500000f


	//   ....[126]....
        /*0890*/ 	.word	0x0500000f


	//   ....[127]....
        /*0894*/ 	.word	0x0500000f


	//   ....[128]....
        /*0898*/ 	.word	0x0500000f


	//   ....[129]....
        /*089c*/ 	.word	0x0500000f


	//   ....[130]....
        /*08a0*/ 	.word	0x0500000f


	//   ....[131]....
        /*08a4*/ 	.word	0x0500000f


	//   ....[132]....
        /*08a8*/ 	.word	0x0500000f


	//   ....[133]....
        /*08ac*/ 	.word	0x0500000f


	//----- nvinfo : EIATTR_COOP_GROUP_INSTR_OFFSETS
	.align		4
.L_608:
        /*08b0*/ 	.byte	0x04, 0x28
        /*08b2*/ 	.short	(.L_610 - .L_609)


	//   ....[0]....
.L_609:
        /*08b4*/ 	.word	0x00000070


	//   ....[1]....
        /*08b8*/ 	.word	0x00000140


	//   ....[2]....
        /*08bc*/ 	.word	0x00000190


	//   ....[3]....
        /*08c0*/ 	.word	0x000003a0


	//   ....[4]....
        /*08c4*/ 	.word	0x00000500


	//   ....[5]....
        /*08c8*/ 	.word	0x00000620


	//   ....[6]....
        /*08cc*/ 	.word	0x00000780


	//   ....[7]....
        /*08d0*/ 	.word	0x00001a90


	//   ....[8]....
        /*08d4*/ 	.word	0x00003780


	//   ....[9]....
        /*08d8*/ 	.word	0x00004770


	//   ....[10]....
        /*08dc*/ 	.word	0x00005350


	//   ....[11]....
        /*08e0*/ 	.word	0x00005380


	//   ....[12]....
        /*08e4*/ 	.word	0x00005730


	//   ....[13]....
        /*08e8*/ 	.word	0x00005830


	//   ....[14]....
        /*08ec*/ 	.word	0x00005b30


	//   ....[15]....
        /*08f0*/ 	.word	0x00005c00


	//   ....[16]....
        /*08f4*/ 	.word	0x000064e0


	//   ....[17]....
        /*08f8*/ 	.word	0x00007170


	//   ....[18]....
        /*08fc*/ 	.word	0x00007d30


	//   ....[19]....
        /*0900*/ 	.word	0x00007d40


	//   ....[20]....
        /*0904*/ 	.word	0x000080b0


	//   ....[21]....
        /*0908*/ 	.word	0x000081b0


	//   ....[22]....
        /*090c*/ 	.word	0x000084f0


	//   ....[23]....
        /*0910*/ 	.word	0x000085a0


	//   ....[24]....
        /*0914*/ 	.word	0x00009720


	//   ....[25]....
        /*0918*/ 	.word	0x0000a380


	//   ....[26]....
        /*091c*/ 	.word	0x0000b010


	//   ....[27]....
        /*0920*/ 	.word	0x0000b040


	//   ....[28]....
        /*0924*/ 	.word	0x0000b280


	//   ....[29]....
        /*0928*/ 	.word	0x0000b450


	//   ....[30]....
        /*092c*/ 	.word	0x0000c430


	//   ....[31]....
        /*0930*/ 	.word	0x0000c470


	//   ....[32]....
        /*0934*/ 	.word	0x0000c4a0


	//   ....[33]....
        /*0938*/ 	.word	0x0000c510


	//   ....[34]....
        /*093c*/ 	.word	0x0000c550


	//   ....[35]....
        /*0940*/ 	.word	0x0000de70


	//   ....[36]....
        /*0944*/ 	.word	0x0000e490


	//   ....[37]....
        /*0948*/ 	.word	0x0000e4c0


	//   ....[38]....
        /*094c*/ 	.word	0x0000e4e0


	//   ....[39]....
        /*0950*/ 	.word	0x0000e510


	//   ....[40]....
        /*0954*/ 	.word	0x0000eb90


	//   ....[41]....
        /*0958*/ 	.word	0x0000ebb0


	//   ....[42]....
        /*095c*/ 	.word	0x0000edf0


	//   ....[43]....
        /*0960*/ 	.word	0x0000ee10


	//   ....[44]....
        /*0964*/ 	.word	0x0000f9a0


	//   ....[45]....
        /*0968*/ 	.word	0x0000f9d0


	//   ....[46]....
        /*096c*/ 	.word	0x0000fc10


	//   ....[47]....
        /*0970*/ 	.word	0x0000fc30


	//   ....[48]....
        /*0974*/ 	.word	0x0000fee0


	//   ....[49]....
        /*0978*/ 	.word	0x000100c0


	//   ....[50]....
        /*097c*/ 	.word	0x000100f0


	//   ....[51]....
        /*0980*/ 	.word	0x00010120


	//   ....[52]....
        /*0984*/ 	.word	0x00010150


	//   ....[53]....
        /*0988*/ 	.word	0x00010180


	//   ....[54]....
        /*098c*/ 	.word	0x000101b0


	//   ....[55]....
        /*0990*/ 	.word	0x00010320


	//   ....[56]....
        /*0994*/ 	.word	0x00010350


	//   ....[57]....
        /*0998*/ 	.word	0x00010380


	//   ....[58]....
        /*099c*/ 	.word	0x000103b0


	//   ....[59]....
        /*09a0*/ 	.word	0x000103e0


	//   ....[60]....
        /*09a4*/ 	.word	0x00010410


	//   ....[61]....
        /*09a8*/ 	.word	0x000104b0


	//   ....[62]....
        /*09ac*/ 	.word	0x00010510


	//   ....[63]....
        /*09b0*/ 	.word	0x000105a0


	//   ....[64]....
        /*09b4*/ 	.word	0x00011870


	//   ....[65]....
        /*09b8*/ 	.word	0x00012400


	//   ....[66]....
        /*09bc*/ 	.word	0x00012410


	//   ....[67]....
        /*09c0*/ 	.word	0x00012430


	//   ....[68]....
        /*09c4*/ 	.word	0x00012500


	//   ....[69]....
        /*09c8*/ 	.word	0x00012530


	//   ....[70]....
        /*09cc*/ 	.word	0x00012590


	//   ....[71]....
        /*09d0*/ 	.word	0x000125a0


	//   ....[72]....
        /*09d4*/ 	.word	0x00012610


	//   ....[73]....
        /*09d8*/ 	.word	0x00012f60


	//   ....[74]....
        /*09dc*/ 	.word	0x00012f70


	//   ....[75]....
        /*09e0*/ 	.word	0x000130a0


	//   ....[76]....
        /*09e4*/ 	.word	0x000130d0


	//   ....[77]....
        /*09e8*/ 	.word	0x00013350


	//   ....[78]....
        /*09ec*/ 	.word	0x00013380


	//   ....[79]....
        /*09f0*/ 	.word	0x000134f0


	//   ....[80]....
        /*09f4*/ 	.word	0x00013500


	//   ....[81]....
        /*09f8*/ 	.word	0x000172f0


	//   ....[82]....
        /*09fc*/ 	.word	0x00017320


	//   ....[83]....
        /*0a00*/ 	.word	0x00017360


	//   ....[84]....
        /*0a04*/ 	.word	0x00017390


	//   ....[85]....
        /*0a08*/ 	.word	0x000173c0


	//   ....[86]....
        /*0a0c*/ 	.word	0x000173f0


	//   ....[87]....
        /*0a10*/ 	.word	0x00017420


	//   ....[88]....
        /*0a14*/ 	.word	0x00017450


	//   ....[89]....
        /*0a18*/ 	.word	0x000175d0


	//   ....[90]....
        /*0a1c*/ 	.word	0x00017600


	//   ....[91]....
        /*0a20*/ 	.word	0x00017630


	//   ....[92]....
        /*0a24*/ 	.word	0x00017660


	//   ....[93]....
        /*0a28*/ 	.word	0x00017690


	//   ....[94]....
        /*0a2c*/ 	.word	0x000176c0


	//   ....[95]....
        /*0a30*/ 	.word	0x00017780


	//   ....[96]....
        /*0a34*/ 	.word	0x000177a0


	//   ....[97]....
        /*0a38*/ 	.word	0x00017810


	//   ....[98]....
        /*0a3c*/ 	.word	0x00017ee0


	//   ....[99]....
        /*0a40*/ 	.word	0x000184a0


	//   ....[100]....
        /*0a44*/ 	.word	0x00018620


	//   ....[101]....
        /*0a48*/ 	.word	0x00018670


	//   ....[102]....
        /*0a4c*/ 	.word	0x000186d0


	//   ....[103]....
        /*0a50*/ 	.word	0x00018730


	//   ....[104]....
        /*0a54*/ 	.word	0x00018880


	//   ....[105]....
        /*0a58*/ 	.word	0x00018920


	//   ....[106]....
        /*0a5c*/ 	.word	0x000189d0


	//   ....[107]....
        /*0a60*/ 	.word	0x00018ab0


	//   ....[108]....
        /*0a64*/ 	.word	0x00018c80


	//   ....[109]....
        /*0a68*/ 	.word	0x00018d40


	//   ....[110]....
        /*0a6c*/ 	.word	0x00018ff0


	//   ....[111]....
        /*0a70*/ 	.word	0x00019110


	//   ....[112]....
        /*0a74*/ 	.word	0x000192e0


	//   ....[113]....
        /*0a78*/ 	.word	0x000193b0


	//   ....[114]....
        /*0a7c*/ 	.word	0x000195b0


	//   ....[115]....
        /*0a80*/ 	.word	0x00019640


	//   ....[116]....
        /*0a84*/ 	.word	0x00019970


	//   ....[117]....
        /*0a88*/ 	.word	0x00019a10


	//   ....[118]....
        /*0a8c*/ 	.word	0x00019b30


	//   ....[119]....
        /*0a90*/ 	.word	0x00019bb0


	//   ....[120]....
        /*0a94*/ 	.word	0x00019c30


	//   ....[121]....
        /*0a98*/ 	.word	0x00019cb0


	//   ....[122]....
        /*0a9c*/ 	.word	0x00019d30


	//   ....[123]....
        /*0aa0*/ 	.word	0x00019dc0


	//   ....[124]....
        /*0aa4*/ 	.word	0x00019e60


	//   ....[125]....
        /*0aa8*/ 	.word	0x00019f10


	//   ....[126]....
        /*0aac*/ 	.word	0x00019f90


	//   ....[127]....
        /*0ab0*/ 	.word	0x0001a010


	//   ....[128]....
        /*0ab4*/ 	.word	0x0001a090


	//   ....[129]....
        /*0ab8*/ 	.word	0x0001a120


	//   ....[130]....
        /*0abc*/ 	.word	0x0001a1a0


	//   ....[131]....
        /*0ac0*/ 	.word	0x0001a240


	//   ....[132]....
        /*0ac4*/ 	.word	0x0001a2d0


	//   ....[133]....
        /*0ac8*/ 	.word	0x0001a400


	//----- nvinfo : EIATTR_REG_RECONFIG
	.align		4
.L_610:
        /*0acc*/ 	.byte	0x01, 0x54
	.zero		2


	//----- nvinfo : EIATTR_SYSCALL_OFFSETS
	.align		4
        /*0ad0*/ 	.byte	0x04, 0x46
        /*0ad2*/ 	.short	(.L_612 - .L_611)


	//   ....[0]....
.L_611:
        /*0ad4*/ 	.word	0x00003930


	//   ....[1]....
        /*0ad8*/ 	.word	0x00011470


	//   ....[2]....
        /*0adc*/ 	.word	0x000115d0


	//   ....[3]....
        /*0ae0*/ 	.word	0x000116d0


	//   ....[4]....
        /*0ae4*/ 	.word	0x00011fe0


	//   ....[5]....
        /*0ae8*/ 	.word	0x00012930


	//----- nvinfo : EIATTR_MBARRIER_INSTR_OFFSETS
	.align		4
.L_612:
        /*0aec*/ 	.byte	0x04, 0x39
        /*0aee*/ 	.short	(.L_614 - .L_613)


	//   ....[0]....
.L_613:
        /*0af0*/ 	.word	0x00000280
        /*0af4*/ 	.word	0x000000ff
        /*0af8*/ 	.word	0x00038800
        /*0afc*/ 	.short	0x0100
        /*0afe*/ 	.byte	0x08
	.zero		1


	//   ....[1]....
        /*0b00*/ 	.word	0x00000290
        /*0b04*/ 	.word	0x000000ff
        /*0b08*/ 	.word	0x00038810
        /*0b0c*/ 	.short	0x0100
        /*0b0e*/ 	.byte	0x08
	.zero		1


	//   ....[2]....
        /*0b10*/ 	.word	0x000002a0
        /*0b14*/ 	.word	0x000000ff
        /*0b18*/ 	.word	0x00038820
        /*0b1c*/ 	.short	0x0100
        /*0b1e*/ 	.byte	0x08
	.zero		1


	//   ....[3]....
        /*0b20*/ 	.word	0x00000350
        /*0b24*/ 	.word	0x000000ff
        /*0b28*/ 	.word	0x00038830
        /*0b2c*/ 	.short	0x0100
        /*0b2e*/ 	.byte	0x06
	.zero		1


	//   ....[4]....
        /*0b30*/ 	.word	0x00000360
        /*0b34*/ 	.word	0x000000ff
        /*0b38*/ 	.word	0x00038840
        /*0b3c*/ 	.short	0x0100
        /*0b3e*/ 	.byte	0x06
	.zero		1


	//   ....[5]....
        /*0b40*/ 	.word	0x00000370
        /*0b44*/ 	.word	0x000000ff
        /*0b48*/ 	.word	0x00038838
        /*0b4c*/ 	.short	0x0100
        /*0b4e*/ 	.byte	0x06
	.zero		1


	//   ....[6]....
        /*0b50*/ 	.word	0x00000380
        /*0b54*/ 	.word	0x000000ff
        /*0b58*/ 	.word	0x00038848
        /*0b5c*/ 	.short	0x0100
        /*0b5e*/ 	.byte	0x06
	.zero		1


	//   ....[7]....
        /*0b60*/ 	.word	0x000004b0
        /*0b64*/ 	.word	0x000000ff
        /*0b68*/ 	.word	0x00038850
        /*0b6c*/ 	.short	0x0100
        /*0b6e*/ 	.byte	0x08
	.zero		1


	//   ....[8]....
        /*0b70*/ 	.word	0x000004c0
        /*0b74*/ 	.word	0x000000ff
        /*0b78*/ 	.word	0x00038860
        /*0b7c*/ 	.short	0x0100
        /*0b7e*/ 	.byte	0x08
	.zero		1


	//   ....[9]....
        /*0b80*/ 	.word	0x000004d0
        /*0b84*/ 	.word	0x000000ff
        /*0b88*/ 	.word	0x00038858
        /*0b8c*/ 	.short	0x0100
        /*0b8e*/ 	.byte	0x08
	.zero		1


	//   ....[10]....
        /*0b90*/ 	.word	0x000004e0
        /*0b94*/ 	.word	0x000000ff
        /*0b98*/ 	.word	0x00038868
        /*0b9c*/ 	.short	0x0100
        /*0b9e*/ 	.byte	0x08
	.zero		1


	//   ....[11]....
        /*0ba0*/ 	.word	0x000005d0
        /*0ba4*/ 	.word	0x000000ff
        /*0ba8*/ 	.word	0x00038870
        /*0bac*/ 	.short	0x0100
        /*0bae*/ 	.byte	0x06
	.zero		1


	//   ....[12]....
        /*0bb0*/ 	.word	0x000005e0
        /*0bb4*/ 	.word	0x000000ff
        /*0bb8*/ 	.word	0x00038880
        /*0bbc*/ 	.short	0x0100
        /*0bbe*/ 	.byte	0x06
	.zero		1


	//   ....[13]....
        /*0bc0*/ 	.word	0x000005f0
        /*0bc4*/ 	.word	0x000000ff
        /*0bc8*/ 	.word	0x00038878
        /*0bcc*/ 	.short	0x0100
        /*0bce*/ 	.byte	0x06
	.zero		1


	//   ....[14]....
        /*0bd0*/ 	.word	0x00000600
        /*0bd4*/ 	.word	0x000000ff
        /*0bd8*/ 	.word	0x00038888
        /*0bdc*/ 	.short	0x0100
        /*0bde*/ 	.byte	0x06
	.zero		1


	//   ....[15]....
        /*0be0*/ 	.word	0x00000730
        /*0be4*/ 	.word	0x000000ff
        /*0be8*/ 	.word	0x00038890
        /*0bec*/ 	.short	0x0100
        /*0bee*/ 	.byte	0x08
	.zero		1


	//   ....[16]....
        /*0bf0*/ 	.word	0x00000740
        /*0bf4*/ 	.word	0x000000ff
        /*0bf8*/ 	.word	0x000388a0
        /*0bfc*/ 	.short	0x0100
        /*0bfe*/ 	.byte	0x08
	.zero		1


	//   ....[17]....
        /*0c00*/ 	.word	0x00000750
        /*0c04*/ 	.word	0x000000ff
        /*0c08*/ 	.word	0x00038898
        /*0c0c*/ 	.short	0x0100
        /*0c0e*/ 	.byte	0x08
	.zero		1


	//   ....[18]....
        /*0c10*/ 	.word	0x00000760
        /*0c14*/ 	.word	0x000000ff
        /*0c18*/ 	.word	0x000388a8
        /*0c1c*/ 	.short	0x0100
        /*0c1e*/ 	.byte	0x08
	.zero		1


	//   ....[19]....
        /*0c20*/ 	.word	0x00000890
        /*0c24*/ 	.word	0x000000ff
        /*0c28*/ 	.word	0x000388b0
        /*0c2c*/ 	.short	0x0100
        /*0c2e*/ 	.byte	0x08
	.zero		1


	//   ....[20]....
        /*0c30*/ 	.word	0x000008a0
        /*0c34*/ 	.word	0x000000ff
        /*0c38*/ 	.word	0x000388c0
        /*0c3c*/ 	.short	0x0100
        /*0c3e*/ 	.byte	0x08
	.zero		1


	//   ....[21]....
        /*0c40*/ 	.word	0x000008b0
        /*0c44*/ 	.word	0x000000ff
        /*0c48*/ 	.word	0x000388b8
        /*0c4c*/ 	.short	0x0100
        /*0c4e*/ 	.byte	0x08
	.zero		1


	//   ....[22]....
        /*0c50*/ 	.word	0x000008c0
        /*0c54*/ 	.word	0x000000ff
        /*0c58*/ 	.word	0x000388c8
        /*0c5c*/ 	.short	0x0100
        /*0c5e*/ 	.byte	0x08
	.zero		1


	//   ....[23]....
        /*0c60*/ 	.word	0x00001e40
        /*0c64*/ 	.word	0x00000000
        /*0c68*/ 	.word	0x00000000
        /*0c6c*/ 	.short	0x0101
        /*0c6e*/ 	.byte	0x3f
	.zero		1


	//   ....[24]....
        /*0c70*/ 	.word	0x00002910
        /*0c74*/ 	.word	0x00000000
        /*0c78*/ 	.word	0x00000000
        /*0c7c*/ 	.short	0x0101
        /*0c7e*/ 	.byte	0x3f
	.zero		1


	//   ....[25]....
        /*0c80*/ 	.word	0x000039b0
        /*0c84*/ 	.word	0x00000011
        /*0c88*/ 	.word	0x00038800
        /*0c8c*/ 	.short	0x010a
        /*0c8e*/ 	.byte	0x3f
	.zero		1


	//   ....[26]....
        /*0c90*/ 	.word	0x00003a10
        /*0c94*/ 	.word	0x00000005
        /*0c98*/ 	.word	0x00038830
        /*0c9c*/ 	.short	0x010a
        /*0c9e*/ 	.byte	0x3f
	.zero		1


	//   ....[27]....
        /*0ca0*/ 	.word	0x00003a80
        /*0ca4*/ 	.word	0x00000005
        /*0ca8*/ 	.word	0x00038830
        /*0cac*/ 	.short	0x010a
        /*0cae*/ 	.byte	0x3f
	.zero		1


	//   ....[28]....
        /*0cb0*/ 	.word	0x00003d00
        /*0cb4*/ 	.word	0x00000011
        /*0cb8*/ 	.word	0x00038810
        /*0cbc*/ 	.short	0x010a
        /*0cbe*/ 	.byte	0x3f
	.zero		1


	//   ....[29]....
        /*0cc0*/ 	.word	0x00003d40
        /*0cc4*/ 	.word	0x00000005
        /*0cc8*/ 	.word	0x00038850
        /*0ccc*/ 	.short	0x010a
        /*0cce*/ 	.byte	0x3f
	.zero		1


	//   ....[30]....
        /*0cd0*/ 	.word	0x00003e10
        /*0cd4*/ 	.word	0x00000005
        /*0cd8*/ 	.word	0x00038850
        /*0cdc*/ 	.short	0x010a
        /*0cde*/ 	.byte	0x3f
	.zero		1


	//   ....[31]....
        /*0ce0*/ 	.word	0x00005e30
        /*0ce4*/ 	.word	0x00000018
        /*0ce8*/ 	.word	0x00000000
        /*0cec*/ 	.short	0x0101
        /*0cee*/ 	.byte	0x3f
	.zero		1


	//   ....[32]....
        /*0cf0*/ 	.word	0x00006500
        /*0cf4*/ 	.word	0x00000005
        /*0cf8*/ 	.word	0x00000000
        /*0cfc*/ 	.short	0x0101
        /*0cfe*/ 	.byte	0x3f
	.zero		1


	//   ....[33]....
        /*0d00*/ 	.word	0x00006610
        /*0d04*/ 	.word	0x00000009
        /*0d08*/ 	.word	0x00038830
        /*0d0c*/ 	.short	0x010a
        /*0d0e*/ 	.byte	0x3f
	.zero		1


	//   ....[34]....
        /*0d10*/ 	.word	0x00006660
        /*0d14*/ 	.word	0x00000009
        /*0d18*/ 	.word	0x00038830
        /*0d1c*/ 	.short	0x010a
        /*0d1e*/ 	.byte	0x3f
	.zero		1


	//   ....[35]....
        /*0d20*/ 	.word	0x000067e0
        /*0d24*/ 	.word	0x00000009
        /*0d28*/ 	.word	0x00038850
        /*0d2c*/ 	.short	0x010a
        /*0d2e*/ 	.byte	0x3f
	.zero		1


	//   ....[36]....
        /*0d30*/ 	.word	0x00006820
        /*0d34*/ 	.word	0x00000009
        /*0d38*/ 	.word	0x00038850
        /*0d3c*/ 	.short	0x010a
        /*0d3e*/ 	.byte	0x3f
	.zero		1


	//   ....[37]....
        /*0d40*/ 	.word	0x000087f0
        /*0d44*/ 	.word	0x00000098
        /*0d48*/ 	.word	0x00000000
        /*0d4c*/ 	.short	0x0101
        /*0d4e*/ 	.byte	0x3f
	.zero		1


	//   ....[38]....
        /*0d50*/ 	.word	0x00009740
        /*0d54*/ 	.word	0x00000009
        /*0d58*/ 	.word	0x00000000
        /*0d5c*/ 	.short	0x0101
        /*0d5e*/ 	.byte	0x3f
	.zero		1


	//   ....[39]....
        /*0d60*/ 	.word	0x00009850
        /*0d64*/ 	.word	0x00000009
        /*0d68*/ 	.word	0x00038830
        /*0d6c*/ 	.short	0x010a
        /*0d6e*/ 	.byte	0x3f
	.zero		1


	//   ....[40]....
        /*0d70*/ 	.word	0x000098a0
        /*0d74*/ 	.word	0x00000009
        /*0d78*/ 	.word	0x00038830
        /*0d7c*/ 	.short	0x010a
        /*0d7e*/ 	.byte	0x3f
	.zero		1


	//   ....[41]....
        /*0d80*/ 	.word	0x00009a20
        /*0d84*/ 	.word	0x00000009
        /*0d88*/ 	.word	0x00038850
        /*0d8c*/ 	.short	0x010a
        /*0d8e*/ 	.byte	0x3f
	.zero		1


	//   ....[42]....
        /*0d90*/ 	.word	0x00009a60
        /*0d94*/ 	.word	0x00000009
        /*0d98*/ 	.word	0x00038850
        /*0d9c*/ 	.short	0x010a
        /*0d9e*/ 	.byte	0x3f
	.zero		1


	//   ....[43]....
        /*0da0*/ 	.word	0x0000b7f0
        /*0da4*/ 	.word	0x00000099
        /*0da8*/ 	.word	0x00000000
        /*0dac*/ 	.short	0x0101
        /*0dae*/ 	.byte	0x3f
	.zero		1


	//   ....[44]....
        /*0db0*/ 	.word	0x0000c450
        /*0db4*/ 	.word	0x00000009
        /*0db8*/ 	.word	0x00000000
        /*0dbc*/ 	.short	0x0101
        /*0dbe*/ 	.byte	0x3f
	.zero		1


	//   ....[45]....
        /*0dc0*/ 	.word	0x0000ebc0
        /*0dc4*/ 	.word	0x00000000
        /*0dc8*/ 	.word	0x00000000
        /*0dcc*/ 	.short	0x0101
        /*0dce*/ 	.byte	0x3f
	.zero		1


	//   ....[46]....
        /*0dd0*/ 	.word	0x00011b20
        /*0dd4*/ 	.word	0x00000000
        /*0dd8*/ 	.word	0x00038840
        /*0ddc*/ 	.short	0x010a
        /*0dde*/ 	.byte	0x3f
	.zero		1


	//   ....[47]....
        /*0de0*/ 	.word	0x000126d0
        /*0de4*/ 	.word	0x00000008
        /*0de8*/ 	.word	0x00038800
        /*0dec*/ 	.short	0x0107
        /*0dee*/ 	.byte	0x3f
	.zero		1


	//   ....[48]....
        /*0df0*/ 	.word	0x00012780
        /*0df4*/ 	.word	0x00000000
        /*0df8*/ 	.word	0x00038800
        /*0dfc*/ 	.short	0x0101
        /*0dfe*/ 	.byte	0x3f
	.zero		1


	//   ....[49]....
        /*0e00*/ 	.word	0x00013730
        /*0e04*/ 	.word	0x00000000
        /*0e08*/ 	.word	0x00038810
        /*0e0c*/ 	.short	0x0107
        /*0e0e*/ 	.byte	0x3f
	.zero		1


	//   ....[50]....
        /*0e10*/ 	.word	0x00013830
        /*0e14*/ 	.word	0x00000002
        /*0e18*/ 	.word	0x00038810
        /*0e1c*/ 	.short	0x0101
        /*0e1e*/ 	.byte	0x3f
	.zero		1


	//   ....[51]....
        /*0e20*/ 	.word	0x00013850
        /*0e24*/ 	.word	0x00000002
        /*0e28*/ 	.word	0x00038820
        /*0e2c*/ 	.short	0x010a
        /*0e2e*/ 	.byte	0x3f
	.zero		1


	//   ....[52]....
        /*0e30*/ 	.word	0x00013960
        /*0e34*/ 	.word	0x00000000
        /*0e38*/ 	.word	0x00038860
        /*0e3c*/ 	.short	0x010a
        /*0e3e*/ 	.byte	0x3f
	.zero		1


	//   ....[53]....
        /*0e40*/ 	.word	0x00014640
        /*0e44*/ 	.word	0x00000003
        /*0e48*/ 	.word	0x00038840
        /*0e4c*/ 	.short	0x010a
        /*0e4e*/ 	.byte	0x3f
	.zero		1


	//   ....[54]....
        /*0e50*/ 	.word	0x000148a0
        /*0e54*/ 	.word	0x00000003
        /*0e58*/ 	.word	0x00038860
        /*0e5c*/ 	.short	0x010a
        /*0e5e*/ 	.byte	0x3f
	.zero		1


	//   ....[55]....
        /*0e60*/ 	.word	0x00015520
        /*0e64*/ 	.word	0x00000004
        /*0e68*/ 	.word	0x00038840
        /*0e6c*/ 	.short	0x010a
        /*0e6e*/ 	.byte	0x3f
	.zero		1


	//   ....[56]....
        /*0e70*/ 	.word	0x00015770
        /*0e74*/ 	.word	0x00000004
        /*0e78*/ 	.word	0x00038860
        /*0e7c*/ 	.short	0x010a
        /*0e7e*/ 	.byte	0x3f
	.zero		1


	//   ....[57]....
        /*0e80*/ 	.word	0x00016380
        /*0e84*/ 	.word	0x00000004
        /*0e88*/ 	.word	0x00038840
        /*0e8c*/ 	.short	0x010a
        /*0e8e*/ 	.byte	0x3f
	.zero		1


	//   ....[58]....
        /*0e90*/ 	.word	0x000165e0
        /*0e94*/ 	.word	0x00000004
        /*0e98*/ 	.word	0x00038860
        /*0e9c*/ 	.short	0x010a
        /*0e9e*/ 	.byte	0x3f
	.zero		1


	//   ....[59]....
        /*0ea0*/ 	.word	0x00017e60
        /*0ea4*/ 	.word	0x00000000
        /*0ea8*/ 	.word	0x00038820
        /*0eac*/ 	.short	0x010a
        /*0eae*/ 	.byte	0x3f
	.zero		1


	//   ....[60]....
        /*0eb0*/ 	.word	0x00018020
        /*0eb4*/ 	.word	0x00000006
        /*0eb8*/ 	.word	0x00000000
        /*0ebc*/ 	.short	0x010a
        /*0ebe*/ 	.byte	0x3f
	.zero		1


	//   ....[61]....
        /*0ec0*/ 	.word	0x00018090
        /*0ec4*/ 	.word	0x00000007
        /*0ec8*/ 	.word	0x00000000
        /*0ecc*/ 	.short	0x010a
        /*0ece*/ 	.byte	0x3f
	.zero		1


	//   ....[62]....
        /*0ed0*/ 	.word	0x00018100
        /*0ed4*/ 	.word	0x00000004
        /*0ed8*/ 	.word	0x00000000
        /*0edc*/ 	.short	0x010a
        /*0ede*/ 	.byte	0x3f
	.zero		1


	//   ....[63]....
        /*0ee0*/ 	.word	0x00018130
        /*0ee4*/ 	.word	0x00000003
        /*0ee8*/ 	.word	0x00000000
        /*0eec*/ 	.short	0x010a
        /*0eee*/ 	.byte	0x3f
	.zero		1


	//   ....[64]....
        /*0ef0*/ 	.word	0x00018190
        /*0ef4*/ 	.word	0x00000011
        /*0ef8*/ 	.word	0x00038800
        /*0efc*/ 	.short	0x010a
        /*0efe*/ 	.byte	0x3f
	.zero		1


	//   ....[65]....
        /*0f00*/ 	.word	0x000181e0
        /*0f04*/ 	.word	0x00000005
        /*0f08*/ 	.word	0x00038830
        /*0f0c*/ 	.short	0x010a
        /*0f0e*/ 	.byte	0x3f
	.zero		1


	//   ....[66]....
        /*0f10*/ 	.word	0x00018230
        /*0f14*/ 	.word	0x00000011
        /*0f18*/ 	.word	0x00038810
        /*0f1c*/ 	.short	0x010a
        /*0f1e*/ 	.byte	0x3f
	.zero		1


	//   ....[67]....
        /*0f20*/ 	.word	0x00018280
        /*0f24*/ 	.word	0x00000005
        /*0f28*/ 	.word	0x00038850
        /*0f2c*/ 	.short	0x010a
        /*0f2e*/ 	.byte	0x3f
	.zero		1


	//   ....[68]....
        /*0f30*/ 	.word	0x000182d0
        /*0f34*/ 	.word	0x00000009
        /*0f38*/ 	.word	0x00038830
        /*0f3c*/ 	.short	0x010a
        /*0f3e*/ 	.byte	0x3f
	.zero		1


	//   ....[69]....
        /*0f40*/ 	.word	0x00018320
        /*0f44*/ 	.word	0x00000009
        /*0f48*/ 	.word	0x00038850
        /*0f4c*/ 	.short	0x010a
        /*0f4e*/ 	.byte	0x3f
	.zero		1


	//   ....[70]....
        /*0f50*/ 	.word	0x00018370
        /*0f54*/ 	.word	0x00000009
        /*0f58*/ 	.word	0x00038830
        /*0f5c*/ 	.short	0x010a
        /*0f5e*/ 	.byte	0x3f
	.zero		1


	//   ....[71]....
        /*0f60*/ 	.word	0x000183c0
        /*0f64*/ 	.word	0x00000009
        /*0f68*/ 	.word	0x00038850
        /*0f6c*/ 	.short	0x010a
        /*0f6e*/ 	.byte	0x3f
	.zero		1


	//   ....[72]....
        /*0f70*/ 	.word	0x00018560
        /*0f74*/ 	.word	0x00000000
        /*0f78*/ 	.word	0x00038840
        /*0f7c*/ 	.short	0x010a
        /*0f7e*/ 	.byte	0x3f
	.zero		1


	//   ....[73]....
        /*0f80*/ 	.word	0x00019690
        /*0f84*/ 	.word	0x00000002
        /*0f88*/ 	.word	0x00038820
        /*0f8c*/ 	.short	0x010a
        /*0f8e*/ 	.byte	0x3f
	.zero		1


	//   ....[74]....
        /*0f90*/ 	.word	0x000196e0
        /*0f94*/ 	.word	0x00000000
        /*0f98*/ 	.word	0x00038860
        /*0f9c*/ 	.short	0x010a
        /*0f9e*/ 	.byte	0x3f
	.zero		1


	//   ....[75]....
        /*0fa0*/ 	.word	0x00019730
        /*0fa4*/ 	.word	0x00000003
        /*0fa8*/ 	.word	0x00038840
        /*0fac*/ 	.short	0x010a
        /*0fae*/ 	.byte	0x3f
	.zero		1


	//   ....[76]....
        /*0fb0*/ 	.word	0x00019780
        /*0fb4*/ 	.word	0x00000003
        /*0fb8*/ 	.word	0x00038860
        /*0fbc*/ 	.short	0x010a
        /*0fbe*/ 	.byte	0x3f
	.zero		1


	//   ....[77]....
        /*0fc0*/ 	.word	0x000197d0
        /*0fc4*/ 	.word	0x00000004
        /*0fc8*/ 	.word	0x00038840
        /*0fcc*/ 	.short	0x010a
        /*0fce*/ 	.byte	0x3f
	.zero		1


	//   ....[78]....
        /*0fd0*/ 	.word	0x00019820
        /*0fd4*/ 	.word	0x00000004
        /*0fd8*/ 	.word	0x00038860
        /*0fdc*/ 	.short	0x010a
        /*0fde*/ 	.byte	0x3f
	.zero		1


	//   ....[79]....
        /*0fe0*/ 	.word	0x00019870
        /*0fe4*/ 	.word	0x00000004
        /*0fe8*/ 	.word	0x00038840
        /*0fec*/ 	.short	0x010a
        /*0fee*/ 	.byte	0x3f
	.zero		1


	//   ....[80]....
        /*0ff0*/ 	.word	0x000198c0
        /*0ff4*/ 	.word	0x00000004
        /*0ff8*/ 	.word	0x00038860
        /*0ffc*/ 	.short	0x010a
        /*0ffe*/ 	.byte	0x3f
	.zero		1


	//   ....[81]....
        /*1000*/ 	.word	0x0001a320
        /*1004*/ 	.word	0x00000000
        /*1008*/ 	.word	0x00038820
        /*100c*/ 	.short	0x010a
        /*100e*/ 	.byte	0x3f
	.zero		1


	//   ....[82]....
        /*1010*/ 	.word	0x0001a4c0
        /*1014*/ 	.word	0x00000006
        /*1018*/ 	.word	0x00000000
        /*101c*/ 	.short	0x010a
        /*101e*/ 	.byte	0x3f
	.zero		1


	//   ....[83]....
        /*1020*/ 	.word	0x0001a510
        /*1024*/ 	.word	0x00000007
        /*1028*/ 	.word	0x00000000
        /*102c*/ 	.short	0x010a
        /*102e*/ 	.byte	0x3f
	.zero		1


	//   ....[84]....
        /*1030*/ 	.word	0x0001a560
        /*1034*/ 	.word	0x00000004
        /*1038*/ 	.word	0x00000000
        /*103c*/ 	.short	0x010a
        /*103e*/ 	.byte	0x3f
	.zero		1


	//----- nvinfo : EIATTR_NUM_MBARRIERS
	.align		4
.L_614:
        /*1040*/ 	.byte	0x03, 0x38
        /*1042*/ 	.short	0x0017


	//----- nvinfo : EIATTR_EXIT_INSTR_OFFSETS
	.align		4
        /*1044*/ 	.byte	0x04, 0x1c
        /*1046*/ 	.short	(.L_616 - .L_615)


	//   ....[0]....
.L_615:
        /*1048*/ 	.word	0x00000a80


	//   ....[1]....
        /*104c*/ 	.word	0x0000fe80


	//   ....[2]....
        /*1050*/ 	.word	0x00018180


	//----- nvinfo : EIATTR_MAX_THREADS
	.align		4
.L_616:
        /*1054*/ 	.byte	0x04, 0x05
        /*1056*/ 	.short	(.L_618 - .L_617)
.L_617:
        /*1058*/ 	.word	0x00000180
        /*105c*/ 	.word	0x00000001
        /*1060*/ 	.word	0x00000001


	//----- nvinfo : EIATTR_CRS_STACK_SIZE
	.align		4
.L_618:
        /*1064*/ 	.byte	0x04, 0x1e
        /*1066*/ 	.short	(.L_620 - .L_619)
.L_619:
        /*1068*/ 	.word	0x00000000


	//----- nvinfo : EIATTR_CBANK_PARAM_SIZE
	.align		4
.L_620:
        /*106c*/ 	.byte	0x03, 0x19
        /*106e*/ 	.short	0x0bf0


	//----- nvinfo : EIATTR_PARAM_CBANK
	.align		4
        /*1070*/ 	.byte	0x04, 0x0a
        /*1072*/ 	.short	(.L_622 - .L_621)
	.align		4
.L_621:
        /*1074*/ 	.word	index@(.nv.constant0._ZN7cutlass13device_kernelIN5flash11enable_sm90INS1_16FlashAttnFwdSm90INS1_25CollectiveMainloopFwdSm90ILi2EN4cute5tupleIJNS5_1CILi1EEES8_S8_EEENS6_IJNS7_ILi64EEESA_SA_EEELi512ENS_10bfloat16_tEfNS_4arch4Sm90ELb1ELb0ELb0ELb1ELb0ELb0ELb1ELb0ELb0ELb1ELb0ELb0EEENS1_21CollectiveEpilogueFwdINS6_IJSA_NS7_ILi512EEESA_EEES9_SC_SE_Li256ELb1ELb1ELb0ELb0EEENS1_36VarlenDynamicPersistentTileSchedulerILi64ELi64ELi256ELi128ELb0ELb1ELb1ELb1ELb1ELb1EEEEEEEEEvNT_6ParamsE)
        /*1078*/ 	.short	0x0210
        /*107a*/ 	.short	0x0bf0


	//----- nvinfo : EIATTR_SW_WAR
	.align		4
.L_622:
        /*107c*/ 	.byte	0x04, 0x36
        /*107e*/ 	.short	(.L_624 - .L_623)
.L_623:
        /*1080*/ 	.word	0x00000008
.L_624:


//--------------------- .nv.info._ZN7cutlass13device_kernelIN5flash11enable_sm90INS1_16FlashAttnFwdSm90INS1_25CollectiveMainloopFwdSm90ILi2EN4cute5tupleIJNS5_1CILi1EEES8_S8_EEENS6_IJNS7_ILi64EEESA_SA_EEELi512ENS_10bfloat16_tEfNS_4arch4Sm90ELb1ELb0ELb0ELb1ELb0ELb1ELb1ELb0ELb0ELb1ELb0ELb0EEENS1_21CollectiveEpilogueFwdINS6_IJSA_NS7_ILi512EEESA_EEES9_SC_SE_Li256ELb1ELb1ELb0ELb0EEENS1_36VarlenDynamicPersistentTileSchedulerILi64ELi64ELi256ELi128ELb0ELb1ELb1ELb1ELb1ELb1EEEEEEEEEvNT_6ParamsE --------------------------
	.section	.nv.info._ZN7cutlass13device_kernelIN5flash11enable_sm90INS1_16FlashAttnFwdSm90INS1_25CollectiveMainloopFwdSm90ILi2EN4cute5tupleIJNS5_1CILi1EEES8_S8_EEENS6_IJNS7_ILi64EEESA_SA_EEELi512ENS_10bfloat16_tEfNS_4arch4Sm90ELb1ELb0ELb0ELb1ELb0ELb1ELb1ELb0ELb0ELb1ELb0ELb0EEENS1_21CollectiveEpilogueFwdINS6_IJSA_NS7_ILi512EEESA_EEES9_SC_SE_Li256ELb1ELb1ELb0ELb0EEENS1_36VarlenDynamicPersistentTileSchedulerILi64ELi64ELi256ELi128ELb0ELb1ELb1ELb1ELb1ELb1EEEEEEEEEvNT_6ParamsE,"",@"SHT_CUDA_INFO"
	.sectionflags	@""
	.align	4


	//----- nvinfo : EIATTR_CUDA_API_VERSION
	.align		4
        /*0000*/ 	.byte	0x04, 0x37
        /*0002*/ 	.short	(.L_626 - .L_625)
.L_625:
        /*0004*/ 	.word	0x00000082


	//----- nvinfo : EIATTR_KPARAM_INFO
	.align		4
.L_626:
        /*0008*/ 	.byte	0x04, 0x17
        /*000a*/ 	.short	(.L_628 - .L_627)
.L_627:
        /*000c*/ 	.word	0x00000000
        /*0010*/ 	.short	0x0000
        /*0012*/ 	.short	0x0070
        /*0014*/ 	.byte	0x00, 0xf0, 0x01, 0x2e


	//----- nvinfo : EIATTR_SPARSE_MMA_MASK
	.align		4
.L_628:
        /*0018*/ 	.byte	0x03, 0x50
        /*001a*/ 	.short	0x0000


	//----- nvinfo : EIATTR_MAXREG_COUNT
	.align		4
        /*001c*/ 	.byte	0x03, 0x1b
        /*001e*/ 	.short	0x00a8


	//----- nvinfo : EIATTR_NUM_BARRIERS
	.align		4
        /*0020*/ 	.byte	0x02, 0x4c
        /*0022*/ 	.byte	0x10
	.zero		1


	//----- nvinfo : EIATTR_EXTERNS
	.align		4
        /*0024*/ 	.byte	0x04, 0x0f
        /*0026*/ 	.short	(.L_630 - .L_629)


	//   ....[0]....
	.align		4
.L_629:
        /*0028*/ 	.word	index@(__assertfail)


	//----- nvinfo : EIATTR_ANNOTATIONS
	.align		4
.L_630:
        /*002c*/ 	.byte	0x04, 0x55
        /*002e*/ 	.short	(.L_632 - .L_631)


	//   ....[0]....
.L_631:
        /* <DEDUP_REMOVED lines=119> */


	//----- nvinfo : EIATTR_MERCURY_ISA_VERSION
	.align		4
.L_632:
        /*0788*/ 	.byte	0x03, 0x5f
        /*078a*/ 	.short	0x0101


	//----- nvinfo : EIATTR_UNUSED_LOAD_BYTE_OFFSET
	.align		4
        /*078c*/ 	.byte	0x04, 0x44
        /*078e*/ 	.short	(.L_634 - .L_633)


	//   ....[0]....
.L_633:
        /*0790*/ 	.word	0x00000ad0
        /*0794*/ 	.word	0x0000fff0


	//   ....[1]....
        /*0798*/ 	.word	0x00013ea0
        /*079c*/ 	.word	0x0000fff0


	//----- nvinfo : EIATTR_INT_WARP_WIDE_INSTR_OFFSETS
	.align		4
.L_634:
        /*07a0*/ 	.byte	0x04, 0x31
        /*07a2*/ 	.short	(.L_636 - .L_635)


	//   ....[0]....
.L_635:
        /*07a4*/ 	.word	0x00000190


	//   ....[1]....
        /*07a8*/ 	.word	0x000001d0


	//   ....[2]....
        /*07ac*/ 	.word	0x00000240


	//   ....[3]....
        /*07b0*/ 	.word	0x000002b0


	//   ....[4]....
        /*07b4*/ 	.word	0x00019f20


	//   ....[5]....
        /*07b8*/ 	.word	0x00019f80


	//   ....[6]....
        /*07bc*/ 	.word	0x0001fd20


	//   ....[7]....
        /*07c0*/ 	.word	0x0001fd80


	//----- nvinfo : EIATTR_COOP_GROUP_MASK_REGIDS
	.align		4
.L_636:
        /*07c4*/ 	.byte	0x04, 0x29
        /*07c6*/ 	.short	(.L_638 - .L_637)


	//   ....[0]....
.L_637:
        /*07c8*/ 	.word	0xffffffff


	//   ....[1]....
        /*07cc*/ 	.word	0xffffffff


	//   ....[2]....
        /*07d0*/ 	.word	0xffffffff


	//   ....[3]....
        /*07d4*/ 	.word	0xffffffff


	//   ....[4]....
        /*07d8*/ 	.word	0xffffffff


	//   ....[5]....
        /*07dc*/ 	.word	0xffffffff


	//   ....[6]....
        /*07e0*/ 	.word	0xffffffff


	//   ....[7]....
        /*07e4*/ 	.word	0xffffffff


	//   ....[8]....
        /*07e8*/ 	.word	0xffffffff


	//   ....[9]....
        /*07ec*/ 	.word	0xffffffff


	//   ....[10]....
        /*07f0*/ 	.word	0xffffffff


	//   ....[11]....
        /*07f4*/ 	.word	0xffffffff


	//   ....[12]....
        /*07f8*/ 	.word	0xffffffff


	//   ....[13]....
        /*07fc*/ 	.word	0xffffffff


	//   ....[14]....
        /*0800*/ 	.word	0xffffffff


	//   ....[15]....
        /*0804*/ 	.word	0xffffffff


	//   ....[16]....
        /*0808*/ 	.word	0xffffffff


	//   ....[17]....
        /*080c*/ 	.word	0xffffffff


	//   ....[18]....
        /*0810*/ 	.word	0xffffffff


	//   ....[19]....
        /*0814*/ 	.word	0xffffffff


	//   ....[20]....
        /*0818*/ 	.word	0xffffffff


	//   ....[21]....
        /*081c*/ 	.word	0xffffffff


	//   ....[22]....
        /*0820*/ 	.word	0xffffffff


	//   ....[23]....
        /*0824*/ 	.word	0xffffffff


	//   ....[24]....
        /*0828*/ 	.word	0xffffffff


	//   ....[25]....
        /*082c*/ 	.word	0xffffffff


	//   ....[26]....
        /*0830*/ 	.word	0xffffffff


	//   ....[27]....
        /*0834*/ 	.word	0xffffffff


	//   ....[28]....
        /*0838*/ 	.word	0xffffffff


	//   ....[29]....
        /*083c*/ 	.word	0xffffffff


	//   ....[30]....
        /*0840*/ 	.word	0xffffffff


	//   ....[31]....
        /*0844*/ 	.word	0xffffffff


	//   ....[32]....
        /*0848*/ 	.word	0xffffffff


	//   ....[33]....
        /*084c*/ 	.word	0xffffffff


	//   ....[34]....
        /*0850*/ 	.word	0xffffffff


	//   ....[35]....
        /*0854*/ 	.word	0xffffffff


	//   ....[36]....
        /*0858*/ 	.word	0xffffffff


	//   ....[37]....
        /*085c*/ 	.word	0xffffffff


	//   ....[38]....
        /*0860*/ 	.word	0xffffffff


	//   ....[39]....
        /*0864*/ 	.word	0xffffffff


	//   ....[40]....
        /*0868*/ 	.word	0xffffffff


	//   ....[41]....
        /*086c*/ 	.word	0xffffffff


	//   ....[42]....
        /*0870*/ 	.word	0xffffffff


	//   ....[43]....
        /*0874*/ 	.word	0xffffffff


	//   ....[44]....
        /*0878*/ 	.word	0xffffffff


	//   ....[45]....
        /*087c*/ 	.word	0xffffffff


	//   ....[46]....
        /*0880*/ 	.word	0xffffffff


	//   ....[47]....
        /*0884*/ 	.word	0xffffffff


	//   ....[48]....
        /*0888*/ 	.word	0xffffffff


	//   ....[49]....
        /*088c*/ 	.word	0xffffffff


	//   ....[50]....
        /*0890*/ 	.word	0xffffffff


	//   ....[51]....
        /*0894*/ 	.word	0xffffffff


	//   ....[52]....
        /*0898*/ 	.word	0xffffffff


	//   ....[53]....
        /*089c*/ 	.word	0xffffffff


	//   ....[54]....
        /*08a0*/ 	.word	0xffffffff


	//   ....[55]....
        /*08a4*/ 	.word	0xffffffff


	//   ....[56]....
        /*08a8*/ 	.word	0xffffffff


	//   ....[57]....
        /*08ac*/ 	.word	0xffffffff


	//   ....[58]....
        /*08b0*/ 	.word	0xffffffff


	//   ....[59]....
        /*08b4*/ 	.word	0xffffffff


	//   ....[60]....
        /*08b8*/ 	.word	0xffffffff


	//   ....[61]....
        /*08bc*/ 	.word	0xffffffff


	//   ....[62]....
        /*08c0*/ 	.word	0xffffffff


	//   ....[63]....
        /*08c4*/ 	.word	0xffffffff


	//   ....[64]....
        /*08c8*/ 	.word	0xffffffff


	//   ....[65]....
        /*08cc*/ 	.word	0xffffffff


	//   ....[66]....
        /*08d0*/ 	.word	0xffffffff


	//   ....[67]....
        /*08d4*/ 	.word	0xffffffff


	//   ....[68]....
        /*08d8*/ 	.word	0xffffffff


	//   ....[69]....
        /*08dc*/ 	.word	0xffffffff


	//   ....[70]....
        /*08e0*/ 	.word	0xffffffff


	//   ....[71]....
        /*08e4*/ 	.word	0xffffffff


	//   ....[72]....
        /*08e8*/ 	.word	0xffffffff


	//   ....[73]....
        /*08ec*/ 	.word	0xffffffff


	//   ....[74]....
        /*08f0*/ 	.word	0xffffffff


	//   ....[75]....
        /*08f4*/ 	.word	0xffffffff


	//   ....[76]....
        /*08f8*/ 	.word	0xffffffff


	//   ....[77]....
        /*08fc*/ 	.word	0xffffffff


	//   ....[78]....
        /*0900*/ 	.word	0xffffffff


	//   ....[79]....
        /*0904*/ 	.word	0xffffffff


	//   ....[80]....
        /*0908*/ 	.word	0xffffffff


	//   ....[81]....
        /*090c*/ 	.word	0xffffffff


	//   ....[82]....
        /*0910*/ 	.word	0xffffffff


	//   ....[83]....
        /*0914*/ 	.word	0xffffffff


	//   ....[84]....
        /*0918*/ 	.word	0xffffffff


	//   ....[85]....
        /*091c*/ 	.word	0xffffffff


	//   ....[86]....
        /*0920*/ 	.word	0xffffffff


	//   ....[87]....
        /*0924*/ 	.word	0xffffffff


	//   ....[88]....
        /*0928*/ 	.word	0xffffffff


	//   ....[89]....
        /*092c*/ 	.word	0xffffffff


	//   ....[90]....
        /*0930*/ 	.word	0xffffffff


	//   ....[91]....
        /*0934*/ 	.word	0xffffffff


	//   ....[92]....
        /*0938*/ 	.word	0xffffffff


	//   ....[93]....
        /*093c*/ 	.word	0xffffffff


	//   ....[94]....
        /*0940*/ 	.word	0xffffffff


	//   ....[95]....
        /*0944*/ 	.word	0xffffffff


	//   ....[96]....
        /*0948*/ 	.word	0xffffffff


	//   ....[97]....
        /*094c*/ 	.word	0xffffffff


	//   ....[98]....
        /*0950*/ 	.word	0xffffffff


	//   ....[99]....
        /*0954*/ 	.word	0xffffffff


	//   ....[100]....
        /*0958*/ 	.word	0xffffffff


	//   ....[101]....
        /*095c*/ 	.word	0xffffffff


	//   ....[102]....
        /*0960*/ 	.word	0xffffffff


	//   ....[103]....
        /*0964*/ 	.word	0xffffffff


	//   ....[104]....
        /*0968*/ 	.word	0xffffffff


	//   ....[105]....
        /*096c*/ 	.word	0xffffffff


	//   ....[106]....
        /*0970*/ 	.word	0xffffffff


	//   ....[107]....
        /*0974*/ 	.word	0xffffffff


	//   ....[108]....
        /*0978*/ 	.word	0xffffffff


	//   ....[109]....
        /*097c*/ 	.word	0xffffffff


	//   ....[110]....
        /*0980*/ 	.word	0xffffffff


	//   ....[111]....
        /*0984*/ 	.word	0xffffffff


	//   ....[112]....
        /*0988*/ 	.word	0xffffffff


	//   ....[113]....
        /*098c*/ 	.word	0xffffffff


	//   ....[114]....
        /*0990*/ 	.word	0xffffffff


	//   ....[115]....
        /*0994*/ 	.word	0xffffffff


	//   ....[116]....
        /*0998*/ 	.word	0x0500000f


	//   ....[117]....
        /*099c*/ 	.word	0x0500000f


	//   ....[118]....
        /*09a0*/ 	.word	0x0500000f


	//   ....[119]....
        /*09a4*/ 	.word	0x0500000f


	//   ....[120]....
        /*09a8*/ 	.word	0x0500000f


	//   ....[121]....
        /*09ac*/ 	.word	0x0500000f


	//   ....[122]....
        /*09b0*/ 	.word	0x0500000f


	//   ....[123]....
        /*09b4*/ 	.word	0x0500000f


	//   ....[124]....
        /*09b8*/ 	.word	0x0500000f


	//   ....[125]....
        /*09bc*/ 	.word	0x0500000f


	//   ....[126]....
        /*09c0*/ 	.word	0x0500000f


	//   ....[127]....
        /*09c4*/ 	.word	0x0500000f


	//   ....[128]....
        /*09c8*/ 	.word	0x0500000f


	//   ....[129]....
        /*09cc*/ 	.word	0x0500000f


	//   ....[130]....
        /*09d0*/ 	.word	0x0500000f


	//   ....[131]....
        /*09d4*/ 	.word	0x0500000f


	//   ....[132]....
        /*09d8*/ 	.word	0x0500000f


	//   ....[133]....
        /*09dc*/ 	.word	0x0500000f


	//   ....[134]....
        /*09e0*/ 	.word	0x0500000f


	//   ....[135]....
        /*09e4*/ 	.word	0x0500000f


	//   ....[136]....
        /*09e8*/ 	.word	0x0500000f


	//   ....[137]....
        /*09ec*/ 	.word	0x0500000f


	//   ....[138]....
        /*09f0*/ 	.word	0x0500000f


	//   ....[139]....
        /*09f4*/ 	.word	0x0500000f


	//   ....[140]....
        /*09f8*/ 	.word	0x0500000f


	//   ....[141]....
        /*09fc*/ 	.word	0x0500000f


	//   ....[142]....
        /*0a00*/ 	.word	0x0500000f


	//   ....[143]....
        /*0a04*/ 	.word	0x0500000f


	//   ....[144]....
        /*0a08*/ 	.word	0x0500000f


	//   ....[145]....
        /*0a0c*/ 	.word	0x0500000f


	//   ....[146]....
        /*0a10*/ 	.word	0x0500000f


	//   ....[147]....
        /*0a14*/ 	.word	0x0500000f


	//   ....[148]....
        /*0a18*/ 	.word	0x0500000f


	//   ....[149]....
        /*0a1c*/ 	.word	0x0500000f


	//   ....[150]....
        /*0a20*/ 	.word	0x0500000f


	//   ....[151]....
        /*0a24*/ 	.word	0x0500000f


	//   ....[152]....
        /*0a28*/ 	.word	0x0500000f


	//   ....[153]....
        /*0a2c*/ 	.word	0x0500000f


	//   ....[154]....
        /*0a30*/ 	.word	0x0500000f


	//   ....[155]....
        /*0a34*/ 	.word	0x0500000f


	//   ....[156]....
        /*0a38*/ 	.word	0x0500000f


	//   ....[157]....
        /*0a3c*/ 	.word	0x0500000f


	//   ....[158]....
        /*0a40*/ 	.word	0x0500000f


	//   ....[159]....
        /*0a44*/ 	.word	0x0500000f


	//   ....[160]....
        /*0a48*/ 	.word	0x0500000f


	//   ....[161]....
        /*0a4c*/ 	.word	0x0500000f


	//   ....[162]....
        /*0a50*/ 	.word	0x0500000f


	//   ....[163]....
        /*0a54*/ 	.word	0x0500000f


	//   ....[164]....
        /*0a58*/ 	.word	0x0500000f


	//   ....[165]....
        /*0a5c*/ 	.word	0x0500000f


	//   ....[166]....
        /*0a60*/ 	.word	0x0500000f


	//   ....[167]....
        /*0a64*/ 	.word	0x0500000f


	//----- nvinfo : EIATTR_COOP_GROUP_INSTR_OFFSETS
	.align		4
.L_638:
        /*0a68*/ 	.byte	0x04, 0x28
        /*0a6a*/ 	.short	(.L_640 - .L_639)


	//   ....[0]....
.L_639:
        /*0a6c*/ 	.word	0x00000060


	//   ....[1]....
        /*0a70*/ 	.word	0x000001a0


	//   ....[2]....
        /*0a74*/ 	.word	0x000001e0


	//   ....[3]....
        /*0a78*/ 	.word	0x000003f0


	//   ....[4]....
        /*0a7c*/ 	.word	0x00000550


	//   ....[5]....
        /*0a80*/ 	.word	0x00000670


	//   ....[6]....
        /*0a84*/ 	.word	0x000007d0


	//   ....[7]....
        /*0a88*/ 	.word	0x00004940


	//   ....[8]....
        /*0a8c*/ 	.word	0x00006740


	//   ....[9]....
        /*0a90*/ 	.word	0x00006e70


	//   ....[10]....
        /*0a94*/ 	.word	0x00006e80


	//   ....[11]....
        /*0a98*/ 	.word	0x00006e90


	//   ....[12]....
        /*0a9c*/ 	.word	0x00006ea0


	//   ....[13]....
        /*0aa0*/ 	.word	0x000071b0


	//   ....[14]....
        /*0aa4*/ 	.word	0x000071c0


	//   ....[15]....
        /*0aa8*/ 	.word	0x000071d0


	//   ....[16]....
        /*0aac*/ 	.word	0x000071e0


	//   ....[17]....
        /*0ab0*/ 	.word	0x000084d0


	//   ....[18]....
        /*0ab4*/ 	.word	0x000084e0


	//   ....[19]....
        /*0ab8*/ 	.word	0x000084f0


	//   ....[20]....
        /*0abc*/ 	.word	0x00008500


	//   ....[21]....
        /*0ac0*/ 	.word	0x00008750


	//   ....[22]....
        /*0ac4*/ 	.word	0x00008760


	//   ....[23]....
        /*0ac8*/ 	.word	0x00008770


	//   ....[24]....
        /*0acc*/ 	.word	0x00008780


	//   ....[25]....
        /*0ad0*/ 	.word	0x00009fb0


	//   ....[26]....
        /*0ad4*/ 	.word	0x0000b6d0


	//   ....[27]....
        /*0ad8*/ 	.word	0x0000b700


	//   ....[28]....
        /*0adc*/ 	.word	0x0000bab0


	//   ....[29]....
        /*0ae0*/ 	.word	0x0000bbb0


	//   ....[30]....
        /*0ae4*/ 	.word	0x0000bef0


	//   ....[31]....
        /*0ae8*/ 	.word	0x0000bfb0


	//   ....[32]....
        /*0aec*/ 	.word	0x0000c8c0


	//   ....[33]....
        /*0af0*/ 	.word	0x0000ceb0


	//   ....[34]....
        /*0af4*/ 	.word	0x0000e600


	//   ....[35]....
        /*0af8*/ 	.word	0x0000e8a0


	//   ....[36]....
        /*0afc*/ 	.word	0x0000e9b0


	//   ....[37]....
        /*0b00*/ 	.word	0x0000ebb0


	//   ....[38]....
        /*0b04*/ 	.word	0x0000ed30


	//   ....[39]....
        /*0b08*/ 	.word	0x0000ee70


	//   ....[40]....
        /*0b0c*/ 	.word	0x00010080


	//   ....[41]....
        /*0b10*/ 	.word	0x000106e0


	//   ....[42]....
        /*0b14*/ 	.word	0x00011ff0


	//   ....[43]....
        /*0b18*/ 	.word	0x00012000


	//   ....[44]....
        /*0b1c*/ 	.word	0x00012020


	//   ....[45]....
        /*0b20*/ 	.word	0x000121a0


	//   ....[46]....
        /*0b24*/ 	.word	0x00013360


	//   ....[47]....
        /*0b28*/ 	.word	0x000133b0


	//   ....[48]....
        /*0b2c*/ 	.word	0x000133e0


	//   ....[49]....
        /*0b30*/ 	.word	0x00013470


	//   ....[50]....
        /*0b34*/ 	.word	0x00013490


	//   ....[51]....
        /*0b38*/ 	.word	0x00014e60


	//   ....[52]....
        /*0b3c*/ 	.word	0x00015340


	//   ....[53]....
        /*0b40*/ 	.word	0x00015380


	//   ....[54]....
        /*0b44*/ 	.word	0x000153a0


	//   ....[55]....
        /*0b48*/ 	.word	0x000153c0


	//   ....[56]....
        /*0b4c*/ 	.word	0x000159d0


	//   ....[57]....
        /*0b50*/ 	.word	0x00015a30


	//   ....[58]....
        /*0b54*/ 	.word	0x00015cd0


	//   ....[59]....
        /*0b58*/ 	.word	0x00015cf0


	//   ....[60]....
        /*0b5c*/ 	.word	0x00016870


	//   ....[61]....
        /*0b60*/ 	.word	0x00016890


	//   ....[62]....
        /*0b64*/ 	.word	0x00016ac0


	//   ....[63]....
        /*0b68*/ 	.word	0x00016ae0


	//   ....[64]....
        /*0b6c*/ 	.word	0x00016d90


	//   ....[65]....
        /*0b70*/ 	.word	0x00016f70


	//   ....[66]....
        /*0b74*/ 	.word	0x00016fa0


	//   ....[67]....
        /*0b78*/ 	.word	0x00016fd0


	//   ....[68]....
        /*0b7c*/ 	.word	0x00017000


	//   ....[69]....
        /*0b80*/ 	.word	0x00017030


	//   ....[70]....
        /*0b84*/ 	.word	0x00017060


	//   ....[71]....
        /*0b88*/ 	.word	0x000171d0


	//   ....[72]....
        /*0b8c*/ 	.word	0x00017200


	//   ....[73]....
        /*0b90*/ 	.word	0x00017230


	//   ....[74]....
        /*0b94*/ 	.word	0x00017260


	//   ....[75]....
        /*0b98*/ 	.word	0x00017290


	//   ....[76]....
        /*0b9c*/ 	.word	0x000172c0


	//   ....[77]....
        /*0ba0*/ 	.word	0x00017360


	//   ....[78]....
        /*0ba4*/ 	.word	0x000173c0


	//   ....[79]....
        /*0ba8*/ 	.word	0x00017450


	//   ....[80]....
        /*0bac*/ 	.word	0x00018300


	//   ....[81]....
        /*0bb0*/ 	.word	0x0001a520


	//   ....[82]....
        /*0bb4*/ 	.word	0x0001b0b0


	//   ....[83]....
        /*0bb8*/ 	.word	0x0001b0c0


	//   ....[84]....
        /*0bbc*/ 	.word	0x0001b0e0


	//   ....[85]....
        /*0bc0*/ 	.word	0x0001b1b0


	//   ....[86]....
        /*0bc4*/ 	.word	0x0001b1e0


	//   ....[87]....
        /*0bc8*/ 	.word	0x0001b240


	//   ....[88]....
        /*0bcc*/ 	.word	0x0001b250


	//   ....[89]....
        /*0bd0*/ 	.word	0x0001b2c0


	//   ....[90]....
        /*0bd4*/ 	.word	0x0001bc10


	//   ....[91]....
        /*0bd8*/ 	.word	0x0001bc20


	//   ....[92]....
        /*0bdc*/ 	.word	0x0001bd60


	//   ....[93]....
        /*0be0*/ 	.word	0x0001bd70


	//   ....[94]....
        /*0be4*/ 	.word	0x0001c020


	//   ....[95]....
        /*0be8*/ 	.word	0x0001c030


	//   ....[96]....
        /*0bec*/ 	.word	0x0001c1a0


	//   ....[97]....
        /*0bf0*/ 	.word	0x0001c1b0


	//   ....[98]....
        /*0bf4*/ 	.word	0x0001ffb0


	//   ....[99]....
        /*0bf8*/ 	.word	0x0001ffe0


	//   ....[100]....
        /*0bfc*/ 	.word	0x00020020


	//   ....[101]....
        /*0c00*/ 	.word	0x00020050


	//   ....[102]....
        /*0c04*/ 	.word	0x00020080


	//   ....[103]....
        /*0c08*/ 	.word	0x000200b0


	//   ....[104]....
        /*0c0c*/ 	.word	0x000200e0


	//   ....[105]....
        /*0c10*/ 	.word	0x00020110


	//   ....[106]....
        /*0c14*/ 	.word	0x00020290


	//   ....[107]....
        /*0c18*/ 	.word	0x000202c0


	//   ....[108]....
        /*0c1c*/ 	.word	0x000202f0


	//   ....[109]....
        /*0c20*/ 	.word	0x00020320


	//   ....[110]....
        /*0c24*/ 	.word	0x00020350


	//   ....[111]....
        /*0c28*/ 	.word	0x00020380


	//   ....[112]....
        /*0c2c*/ 	.word	0x00020440


	//   ....[113]....
        /*0c30*/ 	.word	0x00020460


	//   ....[114]....
        /*0c34*/ 	.word	0x000204d0


	//   ....[115]....
        /*0c38*/ 	.word	0x00020ba0


	//   ....[116]....
        /*0c3c*/ 	.word	0x00020fe0


	//   ....[117]....
        /*0c40*/ 	.word	0x00021070


	//   ....[118]....
        /*0c44*/ 	.word	0x000210c0


	//   ....[119]....
        /*0c48*/ 	.word	0x00021110


	//   ....[120]....
        /*0c4c*/ 	.word	0x000211a0


	//   ....[121]....
        /*0c50*/ 	.word	0x00021230


	//   ....[122]....
        /*0c54*/ 	.word	0x00021280


	//   ....[123]....
        /*0c58*/ 	.word	0x000212d0


	//   ....[124]....
        /*0c5c*/ 	.word	0x000213b0


	//   ....[125]....
        /*0c60*/ 	.word	0x00021440


	//   ....[126]....
        /*0c64*/ 	.word	0x00021490


	//   ....[127]....
        /*0c68*/ 	.word	0x000214f0


	//   ....[128]....
        /*0c6c*/ 	.word	0x00021590


	//   ....[129]....
        /*0c70*/ 	.word	0x00021620


	//   ....[130]....
        /*0c74*/ 	.word	0x00021670


	//   ....[131]....
        /*0c78*/ 	.word	0x000216c0


	//   ....[132]....
        /*0c7c*/ 	.word	0x00021a20


	//   ....[133]....
        /*0c80*/ 	.word	0x00021d10


	//   ....[134]....
        /*0c84*/ 	.word	0x00021e90


	//   ....[135]....
        /*0c88*/ 	.word	0x00021ee0


	//   ....[136]....
        /*0c8c*/ 	.word	0x00021f40


	//   ....[137]....
        /*0c90*/ 	.word	0x00021fa0


	//   ....[138]....
        /*0c94*/ 	.word	0x000220f0


	//   ....[139]....
        /*0c98*/ 	.word	0x00022190


	//   ....[140]....
        /*0c9c*/ 	.word	0x00022240


	//   ....[141]....
        /*0ca0*/ 	.word	0x00022320


	//   ....[142]....
        /*0ca4*/ 	.word	0x000224f0


	//   ....[143]....
        /*0ca8*/ 	.word	0x000225b0


	//   ....[144]....
        /*0cac*/ 	.word	0x00022860


	//   ....[145]....
        /*0cb0*/ 	.word	0x00022980


	//   ....[146]....
        /*0cb4*/ 	.word	0x00022b50


	//   ....[147]....
        /*0cb8*/ 	.word	0x00022c20


	//   ....[148]....
        /*0cbc*/ 	.word	0x00022e20


	//   ....[149]....
        /*0cc0*/ 	.word	0x00022eb0


	//   ....[150]....
        /*0cc4*/ 	.word	0x000231e0


	//   ....[151]....
        /*0cc8*/ 	.word	0x00023280


	//   ....[152]....
        /*0ccc*/ 	.word	0x000233a0


	//   ....[153]....
        /*0cd0*/ 	.word	0x00023420


	//   ....[154]....
        /*0cd4*/ 	.word	0x000234a0


	//   ....[155]....
        /*0cd8*/ 	.word	0x00023520


	//   ....[156]....
        /*0cdc*/ 	.word	0x000235a0


	//   ....[157]....
        /*0ce0*/ 	.word	0x00023630


	//   ....[158]....
        /*0ce4*/ 	.word	0x000236d0


	//   ....[159]....
        /*0ce8*/ 	.word	0x00023780


	//   ....[160]....
        /*0cec*/ 	.word	0x00023800


	//   ....[161]....
        /*0cf0*/ 	.word	0x00023880


	//   ....[162]....
        /*0cf4*/ 	.word	0x00023900


	//   ....[163]....
        /*0cf8*/ 	.word	0x00023990


	//   ....[164]....
        /*0cfc*/ 	.word	0x00023a10


	//   ....[165]....
        /*0d00*/ 	.word	0x00023ab0


	//   ....[166]....
        /*0d04*/ 	.word	0x00023b40


	//   ....[167]....
        /*0d08*/ 	.word	0x00023c70


	//----- nvinfo : EIATTR_REG_RECONFIG
	.align		4
.L_640:
        /*0d0c*/ 	.byte	0x01, 0x54
	.zero		2


	//----- nvinfo : EIATTR_SYSCALL_OFFSETS
	.align		4
        /*0d10*/ 	.byte	0x04, 0x46
        /*0d12*/ 	.short	(.L_642 - .L_641)


	//   ....[0]....
.L_641:
        /*0d14*/ 	.word	0x00001a70


	//   ....[1]....
        /*0d18*/ 	.word	0x00001bc0


	//   ....[2]....
        /*0d1c*/ 	.word	0x00006900


	//   ....[3]....
        /*0d20*/ 	.word	0x00006c20


	//   ....[4]....
        /*0d24*/ 	.word	0x0001a120


	//   ....[5]....
        /*0d28*/ 	.word	0x0001a280


	//   ....[6]....
        /*0d2c*/ 	.word	0x0001a380


	//   ....[7]....
        /*0d30*/ 	.word	0x0001ac90


	//   ....[8]....
        /*0d34*/ 	.word	0x0001b5e0


	//----- nvinfo : EIATTR_MBARRIER_INSTR_OFFSETS
	.align		4
.L_642:
        /*0d38*/ 	.byte	0x04, 0x39
        /*0d3a*/ 	.short	(.L_644 - .L_643)


	//   ....[0]....
.L_643:
        /*0d3c*/ 	.word	0x000002d0
        /*0d40*/ 	.word	0x000000ff
        /*0d44*/ 	.word	0x00038800
        /*0d48*/ 	.short	0x0100
        /*0d4a*/ 	.byte	0x08
	.zero		1


	//   ....[1]....
        /*0d4c*/ 	.word	0x000002e0
        /*0d50*/ 	.word	0x000000ff
        /*0d54*/ 	.word	0x00038810
        /*0d58*/ 	.short	0x0100
        /*0d5a*/ 	.byte	0x08
	.zero		1


	//   ....[2]....
        /*0d5c*/ 	.word	0x000002f0
        /*0d60*/ 	.word	0x000000ff
        /*0d64*/ 	.word	0x00038820
        /*0d68*/ 	.short	0x0100
        /*0d6a*/ 	.byte	0x08
	.zero		1


	//   ....[3]....
        /*0d6c*/ 	.word	0x000003a0
        /*0d70*/ 	.word	0x000000ff
        /*0d74*/ 	.word	0x00038830
        /*0d78*/ 	.short	0x0100
        /*0d7a*/ 	.byte	0x06
	.zero		1


	//   ....[4]....
        /*0d7c*/ 	.word	0x000003b0
        /*0d80*/ 	.word	0x000000ff
        /*0d84*/ 	.word	0x00038840
        /*0d88*/ 	.short	0x0100
        /*0d8a*/ 	.byte	0x06
	.zero		1


	//   ....[5]....
        /*0d8c*/ 	.word	0x000003c0
        /*0d90*/ 	.word	0x000000ff
        /*0d94*/ 	.word	0x00038838
        /*0d98*/ 	.short	0x0100
        /*0d9a*/ 	.byte	0x06
	.zero		1


	//   ....[6]....
        /*0d9c*/ 	.word	0x000003d0
        /*0da0*/ 	.word	0x000000ff
        /*0da4*/ 	.word	0x00038848
        /*0da8*/ 	.short	0x0100
        /*0daa*/ 	.byte	0x06
	.zero		1


	//   ....[7]....
        /*0dac*/ 	.word	0x00000500
        /*0db0*/ 	.word	0x000000ff
        /*0db4*/ 	.word	0x00038850
        /*0db8*/ 	.short	0x0100
        /*0dba*/ 	.byte	0x08
	.zero		1


	//   ....[8]....
        /*0dbc*/ 	.word	0x00000510
        /*0dc0*/ 	.word	0x000000ff
        /*0dc4*/ 	.word	0x00038860
        /*0dc8*/ 	.short	0x0100
        /*0dca*/ 	.byte	0x08
	.zero		1


	//   ....[9]....
        /*0dcc*/ 	.word	0x00000520
        /*0dd0*/ 	.word	0x000000ff
        /*0dd4*/ 	.word	0x00038858
        /*0dd8*/ 	.short	0x0100
        /*0dda*/ 	.byte	0x08
	.zero		1


	//   ....[10]....
        /*0ddc*/ 	.word	0x00000530
        /*0de0*/ 	.word	0x000000ff
        /*0de4*/ 	.word	0x00038868
        /*0de8*/ 	.short	0x0100
        /*0dea*/ 	.byte	0x08
	.zero		1


	//   ....[11]....
        /*0dec*/ 	.word	0x00000620
        /*0df0*/ 	.word	0x000000ff
        /*0df4*/ 	.word	0x00038870
        /*0df8*/ 	.short	0x0100
        /*0dfa*/ 	.byte	0x06
	.zero		1


	//   ....[12]....
        /*0dfc*/ 	.word	0x00000630
        /*0e00*/ 	.word	0x000000ff
        /*0e04*/ 	.word	0x00038880
        /*0e08*/ 	.short	0x0100
        /*0e0a*/ 	.byte	0x06
	.zero		1


	//   ....[13]....
        /*0e0c*/ 	.word	0x00000640
        /*0e10*/ 	.word	0x000000ff
        /*0e14*/ 	.word	0x00038878
        /*0e18*/ 	.short	0x0100
        /*0e1a*/ 	.byte	0x06
	.zero		1


	//   ....[14]....
        /*0e1c*/ 	.word	0x00000650
        /*0e20*/ 	.word	0x000000ff
        /*0e24*/ 	.word	0x00038888
        /*0e28*/ 	.short	0x0100
        /*0e2a*/ 	.byte	0x06
	.zero		1


	//   ....[15]....
        /*0e2c*/ 	.word	0x00000780
        /*0e30*/ 	.word	0x000000ff
        /*0e34*/ 	.word	0x00038890
        /*0e38*/ 	.short	0x0100
        /*0e3a*/ 	.byte	0x08
	.zero		1


	//   ....[16]....
        /*0e3c*/ 	.word	0x00000790
        /*0e40*/ 	.word	0x000000ff
        /*0e44*/ 	.word	0x000388a0
        /*0e48*/ 	.short	0x0100
        /*0e4a*/ 	.byte	0x08
	.zero		1


	//   ....[17]....
        /*0e4c*/ 	.word	0x000007a0
        /*0e50*/ 	.word	0x000000ff
        /*0e54*/ 	.word	0x00038898
        /*0e58*/ 	.short	0x0100
        /*0e5a*/ 	.byte	0x08
	.zero		1


	//   ....[18]....
        /*0e5c*/ 	.word	0x000007b0
        /*0e60*/ 	.word	0x000000ff
        /*0e64*/ 	.word	0x000388a8
        /*0e68*/ 	.short	0x0100
        /*0e6a*/ 	.byte	0x08
	.zero		1


	//   ....[19]....
        /*0e6c*/ 	.word	0x000008e0
        /*0e70*/ 	.word	0x000000ff
        /*0e74*/ 	.word	0x000388b0
        /*0e78*/ 	.short	0x0100
        /*0e7a*/ 	.byte	0x08
	.zero		1


	//   ....[20]....
        /*0e7c*/ 	.word	0x000008f0
        /*0e80*/ 	.word	0x000000ff
        /*0e84*/ 	.word	0x000388c0
        /*0e88*/ 	.short	0x0100
        /*0e8a*/ 	.byte	0x08
	.zero		1


	//   ....[21]....
        /*0e8c*/ 	.word	0x00000900
        /*0e90*/ 	.word	0x000000ff
        /*0e94*/ 	.word	0x000388b8
        /*0e98*/ 	.short	0x0100
        /*0e9a*/ 	.byte	0x08
	.zero		1


	//   ....[22]....
        /*0e9c*/ 	.word	0x00000910
        /*0ea0*/ 	.word	0x000000ff
        /*0ea4*/ 	.word	0x000388c8
        /*0ea8*/ 	.short	0x0100
        /*0eaa*/ 	.byte	0x08
	.zero		1


	//   ....[23]....
        /*0eac*/ 	.word	0x000027a0
        /*0eb0*/ 	.word	0x00000044
        /*0eb4*/ 	.word	0x00038890
        /*0eb8*/ 	.short	0x010a
        /*0eba*/ 	.byte	0x3f
	.zero		1


	//   ....[24]....
        /*0ebc*/ 	.word	0x000031b0
        /*0ec0*/ 	.word	0x00000044
        /*0ec4*/ 	.word	0x00038890
        /*0ec8*/ 	.short	0x010a
        /*0eca*/ 	.byte	0x3f
	.zero		1


	//   ....[25]....
        /*0ecc*/ 	.word	0x00003ab0
        /*0ed0*/ 	.word	0x00000044
        /*0ed4*/ 	.word	0x00038890
        /*0ed8*/ 	.short	0x010a
        /*0eda*/ 	.byte	0x3f
	.zero		1


	//   ....[26]....
        /*0edc*/ 	.word	0x00003cb0
        /*0ee0*/ 	.word	0x00000004
        /*0ee4*/ 	.word	0x00000000
        /*0ee8*/ 	.short	0x0101
        /*0eea*/ 	.byte	0x3f
	.zero		1


	//   ....[27]....
        /*0eec*/ 	.word	0x00003cf0
        /*0ef0*/ 	.word	0x00000044
        /*0ef4*/ 	.word	0x000388b0
        /*0ef8*/ 	.short	0x010a
        /*0efa*/ 	.byte	0x3f
	.zero		1


	//   ....[28]....
        /*0efc*/ 	.word	0x00004320
        /*0f00*/ 	.word	0x00000044
        /*0f04*/ 	.word	0x00000000
        /*0f08*/ 	.short	0x0101
        /*0f0a*/ 	.byte	0x3f
	.zero		1


	//   ....[29]....
        /*0f0c*/ 	.word	0x00004d80
        /*0f10*/ 	.word	0x00000003
        /*0f14*/ 	.word	0x00000000
        /*0f18*/ 	.short	0x0101
        /*0f1a*/ 	.byte	0x3f
	.zero		1


	//   ....[30]....
        /*0f1c*/ 	.word	0x00005900
        /*0f20*/ 	.word	0x00000003
        /*0f24*/ 	.word	0x00000000
        /*0f28*/ 	.short	0x0101
        /*0f2a*/ 	.byte	0x3f
	.zero		1


	//   ....[31]....
        /*0f2c*/ 	.word	0x00006990
        /*0f30*/ 	.word	0x00000002
        /*0f34*/ 	.word	0x00038800
        /*0f38*/ 	.short	0x010a
        /*0f3a*/ 	.byte	0x3f
	.zero		1


	//   ....[32]....
        /*0f3c*/ 	.word	0x000069e0
        /*0f40*/ 	.word	0x00000002
        /*0f44*/ 	.word	0x00038800
        /*0f48*/ 	.short	0x010a
        /*0f4a*/ 	.byte	0x3f
	.zero		1


	//   ....[33]....
        /*0f4c*/ 	.word	0x00007420
        /*0f50*/ 	.word	0x00000002
        /*0f54*/ 	.word	0x00038800
        /*0f58*/ 	.short	0x010a
        /*0f5a*/ 	.byte	0x3f
	.zero		1


	//   ....[34]....
        /*0f5c*/ 	.word	0x00008930
        /*0f60*/ 	.word	0x00000002
        /*0f64*/ 	.word	0x00038800
        /*0f68*/ 	.short	0x010a
        /*0f6a*/ 	.byte	0x3f
	.zero		1


	//   ....[35]....
        /*0f6c*/ 	.word	0x00009880
        /*0f70*/ 	.word	0x000000a9
        /*0f74*/ 	.word	0x00038830
        /*0f78*/ 	.short	0x010a
        /*0f7a*/ 	.byte	0x3f
	.zero		1


	//   ....[36]....
        /*0f7c*/ 	.word	0x00009930
        /*0f80*/ 	.word	0x000000a9
        /*0f84*/ 	.word	0x00038830
        /*0f88*/ 	.short	0x010a
        /*0f8a*/ 	.byte	0x3f
	.zero		1


	//   ....[37]....
        /*0f8c*/ 	.word	0x00009c40
        /*0f90*/ 	.word	0x00000002
        /*0f94*/ 	.word	0x00038810
        /*0f98*/ 	.short	0x010a
        /*0f9a*/ 	.byte	0x3f
	.zero		1


	//   ....[38]....
        /*0f9c*/ 	.word	0x00009c90
        /*0fa0*/ 	.word	0x000000a9
        /*0fa4*/ 	.word	0x00038850
        /*0fa8*/ 	.short	0x010a
        /*0faa*/ 	.byte	0x3f
	.zero		1


	//   ....[39]....
        /*0fac*/ 	.word	0x00009d40
        /*0fb0*/ 	.word	0x000000a9
        /*0fb4*/ 	.word	0x00038850
        /*0fb8*/ 	.short	0x010a
        /*0fba*/ 	.byte	0x3f
	.zero		1


	//   ....[40]....
        /*0fbc*/ 	.word	0x0000c1a0
        /*0fc0*/ 	.word	0x00000014
        /*0fc4*/ 	.word	0x00000000
        /*0fc8*/ 	.short	0x0101
        /*0fca*/ 	.byte	0x3f
	.zero		1


	//   ....[41]....
        /*0fcc*/ 	.word	0x0000c8e0
        /*0fd0*/ 	.word	0x000000a9
        /*0fd4*/ 	.word	0x00000000
        /*0fd8*/ 	.short	0x0101
        /*0fda*/ 	.byte	0x3f
	.zero		1


	//   ....[42]....
        /*0fdc*/ 	.word	0x0000c9e0
        /*0fe0*/ 	.word	0x000000c5
        /*0fe4*/ 	.word	0x00038830
        /*0fe8*/ 	.short	0x010a
        /*0fea*/ 	.byte	0x3f
	.zero		1


	//   ....[43]....
        /*0fec*/ 	.word	0x0000ca50
        /*0ff0*/ 	.word	0x000000c5
        /*0ff4*/ 	.word	0x00038830
        /*0ff8*/ 	.short	0x010a
        /*0ffa*/ 	.byte	0x3f
	.zero		1


	//   ....[44]....
        /*0ffc*/ 	.word	0x0000ccc0
        /*1000*/ 	.word	0x000000c5
        /*1004*/ 	.word	0x00038850
        /*1008*/ 	.short	0x010a
        /*100a*/ 	.byte	0x3f
	.zero		1


	//   ....[45]....
        /*100c*/ 	.word	0x0000cd10
        /*1010*/ 	.word	0x000000c5
        /*1014*/ 	.word	0x00038850
        /*1018*/ 	.short	0x010a
        /*101a*/ 	.byte	0x3f
	.zero		1


	//   ....[46]....
        /*101c*/ 	.word	0x0000f0b0
        /*1020*/ 	.word	0x000000a7
        /*1024*/ 	.word	0x00000000
        /*1028*/ 	.short	0x0101
        /*102a*/ 	.byte	0x3f
	.zero		1


	//   ....[47]....
        /*102c*/ 	.word	0x000100a0
        /*1030*/ 	.word	0x000000c5
        /*1034*/ 	.word	0x00000000
        /*1038*/ 	.short	0x0101
        /*103a*/ 	.byte	0x3f
	.zero		1


	//   ....[48]....
        /*103c*/ 	.word	0x000101f0
        /*1040*/ 	.word	0x000000c2
        /*1044*/ 	.word	0x00038830
        /*1048*/ 	.short	0x010a
        /*104a*/ 	.byte	0x3f
	.zero		1


	//   ....[49]....
        /*104c*/ 	.word	0x00010260
        /*1050*/ 	.word	0x000000c2
        /*1054*/ 	.word	0x00038830
        /*1058*/ 	.short	0x010a
        /*105a*/ 	.byte	0x3f
	.zero		1


	//   ....[50]....
        /*105c*/ 	.word	0x000104d0
        /*1060*/ 	.word	0x000000c2
        /*1064*/ 	.word	0x00038850
        /*1068*/ 	.short	0x010a
        /*106a*/ 	.byte	0x3f
	.zero		1


	//   ....[51]....
        /*106c*/ 	.word	0x00010520
        /*1070*/ 	.word	0x000000c2
        /*1074*/ 	.word	0x00038850
        /*1078*/ 	.short	0x010a
        /*107a*/ 	.byte	0x3f
	.zero		1


	//   ....[52]....
        /*107c*/ 	.word	0x000124e0
        /*1080*/ 	.word	0x000000a2
        /*1084*/ 	.word	0x00000000
        /*1088*/ 	.short	0x0101
        /*108a*/ 	.byte	0x3f
	.zero		1


	//   ....[53]....
        /*108c*/ 	.word	0x00013380
        /*1090*/ 	.word	0x000000c2
        /*1094*/ 	.word	0x00000000
        /*1098*/ 	.short	0x0101
        /*109a*/ 	.byte	0x3f
	.zero		1


	//   ....[54]....
        /*109c*/ 	.word	0x000159a0
        /*10a0*/ 	.word	0x00000000
        /*10a4*/ 	.word	0x00000000
        /*10a8*/ 	.short	0x0101
        /*10aa*/ 	.byte	0x3f
	.zero		1


	//   ....[55]....
        /*10ac*/ 	.word	0x000183f0
        /*10b0*/ 	.word	0x00000005
        /*10b4*/ 	.word	0x00038820
        /*10b8*/ 	.short	0x010a
        /*10ba*/ 	.byte	0x3f
	.zero		1


	//   ....[56]....
        /*10bc*/ 	.word	0x000184e0
        /*10c0*/ 	.word	0x00000004
        /*10c4*/ 	.word	0x000388a0
        /*10c8*/ 	.short	0x010a
        /*10ca*/ 	.byte	0x3f
	.zero		1


	//   ....[57]....
        /*10cc*/ 	.word	0x00018730
        /*10d0*/ 	.word	0x00000004
        /*10d4*/ 	.word	0x000388c0
        /*10d8*/ 	.short	0x010a
        /*10da*/ 	.byte	0x3f
	.zero		1


	//   ....[58]....
        /*10dc*/ 	.word	0x000191b0
        /*10e0*/ 	.word	0x00000004
        /*10e4*/ 	.word	0x000388a0
        /*10e8*/ 	.short	0x010a
        /*10ea*/ 	.byte	0x3f
	.zero		1


	//   ....[59]....
        /*10ec*/ 	.word	0x000193f0
        /*10f0*/ 	.word	0x00000004
        /*10f4*/ 	.word	0x000388c0
        /*10f8*/ 	.short	0x010a
        /*10fa*/ 	.byte	0x3f
	.zero		1


	//   ....[60]....
        /*10fc*/ 	.word	0x0001a7d0
        /*1100*/ 	.word	0x00000000
        /*1104*/ 	.word	0x00038840
        /*1108*/ 	.short	0x010a
        /*110a*/ 	.byte	0x3f
	.zero		1


	//   ....[61]....
        /*110c*/ 	.word	0x0001b380
        /*1110*/ 	.word	0x00000008
        /*1114*/ 	.word	0x00038800
        /*1118*/ 	.short	0x0107
        /*111a*/ 	.byte	0x3f
	.zero		1


	//   ....[62]....
        /*111c*/ 	.word	0x0001b430
        /*1120*/ 	.word	0x00000000
        /*1124*/ 	.word	0x00038800
        /*1128*/ 	.short	0x0101
        /*112a*/ 	.byte	0x3f
	.zero		1


	//   ....[63]....
        /*112c*/ 	.word	0x0001c3e0
        /*1130*/ 	.word	0x00000000
        /*1134*/ 	.word	0x00038810
        /*1138*/ 	.short	0x0107
        /*113a*/ 	.byte	0x3f
	.zero		1


	//   ....[64]....
        /*113c*/ 	.word	0x0001c4e0
        /*1140*/ 	.word	0x00000002
        /*1144*/ 	.word	0x00038810
        /*1148*/ 	.short	0x0101
        /*114a*/ 	.byte	0x3f
	.zero		1


	//   ....[65]....
        /*114c*/ 	.word	0x0001c500
        /*1150*/ 	.word	0x00000002
        /*1154*/ 	.word	0x00038820
        /*1158*/ 	.short	0x010a
        /*115a*/ 	.byte	0x3f
	.zero		1


	//   ....[66]....
        /*115c*/ 	.word	0x0001c610
        /*1160*/ 	.word	0x00000000
        /*1164*/ 	.word	0x00038860
        /*1168*/ 	.short	0x010a
        /*116a*/ 	.byte	0x3f
	.zero		1


	//   ....[67]....
        /*116c*/ 	.word	0x0001d300
        /*1170*/ 	.word	0x00000000
        /*1174*/ 	.word	0x00038840
        /*1178*/ 	.short	0x010a
        /*117a*/ 	.byte	0x3f
	.zero		1


	//   ....[68]....
        /*117c*/ 	.word	0x0001d560
        /*1180*/ 	.word	0x00000000
        /*1184*/ 	.word	0x00038860
        /*1188*/ 	.short	0x010a
        /*118a*/ 	.byte	0x3f
	.zero		1


	//   ....[69]....
        /*118c*/ 	.word	0x0001e1e0
        /*1190*/ 	.word	0x00000002
        /*1194*/ 	.word	0x00038840
        /*1198*/ 	.short	0x010a
        /*119a*/ 	.byte	0x3f
	.zero		1


	//   ....[70]....
        /*119c*/ 	.word	0x0001e430
        /*11a0*/ 	.word	0x00000002
        /*11a4*/ 	.word	0x00038860
        /*11a8*/ 	.short	0x010a
        /*11aa*/ 	.byte	0x3f
	.zero		1


	//   ....[71]....
        /*11ac*/ 	.word	0x0001f040
        /*11b0*/ 	.word	0x00000002
        /*11b4*/ 	.word	0x00038840
        /*11b8*/ 	.short	0x010a
        /*11ba*/ 	.byte	0x3f
	.zero		1


	//   ....[72]....
        /*11bc*/ 	.word	0x0001f2a0
        /*11c0*/ 	.word	0x00000002
        /*11c4*/ 	.word	0x00038860
        /*11c8*/ 	.short	0x010a
        /*11ca*/ 	.byte	0x3f
	.zero		1


	//   ....[73]....
        /*11cc*/ 	.word	0x00020b20
        /*11d0*/ 	.word	0x00000000
        /*11d4*/ 	.word	0x00038820
        /*11d8*/ 	.short	0x010a
        /*11da*/ 	.byte	0x3f
	.zero		1


	//   ....[74]....
        /*11dc*/ 	.word	0x00020cd0
        /*11e0*/ 	.word	0x00000006
        /*11e4*/ 	.word	0x00000000
        /*11e8*/ 	.short	0x010a
        /*11ea*/ 	.byte	0x3f
	.zero		1


	//   ....[75]....
        /*11ec*/ 	.word	0x00020d40
        /*11f0*/ 	.word	0x00000007
        /*11f4*/ 	.word	0x00000000
        /*11f8*/ 	.short	0x010a
        /*11fa*/ 	.byte	0x3f
	.zero		1


	//   ....[76]....
        /*11fc*/ 	.word	0x00020db0
        /*1200*/ 	.word	0x00000004
        /*1204*/ 	.word	0x00000000
        /*1208*/ 	.short	0x010a
        /*120a*/ 	.byte	0x3f
	.zero		1


	//   ....[77]....
        /*120c*/ 	.word	0x00020de0
        /*1210*/ 	.word	0x00000003
        /*1214*/ 	.word	0x00000000
        /*1218*/ 	.short	0x010a
        /*121a*/ 	.byte	0x3f
	.zero		1


	//   ....[78]....
        /*121c*/ 	.word	0x00020e40
        /*1220*/ 	.word	0x00000044
        /*1224*/ 	.word	0x00038890
        /*1228*/ 	.short	0x010a
        /*122a*/ 	.byte	0x3f
	.zero		1


	//   ....[79]....
        /*122c*/ 	.word	0x00020e90
        /*1230*/ 	.word	0x00000044
        /*1234*/ 	.word	0x00038890
        /*1238*/ 	.short	0x010a
        /*123a*/ 	.byte	0x3f
	.zero		1


	//   ....[80]....
        /*123c*/ 	.word	0x00020ee0
        /*1240*/ 	.word	0x00000044
        /*1244*/ 	.word	0x00038890
        /*1248*/ 	.short	0x010a
        /*124a*/ 	.byte	0x3f
	.zero		1


	//   ....[81]....
        /*124c*/ 	.word	0x00020f30
        /*1250*/ 	.word	0x00000044
        /*1254*/ 	.word	0x000388b0
        /*1258*/ 	.short	0x010a
        /*125a*/ 	.byte	0x3f
	.zero		1


	//   ....[82]....
        /*125c*/ 	.word	0x00021300
        /*1260*/ 	.word	0x00000002
        /*1264*/ 	.word	0x00038800
        /*1268*/ 	.short	0x010a
        /*126a*/ 	.byte	0x3f
	.zero		1


	//   ....[83]....
        /*126c*/ 	.word	0x00021710
        /*1270*/ 	.word	0x00000002
        /*1274*/ 	.word	0x00038800
        /*1278*/ 	.short	0x010a
        /*127a*/ 	.byte	0x3f
	.zero		1


	//   ....[84]....
        /*127c*/ 	.word	0x00021760
        /*1280*/ 	.word	0x000000a9
        /*1284*/ 	.word	0x00038830
        /*1288*/ 	.short	0x010a
        /*128a*/ 	.byte	0x3f
	.zero		1


	//   ....[85]....
        /*128c*/ 	.word	0x000217b0
        /*1290*/ 	.word	0x00000002
        /*1294*/ 	.word	0x00038810
        /*1298*/ 	.short	0x010a
        /*129a*/ 	.byte	0x3f
	.zero		1


	//   ....[86]....
        /*129c*/ 	.word	0x00021800
        /*12a0*/ 	.word	0x000000a9
        /*12a4*/ 	.word	0x00038850
        /*12a8*/ 	.short	0x010a
        /*12aa*/ 	.byte	0x3f
	.zero		1


	//   ....[87]....
        /*12ac*/ 	.word	0x00021850
        /*12b0*/ 	.word	0x000000c5
        /*12b4*/ 	.word	0x00038830
        /*12b8*/ 	.short	0x010a
        /*12ba*/ 	.byte	0x3f
	.zero		1


	//   ....[88]....
        /*12bc*/ 	.word	0x000218a0
        /*12c0*/ 	.word	0x000000c5
        /*12c4*/ 	.word	0x00038850
        /*12c8*/ 	.short	0x010a
        /*12ca*/ 	.byte	0x3f
	.zero		1


	//   ....[89]....
        /*12cc*/ 	.word	0x000218f0
        /*12d0*/ 	.word	0x000000c2
        /*12d4*/ 	.word	0x00038830
        /*12d8*/ 	.short	0x010a
        /*12da*/ 	.byte	0x3f
	.zero		1


	//   ....[90]....
        /*12dc*/ 	.word	0x00021940
        /*12e0*/ 	.word	0x000000c2
        /*12e4*/ 	.word	0x00038850
        /*12e8*/ 	.short	0x010a
        /*12ea*/ 	.byte	0x3f
	.zero		1


	//   ....[91]....
        /*12ec*/ 	.word	0x00021af0
        /*12f0*/ 	.word	0x00000004
        /*12f4*/ 	.word	0x00038820
        /*12f8*/ 	.short	0x010a
        /*12fa*/ 	.byte	0x3f
	.zero		1


	//   ....[92]....
        /*12fc*/ 	.word	0x00021b40
        /*1300*/ 	.word	0x00000004
        /*1304*/ 	.word	0x000388a0
        /*1308*/ 	.short	0x010a
        /*130a*/ 	.byte	0x3f
	.zero		1


	//   ....[93]....
        /*130c*/ 	.word	0x00021b90
        /*1310*/ 	.word	0x00000004
        /*1314*/ 	.word	0x000388c0
        /*1318*/ 	.short	0x010a
        /*131a*/ 	.byte	0x3f
	.zero		1


	//   ....[94]....
        /*131c*/ 	.word	0x00021be0
        /*1320*/ 	.word	0x00000004
        /*1324*/ 	.word	0x000388a0
        /*1328*/ 	.short	0x010a
        /*132a*/ 	.byte	0x3f
	.zero		1


	//   ....[95]....
        /*132c*/ 	.word	0x00021c30
        /*1330*/ 	.word	0x00000004
        /*1334*/ 	.word	0x000388c0
        /*1338*/ 	.short	0x010a
        /*133a*/ 	.byte	0x3f
	.zero		1


	//   ....[96]....
        /*133c*/ 	.word	0x00021dd0
        /*1340*/ 	.word	0x00000000
        /*1344*/ 	.word	0x00038840
        /*1348*/ 	.short	0x010a
        /*134a*/ 	.byte	0x3f
	.zero		1


	//   ....[97]....
        /*134c*/ 	.word	0x00022f00
        /*1350*/ 	.word	0x00000002
        /*1354*/ 	.word	0x00038820
        /*1358*/ 	.short	0x010a
        /*135a*/ 	.byte	0x3f
	.zero		1


	//   ....[98]....
        /*135c*/ 	.word	0x00022f50
        /*1360*/ 	.word	0x00000000
        /*1364*/ 	.word	0x00038860
        /*1368*/ 	.short	0x010a
        /*136a*/ 	.byte	0x3f
	.zero		1


	//   ....[99]....
        /*136c*/ 	.word	0x00022fa0
        /*1370*/ 	.word	0x00000000
        /*1374*/ 	.word	0x00038840
        /*1378*/ 	.short	0x010a
        /*137a*/ 	.byte	0x3f
	.zero		1


	//   ....[100]....
        /*137c*/ 	.word	0x00022ff0
        /*1380*/ 	.word	0x00000000
        /*1384*/ 	.word	0x00038860
        /*1388*/ 	.short	0x010a
        /*138a*/ 	.byte	0x3f
	.zero		1


	//   ....[101]....
        /*138c*/ 	.word	0x00023040
        /*1390*/ 	.word	0x00000002
        /*1394*/ 	.word	0x00038840
        /*1398*/ 	.short	0x010a
        /*139a*/ 	.byte	0x3f
	.zero		1


	//   ....[102]....
        /*139c*/ 	.word	0x00023090
        /*13a0*/ 	.word	0x00000002
        /*13a4*/ 	.word	0x00038860
        /*13a8*/ 	.short	0x010a
        /*13aa*/ 	.byte	0x3f
	.zero		1


	//   ....[103]....
        /*13ac*/ 	.word	0x000230e0
        /*13b0*/ 	.word	0x00000002
        /*13b4*/ 	.word	0x00038840
        /*13b8*/ 	.short	0x010a
        /*13ba*/ 	.byte	0x3f
	.zero		1


	//   ....[104]....
        /*13bc*/ 	.word	0x00023130
        /*13c0*/ 	.word	0x00000002
        /*13c4*/ 	.word	0x00038860
        /*13c8*/ 	.short	0x010a
        /*13ca*/ 	.byte	0x3f
	.zero		1


	//   ....[105]....
        /*13cc*/ 	.word	0x00023b90
        /*13d0*/ 	.word	0x00000000
        /*13d4*/ 	.word	0x00038820
        /*13d8*/ 	.short	0x010a
        /*13da*/ 	.byte	0x3f
	.zero		1


	//   ....[106]....
        /*13dc*/ 	.word	0x00023d30
        /*13e0*/ 	.word	0x00000006
        /*13e4*/ 	.word	0x00000000
        /*13e8*/ 	.short	0x010a
        /*13ea*/ 	.byte	0x3f
	.zero		1


	//   ....[107]....
        /*13ec*/ 	.word	0x00023d80
        /*13f0*/ 	.word	0x00000007
        /*13f4*/ 	.word	0x00000000
        /*13f8*/ 	.short	0x010a
        /*13fa*/ 	.byte	0x3f
	.zero		1


	//   ....[108]....
        /*13fc*/ 	.word	0x00023dd0
        /*1400*/ 	.word	0x00000004
        /*1404*/ 	.word	0x00000000
        /*1408*/ 	.short	0x010a
        /*140a*/ 	.byte	0x3f
	.zero		1


	//----- nvinfo : EIATTR_NUM_MBARRIERS
	.align		4
.L_644:
        /*140c*/ 	.byte	0x03, 0x38
        /*140e*/ 	.short	0x0017


	//----- nvinfo : EIATTR_EXIT_INSTR_OFFSETS
	.align		4
        /*1410*/ 	.byte	0x04, 0x1c
        /*1412*/ 	.short	(.L_646 - .L_645)


	//   ....[0]....
.L_645:
        /*1414*/ 	.word	0x00020e30


	//----- nvinfo : EIATTR_MAX_THREADS
	.align		4
.L_646:
        /*1418*/ 	.byte	0x04, 0x05
        /*141a*/ 	.short	(.L_648 - .L_647)
.L_647:
        /*141c*/ 	.word	0x00000180
        /*1420*/ 	.word	0x00000001
        /*1424*/ 	.word	0x00000001


	//----- nvinfo : EIATTR_CRS_STACK_SIZE
	.align		4
.L_648:
        /*1428*/ 	.byte	0x04, 0x1e
        /*142a*/ 	.short	(.L_650 - .L_649)
.L_649:
        /*142c*/ 	.word	0x00000000


	//----- nvinfo : EIATTR_CBANK_PARAM_SIZE
	.align		4
.L_650:
        /*1430*/ 	.byte	0x03, 0x19
        /*1432*/ 	.short	0x0bf0


	//----- nvinfo : EIATTR_PARAM_CBANK
	.align		4
        /*1434*/ 	.byte	0x04, 0x0a
        /*1436*/ 	.short	(.L_652 - .L_651)
	.align		4
.L_651:
        /*1438*/ 	.word	index@(.nv.constant0._ZN7cutlass13device_kernelIN5flash11enable_sm90INS1_16FlashAttnFwdSm90INS1_25CollectiveMainloopFwdSm90ILi2EN4cute5tupleIJNS5_1CILi1EEES8_S8_EEENS6_IJNS7_ILi64EEESA_SA_EEELi512ENS_10bfloat16_tEfNS_4arch4Sm90ELb1ELb0ELb0ELb1ELb0ELb1ELb1ELb0ELb0ELb1ELb0ELb0EEENS1_21CollectiveEpilogueFwdINS6_IJSA_NS7_ILi512EEESA_EEES9_SC_SE_Li256ELb1ELb1ELb0ELb0EEENS1_36VarlenDynamicPersistentTileSchedulerILi64ELi64ELi256ELi128ELb0ELb1ELb1ELb1ELb1ELb1EEEEEEEEEvNT_6ParamsE)
        /*143c*/ 	.short	0x0210
        /*143e*/ 	.short	0x0bf0


	//----- nvinfo : EIATTR_SW_WAR
	.align		4
.L_652:
        /*1440*/ 	.byte	0x04, 0x36
        /*1442*/ 	.short	(.L_654 - .L_653)
.L_653:
        /*1444*/ 	.word	0x00000008
.L_654:


//--------------------- .nv.callgraph             --------------------------
	.section	.nv.callgraph,"",@"SHT_CUDA_CALLGRAPH"
	.align	4
	.sectionentsize	8
	.align		4
        /*0000*/ 	.word	0x00000000
	.align		4
        /*0004*/ 	.word	0xffffffff
	.align		4
        /*0008*/ 	.word	index@(_ZN7cutlass13device_kernelIN5flash11enable_sm90INS1_16FlashAttnFwdSm90INS1_25CollectiveMainloopFwdSm90ILi2EN4cute5tupleIJNS5_1CILi1EEES8_S8_EEENS6_IJNS7_ILi64EEESA_SA_EEELi512ENS_10bfloat16_tEfNS_4arch4Sm90ELb0ELb0ELb0ELb0ELb0ELb0ELb0ELb0ELb0ELb1ELb0ELb0EEENS1_21CollectiveEpilogueFwdINS6_IJSA_NS7_ILi512EEESA_EEES9_SC_SE_Li256ELb0ELb1ELb0ELb0EEENS1_29StaticPersistentTileSchedulerILb0EEEEEEEEEvNT_6ParamsE)
	.align		4
        /*000c*/ 	.word	index@(__assertfail)
	.align		4
        /*0010*/ 	.word	index@(_ZN7cutlass13device_kernelIN5flash11enable_sm90INS1_16FlashAttnFwdSm90INS1_25CollectiveMainloopFwdSm90ILi2EN4cute5tupleIJNS5_1CILi1EEES8_S8_EEENS6_IJNS7_ILi64EEESA_SA_EEELi512ENS_10bfloat16_tEfNS_4arch4Sm90ELb0ELb0ELb0ELb0ELb0ELb0ELb1ELb0ELb0ELb1ELb0ELb0EEENS1_21CollectiveEpilogueFwdINS6_IJSA_NS7_ILi512EEESA_EEES9_SC_SE_Li256ELb0ELb1ELb0ELb0EEENS1_29StaticPersistentTileSchedulerILb0EEEEEEEEEvNT_6ParamsE)
	.align		4
        /*0014*/ 	.word	index@(__assertfail)
	.align		4
        /*0018*/ 	.word	index@(_ZN7cutlass13device_kernelIN5flash11enable_sm90INS1_16FlashAttnFwdSm90INS1_25CollectiveMainloopFwdSm90ILi2EN4cute5tupleIJNS5_1CILi1EEES8_S8_EEENS6_IJNS7_ILi64EEESA_SA_EEELi512ENS_10bfloat16_tEfNS_4arch4Sm90ELb0ELb0ELb0ELb1ELb0ELb0ELb0ELb0ELb0ELb1ELb0ELb0EEENS1_21CollectiveEpilogueFwdINS6_IJSA_NS7_ILi512EEESA_EEES9_SC_SE_Li256ELb1ELb1ELb0ELb0EEENS1_36VarlenDynamicPersistentTileSchedulerILi64ELi64ELi256ELi128ELb0ELb1ELb1ELb0ELb1ELb1EEEEEEEEEvNT_6ParamsE)
	.align		4
        /*001c*/ 	.word	index@(__assertfail)
	.align		4
        /*0020*/ 	.word	index@(_ZN7cutlass13device_kernelIN5flash11enable_sm90INS1_16FlashAttnFwdSm90INS1_25CollectiveMainloopFwdSm90ILi2EN4cute5tupleIJNS5_1CILi1EEES8_S8_EEENS6_IJNS7_ILi64EEESA_SA_EEELi512ENS_10bfloat16_tEfNS_4arch4Sm90ELb0ELb0ELb0ELb1ELb0ELb1ELb0ELb0ELb0ELb1ELb0ELb0EEENS1_21CollectiveEpilogueFwdINS6_IJSA_NS7_ILi512EEESA_EEES9_SC_SE_Li256ELb1ELb1ELb0ELb0EEENS1_36VarlenDynamicPersistentTileSchedulerILi64ELi64ELi256ELi128ELb0ELb1ELb1ELb0ELb1ELb1EEEEEEEEEvNT_6ParamsE)
	.align		4
        /*0024*/ 	.word	index@(__assertfail)
	.align		4
        /*0028*/ 	.word	index@(_ZN7cutlass13device_kernelIN5flash11enable_sm90INS1_16FlashAttnFwdSm90INS1_25CollectiveMainloopFwdSm90ILi2EN4cute5tupleIJNS5_1CILi1EEES8_S8_EEENS6_IJNS7_ILi64EEESA_SA_EEELi512ENS_10bfloat16_tEfNS_4arch4Sm90ELb0ELb0ELb0ELb1ELb0ELb0ELb1ELb0ELb0ELb1ELb0ELb0EEENS1_21CollectiveEpilogueFwdINS6_IJSA_NS7_ILi512EEESA_EEES9_SC_SE_Li256ELb1ELb1ELb0ELb0EEENS1_36VarlenDynamicPersistentTileSchedulerILi64ELi64ELi256ELi128ELb0ELb1ELb1ELb0ELb1ELb1EEEEEEEEEvNT_6ParamsE)
	.align		4
        /*002c*/ 	.word	index@(__assertfail)
	.align		4
        /*0030*/ 	.word	index@(_ZN7cutlass13device_kernelIN5flash11enable_sm90INS1_16FlashAttnFwdSm90INS1_25CollectiveMainloopFwdSm90ILi2EN4cute5tupleIJNS5_1CILi1EEES8_S8_EEENS6_IJNS7_ILi64EEESA_SA_EEELi512ENS_10bfloat16_tEfNS_4arch4Sm90ELb0ELb0ELb0ELb1ELb0ELb1ELb1ELb0ELb0ELb1ELb0ELb0EEENS1_21CollectiveEpilogueFwdINS6_IJSA_NS7_ILi512EEESA_EEES9_SC_SE_Li256ELb1ELb1ELb0ELb0EEENS1_36VarlenDynamicPersistentTileSchedulerILi64ELi64ELi256ELi128ELb0ELb1ELb1ELb0ELb1ELb1EEEEEEEEEvNT_6ParamsE)
	.align		4
        /*0034*/ 	.word	index@(__assertfail)
	.align		4
        /*0038*/ 	.word	index@(_ZN7cutlass13device_kernelIN5flash11enable_sm90INS1_16FlashAttnFwdSm90INS1_25CollectiveMainloopFwdSm90ILi2EN4cute5tupleIJNS5_1CILi1EEES8_S8_EEENS6_IJNS7_ILi64EEESA_SA_EEELi512ENS_10bfloat16_tEfNS_4arch4Sm90ELb0ELb1ELb0ELb0ELb0ELb0ELb0ELb0ELb0ELb1ELb0ELb0EEENS1_21CollectiveEpilogueFwdINS6_IJSA_NS7_ILi512EEESA_EEES9_SC_SE_Li256ELb0ELb1ELb0ELb0EEENS1_30DynamicPersistentTileSchedulerILi256ELi128ELb0ELb1ELb1EEEEEEEEEvNT_6ParamsE)
	.align		4
        /*003c*/ 	.word	index@(__assertfail)
	.align		4
        /*0040*/ 	.word	index@(_ZN7cutlass13device_kernelIN5flash11enable_sm90INS1_16FlashAttnFwdSm90INS1_25CollectiveMainloopFwdSm90ILi2EN4cute5tupleIJNS5_1CILi1EEES8_S8_EEENS6_IJNS7_ILi64EEESA_SA_EEELi512ENS_10bfloat16_tEfNS_4arch4Sm90ELb0ELb1ELb0ELb0ELb0ELb0ELb1ELb0ELb0ELb1ELb0ELb0EEENS1_21CollectiveEpilogueFwdINS6_IJSA_NS7_ILi512EEESA_EEES9_SC_SE_Li256ELb0ELb1ELb0ELb0EEENS1_30DynamicPersistentTileSchedulerILi256ELi128ELb0ELb1ELb1EEEEEEEEEvNT_6ParamsE)
	.align		4
        /*0044*/ 	.word	index@(__assertfail)
	.align		4
        /*0048*/ 	.word	index@(_ZN7cutlass13device_kernelIN5flash11enable_sm90INS1_16FlashAttnFwdSm90INS1_25CollectiveMainloopFwdSm90ILi2EN4cute5tupleIJNS5_1CILi1EEES8_S8_EEENS6_IJNS7_ILi64EEESA_SA_EEELi512ENS_10bfloat16_tEfNS_4arch4Sm90ELb0ELb1ELb0ELb1ELb0ELb0ELb0ELb0ELb0ELb1ELb0ELb0EEENS1_21CollectiveEpilogueFwdINS6_IJSA_NS7_ILi512EEESA_EEES9_SC_SE_Li256ELb1ELb1ELb0ELb0EEENS1_36VarlenDynamicPersistentTileSchedulerILi64ELi64ELi256ELi128ELb0ELb1ELb1ELb1ELb0ELb1EEEEEEEEEvNT_6ParamsE)
	.align		4
        /*004c*/ 	.word	index@(__assertfail)
	.align		4
        /*0050*/ 	.word	index@(_ZN7cutlass13device_kernelIN5flash11enable_sm90INS1_16FlashAttnFwdSm90INS1_25CollectiveMainloopFwdSm90ILi2EN4cute5tupleIJNS5_1CILi1EEES8_S8_EEENS6_IJNS7_ILi64EEESA_SA_EEELi512ENS_10bfloat16_tEfNS_4arch4Sm90ELb0ELb1ELb0ELb1ELb0ELb1ELb0ELb0ELb0ELb1ELb0ELb0EEENS1_21CollectiveEpilogueFwdINS6_IJSA_NS7_ILi512EEESA_EEES9_SC_SE_Li256ELb1ELb1ELb0ELb0EEENS1_36VarlenDynamicPersistentTileSchedulerILi64ELi64ELi256ELi128ELb0ELb1ELb1ELb1ELb0ELb1EEEEEEEEEvNT_6ParamsE)
	.align		4
        /*0054*/ 	.word	index@(__assertfail)
	.align		4
        /*0058*/ 	.word	index@(_ZN7cutlass13device_kernelIN5flash11enable_sm90INS1_16FlashAttnFwdSm90INS1_25CollectiveMainloopFwdSm90ILi2EN4cute5tupleIJNS5_1CILi1EEES8_S8_EEENS6_IJNS7_ILi64EEESA_SA_EEELi512ENS_10bfloat16_tEfNS_4arch4Sm90ELb0ELb1ELb0ELb1ELb0ELb0ELb1ELb0ELb0ELb1ELb0ELb0EEENS1_21CollectiveEpilogueFwdINS6_IJSA_NS7_ILi512EEESA_EEES9_SC_SE_Li256ELb1ELb1ELb0ELb0EEENS1_36VarlenDynamicPersistentTileSchedulerILi64ELi64ELi256ELi128ELb0ELb1ELb1ELb1ELb0ELb1EEEEEEEEEvNT_6ParamsE)
	.align		4
        /*005c*/ 	.word	index@(__assertfail)
	.align		4
        /*0060*/ 	.word	index@(_ZN7cutlass13device_kernelIN5flash11enable_sm90INS1_16FlashAttnFwdSm90INS1_25CollectiveMainloopFwdSm90ILi2EN4cute5tupleIJNS5_1CILi1EEES8_S8_EEENS6_IJNS7_ILi64EEESA_SA_EEELi512ENS_10bfloat16_tEfNS_4arch4Sm90ELb0ELb1ELb0ELb1ELb0ELb1ELb1ELb0ELb0ELb1ELb0ELb0EEENS1_21CollectiveEpilogueFwdINS6_IJSA_NS7_ILi512EEESA_EEES9_SC_SE_Li256ELb1ELb1ELb0ELb0EEENS1_36VarlenDynamicPersistentTileSchedulerILi64ELi64ELi256ELi128ELb0ELb1ELb1ELb1ELb0ELb1EEEEEEEEEvNT_6ParamsE)
	.align		4
        /*0064*/ 	.word	index@(__assertfail)
	.align		4
        /*0068*/ 	.word	index@(_ZN7cutlass13device_kernelIN5flash11enable_sm90INS1_16FlashAttnFwdSm90INS1_25CollectiveMainloopFwdSm90ILi2EN4cute5tupleIJNS5_1CILi1EEES8_S8_EEENS6_IJNS7_ILi64EEESA_SA_EEELi512ENS_10bfloat16_tEfNS_4arch4Sm90ELb1ELb0ELb0ELb0ELb0ELb0ELb0ELb0ELb0ELb1ELb0ELb0EEENS1_21CollectiveEpilogueFwdINS6_IJSA_NS7_ILi512EEESA_EEES9_SC_SE_Li256ELb0ELb1ELb0ELb0EEENS1_30DynamicPersistentTileSchedulerILi256ELi128ELb0ELb1ELb1EEEEEEEEEvNT_6ParamsE)
	.align		4
        /*006c*/ 	.word	index@(__assertfail)
	.align		4
        /*0070*/ 	.word	index@(_ZN7cutlass13device_kernelIN5flash11enable_sm90INS1_16FlashAttnFwdSm90INS1_25CollectiveMainloopFwdSm90ILi2EN4cute5tupleIJNS5_1CILi1EEES8_S8_EEENS6_IJNS7_ILi64EEESA_SA_EEELi512ENS_10bfloat16_tEfNS_4arch4Sm90ELb1ELb0ELb0ELb0ELb0ELb0ELb1ELb0ELb0ELb1ELb0ELb0EEENS1_21CollectiveEpilogueFwdINS6_IJSA_NS7_ILi512EEESA_EEES9_SC_SE_Li256ELb0ELb1ELb0ELb0EEENS1_30DynamicPersistentTileSchedulerILi256ELi128ELb0ELb1ELb1EEEEEEEEEvNT_6ParamsE)
	.align		4
        /*0074*/ 	.word	index@(__assertfail)
	.align		4
        /*0078*/ 	.word	index@(_ZN7cutlass13device_kernelIN5flash11enable_sm90INS1_16FlashAttnFwdSm90INS1_25CollectiveMainloopFwdSm90ILi2EN4cute5tupleIJNS5_1CILi1EEES8_S8_EEENS6_IJNS7_ILi64EEESA_SA_EEELi512ENS_10bfloat16_tEfNS_4arch4Sm90ELb1ELb0ELb0ELb1ELb0ELb0ELb0ELb0ELb0ELb1ELb0ELb0EEENS1_21CollectiveEpilogueFwdINS6_IJSA_NS7_ILi512EEESA_EEES9_SC_SE_Li256ELb1ELb1ELb0ELb0EEENS1_36VarlenDynamicPersistentTileSchedulerILi64ELi64ELi256ELi128ELb0ELb1ELb1ELb1ELb1ELb1EEEEEEEEEvNT_6ParamsE)
	.align		4
        /*007c*/ 	.word	index@(__assertfail)
	.align		4
        /*0080*/ 	.word	index@(_ZN7cutlass13device_kernelIN5flash11enable_sm90INS1_16FlashAttnFwdSm90INS1_25CollectiveMainloopFwdSm90ILi2EN4cute5tupleIJNS5_1CILi1EEES8_S8_EEENS6_IJNS7_ILi64EEESA_SA_EEELi512ENS_10bfloat16_tEfNS_4arch4Sm90ELb1ELb0ELb0ELb1ELb0ELb1ELb0ELb0ELb0ELb1ELb0ELb0EEENS1_21CollectiveEpilogueFwdINS6_IJSA_NS7_ILi512EEESA_EEES9_SC_SE_Li256ELb1ELb1ELb0ELb0EEENS1_36VarlenDynamicPersistentTileSchedulerILi64ELi64ELi256ELi128ELb0ELb1ELb1ELb1ELb1ELb1EEEEEEEEEvNT_6ParamsE)
	.align		4
        /*0084*/ 	.word	index@(__assertfail)
	.align		4
        /*0088*/ 	.word	index@(_ZN7cutlass13device_kernelIN5flash11enable_sm90INS1_16FlashAttnFwdSm90INS1_25CollectiveMainloopFwdSm90ILi2EN4cute5tupleIJNS5_1CILi1EEES8_S8_EEENS6_IJNS7_ILi64EEESA_SA_EEELi512ENS_10bfloat16_tEfNS_4arch4Sm90ELb1ELb0ELb0ELb1ELb0ELb0ELb1ELb0ELb0ELb1ELb0ELb0EEENS1_21CollectiveEpilogueFwdINS6_IJSA_NS7_ILi512EEESA_EEES9_SC_SE_Li256ELb1ELb1ELb0ELb0EEENS1_36VarlenDynamicPersistentTileSchedulerILi64ELi64ELi256ELi128ELb0ELb1ELb1ELb1ELb1ELb1EEEEEEEEEvNT_6ParamsE)
	.align		4
        /*008c*/ 	.word	index@(__assertfail)
	.align		4
        /*0090*/ 	.word	index@(_ZN7cutlass13device_kernelIN5flash11enable_sm90INS1_16FlashAttnFwdSm90INS1_25CollectiveMainloopFwdSm90ILi2EN4cute5tupleIJNS5_1CILi1EEES8_S8_EEENS6_IJNS7_ILi64EEESA_SA_EEELi512ENS_10bfloat16_tEfNS_4arch4Sm90ELb1ELb0ELb0ELb1ELb0ELb1ELb1ELb0ELb0ELb1ELb0ELb0EEENS1_21CollectiveEpilogueFwdINS6_IJSA_NS7_ILi512EEESA_EEES9_SC_SE_Li256ELb1ELb1ELb0ELb0EEENS1_36VarlenDynamicPersistentTileSchedulerILi64ELi64ELi256ELi128ELb0ELb1ELb1ELb1ELb1ELb1EEEEEEEEEvNT_6ParamsE)
	.align		4
        /*0094*/ 	.word	index@(__assertfail)
	.align		4
        /*0098*/ 	.word	0x00000000
	.align		4
        /*009c*/ 	.word	0xfffffffe
	.align		4
        /*00a0*/ 	.word	0x00000000
	.align		4
        /*00a4*/ 	.word	0xfffffffd
	.align		4
        /*00a8*/ 	.word	0x00000000
	.align		4
        /*00ac*/ 	.word	0xfffffffc


//--------------------- .nv.constant4             --------------------------
	.section	.nv.constant4,"a",@progbits
	.align	8
	.align		8
.nv.constant4:
        /*0000*/ 	.dword	__assertfail
	.align		8
        /*0008*/ 	.dword	__unnamed_1
	.align		8
        /*0010*/ 	.dword	__unnamed_2
	.align		8
        /*0018*/ 	.dword	__unnamed_3
	.align		8
        /*0020*/ 	.dword	__unnamed_4
	.align		8
        /*0028*/ 	.dword	__unnamed_5
	.align		8
        /*0030*/ 	.dword	__unnamed_6
	.align		8
        /*0038*/ 	.dword	_ZN77_INTERNAL_0c0c48d7_41_flash_fwd_hdim64_512_bf16_packgqa_sm90_cu_93b96ec2_38114cuda3std3__45__cpo5beginE
	.align		8
        /*0040*/ 	.dword	_ZN77_INTERNAL_0c0c48d7_41_flash_fwd_hdim64_512_bf16_packgqa_sm90_cu_93b96ec2_38114cuda3std3__45__cpo3endE
	.align		8
        /*0048*/ 	.dword	_ZN77_INTERNAL_0c0c48d7_41_flash_fwd_hdim64_512_bf16_packgqa_sm90_cu_93b96ec2_38114cuda3std3__45__cpo6cbeginE
	.align		8
        /*0050*/ 	.dword	_ZN77_INTERNAL_0c0c48d7_41_flash_fwd_hdim64_512_bf16_packgqa_sm90_cu_93b96ec2_38114cuda3std3__45__cpo4cendE
	.align		8
        /*0058*/ 	.dword	_ZN77_INTERNAL_0c0c48d7_41_flash_fwd_hdim64_512_bf16_packgqa_sm90_cu_93b96ec2_38114cuda3std3__479_GLOBAL__N__0c0c48d7_41_flash_fwd_hdim64_512_bf16_packgqa_sm90_cu_93b96ec2_38116ignoreE
	.align		8
        /*0060*/ 	.dword	_ZN77_INTERNAL_0c0c48d7_41_flash_fwd_hdim64_512_bf16_packgqa_sm90_cu_93b96ec2_38114cuda3std3__419piecewise_constructE
	.align		8
        /*0068*/ 	.dword	_ZN77_INTERNAL_0c0c48d7_41_flash_fwd_hdim64_512_bf16_packgqa_sm90_cu_93b96ec2_38114cuda3std3__48in_placeE
	.align		8
        /*0070*/ 	.dword	_ZN77_INTERNAL_0c0c48d7_41_flash_fwd_hdim64_512_bf16_packgqa_sm90_cu_93b96ec2_38114cuda3std6ranges3__45__cpo4swapE
	.align		8
        /*0078*/ 	.dword	_ZN77_INTERNAL_0c0c48d7_41_flash_fwd_hdim64_512_bf16_packgqa_sm90_cu_93b96ec2_38114cuda3std6ranges3__45__cpo9iter_moveE
	.align		8
        /*0080*/ 	.dword	_ZN77_INTERNAL_0c0c48d7_41_flash_fwd_hdim64_512_bf16_packgqa_sm90_cu_93b96ec2_38114cute7productE
	.align		8
        /*0088*/ 	.dword	_ZN77_INTERNAL_0c0c48d7_41_flash_fwd_hdim64_512_bf16_packgqa_sm90_cu_93b96ec2_38114cute1_E
	.align		8
        /*0090*/ 	.dword	$str$20
	.align		8
        /*0098*/ 	.dword	$str$21


//--------------------- .text._ZN7cutlass13device_kernelIN5flash11enable_sm90INS1_16FlashAttnFwdSm90INS1_25CollectiveMainloopFwdSm90ILi2EN4cute5tupleIJNS5_1CILi1EEES8_S8_EEENS6_IJNS7_ILi64EEESA_SA_EEELi512ENS_10bfloat16_tEfNS_4arch4Sm90ELb0ELb0ELb0ELb0ELb0ELb0ELb0ELb0ELb0ELb1ELb0ELb0EEENS1_21CollectiveEpilogueFwdINS6_IJSA_NS7_ILi512EEESA_EEES9_SC_SE_Li256ELb0ELb1ELb0ELb0EEENS1_29StaticPersistentTileSchedulerILb0EEEEEEEEEvNT_6ParamsE --------------------------
	.section	.text._ZN7cutlass13device_kernelIN5flash11enable_sm90INS1_16FlashAttnFwdSm90INS1_25CollectiveMainloopFwdSm90ILi2EN4cute5tupleIJNS5_1CILi1EEES8_S8_EEENS6_IJNS7_ILi64EEESA_SA_EEELi512ENS_10bfloat16_tEfNS_4arch4Sm90ELb0ELb0ELb0ELb0ELb0ELb0ELb0ELb0ELb0ELb1ELb0ELb0EEENS1_21CollectiveEpilogueFwdINS6_IJSA_NS7_ILi512EEESA_EEES9_SC_SE_Li256ELb0ELb1ELb0ELb0EEENS1_29StaticPersistentTileSchedulerILb0EEEEEEEEEvNT_6ParamsE,"ax",@progbits
	.align	128
.text._ZN7cutlass13device_kernelIN5flash11enable_sm90INS1_16FlashAttnFwdSm90INS1_25CollectiveMainloopFwdSm90ILi2EN4cute5tupleIJNS5_1CILi1EEES8_S8_EEENS6_IJNS7_ILi64EEESA_SA_EEELi512ENS_10bfloat16_tEfNS_4arch4Sm90ELb0ELb0ELb0ELb0ELb0ELb0ELb0ELb0ELb0ELb1ELb0ELb0EEENS1_21CollectiveEpilogueFwdINS6_IJSA_NS7_ILi512EEESA_EEES9_SC_SE_Li256ELb0ELb1ELb0ELb0EEENS1_29StaticPersistentTileSchedulerILb0EEEEEEEEEvNT_6ParamsE:
        .type           _ZN7cutlass13device_kernelIN5flash11enable_sm90INS1_16FlashAttnFwdSm90INS1_25CollectiveMainloopFwdSm90ILi2EN4cute5tupleIJNS5_1CILi1EEES8_S8_EEENS6_IJNS7_ILi64EEESA_SA_EEELi512ENS_10bfloat16_tEfNS_4arch4Sm90ELb0ELb0ELb0ELb0ELb0ELb0ELb0ELb0ELb0ELb1ELb0ELb0EEENS1_21CollectiveEpilogueFwdINS6_IJSA_NS7_ILi512EEESA_EEES9_SC_SE_Li256ELb0ELb1ELb0ELb0EEENS1_29StaticPersistentTileSchedulerILb0EEEEEEEEEvNT_6ParamsE,@function
        .size           _ZN7cutlass13device_kernelIN5flash11enable_sm90INS1_16FlashAttnFwdSm90INS1_25CollectiveMainloopFwdSm90ILi2EN4cute5tupleIJNS5_1CILi1EEES8_S8_EEENS6_IJNS7_ILi64EEESA_SA_EEELi512ENS_10bfloat16_tEfNS_4arch4Sm90ELb0ELb0ELb0ELb0ELb0ELb0ELb0ELb0ELb0ELb1ELb0ELb0EEENS1_21CollectiveEpilogueFwdINS6_IJSA_NS7_ILi512EEESA_EEES9_SC_SE_Li256ELb0ELb1ELb0ELb0EEENS1_29StaticPersistentTileSchedulerILb0EEEEEEEEEvNT_6ParamsE,(.L_x_5867 - _ZN7cutlass13device_kernelIN5flash11enable_sm90INS1_16FlashAttnFwdSm90INS1_25CollectiveMainloopFwdSm90ILi2EN4cute5tupleIJNS5_1CILi1EEES8_S8_EEENS6_IJNS7_ILi64EEESA_SA_EEELi512ENS_10bfloat16_tEfNS_4arch4Sm90ELb0ELb0ELb0ELb0ELb0ELb0ELb0ELb0ELb0ELb1ELb0ELb0EEENS1_21CollectiveEpilogueFwdINS6_IJSA_NS7_ILi512EEESA_EEES9_SC_SE_Li256ELb0ELb1ELb0ELb0EEENS1_29StaticPersistentTileSchedulerILb0EEEEEEEEEvNT_6ParamsE)
        .other          _ZN7cutlass13device_kernelIN5flash11enable_sm90INS1_16FlashAttnFwdSm90INS1_25CollectiveMainloopFwdSm90ILi2EN4cute5tupleIJNS5_1CILi1EEES8_S8_EEENS6_IJNS7_ILi64EEESA_SA_EEELi512ENS_10bfloat16_tEfNS_4arch4Sm90ELb0ELb0ELb0ELb0ELb0ELb0ELb0ELb0ELb0ELb1ELb0ELb0EEENS1_21CollectiveEpilogueFwdINS6_IJSA_NS7_ILi512EEESA_EEES9_SC_SE_Li256ELb0ELb1ELb0ELb0EEENS1_29StaticPersistentTileSchedulerILb0EEEEEEEEEvNT_6ParamsE,@"STO_CUDA_ENTRY STV_DEFAULT"
_ZN7cutlass13device_kernelIN5flash11enable_sm90INS1_16FlashAttnFwdSm90INS1_25CollectiveMainloopFwdSm90ILi2EN4cute5tupleIJNS5_1CILi1EEES8_S8_EEENS6_IJNS7_ILi64EEESA_SA_EEELi512ENS_10bfloat16_tEfNS_4arch4Sm90ELb0ELb0ELb0ELb0ELb0ELb0ELb0ELb0ELb0ELb1ELb0ELb0EEENS1_21CollectiveEpilogueFwdINS6_IJSA_NS7_ILi512EEESA_EEES9_SC_SE_Li256ELb0ELb1ELb0ELb0EEENS1_29StaticPersistentTileSchedulerILb0EEEEEEEEEvNT_6ParamsE:
[----:B------:R-:W0:Y:S02]  /*0000*/  LDC R1, c[0x0][0x28] ;  /* 0x00000a00ff017b82 */ /* 0x000e240000000800 */
[----:B0-----:R-:W-:Y:S01]  /*0010*/  VIADD R1, R1, 0xffffffc8 ;  /* 0xffffffc801017836 */ /* 0x001fe20000000000 */
[----:B------:R-:W0:Y:S01]  /*0020*/  S2R R0, SR_TID.X ;  /* 0x0000000000007919 */ /* 0x000e220000002100 */
[----:B------:R-:W-:Y:S01]  /*0030*/  ELECT P0, URZ, PT ;  /* 0x00000000003f782f */ /* 0x000fe20003800000 */
[----:B------:R-:W-:Y:S01]  /*0040*/  BSSY B0, `(.L_x_0) ;  /* 0x000000e000007945 */ /* 0x000fe20003800000 */
[----:B0-----:R-:W-:-:S05]  /*0050*/  SHF.R.U32.HI R2, RZ, 0x5, R0 ;  /* 0x00000005ff027819 */ /* 0x001fca0000011600 */
[----:B------:R-:W0:Y:S02]  /*0060*/  SHFL.IDX PT, R3, R2, RZ, 0x1f ;  /* 0x00001fff02037589 */ /* 0x000e2400000e0000 */
[----:B0-----:R-:W-:Y:S02]  /*0070*/  ISETP.EQ.AND P0, PT, R3, RZ, P0 ;  /* 0x000000ff0300720c */ /* 0x001fe40000702270 */
[----:B------:R-:W-:-:S11]  /*0080*/  SHF.R.U32.HI R3, RZ, 0x7, R0 ;  /* 0x00000007ff037819 */ /* 0x000fd60000011600 */
[----:B------:R-:W-:Y:S05]  /*0090*/  @!P0 BRA `(.L_x_1) ;  /* 0x0000000000208947 */ /* 0x000fea0003800000 */
[----:B------:R-:W-:Y:S02]  /*00a0*/  ULDC.64 UR4, c[0x0][0x198] ;  /* 0x0000660000047ab9 */ /* 0x000fe40000000a00 */
[----:B------:R-:W-:Y:S02]  /*00b0*/  UIADD3 UR6, UP0, UR4, 0x370, URZ ;  /* 0x0000037004067890 */ /* 0x000fe4000ff1e03f */
[----:B------:R-:W-:Y:S02]  /*00c0*/  UIADD3 UR4, UP1, UR4, 0x470, URZ ;  /* 0x0000047004047890 */ /* 0x000fe4000ff3e03f */
[----:B------:R-:W-:Y:S02]  /*00d0*/  UIADD3.X UR7, URZ, UR5, URZ, UP0, !UPT ;  /* 0x000000053f077290 */ /* 0x000fe400087fe43f */
[----:B------:R-:W-:-:S07]  /*00e0*/  UIADD3.X UR5, URZ, UR5, URZ, UP1, !UPT ;  /* 0x000000053f057290 */ /* 0x000fce0008ffe43f */
[----:B------:R0:W-:Y:S02]  /*00f0*/  UTMACCTL.PF [UR6] ;  /* 0x00000000060079b9 */ /* 0x0001e40008040000 */
[----:B------:R0:W-:Y:S02]  /*0100*/  UTMACCTL.PF [UR4] ;  /* 0x00000000040079b9 */ /* 0x0001e40008040000 */
[----:B0-----:R-:W-:Y:S01]  /*0110*/  NOP ;  /* 0x0000000000007918 */ /* 0x001fe20000000000 */
.L_x_1:
[----:B------:R-:W-:Y:S05]  /*0120*/  BSYNC B0 ;  /* 0x0000000000007941 */ /* 0x000fea0003800000 */
.L_x_0:
[----:B------:R-:W-:Y:S01]  /*0130*/  VOTEU.ANY UP0, P0 ;  /* 0x00000000003f7886 */ /* 0x000fe20000000100 */
[----:B------:R-:W0:Y:S01]  /*0140*/  SHFL.IDX PT, R3, R3, RZ, 0x1f ;  /* 0x00001fff03037589 */ /* 0x000e2200000e0000 */
[----:B------:R-:W-:Y:S01]  /*0150*/  UMOV UR4, 0x80 ;  /* 0x0000008000047882 */ /* 0x000fe20000000000 */
[----:B------:R-:W-:Y:S01]  /*0160*/  UMOV UR7, 0x100 ;  /* 0x0000010000077882 */ /* 0x000fe20000000000 */
[----:B------:R-:W-:Y:S01]  /*0170*/  VOTEU.ANY UP1, P0 ;  /* 0x00000000003f7886 */ /* 0x000fe20000020100 */
[----:B------:R-:W1:Y:S01]  /*0180*/  @UP0 S2UR UR8, SR_CgaCtaId ;  /* 0x00000000000809c3 */ /* 0x000e620000008800 */
[----:B------:R-:W2:Y:S01]  /*0190*/  SHFL.IDX PT, R4, R2, RZ, 0x1f ;  /* 0x00001fff02047589 */ /* 0x000ea200000e0000 */
[----:B------:R-:W-:Y:S01]  /*01a0*/  @UP0 UMOV UR6, 0x400 ;  /* 0x0000040000060882 */ /* 0x000fe20000000000 */
[----:B------:R-:W-:-:S04]  /*01b0*/  @UP0 UIADD3 UR4, -UR4, 0x100000, URZ ;  /* 0x0010000004040890 */ /* 0x000fc8000fffe13f */
[----:B------:R-:W-:Y:S02]  /*01c0*/  @UP0 USHF.L.U32 UR5, UR4, 0xb, URZ ;  /* 0x0000000b04050899 */ /* 0x000fe4000800063f */
[----:B------:R-:W-:Y:S01]  /*01d0*/  @UP0 USHF.L.U32 UR4, UR4, 0x1, URZ ;  /* 0x0000000104040899 */ /* 0x000fe2000800063f */
[----:B------:R-:W-:Y:S01]  /*01e0*/  VOTEU.ANY UP2, P0 ;  /* 0x00000000003f7886 */ /* 0x000fe20000040100 */
[----:B0-----:R-:W-:Y:S01]  /*01f0*/  R2UR UR48, R3 ;  /* 0x00000000033072ca */ /* 0x001fe200000e0000 */
[----:B-1----:R-:W-:Y:S01]  /*0200*/  @UP0 ULEA UR8, UR8, UR6, 0x18 ;  /* 0x0000000608080291 */ /* 0x002fe2000f8ec03f */
[----:B--2---:R-:W-:Y:S01]  /*0210*/  ISETP.NE.AND P1, PT, R4, RZ, PT ;  /* 0x000000ff0400720c */ /* 0x004fe20003f25270 */
[----:B------:R-:W-:-:S04]  /*0220*/  @UP0 UIADD3 UR6, -UR7, 0x100000, URZ ;  /* 0x0010000007060890 */ /* 0x000fc8000fffe13f */
[----:B------:R-:W-:Y:S02]  /*0230*/  @UP0 USHF.L.U32 UR7, UR6, 0xb, URZ ;  /* 0x0000000b06070899 */ /* 0x000fe4000800063f */
[----:B------:R-:W-:-:S04]  /*0240*/  @UP0 USHF.L.U32 UR6, UR6, 0x1, URZ ;  /* 0x0000000106060899 */ /* 0x000fc8000800063f */
[----:B------:R-:W-:Y:S01]  /*0250*/  UISETP.NE.AND UP0, UPT, UR48, URZ, UPT ;  /* 0x0000003f3000728c */ /* 0x000fe2000bf05270 */
[----:B------:R-:W0:Y:S02]  /*0260*/  FENCE.VIEW.ASYNC.S ;  /* 0x00000000000073c6 */ /* 0x000e240000000000 */
[----:B0-----:R0:W1:Y:S05]  /*0270*/  @UP1 SYNCS.EXCH.64 URZ, [UR8+0x28c00], UR4 ;  /* 0x028c0004083f15b2 */ /* 0x00106a0008000100 */
[----:B------:R0:W2:Y:S01]  /*0280*/  @UP2 SYNCS.EXCH.64 URZ, [UR8+0x28c20], UR6 ;  /* 0x028c2006083f25b2 */ /* 0x0000a20008000100 */
[----:B------:R-:W-:Y:S05]  /*0290*/  @P1 BRA `(.L_x_2) ;  /* 0x0000000000381947 */ /* 0x000fea0003800000 */
[----:B0-----:R-:W0:Y:S01]  /*02a0*/  S2UR UR5, SR_CgaCtaId ;  /* 0x00000000000579c3 */ /* 0x001e220000008800 */
[----:B------:R-:W-:Y:S01]  /*02b0*/  UMOV UR4, 0x400 ;  /* 0x0000040000047882 */ /* 0x000fe20000000000 */
[----:B------:R-:W-:Y:S01]  /*02c0*/  UMOV UR7, 0x1 ;  /* 0x0000000100077882 */ /* 0x000fe20000000000 */
[----:B------:R-:W-:Y:S01]  /*02d0*/  ELECT P0, URZ, PT ;  /* 0x00000000003f782f */ /* 0x000fe20003800000 */
[----:B0-----:R-:W-:Y:S02]  /*02e0*/  ULEA UR6, UR5, UR4, 0x18 ;  /* 0x0000000405067291 */ /* 0x001fe4000f8ec03f */
[----:B------:R-:W-:-:S04]  /*02f0*/  UIADD3 UR4, -UR7, 0x100000, URZ ;  /* 0x0010000007047890 */ /* 0x000fc8000fffe13f */
[----:B------:R-:W-:Y:S02]  /*0300*/  USHF.L.U32 UR5, UR4, 0xb, URZ ;  /* 0x0000000b04057899 */ /* 0x000fe4000800063f */
[----:B------:R-:W-:Y:S01]  /*0310*/  USHF.L.U32 UR4, UR4, 0x1, URZ ;  /* 0x0000000104047899 */ /* 0x000fe2000800063f */
[----:B------:R-:W0:Y:S11]  /*0320*/  FENCE.VIEW.ASYNC.S ;  /* 0x00000000000073c6 */ /* 0x000e360000000000 */
[----:B0-----:R3:W4:Y:S01]  /*0330*/  SYNCS.EXCH.64 URZ, [UR6+0x28c30], UR4 ;  /* 0x028c3004063f75b2 */ /* 0x0017220008000100 */
[----:B------:R3:W0:Y:S01]  /*0340*/  SYNCS.EXCH.64 URZ, [UR6+0x28c40], UR4 ;  /* 0x028c4004063f75b2 */ /* 0x0006220008000100 */
[----:B------:R3:W0:Y:S01]  /*0350*/  SYNCS.EXCH.64 URZ, [UR6+0x28c38], UR4 ;  /* 0x028c3804063f75b2 */ /* 0x0006220008000100 */
[----:B------:R3:W0:Y:S02]  /*0360*/  SYNCS.EXCH.64 URZ, [UR6+0x28c48], UR4 ;  /* 0x028c4804063f75b2 */ /* 0x0006240008000100 */
[----:B---3--:R-:W-:Y:S01]  /*0370*/  NOP ;  /* 0x0000000000007918 */ /* 0x008fe20000000000 */
.L_x_2:
[----:B------:R-:W3:Y:S01]  /*0380*/  SHFL.IDX PT, R3, R2, RZ, 0x1f ;  /* 0x00001fff02037589 */ /* 0x000ee200000e0000 */
[----:B------:R-:W-:Y:S01]  /*0390*/  NOP ;  /* 0x0000000000007918 */ /* 0x000fe20000000000 */
[----:B---3--:R-:W-:-:S13]  /*03a0*/  ISETP.NE.AND P0, PT, R3, RZ, PT ;  /* 0x000000ff0300720c */ /* 0x008fda0003f05270 */
[----:B------:R-:W-:Y:S05]  /*03b0*/  @P0 BRA `(.L_x_3) ;  /* 0x0000000000480947 */ /* 0x000fea0003800000 */
[----:B0-----:R-:W0:Y:S01]  /*03c0*/  S2UR UR5, SR_CgaCtaId ;  /* 0x00000000000579c3 */ /* 0x001e220000008800 */
[----:B------:R-:W-:Y:S01]  /*03d0*/  UMOV UR4, 0x400 ;  /* 0x0000040000047882 */ /* 0x000fe20000000000 */
[----:B------:R-:W-:Y:S01]  /*03e0*/  UMOV UR6, 0x1 ;  /* 0x0000000100067882 */ /* 0x000fe20000000000 */
[----:B------:R-:W-:Y:S01]  /*03f0*/  UMOV UR9, 0x2 ;  /* 0x0000000200097882 */ /* 0x000fe20000000000 */
[----:B------:R-:W-:-:S04]  /*0400*/  UIADD3 UR6, -UR6, 0x100000, URZ ;  /* 0x0010000006067890 */ /* 0x000fc8000fffe13f */
[----:B------:R-:W-:Y:S02]  /*0410*/  USHF.L.U32 UR7, UR6, 0xb, URZ ;  /* 0x0000000b06077899 */ /* 0x000fe4000800063f */
[----:B------:R-:W-:Y:S01]  /*0420*/  USHF.L.U32 UR6, UR6, 0x1, URZ ;  /* 0x0000000106067899 */ /* 0x000fe2000800063f */
[----:B------:R-:W-:Y:S01]  /*0430*/  ELECT P0, URZ, PT ;  /* 0x00000000003f782f */ /* 0x000fe20003800000 */
[----:B0-----:R-:W-:Y:S02]  /*0440*/  ULEA UR8, UR5, UR4, 0x18 ;  /* 0x0000000405087291 */ /* 0x001fe4000f8ec03f */
[----:B------:R-:W-:-:S04]  /*0450*/  UIADD3 UR4, -UR9, 0x100000, URZ ;  /* 0x0010000009047890 */ /* 0x000fc8000fffe13f */
[----:B------:R-:W-:Y:S02]  /*0460*/  USHF.L.U32 UR5, UR4, 0xb, URZ ;  /* 0x0000000b04057899 */ /* 0x000fe4000800063f */
[----:B------:R-:W-:Y:S01]  /*0470*/  USHF.L.U32 UR4, UR4, 0x1, URZ ;  /* 0x0000000104047899 */ /* 0x000fe2000800063f */
[----:B------:R-:W0:Y:S03]  /*0480*/  FENCE.VIEW.ASYNC.S ;  /* 0x00000000000073c6 */ /* 0x000e260000000000 */
[----:B0-----:R3:W0:Y:S08]  /*0490*/  SYNCS.EXCH.64 URZ, [UR8+0x28c50], UR6 ;  /* 0x028c5006083f75b2 */ /* 0x0016300008000100 */
[----:B------:R3:W0:Y:S01]  /*04a0*/  SYNCS.EXCH.64 URZ, [UR8+0x28c60], UR4 ;  /* 0x028c6004083f75b2 */ /* 0x0006220008000100 */
[----:B------:R3:W0:Y:S01]  /*04b0*/  SYNCS.EXCH.64 URZ, [UR8+0x28c58], UR6 ;  /* 0x028c5806083f75b2 */ /* 0x0006220008000100 */
[----:B------:R3:W0:Y:S02]  /*04c0*/  SYNCS.EXCH.64 URZ, [UR8+0x28c68], UR4 ;  /* 0x028c6804083f75b2 */ /* 0x0006240008000100 */
[----:B---3--:R-:W-:Y:S01]  /*04d0*/  NOP ;  /* 0x0000000000007918 */ /* 0x008fe20000000000 */
.L_x_3:
[----:B------:R-:W3:Y:S01]  /*04e0*/  SHFL.IDX PT, R3, R2, RZ, 0x1f ;  /* 0x00001fff02037589 */ /* 0x000ee200000e0000 */
[----:B------:R-:W-:Y:S01]  /*04f0*/  NOP ;  /* 0x0000000000007918 */ /* 0x000fe20000000000 */
[----:B---3--:R-:W-:-:S13]  /*0500*/  ISETP.NE.AND P0, PT, R3, RZ, PT ;  /* 0x000000ff0300720c */ /* 0x008fda0003f05270 */
        /* <DEDUP_REMOVED lines=10> */
[----:B0-----:R3:W0:Y:S01]  /*05b0*/  SYNCS.EXCH.64 URZ, [UR6+0x28c70], UR4 ;  /* 0x028c7004063f75b2 */ /* 0x0016220008000100 */
[----:B------:R3:W0:Y:S01]  /*05c0*/  SYNCS.EXCH.64 URZ, [UR6+0x28c80], UR4 ;  /* 0x028c8004063f75b2 */ /* 0x0006220008000100 */
[----:B------:R3:W0:Y:S01]  /*05d0*/  SYNCS.EXCH.64 URZ, [UR6+0x28c78], UR4 ;  /* 0x028c7804063f75b2 */ /* 0x0006220008000100 */
[----:B------:R3:W0:Y:S02]  /*05e0*/  SYNCS.EXCH.64 URZ, [UR6+0x28c88], UR4 ;  /* 0x028c8804063f75b2 */ /* 0x0006240008000100 */
[----:B---3--:R-:W-:Y:S01]  /*05f0*/  NOP ;  /* 0x0000000000007918 */ /* 0x008fe20000000000 */
.L_x_4:
        /* <DEDUP_REMOVED lines=8> */
[----:B------:R-:W-:Y:S01]  /*0680*/  ELECT P0, URZ, PT ;  /* 0x00000000003f782f */ /* 0x000fe20003800000 */
[----:B0-----:R-:W-:Y:S02]  /*0690*/  ULEA UR8, UR5, UR4, 0x18 ;  /* 0x0000000405087291 */ /* 0x001fe4000f8ec03f */
[----:B------:R-:W-:-:S04]  /*06a0*/  UIADD3 UR4, -UR6, 0x100000, URZ ;  /* 0x0010000006047890 */ /* 0x000fc8000fffe13f */
[----:B------:R-:W-:Y:S02]  /*06b0*/  USHF.L.U32 UR5, UR4, 0xb, URZ ;  /* 0x0000000b04057899 */ /* 0x000fe4000800063f */
[----:B------:R-:W-:Y:S02]  /*06c0*/  USHF.L.U32 UR4, UR4, 0x1, URZ ;  /* 0x0000000104047899 */ /* 0x000fe4000800063f */
        /* <DEDUP_REMOVED lines=9> */
.L_x_5:
        /* <DEDUP_REMOVED lines=22> */
.L_x_6:
[----:B------:R-:W-:Y:S01]  /*08c0*/  PLOP3.LUT P0, PT, PT, PT, UP0, 0x80, 0x0 ;  /* 0x000000000000781c */ /* 0x000fe20003f0f008 */
[----:B------:R-:W-:Y:S01]  /*08d0*/  UMOV UR37, 0x1 ;  /* 0x0000000100257882 */ /* 0x000fe20000000000 */
[----:B------:R-:W-:Y:S01]  /*08e0*/  NOP ;  /* 0x0000000000007918 */ /* 0x000fe20000000000 */
[----:B------:R-:W-:Y:S01]  /*08f0*/  USEL UR37, UR37, 0x2, !UP0 ;  /* 0x0000000225257887 */ /* 0x000fe2000c000000 */
[----:B------:R-:W-:Y:S01]  /*0900*/  ULDC.64 UR42, c[0x0][0x208] ;  /* 0x00008200002a7ab9 */ /* 0x000fe20000000a00 */
[----:B012-4-:R-:W-:Y:S08]  /*0910*/  BAR.SYNC.DEFER_BLOCKING 0x0 ;  /* 0x0000000000007b1d */ /* 0x017ff00000010000 */
[----:B------:R-:W-:Y:S05]  /*0920*/  @!P0 BRA `(.L_x_7) ;  /* 0x0000007800a48947 */ /* 0x000fea0003800000 */
.L_x_8:
[----:B------:R-:W-:-:S08]  /*0930*/  NOP ;  /* 0x0000000000007918 */ /* 0x000fd00000000000 */
[----:B------:R-:W0:Y:S02]  /*0940*/  USETMAXREG.TRY_ALLOC.CTAPOOL UP0, 0xf0 ;  /* 0x000000f0000079c8 */ /* 0x000e240008000600 */
[----:B0-----:R-:W-:-:S13]  /*0950*/  PLOP3.LUT P0, PT, PT, PT, UP0, 0x80, 0x0 ;  /* 0x000000000000781c */ /* 0x001fda0003f0f008 */
[----:B------:R-:W-:Y:S05]  /*0960*/  @!P0 BRA `(.L_x_8) ;  /* 0xfffffffc00f08947 */ /* 0x000fea000383ffff */
[----:B------:R-:W-:Y:S01]  /*0970*/  LOP3.LUT R2, R0, 0xffffff80, RZ, 0xc0, !PT ;  /* 0xffffff8000027812 */ /* 0x000fe200078ec0ff */
[----:B------:R-:W0:Y:S03]  /*0980*/  S2UR UR47, SR_CTAID.X ;  /* 0x00000000002f79c3 */ /* 0x000e260000002500 */
[----:B------:R-:W-:-:S05]  /*0990*/  ISETP.NE.AND P0, PT, R2, 0x80, PT ;  /* 0x000000800200780c */ /* 0x000fca0003f05270 */
[----:B------:R-:W0:Y:S08]  /*09a0*/  LDC R2, c[0x0][0xc34] ;  /* 0x00030d00ff027b82 */ /* 0x000e300000000800 */
[----:B------:R-:W-:Y:S06]  /*09b0*/  @!P0 BAR.ARV 0x8, 0x100 ;  /* 0x0204000000008b1d */ /* 0x000fec0000002000 */
[----:B------:R-:W-:-:S13]  /*09c0*/  ISETP.GE.U32.AND P0, PT, R0, 0x100, PT ;  /* 0x000001000000780c */ /* 0x000fda0003f06070 */
[----:B------:R-:W-:Y:S06]  /*09d0*/  @P0 BAR.ARV 0xf, 0x100 ;  /* 0x03c4000000000b1d */ /* 0x000fec0000002000 */
[----:B0-----:R-:W-:-:S13]  /*09e0*/  ISETP.LE.AND P0, PT, R2, UR47, PT ;  /* 0x0000002f02007c0c */ /* 0x001fda000bf03270 */
[----:B------:R-:W-:Y:S05]  /*09f0*/  @P0 EXIT ;  /* 0x000000000000094d */ /* 0x000fea0003800000 */
[----:B------:R-:W-:Y:S01]  /*0a00*/  VIADD R0, R0, 0xffffff80 ;  /* 0xffffff8000007836 */ /* 0x000fe20000000000 */
[----:B------:R-:W0:Y:S01]  /*0a10*/  S2UR UR4, SR_CgaCtaId ;  /* 0x00000000000479c3 */ /* 0x000e220000008800 */
[----:B------:R-:W-:Y:S01]  /*0a20*/  UMOV UR41, 0x400 ;  /* 0x0000040000297882 */ /* 0x000fe20000000000 */
[----:B------:R-:W-:Y:S01]  /*0a30*/  IMAD.MOV.U32 R23, RZ, RZ, 0x40 ;  /* 0x00000040ff177424 */ /* 0x000fe200078e00ff */
[----:B------:R-:W-:Y:S01]  /*0a40*/  ULOP3.LUT UR40, UR37, 0x1, URZ, 0xfc, !UPT ;  /* 0x0000000125287892 */ /* 0x000fe2000f8efc3f */
[----:B------:R-:W-:Y:S01]  /*0a50*/  SHF.R.S32.HI R3, RZ, 0x1f, R0 ;  /* 0x0000001fff037819 */ /* 0x000fe20000011400 */
[----:B------:R-:W-:Y:S01]  /*0a60*/  UMOV UR36, URZ ;  /* 0x0000003f00247c82 */ /* 0x000fe20008000000 */
[----:B------:R-:W-:Y:S01]  /*0a70*/  UMOV UR38, URZ ;  /* 0x0000003f00267c82 */ /* 0x000fe20008000000 */
[----:B------:R-:W-:Y:S01]  /*0a80*/  UMOV UR39, URZ ;  /* 0x0000003f00277c82 */ /* 0x000fe20008000000 */
[CC--:B------:R-:W-:Y:S02]  /*0a90*/  LEA.HI R2, R3.reuse, R0.reuse, RZ, 0x4 ;  /* 0x0000000003027211 */ /* 0x0c0fe400078f20ff */
[----:B------:R-:W-:-:S02]  /*0aa0*/  LEA.HI R4, R3, R0, RZ, 0x5 ;  /* 0x0000000003047211 */ /* 0x000fc400078f28ff */
[----:B------:R-:W-:Y:S02]  /*0ab0*/  SHF.R.S32.HI R9, RZ, 0x4, R2 ;  /* 0x00000004ff097819 */ /* 0x000fe40000011402 */
[CC--:B------:R-:W-:Y:S02]  /*0ac0*/  LEA.HI R5, R3.reuse, R0.reuse, RZ, 0x7 ;  /* 0x0000000003057211 */ /* 0x0c0fe400078f38ff */
[C---:B------:R-:W-:Y:S02]  /*0ad0*/  LOP3.LUT R7, R2.reuse, 0xfffffff0, RZ, 0xc0, !PT ;  /* 0xfffffff002077812 */ /* 0x040fe400078ec0ff */
[----:B------:R-:W-:Y:S02]  /*0ae0*/  LEA.HI R2, R2, R9, RZ, 0x1 ;  /* 0x0000000902027211 */ /* 0x000fe400078f08ff */
[CC--:B------:R-:W-:Y:S01]  /*0af0*/  LEA.HI R6, R3.reuse, R0.reuse, RZ, 0x2 ;  /* 0x0000000003067211 */ /* 0x0c0fe200078f10ff */
[----:B------:R-:W-:Y:S01]  /*0b00*/  IMAD.IADD R7, R0, 0x1, -R7 ;  /* 0x0000000100077824 */ /* 0x000fe200078e0a07 */
[----:B------:R-:W-:-:S02]  /*0b10*/  LEA.HI R211, R3, R0, RZ, 0x3 ;  /* 0x0000000003d37211 */ /* 0x000fc400078f18ff */
[--C-:B------:R-:W-:Y:S01]  /*0b20*/  SHF.R.S32.HI R11, RZ, 0x5, R4.reuse ;  /* 0x00000005ff0b7819 */ /* 0x100fe20000011404 */
[----:B0-----:R-:W-:Y:S01]  /*0b30*/  ULEA UR41, UR4, UR41, 0x18 ;  /* 0x0000002904297291 */ /* 0x001fe2000f8ec03f */
[----:B------:R-:W-:Y:S02]  /*0b40*/  SHF.R.S32.HI R4, RZ, 0x1f, R4 ;  /* 0x0000001fff047819 */ /* 0x000fe40000011404 */
[----:B------:R-:W-:Y:S02]  /*0b50*/  LOP3.LUT R3, R5, 0xffffff80, RZ, 0xc0, !PT ;  /* 0xffffff8005037812 */ /* 0x000fe400078ec0ff */
[----:B------:R-:W-:Y:S02]  /*0b60*/  LOP3.LUT R2, R2, 0x1ffffffe, RZ, 0xc0, !PT ;  /* 0x1ffffffe02027812 */ /* 0x000fe400078ec0ff */
[----:B------:R-:W-:Y:S01]  /*0b70*/  LOP3.LUT R13, R6, 0xfffffffc, RZ, 0xc0, !PT ;  /* 0xfffffffc060d7812 */ /* 0x000fe200078ec0ff */
[----:B------:R-:W-:Y:S01]  /*0b80*/  IMAD.IADD R3, R0, 0x1, -R3 ;  /* 0x0000000100037824 */ /* 0x000fe200078e0a03 */
[----:B------:R-:W-:Y:S01]  /*0b90*/  LOP3.LUT R209, R211, 0xfffffff8, RZ, 0xc0, !PT ;  /* 0xfffffff8d3d17812 */ /* 0x000fe200078ec0ff */
[----:B------:R-:W-:Y:S01]  /*0ba0*/  IMAD.IADD R9, R9, 0x1, -R2 ;  /* 0x0000000109097824 */ /* 0x000fe200078e0a02 */
[----:B------:R-:W-:Y:S01]  /*0bb0*/  LEA.HI R4, R4, R11, RZ, 0x2 ;  /* 0x0000000b04047211 */ /* 0x000fe200078f10ff */
[C---:B------:R-:W-:Y:S01]  /*0bc0*/  IMAD.IADD R13, R0.reuse, 0x1, -R13 ;  /* 0x00000001000d7824 */ /* 0x040fe200078e0a0d */
[----:B------:R-:W-:Y:S01]  /*0bd0*/  SHF.R.S32.HI R210, RZ, 0x7, R5 ;  /* 0x00000007ffd27819 */ /* 0x000fe20000011405 */
[----:B------:R-:W-:Y:S01]  /*0be0*/  IMAD.IADD R209, R0, 0x1, -R209 ;  /* 0x0000000100d17824 */ /* 0x000fe200078e0ad1 */
[----:B------:R-:W-:Y:S01]  /*0bf0*/  LOP3.LUT R4, R4, 0x3ffffc, RZ, 0xc0, !PT ;  /* 0x003ffffc04047812 */ /* 0x000fe200078ec0ff */
[----:B------:R-:W-:Y:S01]  /*0c00*/  IMAD.SHL.U32 R9, R9, 0x8, RZ ;  /* 0x0000000809097824 */ /* 0x000fe200078e00ff */
[--C-:B------:R-:W-:Y:S01]  /*0c10*/  SHF.R.S32.HI R2, RZ, 0x1f, R7.reuse ;  /* 0x0000001fff027819 */ /* 0x100fe20000011407 */
[----:B------:R-:W-:Y:S01]  /*0c20*/  IMAD R15, R210, 0x100, R7 ;  /* 0x00000100d20f7824 */ /* 0x000fe200078e0207 */
[----:B------:R-:W-:Y:S01]  /*0c30*/  SHF.R.S32.HI R0, RZ, 0x1f, R3 ;  /* 0x0000001fff007819 */ /* 0x000fe20000011403 */
[----:B------:R-:W-:Y:S01]  /*0c40*/  IMAD.IADD R8, R11, 0x1, -R4 ;  /* 0x000000010b087824 */ /* 0x000fe200078e0a04 */
[----:B------:R-:W-:Y:S01]  /*0c50*/  LEA.HI R6, R2, R7, RZ, 0x3 ;  /* 0x0000000702067211 */ /* 0x000fe200078f18ff */
[----:B------:R-:W-:Y:S01]  /*0c60*/  IMAD.SHL.U32 R16, R209, 0x8, RZ ;  /* 0x00000008d1107824 */ /* 0x000fe200078e00ff */
[----:B------:R-:W-:Y:S01]  /*0c70*/  LEA.HI R2, R0, R3, RZ, 0x2 ;  /* 0x0000000300027211 */ /* 0x000fe200078f10ff */
[----:B------:R-:W-:Y:S01]  /*0c80*/  IMAD R12, R8, 0x10, R15 ;  /* 0x00000010080c7824 */ /* 0x000fe200078e020f */
[C---:B------:R-:W-:Y:S01]  /*0c90*/  LOP3.LUT R4, R6.reuse, 0xfffffff8, RZ, 0xc0, !PT ;  /* 0xfffffff806047812 */ /* 0x040fe200078ec0ff */
[----:B------:R-:W-:Y:S01]  /*0ca0*/  IMAD.SHL.U32 R6, R6, 0x40, RZ ;  /* 0x0000004006067824 */ /* 0x000fe200078e00ff */
[----:B------:R-:W-:Y:S01]  /*0cb0*/  LOP3.LUT R8, R2, 0x7ffffffc, RZ, 0xc0, !PT ;  /* 0x7ffffffc02087812 */ /* 0x000fe200078ec0ff */
[--C-:B------:R-:W-:Y:S01]  /*0cc0*/  IMAD.U32 R215, R12, 0x40, R9.reuse ;  /* 0x000000400cd77824 */ /* 0x100fe200078e0009 */
[----:B------:R-:W-:Y:S01]  /*0cd0*/  LEA.HI R10, R13, R13, RZ, 0x1 ;  /* 0x0000000d0d0a7211 */ /* 0x000fe200078f08ff */
[----:B------:R-:W-:Y:S01]  /*0ce0*/  IMAD.IADD R7, R7, 0x1, -R4 ;  /* 0x0000000107077824 */ /* 0x000fe200078e0a04 */
[----:B------:R-:W-:Y:S01]  /*0cf0*/  LEA.HI R4, R0, R3, RZ, 0x5 ;  /* 0x0000000300047211 */ /* 0x000fe200078f28ff */
[----:B------:R-:W-:Y:S01]  /*0d00*/  IMAD.IADD R17, R3, 0x1, -R8 ;  /* 0x0000000103117824 */ /* 0x000fe200078e0a08 */
[--C-:B------:R-:W-:Y:S01]  /*0d10*/  SHF.R.S32.HI R0, RZ, 0x2, R2.reuse ;  /* 0x00000002ff007819 */ /* 0x100fe20000011402 */
[----:B------:R-:W-:Y:S01]  /*0d20*/  VIADD R189, R16, 0x40 ;  /* 0x0000004010bd7836 */ /* 0x000fe20000000000 */
[----:B------:R-:W-:Y:S01]  /*0d30*/  SHF.R.S32.HI R3, RZ, 0x1f, R2 ;  /* 0x0000001fff037819 */ /* 0x000fe20000011402 */
[----:B------:R-:W-:Y:S01]  /*0d40*/  IMAD.SHL.U32 R2, R7, 0x40, RZ ;  /* 0x0000004007027824 */ /* 0x000fe200078e00ff */
[----:B------:R-:W-:Y:S01]  /*0d50*/  LOP3.LUT R6, R6, 0x7ffffe00, RZ, 0xc0, !PT ;  /* 0x7ffffe0006067812 */ /* 0x000fe200078ec0ff */
[C---:B------:R-:W-:Y:S01]  /*0d60*/  VIADD R188, R16.reuse, 0x80 ;  /* 0x0000008010bc7836 */ /* 0x040fe20000000000 */
[----:B------:R-:W-:Y:S01]  /*0d70*/  LEA.HI R3, R3, R0, RZ, 0x3 ;  /* 0x0000000003037211 */ /* 0x000fe200078f18ff */
[----:B------:R-:W-:Y:S01]  /*0d80*/  VIADD R187, R16, 0xc0 ;  /* 0x000000c010bb7836 */ /* 0x000fe20000000000 */
[----:B------:R-:W-:Y:S01]  /*0d90*/  LOP3.LUT R2, R2, 0x1c0, RZ, 0xc0, !PT ;  /* 0x000001c002027812 */ /* 0x000fe200078ec0ff */
[----:B------:R-:W-:Y:S01]  /*0da0*/  IMAD R6, R11, 0x400, R6 ;  /* 0x000004000b067824 */ /* 0x000fe200078e0206 */
[----:B------:R-:W-:Y:S01]  /*0db0*/  R2P PR, R7, 0x6 ;  /* 0x0000000607007804 */ /* 0x000fe20000000000 */
[----:B------:R-:W-:Y:S01]  /*0dc0*/  VIADD R186, R16, 0x100 ;  /* 0x0000010010ba7836 */ /* 0x000fe20000000000 */
[----:B------:R-:W-:Y:S01]  /*0dd0*/  LOP3.LUT R9, R2, 0x8, R9, 0xf8, !PT ;  /* 0x0000000802097812 */ /* 0x000fe200078ef809 */
[C---:B------:R-:W-:Y:S01]  /*0de0*/  VIADD R185, R16.reuse, 0x140 ;  /* 0x0000014010b97836 */ /* 0x040fe20000000000 */
[----:B------:R-:W-:Y:S01]  /*0df0*/  SHF.R.U32.HI R8, RZ, 0x3, R2 ;  /* 0x00000003ff087819 */ /* 0x000fe20000011602 */
[C---:B------:R-:W-:Y:S01]  /*0e00*/  VIADD R213, R16.reuse, 0x180 ;  /* 0x0000018010d57836 */ /* 0x040fe20000000000 */
[----:B------:R-:W-:Y:S01]  /*0e10*/  LOP3.LUT R3, R3, 0xfffffff8, RZ, 0xc0, !PT ;  /* 0xfffffff803037812 */ /* 0x000fe200078ec0ff */
[----:B------:R-:W-:Y:S01]  /*0e20*/  VIADD R212, R16, 0x1c0 ;  /* 0x000001c010d47836 */ /* 0x000fe20000000000 */
[----:B------:R-:W-:Y:S01]  /*0e30*/  LOP3.LUT R9, R9, R8, RZ, 0x3c, !PT ;  /* 0x0000000809097212 */ /* 0x000fe200078e3cff */
[----:B------:R-:W-:Y:S01]  /*0e40*/  IMAD.SHL.U32 R17, R17, 0x2, RZ ;  /* 0x0000000211117824 */ /* 0x000fe200078e00ff */
[----:B------:R-:W-:Y:S01]  /*0e50*/  LEA.HI R5, R5, R210, RZ, 0x1 ;  /* 0x000000d205057211 */ /* 0x000fe200078f08ff */
[----:B------:R-:W-:Y:S01]  /*0e60*/  IMAD.IADD R3, R0, 0x1, -R3 ;  /* 0x0000000100037824 */ /* 0x000fe200078e0a03 */
[----:B------:R-:W-:Y:S01]  /*0e70*/  LOP3.LUT R10, R10, 0x1ffffffe, RZ, 0xc0, !PT ;  /* 0x1ffffffe0a0a7812 */ /* 0x000fe200078ec0ff */
[----:B------:R-:W-:Y:S01]  /*0e80*/  IMAD.IADD R6, R6, 0x1, R9 ;  /* 0x0000000106067824 */ /* 0x000fe200078e0209 */
[----:B------:R-:W-:-:S02]  /*0e90*/  SHF.R.S32.HI R2, RZ, 0x5, R4 ;  /* 0x00000005ff027819 */ /* 0x000fc40000011404 */
[----:B------:R-:W-:Y:S01]  /*0ea0*/  LOP3.LUT R5, R5, 0xfffffe, RZ, 0xc0, !PT ;  /* 0x00fffffe05057812 */ /* 0x000fe200078ec0ff */
[----:B------:R-:W-:Y:S01]  /*0eb0*/  IMAD.IADD R13, R13, 0x1, -R10 ;  /* 0x000000010d0d7824 */ /* 0x000fe200078e0a0a */
[----:B------:R-:W-:Y:S01]  /*0ec0*/  LEA R22, R6, UR41, 0x1 ;  /* 0x0000002906167c11 */ /* 0x000fe2000f8e08ff */
[----:B------:R-:W-:Y:S01]  /*0ed0*/  IMAD R2, R2, 0x10, R3 ;  /* 0x0000001002027824 */ /* 0x000fe200078e0203 */
[----:B------:R-:W-:Y:S01]  /*0ee0*/  SEL R23, R23, 0xffffffc0, !P2 ;  /* 0xffffffc017177807 */ /* 0x000fe20005000000 */
[----:B------:R-:W-:Y:S01]  /*0ef0*/  IMAD.IADD R5, R210, 0x1, -R5 ;  /* 0x00000001d2057824 */ /* 0x000fe200078e0a05 */
[----:B------:R-:W-:Y:S01]  /*0f00*/  SHF.R.S32.HI R211, RZ, 0x3, R211 ;  /* 0x00000003ffd37819 */ /* 0x000fe200000114d3 */
[C---:B------:R-:W-:Y:S01]  /*0f10*/  VIADD R184, R22.reuse, 0x26800 ;  /* 0x0002680016b87836 */ /* 0x040fe20000000000 */
[----:B------:R-:W-:Y:S01]  /*0f20*/  SHF.R.S32.HI R222, RZ, 0x1f, R189 ;  /* 0x0000001fffde7819 */ /* 0x000fe200000114bd */
[----:B------:R-:W-:Y:S01]  /*0f30*/  VIADD R19, R22, 0x26820 ;  /* 0x0002682016137836 */ /* 0x000fe20000000000 */
[----:B------:R-:W-:Y:S01]  /*0f40*/  SHF.R.S32.HI R221, RZ, 0x1f, R188 ;  /* 0x0000001fffdd7819 */ /* 0x000fe200000114bc */
[C---:B------:R-:W-:Y:S01]  /*0f50*/  @P1 VIADD R19, R184.reuse, 0xffffffe0 ;  /* 0xffffffe0b8131836 */ /* 0x040fe20000000000 */
[----:B------:R-:W-:Y:S01]  /*0f60*/  SHF.R.S32.HI R220, RZ, 0x1f, R187 ;  /* 0x0000001fffdc7819 */ /* 0x000fe200000114bb */
[----:B------:R-:W-:Y:S01]  /*0f70*/  IMAD.IADD R184, R184, 0x1, R23 ;  /* 0x00000001b8b87824 */ /* 0x000fe200078e0217 */
[----:B------:R-:W-:Y:S01]  /*0f80*/  SHF.R.S32.HI R219, RZ, 0x1f, R186 ;  /* 0x0000001fffdb7819 */ /* 0x000fe200000114ba */
[----:B------:R-:W-:Y:S01]  /*0f90*/  IMAD.SHL.U32 R18, R5, 0x100, RZ ;  /* 0x0000010005127824 */ /* 0x000fe200078e00ff */
[----:B------:R-:W-:Y:S01]  /*0fa0*/  SHF.R.S32.HI R218, RZ, 0x1f, R185 ;  /* 0x0000001fffda7819 */ /* 0x000fe200000114b9 */
[----:B------:R-:W-:Y:S01]  /*0fb0*/  IMAD R214, R13, 0x8, R2 ;  /* 0x000000080dd67824 */ /* 0x000fe200078e0202 */
[----:B------:R-:W-:Y:S01]  /*0fc0*/  SHF.R.S32.HI R217, RZ, 0x1f, R213 ;  /* 0x0000001fffd97819 */ /* 0x000fe200000114d5 */
[----:B------:R-:W-:Y:S01]  /*0fd0*/  IMAD.IADD R23, R23, 0x1, R19 ;  /* 0x0000000117177824 */ /* 0x000fe200078e0213 */
[----:B------:R-:W-:-:S07]  /*0fe0*/  SHF.R.S32.HI R216, RZ, 0x1f, R212 ;  /* 0x0000001fffd87819 */ /* 0x000fce00000114d4 */
.L_x_44:
[----:B------:R-:W-:Y:S01]  /*0ff0*/  ULDC UR4, c[0x0][0xc38] ;  /* 0x00030e0000047ab9 */ /* 0x000fe20000000800 */
[----:B------:R-:W-:Y:S01]  /*1000*/  ULDC UR50, c[0x0][0x424] ;  /* 0x0001090000327ab9 */ /* 0x000fe20000000800 */
[----:B------:R-:W-:Y:S01]  /*1010*/  UISETP.NE.AND UP1, UPT, UR4, 0x1, UPT ;  /* 0x000000010400788c */ /* 0x000fe2000bf25270 */
[----:B------:R-:W-:Y:S02]  /*1020*/  ULDC UR6, c[0x0][0x2f0] ;  /* 0x0000bc0000067ab9 */ /* 0x000fe40000000800 */
[----:B------:R-:W-:Y:S01]  /*1030*/  ULDC.64 UR4, c[0x0][0x418] ;  /* 0x0001060000047ab9 */ /* 0x000fe20000000a00 */
[----:B------:R-:W-:Y:S01]  /*1040*/  UMOV UR44, UR47 ;  /* 0x0000002f002c7c82 */ /* 0x000fe20008000000 */
[----:B------:R-:W-:Y:S01]  /*1050*/  UISETP.NE.U32.AND UP0, UPT, UR4, URZ, UPT ;  /* 0x0000003f0400728c */ /* 0x000fe2000bf05070 */
[----:B------:R-:W-:Y:S02]  /*1060*/  UMOV UR46, UR47 ;  /* 0x0000002f002e7c82 */ /* 0x000fe40008000000 */
[----:B------:R-:W-:Y:S01]  /*1070*/  ULDC UR4, c[0x0][0xc44] ;  /* 0x0003110000047ab9 */ /* 0x000fe20000000800 */
[----:B------:R-:W-:-:S02]  /*1080*/  UISETP.NE.AND.EX UP0, UPT, UR5, URZ, UPT, UP0 ;  /* 0x0000003f0500728c */ /* 0x000fc4000bf05300 */
[----:B------:R-:W-:Y:S02]  /*1090*/  UISETP.NE.AND UP2, UPT, UR4, 0x1, UPT ;  /* 0x000000010400788c */ /* 0x000fe4000bf45270 */
[----:B------:R-:W-:Y:S01]  /*10a0*/  USEL UR50, UR50, 0x1, UP0 ;  /* 0x0000000132327887 */ /* 0x000fe20008000000 */
[----:B------:R-:W-:Y:S01]  /*10b0*/  @UP1 ULDC UR4, c[0x0][0xc3c] ;  /* 0x00030f0000041ab9 */ /* 0x000fe20000000800 */
[----:B------:R-:W-:Y:S02]  /*10c0*/  UISETP.NE.AND UP0, UPT, UR48, 0x1, UPT ;  /* 0x000000013000788c */ /* 0x000fe4000bf05270 */
[----:B------:R-:W-:Y:S02]  /*10d0*/  UIMAD.WIDE.U32 UR4, UR47, UR4, URZ ;  /* 0x000000042f0472a5 */ /* 0x000fe4000f8e003f */
[----:B------:R-:W-:Y:S02]  /*10e0*/  UIMAD UR50, UR50, UR6, URZ ;  /* 0x00000006323272a4 */ /* 0x000fe4000f8e023f */
[----:B------:R-:W-:Y:S01]  /*10f0*/  PLOP3.LUT P0, PT, PT, PT, UP0, 0x80, 0x0 ;  /* 0x000000000000781c */ /* 0x000fe20003f0f008 */
[----:B------:R-:W-:Y:S01]  /*1100*/  @UP1 ULDC UR6, c[0x0][0xc40] ;  /* 0x0003100000061ab9 */ /* 0x000fe20000000800 */
[----:B------:R-:W-:Y:S01]  /*1110*/  @UP2 ULDC.64 UR8, c[0x0][0xc48] ;  /* 0x0003120000082ab9 */ /* 0x000fe20000000a00 */
[----:B------:R-:W-:-:S02]  /*1120*/  @UP1 USHF.R.U32.HI UR44, URZ, UR6, UR5 ;  /* 0x000000063f2c1299 */ /* 0x000fc40008011605 */
[----:B------:R-:W-:Y:S02]  /*1130*/  UIADD3 UR6, UR50, 0x3f, URZ ;  /* 0x0000003f32067890 */ /* 0x000fe4000fffe03f */
[----:B------:R-:W-:Y:S02]  /*1140*/  UIMAD.WIDE.U32 UR4, UR44, UR8, URZ ;  /* 0x000000082c0472a5 */ /* 0x000fe4000f8e003f */
[----:B------:R-:W-:Y:S01]  /*1150*/  USHF.R.S32.HI UR7, URZ, 0x1f, UR6 ;  /* 0x0000001f3f077899 */ /* 0x000fe20008011406 */
[----:B------:R-:W-:Y:S01]  /*1160*/  UMOV UR45, UR44 ;  /* 0x0000002c002d7c82 */ /* 0x000fe20008000000 */
[----:B------:R-:W-:Y:S02]  /*1170*/  @UP2 USHF.R.U32.HI UR45, URZ, UR9, UR5 ;  /* 0x000000093f2d2299 */ /* 0x000fe40008011605 */
[----:B------:R-:W-:-:S04]  /*1180*/  ULEA.HI UR7, UR7, UR6, URZ, 0x6 ;  /* 0x0000000607077291 */ /* 0x000fc8000f8f303f */
[----:B------:R-:W-:Y:S01]  /*1190*/  USHF.R.S32.HI UR49, URZ, 0x6, UR7 ;  /* 0x000000063f317899 */ /* 0x000fe20008011407 */
[----:B0123-5:R-:W-:Y:S11]  /*11a0*/  @!P0 BRA `(.L_x_9) ;  /* 0x0000001800488947 */ /* 0x02fff60003800000 */
[----:B------:R-:W0:Y:S01]  /*11b0*/  SHFL.IDX PT, R0, R210, RZ, 0x1f ;  /* 0x00001fffd2007589 */ /* 0x000e2200000e0000 */
[----:B------:R-:W-:-:S06]  /*11c0*/  UISETP.NE.AND UP0, UPT, UR40, 0x3, UPT ;  /* 0x000000032800788c */ /* 0x000fcc000bf05270 */
[----:B------:R-:W-:Y:S02]  /*11d0*/  PLOP3.LUT P0, PT, PT, PT, UP0, 0x80, 0x0 ;  /* 0x000000000000781c */ /* 0x000fe40003f0f008 */
[----:B0-----:R-:W-:-:S13]  /*11e0*/  R2UR UR4, R0 ;  /* 0x00000000000472ca */ /* 0x001fda00000e0000 */
[----:B------:R-:W-:-:S04]  /*11f0*/  ULEA.HI UR5, UR4, UR4, URZ, 0x1 ;  /* 0x0000000404057291 */ /* 0x000fc8000f8f083f */
[----:B------:R-:W-:-:S04]  /*1200*/  ULOP3.LUT UR5, UR5, 0x1fffe, URZ, 0xc0, !UPT ;  /* 0x0001fffe05057892 */ /* 0x000fc8000f8ec03f */
[----:B------:R-:W-:-:S04]  /*1210*/  UIADD3 UR5, UR4, -UR5, URZ ;  /* 0x8000000504057290 */ /* 0x000fc8000fffe03f */
[----:B------:R-:W-:-:S04]  /*1220*/  ULEA UR5, UR5, UR41, 0xf ;  /* 0x0000002905057291 */ /* 0x000fc8000f8e783f */
[----:B------:R-:W-:-:S04]  /*1230*/  UIADD3 UR5, UR5, 0x400, URZ ;  /* 0x0000040005057890 */ /* 0x000fc8000fffe03f */
[----:B------:R-:W-:-:S04]  /*1240*/  USHF.R.U32.HI UR5, URZ, 0x4, UR5 ;  /* 0x000000043f057899 */ /* 0x000fc80008011605 */
[----:B------:R-:W-:-:S04]  /*1250*/  ULOP3.LUT UR5, UR5, 0x3fff, URZ, 0xc0, !UPT ;  /* 0x00003fff05057892 */ /* 0x000fc8000f8ec03f */
[----:B------:R-:W-:Y:S01]  /*1260*/  ULOP3.LUT UR20, UR5, 0x2000000, URZ, 0xfc, !UPT ;  /* 0x0200000005147892 */ /* 0x000fe2000f8efc3f */
[----:B------:R-:W-:Y:S11]  /*1270*/  @!P0 BRA `(.L_x_10) ;  /* 0x0000000000048947 */ /* 0x000ff60003800000 */
[----:B------:R-:W-:Y:S01]  /*1280*/  BPT.TRAP 0x1 ;  /* 0x000000040000795c */ /* 0x000fe20000300000 */
.L_x_10:
[----:B------:R-:W-:Y:S01]  /*1290*/  ULEA UR16, UR39, UR41, 0x3 ;  /* 0x0000002927107291 */ /* 0x000fe2000f8e183f */
[----:B------:R-:W-:-:S05]  /*12a0*/  IMAD.U32 R0, RZ, RZ, UR38 ;  /* 0x00000026ff007e24 */ /* 0x000fca000f8e00ff */
[----:B------:R-:W-:-:S04]  /*12b0*/  SHF.L.U32 R0, R0, 0x1f, RZ ;  /* 0x0000001f00007819 */ /* 0x000fc800000006ff */
[----:B------:R-:W0:Y:S02]  /*12c0*/  SYNCS.PHASECHK.TRANS64.TRYWAIT P0, [UR16+0x28c50], R0 ;  /* 0x028c5000ff0075a7 */ /* 0x000e240008000150 */
[----:B0-----:R-:W-:Y:S05]  /*12d0*/  @!P0 BRA `(.L_x_11) ;  /* 0x000000bc00808947 */ /* 0x001fea0003800000 */
.L_x_150:
[----:B------:R-:W-:Y:S01]  /*12e0*/  BAR.SYNC.DEFER_BLOCKING 0xe, 0x100 ;  /* 0x0384000000007b1d */ /* 0x000fe20000010000 */
[----:B------:R-:W-:Y:S01]  /*12f0*/  UIADD3 UR4, UR41, 0x26800, URZ ;  /* 0x0002680029047890 */ /* 0x000fe2000fffe03f */
[----:B0-----:R-:W-:Y:S01]  /*1300*/  IMAD.U32 R0, RZ, RZ, UR16 ;  /* 0x00000010ff007e24 */ /* 0x001fe2000f8e00ff */
[----:B------:R-:W-:Y:S02]  /*1310*/  ULEA UR12, UR39, UR20, 0xc ;  /* 0x00000014270c7291 */ /* 0x000fe4000f8e603f */
[----:B------:R-:W-:Y:S01]  /*1320*/  USHF.R.U32.HI UR4, URZ, 0x4, UR4 ;  /* 0x000000043f047899 */ /* 0x000fe20008011604 */
[----:B------:R-:W-:Y:S01]  /*1330*/  UMOV UR7, 0x40000040 ;  /* 0x4000004000077882 */ /* 0x000fe20000000000 */
[----:B------:R-:W-:Y:S02]  /*1340*/  UMOV UR5, 0x40000040 ;  /* 0x4000004000057882 */ /* 0x000fe40000000000 */
[----:B------:R-:W-:Y:S01]  /*1350*/  ULOP3.LUT UR4, UR4, 0x3fff, URZ, 0xc0, !UPT ;  /* 0x00003fff04047892 */ /* 0x000fe2000f8ec03f */
[----:B------:R-:W0:Y:S01]  /*1360*/  S2R R3, SR_TID.X ;  /* 0x0000000000037919 */ /* 0x000e220000002100 */
[----:B------:R-:W-:Y:S01]  /*1370*/  UMOV UR6, UR12 ;  /* 0x0000000c00067c82 */ /* 0x000fe20008000000 */
[----:B------:R-:W-:-:S02]  /*1380*/  UIADD3 UR10, UR12, 0x100, URZ ;  /* 0x000001000c0a7890 */ /* 0x000fc4000fffe03f */
[----:B------:R-:W-:Y:S01]  /*1390*/  ULOP3.LUT UR13, UR4, 0x10000, URZ, 0xfc, !UPT ;  /* 0x00010000040d7892 */ /* 0x000fe2000f8efc3f */
[----:B------:R-:W-:Y:S01]  /*13a0*/  UMOV UR11, 0x40000040 ;  /* 0x40000040000b7882 */ /* 0x000fe20000000000 */
[----:B------:R-:W-:Y:S02]  /*13b0*/  UMOV UR9, 0x40000040 ;  /* 0x4000004000097882 */ /* 0x000fe40000000000 */
[----:B------:R-:W-:Y:S02]  /*13c0*/  UIADD3 UR8, UR13, 0x4, URZ ;  /* 0x000000040d087890 */ /* 0x000fe4000fffe03f */
[----:B------:R-:W-:Y:S01]  /*13d0*/  UIADD3 UR14, UR12, 0x180, URZ ;  /* 0x000001800c0e7890 */ /* 0x000fe2000fffe03f */
[----:B------:R-:W-:Y:S01]  /*13e0*/  UMOV UR4, UR13 ;  /* 0x0000000d00047c82 */ /* 0x000fe20008000000 */
[----:B------:R-:W-:Y:S01]  /*13f0*/  UMOV UR15, 0x40000040 ;  /* 0x40000040000f7882 */ /* 0x000fe20000000000 */
[----:B------:R-:W-:Y:S01]  /*1400*/  WARPGROUP.ARRIVE ;  /* 0x00000000000079c5 */ /* 0x000fe20000000000 */
[----:B------:R-:W-:-:S05]  /*1410*/  UISETP.GE.AND UP0, UPT, UR50, 0x41, UPT ;  /* 0x000000413200788c */ /* 0x000fca000bf06270 */
[----:B------:R-:W-:Y:S01]  /*1420*/  HGMMA.64x256x16.F32.BF16 R24, gdesc[UR4].tnspB, RZ, !UPT, gsb0 ;  /* 0x43e00000041879f0 */ /* 0x000fe2000c0018ff */
[----:B------:R-:W-:Y:S02]  /*1430*/  UIADD3 UR6, UR12, 0x80, URZ ;  /* 0x000000800c067890 */ /* 0x000fe4000fffe03f */
[----:B------:R-:W-:Y:S01]  /*1440*/  UIADD3 UR4, UR13, 0x2, URZ ;  /* 0x000000020d047890 */ /* 0x000fe2000fffe03f */
[----:B------:R-:W-:Y:S01]  /*1450*/  UMOV UR7, 0x40000040 ;  /* 0x4000004000077882 */ /* 0x000fe20000000000 */
[----:B------:R-:W-:Y:S01]  /*1460*/  UMOV UR5, 0x40000040 ;  /* 0x4000004000057882 */ /* 0x000fe20000000000 */
[----:B------:R-:W-:-:S03]  /*1470*/  UIADD3 UR12, UR13, 0x6, URZ ;  /* 0x000000060d0c7890 */ /* 0x000fc6000fffe03f */
[----:B------:R-:W-:Y:S01]  /*1480*/  UMOV UR13, 0x40000040 ;  /* 0x40000040000d7882 */ /* 0x000fe20000000000 */
[----:B0-----:R-:W-:-:S04]  /*1490*/  LOP3.LUT R3, R3, 0x7f, RZ, 0xc0, !PT ;  /* 0x0000007f03037812 */ /* 0x001fc800078ec0ff */
[----:B------:R-:W-:-:S13]  /*14a0*/  ISETP.NE.AND P0, PT, R3, RZ, PT ;  /* 0x000000ff0300720c */ /* 0x000fda0003f05270 */
[----:B------:R-:W-:-:S05]  /*14b0*/  @!P0 VIADD R0, R0, 0x28c60 ;  /* 0x00028c6000008836 */ /* 0x000fca0000000000 */
[----:B------:R-:W-:Y:S01]  /*14c0*/  @!P0 PRMT R0, RZ, 0x654, R0 ;  /* 0x00000654ff008816 */ /* 0x000fe20000000000 */
[----:B------:R-:W-:Y:S02]  /*14d0*/  WARPGROUP.DEPBAR.LE gsb0, 0x0 ;  /* 0x00008000000079c5 */ /* 0x000fe40000010000 */
[----:B------:R-:W-:-:S06]  /*14e0*/  WARPGROUP.ARRIVE ;  /* 0x00000000000079c5 */ /* 0x000fcc0000000000 */
[----:B------:R-:W-:Y:S03]  /*14f0*/  HGMMA.64x256x16.F32.BF16 R24, gdesc[UR4].tnspB, R24, gsb0 ;  /* 0x43e00000041879f0 */ /* 0x000fe60008001818 */
[----:B------:R-:W-:Y:S02]  /*1500*/  WARPGROUP.DEPBAR.LE gsb0, 0x0 ;  /* 0x00008000000079c5 */ /* 0x000fe40000010000 */
[----:B------:R-:W-:-:S15]  /*1510*/  WARPGROUP.ARRIVE ;  /* 0x00000000000079c5 */ /* 0x000fde0000000000 */
[----:B------:R-:W-:-:S08]  /*1520*/  NOP ;  /* 0x0000000000007918 */ /* 0x000fd00000000000 */
[----:B------:R-:W-:Y:S03]  /*1530*/  HGMMA.64x256x16.F32.BF16 R24, gdesc[UR8].tnspB, R24, gsb0 ;  /* 0x43e00000081879f0 */ /* 0x000fe60008001818 */
[----:B------:R-:W-:Y:S02]  /*1540*/  WARPGROUP.DEPBAR.LE gsb0, 0x0 ;  /* 0x00008000000079c5 */ /* 0x000fe40000010000 */
[----:B------:R-:W-:-:S15]  /*1550*/  WARPGROUP.ARRIVE ;  /* 0x00000000000079c5 */ /* 0x000fde0000000000 */
[----:B------:R-:W-:-:S08]  /*1560*/  NOP ;  /* 0x0000000000007918 */ /* 0x000fd00000000000 */
[----:B------:R-:W-:Y:S03]  /*1570*/  HGMMA.64x256x16.F32.BF16 R24, gdesc[UR12].tnspB, R24, gsb0 ;  /* 0x43e000000c1879f0 */ /* 0x000fe60008001818 */
[----:B------:R-:W-:Y:S02]  /*1580*/  WARPGROUP.DEPBAR.LE gsb0, 0x0 ;  /* 0x00008000000079c5 */ /* 0x000fe40000010000 */
[----:B------:R-:W-:Y:S06]  /*1590*/  BAR.ARV 0xf, 0x100 ;  /* 0x03c4000000007b1d */ /* 0x000fec0000002000 */
[----:B------:R0:W-:Y:S01]  /*15a0*/  @!P0 SYNCS.ARRIVE.TRANS64.RED.A1T0 RZ, [R0+URZ], RZ ;  /* 0x000000ff00ff89a7 */ /* 0x0001e2000810043f */
[----:B------:R-:W-:-:S13]  /*15b0*/  PLOP3.LUT P0, PT, PT, PT, UP0, 0x80, 0x0 ;  /* 0x000000000000781c */ /* 0x000fda0003f0f008 */
[----:B0-----:R-:W-:Y:S05]  /*15c0*/  @!P0 BRA `(.L_x_12) ;  /* 0x0000000c00048947 */ /* 0x001fea0003800000 */
[----:B------:R-:W-:-:S06]  /*15d0*/  UIADD3 UR49, UR49, -0x2, URZ ;  /* 0xfffffffe31317890 */ /* 0x000fcc000fffe03f */
[----:B------:R-:W-:-:S07]  /*15e0*/  IMAD.U32 R0, RZ, RZ, UR49 ;  /* 0x00000031ff007e24 */ /* 0x000fce000f8e00ff */
.L_x_17:
[----:B------:R-:W-:Y:S01]  /*15f0*/  BAR.SYNC.DEFER_BLOCKING 0xe, 0x100 ;  /* 0x0384000000007b1d */ /* 0x000fe20000010000 */
[----:B0-----:R-:W-:Y:S01]  /*1600*/  IMAD.U32 R3, RZ, RZ, UR39 ;  /* 0x00000027ff037e24 */ /* 0x001fe2000f8e00ff */
[----:B------:R-:W-:Y:S01]  /*1610*/  UISETP.NE.AND UP1, UPT, UR40, 0x3, UPT ;  /* 0x000000032800788c */ /* 0x000fe2000bf25270 */
[C---:B------:R-:W-:Y:S01]  /*1620*/  ISETP.GT.AND P1, PT, R0.reuse, RZ, PT ;  /* 0x000000ff0000720c */ /* 0x040fe20003f24270 */
[----:B------:R-:W-:Y:S01]  /*1630*/  UIADD3 UR39, UR39, 0x1, URZ ;  /* 0x0000000127277890 */ /* 0x000fe2000fffe03f */
[----:B------:R-:W-:Y:S02]  /*1640*/  IMAD R3, R3, 0x40, R2 ;  /* 0x0000004003037824 */ /* 0x000fe400078e0202 */
[----:B------:R-:W-:Y:S01]  /*1650*/  VIADD R0, R0, 0xffffffff ;  /* 0xffffffff00007836 */ /* 0x000fe20000000000 */
[----:B------:R-:W-:Y:S01]  /*1660*/  PLOP3.LUT P2, PT, PT, PT, UP1, 0x80, 0x0 ;  /* 0x000000000000781c */ /* 0x000fe20003f4f018 */
[----:B------:R-:W-:Y:S01]  /*1670*/  UISETP.NE.AND UP0, UPT, UR39, 0x2, UPT ;  /* 0x000000022700788c */ /* 0x000fe2000bf05270 */
[----:B------:R-:W-:-:S03]  /*1680*/  LEA R3, R3, UR41, 0x2 ;  /* 0x0000002903037c11 */ /* 0x000fc6000f8e10ff */
[----:B------:R-:W-:Y:S02]  /*1690*/  USEL UR6, URZ, 0x1, UP0 ;  /* 0x000000013f067887 */ /* 0x000fe40008000000 */
[----:B------:R-:W-:Y:S02]  /*16a0*/  USEL UR39, UR39, URZ, UP0 ;  /* 0x0000003f27277287 */ /* 0x000fe40008000000 */
[----:B------:R-:W-:Y:S01]  /*16b0*/  ULOP3.LUT UR38, UR38, UR6, URZ, 0x3c, !UPT ;  /* 0x0000000626267292 */ /* 0x000fe2000f8e3c3f */
[----:B------:R-:W0:Y:S04]  /*16c0*/  LDS R4, [R3+0x28800] ;  /* 0x0288000003047984 */ /* 0x000e280000000800 */
[----:B------:R-:W1:Y:S01]  /*16d0*/  LDS R5, [R3+0x28820] ;  /* 0x0288200003057984 */ /* 0x000e620000000800 */
[-C--:B0-----:R-:W-:Y:S01]  /*16e0*/  FMUL.FTZ R24, R24, R4.reuse ;  /* 0x0000000418187220 */ /* 0x081fe20000410000 */
[-C--:B------:R-:W-:Y:S01]  /*16f0*/  FMUL.FTZ R25, R25, R4.reuse ;  /* 0x0000000419197220 */ /* 0x080fe20000410000 */
        /* <DEDUP_REMOVED lines=61> */
[----:B------:R-:W-:Y:S01]  /*1ad0*/  FMUL.FTZ R149, R149, R4 ;  /* 0x0000000495957220 */ /* 0x000fe20000410000 */
[-C--:B-1----:R-:W-:Y:S01]  /*1ae0*/  FMUL.FTZ R26, R26, R5.reuse ;  /* 0x000000051a1a7220 */ /* 0x082fe20000410000 */
        /* <DEDUP_REMOVED lines=63> */
[----:B------:R-:W-:Y:S06]  /*1ee0*/  @!P2 BRA `(.L_x_13) ;  /* 0x000000000004a947 */ /* 0x000fec0003800000 */
[----:B------:R-:W-:Y:S01]  /*1ef0*/  BPT.TRAP 0x1 ;  /* 0x000000040000795c */ /* 0x000fe20000300000 */
.L_x_13:
[----:B------:R-:W-:Y:S01]  /*1f00*/  ULEA UR6, UR39, UR41, 0x3 ;  /* 0x0000002927067291 */ /* 0x000fe2000f8e183f */
[----:B------:R-:W-:-:S05]  /*1f10*/  IMAD.U32 R3, RZ, RZ, UR38 ;  /* 0x00000026ff037e24 */ /* 0x000fca000f8e00ff */
[----:B------:R-:W-:-:S04]  /*1f20*/  SHF.L.U32 R3, R3, 0x1f, RZ ;  /* 0x0000001f03037819 */ /* 0x000fc800000006ff */
[----:B------:R0:W1:Y:S01]  /*1f30*/  SYNCS.PHASECHK.TRANS64.TRYWAIT P0, [UR6+0x28c50], R3 ;  /* 0x028c5003ff0075a7 */ /* 0x0000620008000146 */
[----:B------:R-:W-:Y:S05]  /*1f40*/  @!P2 BRA `(.L_x_14) ;  /* 0x000000000004a947 */ /* 0x000fea0003800000 */
[----:B------:R-:W-:Y:S01]  /*1f50*/  BPT.TRAP 0x1 ;  /* 0x000000040000795c */ /* 0x000fe20000300000 */
.L_x_14:
[----:B-1----:R-:W-:Y:S05]  /*1f60*/  @P0 BRA `(.L_x_15) ;  /* 0x0000000000080947 */ /* 0x002fea0003800000 */
[----:B------:R-:W1:Y:S02]  /*1f70*/  SYNCS.PHASECHK.TRANS64.TRYWAIT P0, [UR6+0x28c50], R3 ;  /* 0x028c5003ff0075a7 */ /* 0x000e640008000146 */
[----:B-1----:R-:W-:Y:S05]  /*1f80*/  @!P0 BRA `(.L_x_16) ;  /* 0x000000b0006c8947 */ /* 0x002fea0003800000 */
.L_x_15:
[----:B------:R-:W-:Y:S01]  /*1f90*/  UIADD3 UR6, UR41, 0x26800, URZ ;  /* 0x0002680029067890 */ /* 0x000fe2000fffe03f */
[----:B------:R-:W-:Y:S01]  /*1fa0*/  WARPGROUP.ARRIVE ;  /* 0x00000000000079c5 */ /* 0x000fe20000000000 */
[----:B------:R-:W-:-:S05]  /*1fb0*/  ULEA UR18, UR39, UR20, 0xc ;  /* 0x0000001427127291 */ /* 0x000fca000f8e603f */
[----:B-1----:R-:W1:Y:S01]  /*1fc0*/  S2R R4, SR_TID.X ;  /* 0x0000000000047919 */ /* 0x002e620000002100 */
[----:B------:R-:W-:Y:S01]  /*1fd0*/  USHF.R.U32.HI UR6, URZ, 0x4, UR6 ;  /* 0x000000043f067899 */ /* 0x000fe20008011606 */
[----:B0-----:R-:W-:Y:S01]  /*1fe0*/  IMAD.U32 R3, RZ, RZ, UR39 ;  /* 0x00000027ff037e24 */ /* 0x001fe2000f8e00ff */
[----:B------:R-:W-:Y:S01]  /*1ff0*/  UMOV UR19, 0x40000040 ;  /* 0x4000004000137882 */ /* 0x000fe20000000000 */
[----:B------:R-:W-:Y:S01]  /*2000*/  UMOV UR17, 0x40000040 ;  /* 0x4000004000117882 */ /* 0x000fe20000000000 */
[----:B------:R-:W-:Y:S01]  /*2010*/  ULOP3.LUT UR6, UR6, 0x3fff, URZ, 0xc0, !UPT ;  /* 0x00003fff06067892 */ /* 0x000fe2000f8ec03f */
[----:B------:R-:W-:Y:S01]  /*2020*/  UMOV UR7, 0x40000040 ;  /* 0x4000004000077882 */ /* 0x000fe20000000000 */
[----:B------:R-:W-:Y:S02]  /*2030*/  UIADD3 UR10, UR18, 0x100, URZ ;  /* 0x00000100120a7890 */ /* 0x000fe4000fffe03f */
[----:B------:R-:W-:Y:S02]  /*2040*/  ULOP3.LUT UR16, UR6, 0x10000, URZ, 0xfc, !UPT ;  /* 0x0001000006107892 */ /* 0x000fe4000f8efc3f */
[----:B------:R-:W-:Y:S01]  /*2050*/  UIADD3 UR6, UR18, 0x80, URZ ;  /* 0x0000008012067890 */ /* 0x000fe2000fffe03f */
[----:B------:R-:W-:Y:S01]  /*2060*/  UMOV UR11, 0x40000040 ;  /* 0x40000040000b7882 */ /* 0x000fe20000000000 */
[----:B------:R-:W-:Y:S01]  /*2070*/  UIADD3 UR14, UR18, 0x180, URZ ;  /* 0x00000180120e7890 */ /* 0x000fe2000fffe03f */
[----:B------:R-:W-:-:S04]  /*2080*/  UMOV UR15, 0x40000040 ;  /* 0x40000040000f7882 */ /* 0x000fc80000000000 */
[----:B------:R-:W-:Y:S01]  /*2090*/  HGMMA.64x256x16.F32.BF16 R24, gdesc[UR16].tnspB, R24, gsb0 ;  /* 0x43e00000101879f0 */ /* 0x000fe20008001818 */
[----:B-1----:R-:W-:-:S04]  /*20a0*/  LOP3.LUT R4, R4, 0x7f, RZ, 0xc0, !PT ;  /* 0x0000007f04047812 */ /* 0x002fc800078ec0ff */
[----:B------:R-:W-:-:S13]  /*20b0*/  ISETP.NE.AND P0, PT, R4, RZ, PT ;  /* 0x000000ff0400720c */ /* 0x000fda0003f05270 */
[----:B------:R-:W-:-:S05]  /*20c0*/  @!P0 LEA R3, R3, UR41, 0x3 ;  /* 0x0000002903038c11 */ /* 0x000fca000f8e18ff */
        /* <DEDUP_REMOVED lines=16> */
[----:B------:R-:W-:Y:S05]  /*21d0*/  @P1 BRA `(.L_x_17) ;  /* 0xfffffff400041947 */ /* 0x000fea000383ffff */
.L_x_12:
[----:B------:R-:W-:Y:S01]  /*21e0*/  BAR.SYNC.DEFER_BLOCKING 0xe, 0x100 ;  /* 0x0384000000007b1d */ /* 0x000fe20000010000 */
[----:B0-----:R-:W-:Y:S01]  /*21f0*/  IMAD.U32 R3, RZ, RZ, UR39 ;  /* 0x00000027ff037e24 */ /* 0x001fe2000f8e00ff */
[----:B------:R-:W-:Y:S01]  /*2200*/  UIADD3 UR39, UR39, 0x1, URZ ;  /* 0x0000000127277890 */ /* 0x000fe2000fffe03f */
[----:B------:R-:W-:Y:S02]  /*2210*/  IMAD.MOV.U32 R20, RZ, RZ, RZ ;  /* 0x000000ffff147224 */ /* 0x000fe400078e00ff */
[----:B------:R-:W-:Y:S01]  /*2220*/  IMAD R0, R3, 0x40, R2 ;  /* 0x0000004003007824 */ /* 0x000fe200078e0202 */
[----:B------:R-:W-:-:S04]  /*2230*/  UISETP.NE.AND UP0, UPT, UR39, 0x2, UPT ;  /* 0x000000022700788c */ /* 0x000fc8000bf05270 */
[----:B------:R-:W-:Y:S01]  /*2240*/  LEA R3, R0, UR41, 0x2 ;  /* 0x0000002900037c11 */ /* 0x000fe2000f8e10ff */
[----:B------:R-:W-:Y:S02]  /*2250*/  USEL UR4, URZ, 0x1, UP0 ;  /* 0x000000013f047887 */ /* 0x000fe40008000000 */
[----:B------:R-:W-:Y:S02]  /*2260*/  USEL UR39, UR39, URZ, UP0 ;  /* 0x0000003f27277287 */ /* 0x000fe40008000000 */
[----:B------:R-:W-:Y:S01]  /*2270*/  ULOP3.LUT UR38, UR38, UR4, URZ, 0x3c, !UPT ;  /* 0x0000000426267292 */ /* 0x000fe2000f8e3c3f */
[----:B------:R-:W0:Y:S04]  /*2280*/  LDS R4, [R3+0x28800] ;  /* 0x0288000003047984 */ /* 0x000e280000000800 */
[----:B------:R1:W2:Y:S02]  /*2290*/  LDS R0, [R3+0x28820] ;  /* 0x0288200003007984 */ /* 0x0002a40000000800 */
[----:B-1----:R-:W-:-:S02]  /*22a0*/  IMAD.MOV.U32 R3, RZ, RZ, RZ ;  /* 0x000000ffff037224 */ /* 0x002fc400078e00ff */
        /* <DEDUP_REMOVED lines=64> */
[-C--:B--2---:R-:W-:Y:S01]  /*26b0*/  FMUL.FTZ R26, R26, R0.reuse ;  /* 0x000000001a1a7220 */ /* 0x084fe20000410000 */
        /* <DEDUP_REMOVED lines=63> */
[----:B------:R-:W-:Y:S06]  /*2ab0*/  BAR.ARV 0xf, 0x100 ;  /* 0x03c4000000007b1d */ /* 0x000fec0000002000 */
[----:B------:R-:W-:Y:S05]  /*2ac0*/  BRA `(.L_x_18) ;  /* 0x0000003800747947 */ /* 0x000fea0003800000 */
.L_x_9:
[----:B------:R-:W0:Y:S02]  /*2ad0*/  SHFL.IDX PT, R0, R210, RZ, 0x1f ;  /* 0x00001fffd2007589 */ /* 0x000e2400000e0000 */
[----:B0-----:R-:W-:-:S13]  /*2ae0*/  R2UR UR4, R0 ;  /* 0x00000000000472ca */ /* 0x001fda00000e0000 */
[----:B------:R-:W-:-:S04]  /*2af0*/  ULEA.HI UR5, UR4, UR4, URZ, 0x1 ;  /* 0x0000000404057291 */ /* 0x000fc8000f8f083f */
[----:B------:R-:W-:-:S04]  /*2b00*/  ULOP3.LUT UR5, UR5, 0x1fffe, URZ, 0xc0, !UPT ;  /* 0x0001fffe05057892 */ /* 0x000fc8000f8ec03f */
[----:B------:R-:W-:Y:S02]  /*2b10*/  UIADD3 UR5, UR4, -UR5, URZ ;  /* 0x8000000504057290 */ /* 0x000fe4000fffe03f */
[----:B------:R-:W-:Y:S02]  /*2b20*/  UIADD3 UR4, UR41, 0x26800, URZ ;  /* 0x0002680029047890 */ /* 0x000fe4000fffe03f */
[----:B------:R-:W-:Y:S02]  /*2b30*/  ULEA UR5, UR5, UR41, 0xf ;  /* 0x0000002905057291 */ /* 0x000fe4000f8e783f */
[----:B------:R-:W-:Y:S02]  /*2b40*/  ULOP3.LUT UP0, URZ, UR4, 0x3ff, URZ, 0xc0, !UPT ;  /* 0x000003ff043f7892 */ /* 0x000fe4000f80c03f */
[----:B------:R-:W-:-:S04]  /*2b50*/  UIADD3 UR5, UR5, 0x400, URZ ;  /* 0x0000040005057890 */ /* 0x000fc8000fffe03f */
[----:B------:R-:W-:Y:S01]  /*2b60*/  PLOP3.LUT P0, PT, PT, PT, UP0, 0x80, 0x0 ;  /* 0x000000000000781c */ /* 0x000fe20003f0f008 */
[----:B------:R-:W-:-:S04]  /*2b70*/  USHF.R.U32.HI UR5, URZ, 0x4, UR5 ;  /* 0x000000043f057899 */ /* 0x000fc80008011605 */
[----:B------:R-:W-:-:S08]  /*2b80*/  ULOP3.LUT UR51, UR5, 0x3fff, URZ, 0xc0, !UPT ;  /* 0x00003fff05337892 */ /* 0x000fd0000f8ec03f */
[----:B------:R-:W-:Y:S05]  /*2b90*/  @!P0 BRA `(.L_x_19) ;  /* 0x0000000000408947 */ /* 0x000fea0003800000 */
[----:B------:R-:W-:Y:S01]  /*2ba0*/  MOV R0, 0x0 ;  /* 0x0000000000007802 */ /* 0x000fe20000000f00 */
[----:B------:R-:W-:Y:S01]  /*2bb0*/  ULDC.64 UR4, c[0x4][0x90] ;  /* 0x0100240000047ab9 */ /* 0x000fe20000000a00 */
[----:B------:R-:W-:Y:S01]  /*2bc0*/  ULDC.64 UR6, c[0x4][0x20] ;  /* 0x0100080000067ab9 */ /* 0x000fe20000000a00 */
[----:B------:R-:W-:Y:S01]  /*2bd0*/  IMAD.U32 R4, RZ, RZ, UR4 ;  /* 0x00000004ff047e24 */ /* 0x000fe2000f8e00ff */
[----:B------:R0:W1:Y:S01]  /*2be0*/  LDC.64 R14, c[0x4][R0] ;  /* 0x01000000000e7b82 */ /* 0x0000620000000a00 */
[----:B------:R-:W-:Y:S01]  /*2bf0*/  IMAD.U32 R5, RZ, RZ, UR5 ;  /* 0x00000005ff057e24 */ /* 0x000fe2000f8e00ff */
[----:B------:R-:W-:Y:S01]  /*2c00*/  ULDC.64 UR4, c[0x4][0x98] ;  /* 0x0100260000047ab9 */ /* 0x000fe20000000a00 */
[----:B------:R-:W-:Y:S02]  /*2c10*/  IMAD.U32 R10, RZ, RZ, UR6 ;  /* 0x00000006ff0a7e24 */ /* 0x000fe4000f8e00ff */
[----:B------:R-:W-:Y:S02]  /*2c20*/  IMAD.U32 R6, RZ, RZ, UR4 ;  /* 0x00000004ff067e24 */ /* 0x000fe4000f8e00ff */
[----:B------:R-:W-:-:S02]  /*2c30*/  IMAD.U32 R7, RZ, RZ, UR5 ;  /* 0x00000005ff077e24 */ /* 0x000fc4000f8e00ff */
[----:B------:R-:W-:Y:S02]  /*2c40*/  IMAD.U32 R11, RZ, RZ, UR7 ;  /* 0x00000007ff0b7e24 */ /* 0x000fe4000f8e00ff */
[----:B------:R-:W-:Y:S02]  /*2c50*/  IMAD.MOV.U32 R8, RZ, RZ, 0x70 ;  /* 0x00000070ff087424 */ /* 0x000fe400078e00ff */
[----:B------:R-:W-:Y:S02]  /*2c60*/  IMAD.MOV.U32 R12, RZ, RZ, 0x1 ;  /* 0x00000001ff0c7424 */ /* 0x000fe400078e00ff */
[----:B0-----:R-:W-:-:S07]  /*2c70*/  IMAD.MOV.U32 R13, RZ, RZ, RZ ;  /* 0x000000ffff0d7224 */ /* 0x001fce00078e00ff */
[----:B------:R-:W-:-:S07]  /*2c80*/  LEPC R20, `(.L_x_19) ;  /* 0x000000001014794e */ /* 0x000fce0000000000 */
[----:B-1----:R-:W-:Y:S05]  /*2c90*/  CALL.ABS.NOINC R14 ;  /* 0x000000000e007343 */ /* 0x002fea0003c00000 */
.L_x_19:
[----:B------:R-:W-:Y:S01]  /*2ca0*/  ULEA.HI UR4, UR36, UR36, URZ, 0x1 ;  /* 0x0000002424047291 */ /* 0x000fe2000f8f083f */
[----:B------:R-:W-:-:S03]  /*2cb0*/  IMAD.U32 R3, RZ, RZ, UR40 ;  /* 0x00000028ff037e24 */ /* 0x000fc6000f8e00ff */
[----:B------:R-:W-:Y:S02]  /*2cc0*/  ULOP3.LUT UR4, UR4, 0xfffffffe, URZ, 0xc0, !UPT ;  /* 0xfffffffe04047892 */ /* 0x000fe4000f8ec03f */
[----:B------:R-:W-:Y:S02]  /*2cd0*/  ISETP.NE.AND P0, PT, R3, 0x3, PT ;  /* 0x000000030300780c */ /* 0x000fe40003f05270 */
[----:B------:R-:W-:-:S06]  /*2ce0*/  UIADD3 UR4, UR36, -UR4, URZ ;  /* 0x8000000424047290 */ /* 0x000fcc000fffe03f */
[----:B------:R-:W-:-:S05]  /*2cf0*/  IMAD.U32 R0, RZ, RZ, UR4 ;  /* 0x00000004ff007e24 */ /* 0x000fca000f8e00ff */
[----:B------:R-:W-:-:S04]  /*2d00*/  SHF.L.U32 R0, R0, 0x1f, RZ ;  /* 0x0000001f00007819 */ /* 0x000fc800000006ff */
[----:B------:R-:W0:Y:S02]  /*2d10*/  SYNCS.PHASECHK.TRANS64.TRYWAIT P1, [UR41+0x28c00], R0 ;  /* 0x028c0000ff0075a7 */ /* 0x000e240008020169 */
[----:B0-----:R-:W-:Y:S05]  /*2d20*/  @!P1 BRA `(.L_x_20) ;  /* 0x000000a4001c9947 */ /* 0x001fea0003800000 */
.L_x_151:
[----:B------:R-:W-:Y:S05]  /*2d30*/  @!P0 BRA `(.L_x_21) ;  /* 0x0000000000048947 */ /* 0x000fea0003800000 */
[----:B------:R-:W-:Y:S01]  /*2d40*/  BPT.TRAP 0x1 ;  /* 0x000000040000795c */ /* 0x000fe20000300000 */
.L_x_21:
[----:B------:R-:W-:Y:S02]  /*2d50*/  IMAD.U32 R7, RZ, RZ, UR39 ;  /* 0x00000027ff077e24 */ /* 0x000fe4000f8e00ff */
[----:B------:R-:W-:-:S03]  /*2d60*/  IMAD.U32 R8, RZ, RZ, UR38 ;  /* 0x00000026ff087e24 */ /* 0x000fc6000f8e00ff */
[----:B------:R-:W-:Y:S02]  /*2d70*/  LEA R7, R7, UR41, 0x3 ;  /* 0x0000002907077c11 */ /* 0x000fe4000f8e18ff */
[----:B------:R-:W-:-:S04]  /*2d80*/  SHF.L.U32 R8, R8, 0x1f, RZ ;  /* 0x0000001f08087819 */ /* 0x000fc800000006ff */
[----:B------:R1:W2:Y:S01]  /*2d90*/  SYNCS.PHASECHK.TRANS64.TRYWAIT P1, [R7+URZ+0x28c30], R8 ;  /* 0x028c3008070075a7 */ /* 0x0002a2000802017f */
[----:B------:R-:W-:Y:S05]  /*2da0*/  @!P0 BRA `(.L_x_22) ;  /* 0x0000000000048947 */ /* 0x000fea0003800000 */
[----:B------:R-:W-:Y:S01]  /*2db0*/  BPT.TRAP 0x1 ;  /* 0x000000040000795c */ /* 0x000fe20000300000 */
.L_x_22:
[----:B--2---:R-:W-:Y:S05]  /*2dc0*/  @P1 BRA `(.L_x_23) ;  /* 0x0000000000081947 */ /* 0x004fea0003800000 */
[----:B------:R-:W2:Y:S02]  /*2dd0*/  SYNCS.PHASECHK.TRANS64.TRYWAIT P1, [R7+URZ+0x28c30], R8 ;  /* 0x028c3008070075a7 */ /* 0x000ea4000802017f */
[----:B--2---:R-:W-:Y:S05]  /*2de0*/  @!P1 BRA `(.L_x_24) ;  /* 0x000000a400049947 */ /* 0x004fea0003800000 */
.L_x_23:
[----:B0-----:R-:W0:Y:S01]  /*2df0*/  S2R R0, SR_TID.X ;  /* 0x0000000000007919 */ /* 0x001e220000002100 */
[----:B------:R-:W-:-:S04]  /*2e00*/  UIADD3 UR4, UR41, 0x22400, URZ ;  /* 0x0002240029047890 */ /* 0x000fc8000fffe03f */
[----:B------:R-:W-:-:S04]  /*2e10*/  USHF.R.U32.HI UR4, URZ, 0x4, UR4 ;  /* 0x000000043f047899 */ /* 0x000fc80008011604 */
[----:B------:R-:W-:-:S06]  /*2e20*/  ULOP3.LUT UR4, UR4, 0x3fff, URZ, 0xc0, !UPT ;  /* 0x00003fff04047892 */ /* 0x000fcc000f8ec03f */
[----:B------:R-:W-:Y:S01]  /*2e30*/  IMAD.U32 R3, RZ, RZ, UR4 ;  /* 0x00000004ff037e24 */ /* 0x000fe2000f8e00ff */
[----:B------:R-:W-:Y:S05]  /*2e40*/  WARPSYNC.ALL ;  /* 0x0000000000007948 */ /* 0x000fea0003800000 */
[----:B------:R-:W-:Y:S02]  /*2e50*/  LOP3.LUT R3, R3, 0x10000, RZ, 0xfc, !PT ;  /* 0x0001000003037812 */ /* 0x000fe400078efcff */
[----:B0-----:R-:W-:-:S04]  /*2e60*/  LOP3.LUT R0, R0, 0x7f, RZ, 0xc0, !PT ;  /* 0x0000007f00007812 */ /* 0x001fc800078ec0ff */
[----:B------:R-:W-:Y:S02]  /*2e70*/  ISETP.NE.AND P1, PT, R0, RZ, PT ;  /* 0x000000ff0000720c */ /* 0x000fe40003f25270 */
[----:B------:R-:W-:Y:S01]  /*2e80*/  R2UR UR12, R3 ;  /* 0x00000000030c72ca */ /* 0x000fe200000e0000 */
[----:B------:R-:W-:Y:S01]  /*2e90*/  UIADD3 UR4, UR41, 0x20400, URZ ;  /* 0x0002040029047890 */ /* 0x000fe2000fffe03f */
[----:B------:R-:W-:Y:S01]  /*2ea0*/  WARPGROUP.ARRIVE ;  /* 0x00000000000079c5 */ /* 0x000fe20000000000 */
[----:B------:R-:W-:Y:S01]  /*2eb0*/  UMOV UR7, 0x40000040 ;  /* 0x4000004000077882 */ /* 0x000fe20000000000 */
[----:B------:R-:W-:Y:S01]  /*2ec0*/  UMOV UR5, 0x40000040 ;  /* 0x4000004000057882 */ /* 0x000fe20000000000 */
[----:B------:R-:W-:Y:S01]  /*2ed0*/  USHF.R.U32.HI UR4, URZ, 0x4, UR4 ;  /* 0x000000043f047899 */ /* 0x000fe20008011604 */
[----:B------:R-:W-:Y:S01]  /*2ee0*/  UMOV UR11, 0x40000040 ;  /* 0x40000040000b7882 */ /* 0x000fe20000000000 */
[----:B------:R-:W-:Y:S02]  /*2ef0*/  UMOV UR9, 0x40000040 ;  /* 0x4000004000097882 */ /* 0x000fe40000000000 */
[----:B------:R-:W-:Y:S01]  /*2f00*/  ULOP3.LUT UR4, UR4, 0x3fff, URZ, 0xc0, !UPT ;  /* 0x00003fff04047892 */ /* 0x000fe2000f8ec03f */
[----:B------:R-:W-:Y:S01]  /*2f10*/  UMOV UR15, 0x40000040 ;  /* 0x40000040000f7882 */ /* 0x000fe20000000000 */
[----:B------:R-:W-:-:S02]  /*2f20*/  ULDC UR20, c[0x0][0x988] ;  /* 0x0002620000147ab9 */ /* 0x000fc40000000800 */
[----:B------:R-:W-:Y:S02]  /*2f30*/  ULEA UR12, UR39, UR12, 0x9 ;  /* 0x0000000c270c7291 */ /* 0x000fe4000f8e483f */
[----:B------:R-:W-:Y:S02]  /*2f40*/  ULOP3.LUT UR13, UR4, 0x10000, URZ, 0xfc, !UPT ;  /* 0x00010000040d7892 */ /* 0x000fe4000f8efc3f */
[----:B------:R-:W-:Y:S02]  /*2f50*/  UIADD3 UR10, UR12, 0x4, URZ ;  /* 0x000000040c0a7890 */ /* 0x000fe4000fffe03f */
[----:B------:R-:W-:Y:S01]  /*2f60*/  UIADD3 UR8, UR13, 0x4, URZ ;  /* 0x000000040d087890 */ /* 0x000fe2000fffe03f */
[----:B------:R-:W-:Y:S02]  /*2f70*/  UMOV UR6, UR12 ;  /* 0x0000000c00067c82 */ /* 0x000fe40008000000 */
[----:B------:R-:W-:Y:S01]  /*2f80*/  UMOV UR4, UR13 ;  /* 0x0000000d00047c82 */ /* 0x000fe20008000000 */
[----:B------:R-:W-:Y:S01]  /*2f90*/  UIADD3 UR14, UR12, 0x6, URZ ;  /* 0x000000060c0e7890 */ /* 0x000fe2000fffe03f */
[----:B------:R-:W-:Y:S01]  /*2fa0*/  HGMMA.64x64x16.F32.BF16 R24, gdesc[UR4], RZ, !UPT, gsb0 ;  /* 0x00e00000041879f0 */ /* 0x000fe2000c0018ff */
[----:B------:R-:W-:-:S02]  /*2fb0*/  UIADD3 UR6, UR12, 0x2, URZ ;  /* 0x000000020c067890 */ /* 0x000fc4000fffe03f */
[----:B------:R-:W-:Y:S01]  /*2fc0*/  UIADD3 UR4, UR13, 0x2, URZ ;  /* 0x000000020d047890 */ /* 0x000fe2000fffe03f */
[----:B------:R-:W-:Y:S01]  /*2fd0*/  UMOV UR7, 0x40000040 ;  /* 0x4000004000077882 */ /* 0x000fe20000000000 */
[----:B------:R-:W-:Y:S01]  /*2fe0*/  UMOV UR5, 0x40000040 ;  /* 0x4000004000057882 */ /* 0x000fe20000000000 */
[----:B------:R-:W-:-:S03]  /*2ff0*/  UIADD3 UR12, UR13, 0x6, URZ ;  /* 0x000000060d0c7890 */ /* 0x000fc6000fffe03f */
[----:B------:R-:W-:Y:S01]  /*3000*/  UMOV UR13, 0x40000040 ;  /* 0x40000040000d7882 */ /* 0x000fe20000000000 */
[----:B------:R-:W-:Y:S02]  /*3010*/  WARPGROUP.DEPBAR.LE gsb0, 0x0 ;  /* 0x00008000000079c5 */ /* 0x000fe40000010000 */
[----:B------:R-:W-:-:S06]  /*3020*/  WARPGROUP.ARRIVE ;  /* 0x00000000000079c5 */ /* 0x000fcc0000000000 */
[----:B------:R-:W-:Y:S01]  /*3030*/  HGMMA.64x64x16.F32.BF16 R24, gdesc[UR4], R24, gsb0 ;  /* 0x00e00000041879f0 */ /* 0x000fe20008001818 */
[----:B------:R-:W-:-:S06]  /*3040*/  UIMAD UR6, UR49, -0x40, UR50 ;  /* 0xffffffc0310678a4 */ /* 0x000fcc000f8e0232 */
[----:B------:R-:W-:-:S05]  /*3050*/  IMAD.U32 R0, RZ, RZ, UR6 ;  /* 0x00000006ff007e24 */ /* 0x000fca000f8e00ff */
[----:B------:R-:W-:-:S04]  /*3060*/  IADD3 R0, -R17, 0x40, R0 ;  /* 0x0000004011007810 */ /* 0x000fc80007ffe100 */
[C---:B------:R-:W-:Y:S02]  /*3070*/  ISETP.GT.AND P6, PT, R0.reuse, RZ, PT ;  /* 0x000000ff0000720c */ /* 0x040fe40003fc4270 */
[C---:B------:R-:W-:Y:S02]  /*3080*/  ISETP.GT.AND P2, PT, R0.reuse, 0x1, PT ;  /* 0x000000010000780c */ /* 0x040fe40003f44270 */
[C---:B------:R-:W-:Y:S02]  /*3090*/  ISETP.GT.AND P3, PT, R0.reuse, 0x8, PT ;  /* 0x000000080000780c */ /* 0x040fe40003f64270 */
[C---:B------:R-:W-:Y:S02]  /*30a0*/  ISETP.GT.AND P4, PT, R0.reuse, 0x9, PT ;  /* 0x000000090000780c */ /* 0x040fe40003f84270 */
[----:B------:R-:W-:Y:S01]  /*30b0*/  ISETP.GT.AND P5, PT, R0, 0x10, PT ;  /* 0x000000100000780c */ /* 0x000fe20003fa4270 */
[----:B------:R-:W-:Y:S02]  /*30c0*/  WARPGROUP.DEPBAR.LE gsb0, 0x0 ;  /* 0x00008000000079c5 */ /* 0x000fe40000010000 */
[----:B------:R-:W-:-:S06]  /*30d0*/  WARPGROUP.ARRIVE ;  /* 0x00000000000079c5 */ /* 0x000fcc0000000000 */
[----:B------:R-:W-:Y:S03]  /*30e0*/  HGMMA.64x64x16.F32.BF16 R24, gdesc[UR8], R24, gsb0 ;  /* 0x00e00000081879f0 */ /* 0x000fe60008001818 */
[----:B------:R-:W-:Y:S02]  /*30f0*/  WARPGROUP.DEPBAR.LE gsb0, 0x0 ;  /* 0x00008000000079c5 */ /* 0x000fe40000010000 */
[----:B------:R-:W-:-:S06]  /*3100*/  WARPGROUP.ARRIVE ;  /* 0x00000000000079c5 */ /* 0x000fcc0000000000 */
[----:B------:R-:W-:Y:S03]  /*3110*/  HGMMA.64x64x16.F32.BF16 R24, gdesc[UR12], R24, gsb0 ;  /* 0x00e000000c1879f0 */ /* 0x000fe60008001818 */
[----:B------:R-:W-:Y:S02]  /*3120*/  WARPGROUP.DEPBAR.LE gsb0, 0x0 ;  /* 0x00008000000079c5 */ /* 0x000fe40000010000 */
[----:B------:R-:W-:Y:S02]  /*3130*/  FSEL R24, R24, -INF , P6 ;  /* 0xff80000018187808 */ /* 0x000fe40003000000 */
[----:B------:R-:W-:Y:S02]  /*3140*/  FSEL R25, R25, -INF , P2 ;  /* 0xff80000019197808 */ /* 0x000fe40001000000 */
[----:B------:R-:W-:Y:S02]  /*3150*/  FSEL R28, R28, -INF , P3 ;  /* 0xff8000001c1c7808 */ /* 0x000fe40001800000 */
[----:B------:R-:W-:-:S02]  /*3160*/  FMNMX.FTZ R5, R24, R25, !PT ;  /* 0x0000001918057209 */ /* 0x000fc40007810000 */
[----:B------:R-:W-:Y:S02]  /*3170*/  FSEL R29, R29, -INF , P4 ;  /* 0xff8000001d1d7808 */ /* 0x000fe40002000000 */
[----:B------:R-:W-:Y:S02]  /*3180*/  FMNMX.FTZ R4, R28, R5, !PT ;  /* 0x000000051c047209 */ /* 0x000fe40007810000 */
[----:B------:R-:W-:Y:S02]  /*3190*/  FSEL R26, R26, -INF , P6 ;  /* 0xff8000001a1a7808 */ /* 0x000fe40003000000 */
[----:B------:R-:W-:Y:S02]  /*31a0*/  ISETP.GT.AND P6, PT, R0, 0x11, PT ;  /* 0x000000110000780c */ /* 0x000fe40003fc4270 */
[----:B------:R-:W-:Y:S02]  /*31b0*/  FSEL R32, R32, -INF , P5 ;  /* 0xff80000020207808 */ /* 0x000fe40002800000 */
[----:B------:R-:W-:-:S02]  /*31c0*/  FMNMX.FTZ R5, R29, R4, !PT ;  /* 0x000000041d057209 */ /* 0x000fc40007810000 */
[----:B------:R-:W-:Y:S02]  /*31d0*/  FSEL R27, R27, -INF , P2 ;  /* 0xff8000001b1b7808 */ /* 0x000fe40001000000 */
[----:B------:R-:W-:Y:S02]  /*31e0*/  ISETP.GT.AND P2, PT, R0, 0x18, PT ;  /* 0x000000180000780c */ /* 0x000fe40003f44270 */
[----:B------:R-:W-:Y:S02]  /*31f0*/  FSEL R33, R33, -INF , P6 ;  /* 0xff80000021217808 */ /* 0x000fe40003000000 */
[----:B------:R-:W-:Y:S02]  /*3200*/  FMNMX.FTZ R4, R32, R5, !PT ;  /* 0x0000000520047209 */ /* 0x000fe40007810000 */
[----:B------:R-:W-:Y:S02]  /*3210*/  FSEL R30, R30, -INF , P3 ;  /* 0xff8000001e1e7808 */ /* 0x000fe40001800000 */
[----:B------:R-:W-:-:S02]  /*3220*/  ISETP.GT.AND P3, PT, R0, 0x19, PT ;  /* 0x000000190000780c */ /* 0x000fc40003f64270 */
        /* <DEDUP_REMOVED lines=35> */
[----:B------:R-:W-:-:S02]  /*3460*/  FMNMX.FTZ R0, R52, R5, !PT ;  /* 0x0000000534007209 */ /* 0x000fc40007810000 */
[----:B------:R-:W-:Y:S02]  /*3470*/  FSEL R47, R47, -INF , P2 ;  /* 0xff8000002f2f7808 */ /* 0x000fe40001000000 */
[----:B------:R-:W-:Y:S02]  /*3480*/  FMNMX.FTZ R6, R53, R0, !PT ;  /* 0x0000000035067209 */ /* 0x000fe40007810000 */
[----:B------:R-:W-:Y:S02]  /*3490*/  FSEL R50, R50, -INF , P3 ;  /* 0xff80000032327808 */ /* 0x000fe40001800000 */
[----:B------:R-:W-:Y:S01]  /*34a0*/  FSEL R51, R51, -INF , P4 ;  /* 0xff80000033337808 */ /* 0x000fe20002000000 */
[----:B------:R-:W0:Y:S01]  /*34b0*/  SHFL.BFLY PT, R5, R6, 0x2, 0x1f ;  /* 0x0c401f0006057f89 */ /* 0x000e2200000e0000 */
[----:B------:R-:W-:Y:S02]  /*34c0*/  FSEL R54, R54, -INF , P5 ;  /* 0xff80000036367808 */ /* 0x000fe40002800000 */
[----:B------:R-:W-:-:S02]  /*34d0*/  FSEL R55, R55, -INF , P6 ;  /* 0xff80000037377808 */ /* 0x000fc40003000000 */
[----:B0-----:R-:W-:Y:S02]  /*34e0*/  FMNMX.FTZ R9, R6, R5, !PT ;  /* 0x0000000506097209 */ /* 0x001fe40007810000 */
[----:B------:R-:W-:-:S03]  /*34f0*/  FMNMX.FTZ R5, R26, R27, !PT ;  /* 0x0000001b1a057209 */ /* 0x000fc60007810000 */
[----:B------:R-:W0:Y:S01]  /*3500*/  SHFL.BFLY PT, R10, R9, 0x1, 0x1f ;  /* 0x0c201f00090a7f89 */ /* 0x000e2200000e0000 */
[----:B------:R-:W-:-:S04]  /*3510*/  FMNMX.FTZ R0, R30, R5, !PT ;  /* 0x000000051e007209 */ /* 0x000fc80007810000 */
[----:B------:R-:W-:-:S04]  /*3520*/  FMNMX.FTZ R5, R31, R0, !PT ;  /* 0x000000001f057209 */ /* 0x000fc80007810000 */
[----:B------:R-:W-:-:S04]  /*3530*/  FMNMX.FTZ R0, R34, R5, !PT ;  /* 0x0000000522007209 */ /* 0x000fc80007810000 */
[----:B------:R-:W-:-:S04]  /*3540*/  FMNMX.FTZ R5, R35, R0, !PT ;  /* 0x0000000023057209 */ /* 0x000fc80007810000 */
[----:B------:R-:W-:-:S04]  /*3550*/  FMNMX.FTZ R4, R38, R5, !PT ;  /* 0x0000000526047209 */ /* 0x000fc80007810000 */
[----:B------:R-:W-:Y:S02]  /*3560*/  FMNMX.FTZ R5, R39, R4, !PT ;  /* 0x0000000427057209 */ /* 0x000fe40007810000 */
[----:B0-----:R-:W-:Y:S02]  /*3570*/  FMNMX.FTZ R0, R9, R10, !PT ;  /* 0x0000000a09007209 */ /* 0x001fe40007810000 */
[----:B------:R-:W-:Y:S02]  /*3580*/  FMNMX.FTZ R4, R42, R5, !PT ;  /* 0x000000052a047209 */ /* 0x000fe40007810000 */
[C---:B------:R-:W-:Y:S01]  /*3590*/  FSETP.NEU.FTZ.AND P2, PT, R0.reuse, -INF , PT ;  /* 0xff8000000000780b */ /* 0x040fe20003f5d000 */
[----:B------:R-:W-:Y:S01]  /*35a0*/  FMUL.FTZ R6, R0, UR20 ;  /* 0x0000001400067c20 */ /* 0x000fe20008410000 */
[----:B------:R-:W-:-:S04]  /*35b0*/  FMNMX.FTZ R5, R43, R4, !PT ;  /* 0x000000042b057209 */ /* 0x000fc80007810000 */
[----:B------:R-:W-:Y:S02]  /*35c0*/  FMNMX.FTZ R4, R46, R5, !PT ;  /* 0x000000052e047209 */ /* 0x000fe40007810000 */
[----:B------:R-:W-:Y:S02]  /*35d0*/  FSEL R6, R6, RZ, P2 ;  /* 0x000000ff06067208 */ /* 0x000fe40001000000 */
[----:B------:R-:W-:-:S03]  /*35e0*/  FMNMX.FTZ R5, R47, R4, !PT ;  /* 0x000000042f057209 */ /* 0x000fc60007810000 */
[--C-:B------:R-:W-:Y:S01]  /*35f0*/  FFMA.FTZ R24, R24, UR20, -R6.reuse ;  /* 0x0000001418187c23 */ /* 0x100fe20008010806 */
[----:B------:R-:W-:Y:S01]  /*3600*/  FMNMX.FTZ R4, R50, R5, !PT ;  /* 0x0000000532047209 */ /* 0x000fe20007810000 */
[--C-:B------:R-:W-:Y:S01]  /*3610*/  FFMA.FTZ R25, R25, UR20, -R6.reuse ;  /* 0x0000001419197c23 */ /* 0x100fe20008010806 */
[--C-:B------:R-:W-:Y:S01]  /*3620*/  FFMA.FTZ R28, R28, UR20, -R6.reuse ;  /* 0x000000141c1c7c23 */ /* 0x100fe20008010806 */
[--C-:B------:R-:W-:Y:S01]  /*3630*/  FFMA.FTZ R29, R29, UR20, -R6.reuse ;  /* 0x000000141d1d7c23 */ /* 0x100fe20008010806 */
[----:B------:R-:W-:Y:S01]  /*3640*/  FMNMX.FTZ R5, R51, R4, !PT ;  /* 0x0000000433057209 */ /* 0x000fe20007810000 */
[----:B------:R-:W-:Y:S01]  /*3650*/  MUFU.EX2 R24, R24 ;  /* 0x0000001800187308 */ /* 0x000fe20000000800 */
[--C-:B------:R-:W-:Y:S01]  /*3660*/  FFMA.FTZ R32, R32, UR20, -R6.reuse ;  /* 0x0000001420207c23 */ /* 0x100fe20008010806 */
[--C-:B------:R-:W-:Y:S01]  /*3670*/  FFMA.FTZ R33, R33, UR20, -R6.reuse ;  /* 0x0000001421217c23 */ /* 0x100fe20008010806 */
[----:B------:R-:W-:Y:S01]  /*3680*/  FMNMX.FTZ R4, R54, R5, !PT ;  /* 0x0000000536047209 */ /* 0x000fe20007810000 */
[--C-:B------:R-:W-:Y:S01]  /*3690*/  FFMA.FTZ R36, R36, UR20, -R6.reuse ;  /* 0x0000001424247c23 */ /* 0x100fe20008010806 */
[--C-:B------:R-:W-:Y:S01]  /*36a0*/  FFMA.FTZ R37, R37, UR20, -R6.reuse ;  /* 0x0000001425257c23 */ /* 0x100fe20008010806 */
[--C-:B------:R-:W-:Y:S01]  /*36b0*/  FFMA.FTZ R40, R40, UR20, -R6.reuse ;  /* 0x0000001428287c23 */ /* 0x100fe20008010806 */
[----:B------:R-:W-:Y:S01]  /*36c0*/  FMNMX.FTZ R4, R55, R4, !PT ;  /* 0x0000000437047209 */ /* 0x000fe20007810000 */
[----:B------:R-:W0:Y:S01]  /*36d0*/  MUFU.EX2 R25, R25 ;  /* 0x0000001900197308 */ /* 0x000e220000000800 */
[--C-:B------:R-:W-:Y:S01]  /*36e0*/  FFMA.FTZ R41, R41, UR20, -R6.reuse ;  /* 0x0000001429297c23 */ /* 0x100fe20008010806 */
[--C-:B------:R-:W-:Y:S01]  /*36f0*/  FFMA.FTZ R44, R44, UR20, -R6.reuse ;  /* 0x000000142c2c7c23 */ /* 0x100fe20008010806 */
[--C-:B------:R-:W-:Y:S01]  /*3700*/  FFMA.FTZ R45, R45, UR20, -R6.reuse ;  /* 0x000000142d2d7c23 */ /* 0x100fe20008010806 */
[----:B------:R-:W3:Y:S01]  /*3710*/  SHFL.BFLY PT, R5, R4, 0x2, 0x1f ;  /* 0x0c401f0004057f89 */ /* 0x000ee200000e0000 */
[--C-:B------:R-:W-:Y:S01]  /*3720*/  FFMA.FTZ R48, R48, UR20, -R6.reuse ;  /* 0x0000001430307c23 */ /* 0x100fe20008010806 */
[--C-:B------:R-:W-:Y:S01]  /*3730*/  FFMA.FTZ R49, R49, UR20, -R6.reuse ;  /* 0x0000001431317c23 */ /* 0x100fe20008010806 */
[--C-:B------:R-:W-:Y:S01]  /*3740*/  FFMA.FTZ R52, R52, UR20, -R6.reuse ;  /* 0x0000001434347c23 */ /* 0x100fe20008010806 */
[----:B------:R-:W-:Y:S01]  /*3750*/  MUFU.EX2 R28, R28 ;  /* 0x0000001c001c7308 */ /* 0x000fe20000000800 */
[----:B------:R-:W-:-:S07]  /*3760*/  FFMA.FTZ R6, R53, UR20, -R6 ;  /* 0x0000001435067c23 */ /* 0x000fce0008010806 */
[----:B------:R-:W4:Y:S01]  /*3770*/  MUFU.EX2 R29, R29 ;  /* 0x0000001d001d7308 */ /* 0x000f220000000800 */
[----:B0-----:R-:W-:-:S07]  /*3780*/  F2FP.BF16.F32.PACK_AB R152, R25, R24 ;  /* 0x000000181998723e */ /* 0x001fce00000010ff */
[----:B------:R-:W-:Y:S01]  /*3790*/  MUFU.EX2 R32, R32 ;  /* 0x0000002000207308 */ /* 0x000fe20000000800 */
[----:B---3--:R-:W-:-:S07]  /*37a0*/  FMNMX.FTZ R5, R4, R5, !PT ;  /* 0x0000000504057209 */ /* 0x008fce0007810000 */
[----:B------:R-:W0:Y:S01]  /*37b0*/  MUFU.EX2 R33, R33 ;  /* 0x0000002100217308 */ /* 0x000e220000000800 */
[----:B------:R-:W3:Y:S01]  /*37c0*/  SHFL.BFLY PT, R4, R5, 0x1, 0x1f ;  /* 0x0c201f0005047f89 */ /* 0x000ee200000e0000 */
[----:B----4-:R-:W-:-:S06]  /*37d0*/  F2FP.BF16.F32.PACK_AB R154, R29, R28 ;  /* 0x0000001c1d9a723e */ /* 0x010fcc00000010ff */
[----:B------:R4:W-:Y:S08]  /*37e0*/  MUFU.EX2 R9, R6 ;  /* 0x0000000600097308 */ /* 0x0009f00000000800 */
[----:B------:R-:W-:Y:S01]  /*37f0*/  MUFU.EX2 R36, R36 ;  /* 0x0000002400247308 */ /* 0x000fe20000000800 */
[----:B0-----:R-:W-:-:S07]  /*3800*/  F2FP.BF16.F32.PACK_AB R156, R33, R32 ;  /* 0x00000020219c723e */ /* 0x001fce00000010ff */
[----:B------:R-:W0:Y:S01]  /*3810*/  MUFU.EX2 R37, R37 ;  /* 0x0000002500257308 */ /* 0x000e220000000800 */
[----:B---3--:R-:W-:-:S04]  /*3820*/  FMNMX.FTZ R4, R5, R4, !PT ;  /* 0x0000000405047209 */ /* 0x008fc80007810000 */
[C---:B------:R-:W-:Y:S01]  /*3830*/  FSETP.NEU.FTZ.AND P2, PT, R4.reuse, -INF , PT ;  /* 0xff8000000400780b */ /* 0x040fe20003f5d000 */
[----:B------:R-:W-:Y:S02]  /*3840*/  FMUL.FTZ R5, R4, UR20 ;  /* 0x0000001404057c20 */ /* 0x000fe40008410000 */
[----:B------:R-:W-:Y:S03]  /*3850*/  MUFU.EX2 R40, R40 ;  /* 0x0000002800287308 */ /* 0x000fe60000000800 */
[----:B------:R-:W-:Y:S01]  /*3860*/  FSEL R10, R5, RZ, P2 ;  /* 0x000000ff050a7208 */ /* 0x000fe20001000000 */
[----:B------:R-:W-:-:S04]  /*3870*/  FADD.FTZ R5, R24, R25 ;  /* 0x0000001918057221 */ /* 0x000fc80000010000 */
[--C-:B------:R-:W-:Y:S01]  /*3880*/  FFMA.FTZ R26, R26, UR20, -R10.reuse ;  /* 0x000000141a1a7c23 */ /* 0x100fe2000801080a */
[--C-:B------:R-:W-:Y:S01]  /*3890*/  FFMA.FTZ R27, R27, UR20, -R10.reuse ;  /* 0x000000141b1b7c23 */ /* 0x100fe2000801080a */
[--C-:B------:R-:W-:Y:S01]  /*38a0*/  FFMA.FTZ R30, R30, UR20, -R10.reuse ;  /* 0x000000141e1e7c23 */ /* 0x100fe2000801080a */
[--C-:B------:R-:W-:Y:S01]  /*38b0*/  FFMA.FTZ R31, R31, UR20, -R10.reuse ;  /* 0x000000141f1f7c23 */ /* 0x100fe2000801080a */
[--C-:B------:R-:W-:Y:S01]  /*38c0*/  FFMA.FTZ R34, R34, UR20, -R10.reuse ;  /* 0x0000001422227c23 */ /* 0x100fe2000801080a */
[--C-:B------:R-:W-:Y:S01]  /*38d0*/  FFMA.FTZ R35, R35, UR20, -R10.reuse ;  /* 0x0000001423237c23 */ /* 0x100fe2000801080a */
[----:B------:R-:W-:Y:S01]  /*38e0*/  MUFU.EX2 R26, R26 ;  /* 0x0000001a001a7308 */ /* 0x000fe20000000800 */
[--C-:B------:R-:W-:Y:S01]  /*38f0*/  FFMA.FTZ R38, R38, UR20, -R10.reuse ;  /* 0x0000001426267c23 */ /* 0x100fe2000801080a */
[----:B----4-:R-:W-:Y:S01]  /*3900*/  FADD.FTZ R6, R28, R5 ;  /* 0x000000051c067221 */ /* 0x010fe20000010000 */
[----:B------:R-:W-:Y:S02]  /*3910*/  @!P1 VIADD R5, R7, 0x28c40 ;  /* 0x00028c4007059836 */ /* 0x000fe40000000000 */
[--C-:B------:R-:W-:Y:S01]  /*3920*/  FFMA.FTZ R39, R39, UR20, -R10.reuse ;  /* 0x0000001427277c23 */ /* 0x100fe2000801080a */
[----:B------:R-:W-:Y:S01]  /*3930*/  FFMA.FTZ R42, R42, UR20, -R10 ;  /* 0x000000142a2a7c23 */ /* 0x000fe2000801080a */
[----:B------:R-:W-:Y:S01]  /*3940*/  FADD.FTZ R13, R29, R6 ;  /* 0x000000061d0d7221 */ /* 0x000fe20000010000 */
[--C-:B------:R-:W-:Y:S01]  /*3950*/  FFMA.FTZ R43, R43, UR20, -R10.reuse ;  /* 0x000000142b2b7c23 */ /* 0x100fe2000801080a */
[----:B------:R-:W3:Y:S01]  /*3960*/  MUFU.EX2 R27, R27 ;  /* 0x0000001b001b7308 */ /* 0x000ee20000000800 */
[----:B------:R-:W-:Y:S01]  /*3970*/  @!P1 PRMT R5, RZ, 0x654, R5 ;  /* 0x00000654ff059816 */ /* 0x000fe20000000005 */
[----:B------:R-:W-:Y:S01]  /*3980*/  FADD.FTZ R12, R32, R13 ;  /* 0x0000000d200c7221 */ /* 0x000fe20000010000 */
[--C-:B------:R-:W-:Y:S01]  /*3990*/  FFMA.FTZ R46, R46, UR20, -R10.reuse ;  /* 0x000000142e2e7c23 */ /* 0x100fe2000801080a */
[--C-:B------:R-:W-:Y:S01]  /*39a0*/  FFMA.FTZ R47, R47, UR20, -R10.reuse ;  /* 0x000000142f2f7c23 */ /* 0x100fe2000801080a */
[----:B------:R4:W-:Y:S01]  /*39b0*/  @!P1 SYNCS.ARRIVE.TRANS64.RED.A1T0 RZ, [R5+URZ], RZ ;  /* 0x000000ff05ff99a7 */ /* 0x0009e2000810043f */
[--C-:B------:R-:W-:Y:S01]  /*39c0*/  FFMA.FTZ R50, R50, UR20, -R10.reuse ;  /* 0x0000001432327c23 */ /* 0x100fe2000801080a */
[--C-:B------:R-:W-:Y:S01]  /*39d0*/  FFMA.FTZ R51, R51, UR20, -R10.reuse ;  /* 0x0000001433337c23 */ /* 0x100fe2000801080a */
[----:B------:R-:W5:Y:S01]  /*39e0*/  MUFU.EX2 R30, R30 ;  /* 0x0000001e001e7308 */ /* 0x000f620000000800 */
[--C-:B------:R-:W-:Y:S01]  /*39f0*/  FFMA.FTZ R54, R54, UR20, -R10.reuse ;  /* 0x0000001436367c23 */ /* 0x100fe2000801080a */
[----:B------:R-:W-:Y:S01]  /*3a00*/  FFMA.FTZ R10, R55, UR20, -R10 ;  /* 0x00000014370a7c23 */ /* 0x000fe2000801080a */
[----:B0-----:R-:W-:-:S05]  /*3a10*/  F2FP.BF16.F32.PACK_AB R158, R37, R36 ;  /* 0x00000024259e723e */ /* 0x001fca00000010ff */
[----:B------:R-:W4:Y:S01]  /*3a20*/  MUFU.EX2 R31, R31 ;  /* 0x0000001f001f7308 */ /* 0x000f220000000800 */
[----:B---3--:R-:W-:Y:S01]  /*3a30*/  FADD.FTZ R11, R26, R27 ;  /* 0x0000001b1a0b7221 */ /* 0x008fe20000010000 */
[----:B------:R-:W-:-:S06]  /*3a40*/  F2FP.BF16.F32.PACK_AB R153, R27, R26 ;  /* 0x0000001a1b99723e */ /* 0x000fcc00000010ff */
[----:B------:R-:W0:Y:S01]  /*3a50*/  MUFU.EX2 R34, R34 ;  /* 0x0000002200227308 */ /* 0x000e220000000800 */
[----:B-----5:R-:W-:Y:S01]  /*3a60*/  FADD.FTZ R6, R30, R11 ;  /* 0x0000000b1e067221 */ /* 0x020fe20000010000 */
[----:B------:R-:W-:-:S04]  /*3a70*/  FADD.FTZ R11, R33, R12 ;  /* 0x0000000c210b7221 */ /* 0x000fc80000010000 */
[----:B------:R-:W-:Y:S02]  /*3a80*/  FADD.FTZ R12, R36, R11 ;  /* 0x0000000b240c7221 */ /* 0x000fe40000010000 */
[----:B------:R-:W3:Y:S01]  /*3a90*/  MUFU.EX2 R35, R35 ;  /* 0x0000002300237308 */ /* 0x000ee20000000800 */
[----:B----4-:R-:W-:Y:S01]  /*3aa0*/  FADD.FTZ R5, R31, R6 ;  /* 0x000000061f057221 */ /* 0x010fe20000010000 */
[----:B------:R-:W-:Y:S01]  /*3ab0*/  FADD.FTZ R11, R37, R12 ;  /* 0x0000000c250b7221 */ /* 0x000fe20000010000 */
[----:B------:R-:W-:Y:S01]  /*3ac0*/  F2FP.BF16.F32.PACK_AB R155, R31, R30 ;  /* 0x0000001e1f9b723e */ /* 0x000fe200000010ff */
[----:B------:R-:W-:Y:S02]  /*3ad0*/  BAR.SYNC.DEFER_BLOCKING 0xf, 0x100 ;  /* 0x03c4000000007b1d */ /* 0x000fe40000010000 */
[----:B------:R-:W-:Y:S01]  /*3ae0*/  FADD.FTZ R12, R40, R11 ;  /* 0x0000000b280c7221 */ /* 0x000fe20000010000 */
[----:B0-----:R-:W-:-:S03]  /*3af0*/  FADD.FTZ R6, R34, R5 ;  /* 0x0000000522067221 */ /* 0x001fc60000010000 */
[----:B------:R-:W0:Y:S01]  /*3b00*/  MUFU.EX2 R38, R38 ;  /* 0x0000002600267308 */ /* 0x000e220000000800 */
[----:B---3--:R-:W-:-:S07]  /*3b10*/  FADD.FTZ R5, R35, R6 ;  /* 0x0000000623057221 */ /* 0x008fce0000010000 */
[----:B------:R-:W3:Y:S01]  /*3b20*/  MUFU.EX2 R39, R39 ;  /* 0x0000002700277308 */ /* 0x000ee20000000800 */
[----:B------:R-:W-:-:S07]  /*3b30*/  F2FP.BF16.F32.PACK_AB R157, R35, R34 ;  /* 0x00000022239d723e */ /* 0x000fce00000010ff */
[----:B------:R-:W4:Y:S01]  /*3b40*/  MUFU.EX2 R42, R42 ;  /* 0x0000002a002a7308 */ /* 0x000f220000000800 */
[----:B0-----:R-:W-:Y:S01]  /*3b50*/  FADD.FTZ R6, R38, R5 ;  /* 0x0000000526067221 */ /* 0x001fe20000010000 */
[----:B------:R0:W-:Y:S06]  /*3b60*/  STSM.16.M88.4 [R22+0x26800], R152 ;  /* 0x0268009816007844 */ /* 0x0001ec0000000200 */
[----:B------:R-:W5:Y:S01]  /*3b70*/  MUFU.EX2 R41, R41 ;  /* 0x0000002900297308 */ /* 0x000f620000000800 */
[C---:B---3--:R-:W-:Y:S01]  /*3b80*/  FADD.FTZ R11, R39.reuse, R6 ;  /* 0x00000006270b7221 */ /* 0x048fe20000010000 */
[----:B------:R-:W-:-:S05]  /*3b90*/  F2FP.BF16.F32.PACK_AB R159, R39, R38 ;  /* 0x00000026279f723e */ /* 0x000fca00000010ff */
[----:B------:R0:W-:Y:S01]  /*3ba0*/  STSM.16.M88.4 [R19], R156 ;  /* 0x0000009c13007844 */ /* 0x0001e20000000200 */
[----:B------:R-:W3:Y:S01]  /*3bb0*/  MUFU.EX2 R43, R43 ;  /* 0x0000002b002b7308 */ /* 0x000ee20000000800 */
[----:B----4-:R-:W-:-:S07]  /*3bc0*/  FADD.FTZ R6, R42, R11 ;  /* 0x0000000b2a067221 */ /* 0x010fce0000010000 */
[----:B------:R-:W4:Y:S01]  /*3bd0*/  MUFU.EX2 R44, R44 ;  /* 0x0000002c002c7308 */ /* 0x000f220000000800 */
[C---:B-----5:R-:W-:Y:S01]  /*3be0*/  FADD.FTZ R13, R41.reuse, R12 ;  /* 0x0000000c290d7221 */ /* 0x060fe20000010000 */
[----:B------:R-:W-:-:S06]  /*3bf0*/  F2FP.BF16.F32.PACK_AB R160, R41, R40 ;  /* 0x0000002829a0723e */ /* 0x000fcc00000010ff */
[----:B------:R-:W-:Y:S01]  /*3c00*/  MUFU.EX2 R46, R46 ;  /* 0x0000002e002e7308 */ /* 0x000fe20000000800 */
[C---:B---3--:R-:W-:Y:S01]  /*3c10*/  FADD.FTZ R11, R43.reuse, R6 ;  /* 0x000000062b0b7221 */ /* 0x048fe20000010000 */
[----:B------:R-:W-:-:S06]  /*3c20*/  F2FP.BF16.F32.PACK_AB R161, R43, R42 ;  /* 0x0000002a2ba1723e */ /* 0x000fcc00000010ff */
[----:B------:R-:W3:Y:S01]  /*3c30*/  MUFU.EX2 R45, R45 ;  /* 0x0000002d002d7308 */ /* 0x000ee20000000800 */
[----:B----4-:R-:W-:-:S07]  /*3c40*/  FADD.FTZ R6, R44, R13 ;  /* 0x0000000d2c067221 */ /* 0x010fce0000010000 */
[----:B------:R-:W4:Y:S08]  /*3c50*/  MUFU.EX2 R47, R47 ;  /* 0x0000002f002f7308 */ /* 0x000f300000000800 */
[----:B------:R-:W-:Y:S01]  /*3c60*/  MUFU.EX2 R48, R48 ;  /* 0x0000003000307308 */ /* 0x000fe20000000800 */
[C---:B---3--:R-:W-:Y:S01]  /*3c70*/  F2FP.BF16.F32.PACK_AB R162, R45.reuse, R44 ;  /* 0x0000002c2da2723e */ /* 0x048fe200000010ff */
[----:B------:R-:W-:-:S06]  /*3c80*/  FADD.FTZ R45, R45, R6 ;  /* 0x000000062d2d7221 */ /* 0x000fcc0000010000 */
[----:B------:R-:W3:Y:S01]  /*3c90*/  MUFU.EX2 R49, R49 ;  /* 0x0000003100317308 */ /* 0x000ee20000000800 */
[----:B----4-:R-:W-:-:S05]  /*3ca0*/  F2FP.BF16.F32.PACK_AB R163, R47, R46 ;  /* 0x0000002e2fa3723e */ /* 0x010fca00000010ff */
[----:B------:R0:W-:Y:S02]  /*3cb0*/  STSM.16.M88.4 [R184], R160 ;  /* 0x000000a0b8007844 */ /* 0x0001e40000000200 */
[----:B------:R-:W-:Y:S08]  /*3cc0*/  MUFU.EX2 R50, R50 ;  /* 0x0000003200327308 */ /* 0x000ff00000000800 */
[----:B------:R-:W4:Y:S01]  /*3cd0*/  MUFU.EX2 R51, R51 ;  /* 0x0000003300337308 */ /* 0x000f220000000800 */
[----:B---3--:R-:W-:Y:S01]  /*3ce0*/  F2FP.BF16.F32.PACK_AB R164, R49, R48 ;  /* 0x0000003031a4723e */ /* 0x008fe200000010ff */
[----:B------:R-:W-:-:S04]  /*3cf0*/  FADD.FTZ R48, R48, R45 ;  /* 0x0000002d30307221 */ /* 0x000fc80000010000 */
[----:B------:R-:W-:Y:S02]  /*3d00*/  FADD.FTZ R49, R49, R48 ;  /* 0x0000003031317221 */ /* 0x000fe40000010000 */
[----:B------:R-:W3:Y:S08]  /*3d10*/  MUFU.EX2 R52, R52 ;  /* 0x0000003400347308 */ /* 0x000ef00000000800 */
[----:B------:R-:W-:Y:S01]  /*3d20*/  MUFU.EX2 R54, R54 ;  /* 0x0000003600367308 */ /* 0x000fe20000000800 */
[----:B----4-:R-:W-:-:S07]  /*3d30*/  F2FP.BF16.F32.PACK_AB R165, R51, R50 ;  /* 0x0000003233a5723e */ /* 0x010fce00000010ff */
[----:B------:R4:W5:Y:S01]  /*3d40*/  MUFU.EX2 R5, R10 ;  /* 0x0000000a00057308 */ /* 0x0009620000000800 */
[----:B---3--:R-:W-:Y:S01]  /*3d50*/  F2FP.BF16.F32.PACK_AB R166, R9, R52 ;  /* 0x0000003409a6723e */ /* 0x008fe200000010ff */
[----:B------:R-:W-:-:S04]  /*3d60*/  FADD.FTZ R6, R52, R49 ;  /* 0x0000003134067221 */ /* 0x000fc80000010000 */
[----:B------:R-:W-:Y:S01]  /*3d70*/  FADD.FTZ R6, R9, R6 ;  /* 0x0000000609067221 */ /* 0x000fe20000010000 */
[----:B----4-:R-:W-:-:S04]  /*3d80*/  FADD.FTZ R10, R46, R11 ;  /* 0x0000000b2e0a7221 */ /* 0x010fc80000010000 */
[----:B------:R-:W-:-:S04]  /*3d90*/  FADD.FTZ R47, R47, R10 ;  /* 0x0000000a2f2f7221 */ /* 0x000fc80000010000 */
[----:B------:R-:W-:Y:S01]  /*3da0*/  FADD.FTZ R50, R50, R47 ;  /* 0x0000002f32327221 */ /* 0x000fe20000010000 */
[----:B-----5:R-:W-:-:S03]  /*3db0*/  F2FP.BF16.F32.PACK_AB R167, R5, R54 ;  /* 0x0000003605a7723e */ /* 0x020fc600000010ff */
[----:B------:R-:W-:Y:S02]  /*3dc0*/  FADD.FTZ R51, R51, R50 ;  /* 0x0000003233337221 */ /* 0x000fe40000010000 */
[----:B------:R0:W-:Y:S02]  /*3dd0*/  STSM.16.M88.4 [R23], R164 ;  /* 0x000000a417007844 */ /* 0x0001e40000000200 */
[----:B------:R-:W-:-:S04]  /*3de0*/  FADD.FTZ R54, R54, R51 ;  /* 0x0000003336367221 */ /* 0x000fc80000010000 */
[----:B------:R-:W-:Y:S01]  /*3df0*/  FADD.FTZ R5, R5, R54 ;  /* 0x0000003605057221 */ /* 0x000fe20000010000 */
[----:B------:R-:W-:Y:S06]  /*3e00*/  @!P0 BRA `(.L_x_25) ;  /* 0x0000000000048947 */ /* 0x000fec0003800000 */
[----:B------:R-:W-:Y:S01]  /*3e10*/  BPT.TRAP 0x1 ;  /* 0x000000040000795c */ /* 0x000fe20000300000 */
.L_x_25:
[----:B------:R3:W4:Y:S01]  /*3e20*/  SYNCS.PHASECHK.TRANS64.TRYWAIT P2, [R7+URZ+0x28c50], R8 ;  /* 0x028c5008070075a7 */ /* 0x000722000804017f */
[----:B------:R-:W-:Y:S05]  /*3e30*/  @!P0 BRA `(.L_x_26) ;  /* 0x0000000000048947 */ /* 0x000fea0003800000 */
[----:B------:R-:W-:Y:S01]  /*3e40*/  BPT.TRAP 0x1 ;  /* 0x000000040000795c */ /* 0x000fe20000300000 */
.L_x_26:
[----:B------:R-:W-:Y:S01]  /*3e50*/  ULOP3.LUT UR51, UR51, 0x2000000, URZ, 0xfc, !UPT ;  /* 0x0200000033337892 */ /* 0x000fe2000f8efc3f */
[----:B----4-:R-:W-:Y:S11]  /*3e60*/  @P2 BRA `(.L_x_27) ;  /* 0x0000000000082947 */ /* 0x010ff60003800000 */
[----:B------:R-:W4:Y:S02]  /*3e70*/  SYNCS.PHASECHK.TRANS64.TRYWAIT P2, [R7+URZ+0x28c50], R8 ;  /* 0x028c5008070075a7 */ /* 0x000f24000804017f */
[----:B----4-:R-:W-:Y:S05]  /*3e80*/  @!P2 BRA `(.L_x_28) ;  /* 0x0000009000f0a947 */ /* 0x010fea0003800000 */
.L_x_27:
[----:B------:R-:W-:Y:S01]  /*3e90*/  ULEA UR10, UR39, UR51, 0xc ;  /* 0x00000033270a7291 */ /* 0x000fe2000f8e603f */
[----:B------:R-:W-:Y:S01]  /*3ea0*/  WARPGROUP.ARRIVE ;  /* 0x00000000000079c5 */ /* 0x000fe20000000000 */
[----:B------:R-:W-:Y:S01]  /*3eb0*/  UMOV UR7, 0x40000040 ;  /* 0x4000004000077882 */ /* 0x000fe20000000000 */
[----:B------:R-:W-:Y:S01]  /*3ec0*/  UISETP.GE.AND UP0, UPT, UR50, 0x41, UPT ;  /* 0x000000413200788c */ /* 0x000fe2000bf06270 */
[----:B-1234-:R-:W-:-:S03]  /*3ed0*/  @!P1 VIADD R7, R7, 0x28c60 ;  /* 0x00028c6007079836 */ /* 0x01efc60000000000 */
[----:B------:R-:W-:Y:S02]  /*3ee0*/  UMOV UR6, UR10 ;  /* 0x0000000a00067c82 */ /* 0x000fe40008000000 */
[----:B------:R-:W-:Y:S01]  /*3ef0*/  HGMMA.64x256x16.F32.BF16 R24, R152, gdesc[UR4].tnspB, RZ, !UPT, gsb0 ;  /* 0x43e0000498187df0 */ /* 0x000fe2000c0018ff */
[----:B------:R-:W-:Y:S01]  /*3f00*/  UIADD3 UR6, UR10, 0x80, URZ ;  /* 0x000000800a067890 */ /* 0x000fe2000fffe03f */
[----:B------:R-:W-:Y:S01]  /*3f10*/  PLOP3.LUT P2, PT, PT, PT, UP0, 0x80, 0x0 ;  /* 0x000000000000781c */ /* 0x000fe20003f4f008 */
[----:B------:R-:W-:Y:S01]  /*3f20*/  UMOV UR7, 0x40000040 ;  /* 0x4000004000077882 */ /* 0x000fe20000000000 */
[----:B------:R-:W-:Y:S01]  /*3f30*/  @!P1 PRMT R7, RZ, 0x654, R7 ;  /* 0x00000654ff079816 */ /* 0x000fe20000000007 */
[----:B------:R-:W-:Y:S02]  /*3f40*/  WARPGROUP.DEPBAR.LE gsb0, 0x0 ;  /* 0x00008000000079c5 */ /* 0x000fe40000010000 */
[----:B------:R-:W-:-:S15]  /*3f50*/  WARPGROUP.ARRIVE ;  /* 0x00000000000079c5 */ /* 0x000fde0000000000 */
[----:B------:R-:W-:-:S06]  /*3f60*/  NOP ;  /* 0x0000000000007918 */ /* 0x000fcc0000000000 */
[----:B------:R-:W-:Y:S01]  /*3f70*/  HGMMA.64x256x16.F32.BF16 R24, R156, gdesc[UR4].tnspB, R24, gsb0 ;  /* 0x43e000049c187df0 */ /* 0x000fe20008001818 */
[----:B------:R-:W-:Y:S01]  /*3f80*/  UIADD3 UR6, UR10, 0x100, URZ ;  /* 0x000001000a067890 */ /* 0x000fe2000fffe03f */
[----:B------:R-:W-:Y:S01]  /*3f90*/  UMOV UR7, 0x40000040 ;  /* 0x4000004000077882 */ /* 0x000fe20000000000 */
[----:B------:R-:W-:Y:S02]  /*3fa0*/  WARPGROUP.DEPBAR.LE gsb0, 0x0 ;  /* 0x00008000000079c5 */ /* 0x000fe40000010000 */
[----:B------:R-:W-:-:S15]  /*3fb0*/  WARPGROUP.ARRIVE ;  /* 0x00000000000079c5 */ /* 0x000fde0000000000 */
[----:B------:R-:W-:-:S08]  /*3fc0*/  NOP ;  /* 0x0000000000007918 */ /* 0x000fd00000000000 */
[----:B------:R-:W-:Y:S01]  /*3fd0*/  HGMMA.64x256x16.F32.BF16 R24, R160, gdesc[UR4].tnspB, R24, gsb0 ;  /* 0x43e00004a0187df0 */ /* 0x000fe20008001818 */
[----:B------:R-:W-:Y:S01]  /*3fe0*/  UIADD3 UR6, UR10, 0x180, URZ ;  /* 0x000001800a067890 */ /* 0x000fe2000fffe03f */
[----:B------:R-:W-:Y:S01]  /*3ff0*/  UMOV UR7, 0x40000040 ;  /* 0x4000004000077882 */ /* 0x000fe20000000000 */
[----:B------:R-:W-:Y:S02]  /*4000*/  WARPGROUP.DEPBAR.LE gsb0, 0x0 ;  /* 0x00008000000079c5 */ /* 0x000fe40000010000 */
[----:B------:R-:W-:-:S15]  /*4010*/  WARPGROUP.ARRIVE ;  /* 0x00000000000079c5 */ /* 0x000fde0000000000 */
[----:B------:R-:W-:-:S08]  /*4020*/  NOP ;  /* 0x0000000000007918 */ /* 0x000fd00000000000 */
[----:B------:R-:W-:Y:S03]  /*4030*/  HGMMA.64x256x16.F32.BF16 R24, R164, gdesc[UR4].tnspB, R24, gsb0 ;  /* 0x43e00004a4187df0 */ /* 0x000fe60008001818 */
[----:B------:R-:W-:Y:S02]  /*4040*/  WARPGROUP.DEPBAR.LE gsb0, 0x0 ;  /* 0x00008000000079c5 */ /* 0x000fe40000010000 */
[----:B------:R-:W-:Y:S01]  /*4050*/  @!PT LDS RZ, [RZ] ;  /* 0x00000000fffff984 */ /* 0x000fe20000000800 */
[----:B------:R-:W-:Y:S01]  /*4060*/  @!PT LDS RZ, [RZ] ;  /* 0x00000000fffff984 */ /* 0x000fe20000000800 */
[----:B------:R-:W-:Y:S01]  /*4070*/  @!PT LDS RZ, [RZ] ;  /* 0x00000000fffff984 */ /* 0x000fe20000000800 */
[----:B------:R-:W-:Y:S01]  /*4080*/  @!PT LDS RZ, [RZ] ;  /* 0x00000000fffff984 */ /* 0x000fe20000000800 */
[----:B------:R1:W-:Y:S06]  /*4090*/  MEMBAR.ALL.CTA ;  /* 0x0000000000007992 */ /* 0x0003ec0000008000 */
[----:B-1----:R-:W1:Y:S02]  /*40a0*/  FENCE.VIEW.ASYNC.S ;  /* 0x00000000000073c6 */ /* 0x002e640000000000 */
[----:B-1----:R-:W-:Y:S01]  /*40b0*/  NOP ;  /* 0x0000000000007918 */ /* 0x002fe20000000000 */
[----:B------:R-:W-:Y:S06]  /*40c0*/  BAR.ARV 0xe, 0x100 ;  /* 0x0384000000007b1d */ /* 0x000fec0000002000 */
[----:B------:R1:W-:Y:S01]  /*40d0*/  @!P1 SYNCS.ARRIVE.TRANS64.RED.A1T0 RZ, [R7+URZ], RZ ;  /* 0x000000ff07ff99a7 */ /* 0x0003e2000810043f */
[----:B------:R-:W-:Y:S05]  /*40e0*/  @!P2 BRA `(.L_x_29) ;  /* 0x000000180044a947 */ /* 0x000fea0003800000 */
[----:B------:R-:W-:Y:S01]  /*40f0*/  IMAD.MOV.U32 R9, RZ, RZ, R4 ;  /* 0x000000ffff097224 */ /* 0x000fe200078e0004 */
[----:B------:R-:W-:Y:S01]  /*4100*/  UIADD3 UR49, UR49, -0x2, URZ ;  /* 0xfffffffe31317890 */ /* 0x000fe2000fffe03f */
[----:B------:R-:W-:Y:S01]  /*4110*/  IMAD.MOV.U32 R11, RZ, RZ, R0 ;  /* 0x000000ffff0b7224 */ /* 0x000fe200078e0000 */
[----:B------:R-:W-:Y:S01]  /*4120*/  UMOV UR21, UR39 ;  /* 0x0000002700157c82 */ /* 0x000fe20008000000 */
[----:B------:R-:W-:-:S09]  /*4130*/  ULDC UR20, c[0x0][0x988] ;  /* 0x0002620000147ab9 */ /* 0x000fd20000000800 */
.L_x_38:
[----:B------:R-:W-:Y:S01]  /*4140*/  UIADD3 UR39, UR21, 0x1, URZ ;  /* 0x0000000115277890 */ /* 0x000fe2000fffe03f */
[----:B------:R-:W-:Y:S01]  /*4150*/  IMAD.U32 R0, RZ, RZ, UR49 ;  /* 0x00000031ff007e24 */ /* 0x000fe2000f8e00ff */
[----:B------:R-:W-:Y:S02]  /*4160*/  UIADD3 UR49, UR49, -0x1, URZ ;  /* 0xffffffff31317890 */ /* 0x000fe4000fffe03f */
[----:B------:R-:W-:Y:S02]  /*4170*/  UISETP.NE.AND UP0, UPT, UR39, 0x2, UPT ;  /* 0x000000022700788c */ /* 0x000fe4000bf05270 */
[----:B------:R-:W-:Y:S02]  /*4180*/  ISETP.GT.AND P2, PT, R0, RZ, PT ;  /* 0x000000ff0000720c */ /* 0x000fe40003f44270 */
[----:B------:R-:W-:Y:S02]  /*4190*/  USEL UR6, URZ, 0x1, UP0 ;  /* 0x000000013f067887 */ /* 0x000fe40008000000 */
[----:B------:R-:W-:-:S02]  /*41a0*/  USEL UR39, UR39, URZ, UP0 ;  /* 0x0000003f27277287 */ /* 0x000fc40008000000 */
[----:B------:R-:W-:Y:S01]  /*41b0*/  ULOP3.LUT UR38, UR38, UR6, URZ, 0x3c, !UPT ;  /* 0x0000000626267292 */ /* 0x000fe2000f8e3c3f */
[----:B--23--:R-:W-:Y:S11]  /*41c0*/  @!P0 BRA `(.L_x_30) ;  /* 0x0000000000048947 */ /* 0x00cff60003800000 */
[----:B------:R-:W-:Y:S01]  /*41d0*/  BPT.TRAP 0x1 ;  /* 0x000000040000795c */ /* 0x000fe20000300000 */
.L_x_30:
[----:B------:R-:W-:Y:S01]  /*41e0*/  ULEA UR22, UR39, UR41, 0x3 ;  /* 0x0000002927167291 */ /* 0x000fe2000f8e183f */
[----:B-1----:R-:W-:-:S05]  /*41f0*/  IMAD.U32 R7, RZ, RZ, UR38 ;  /* 0x00000026ff077e24 */ /* 0x002fca000f8e00ff */
[----:B------:R-:W-:-:S04]  /*4200*/  SHF.L.U32 R7, R7, 0x1f, RZ ;  /* 0x0000001f07077819 */ /* 0x000fc800000006ff */
[----:B------:R1:W2:Y:S01]  /*4210*/  SYNCS.PHASECHK.TRANS64.TRYWAIT P3, [UR22+0x28c30], R7 ;  /* 0x028c3007ff0075a7 */ /* 0x0002a20008060156 */
[----:B------:R-:W-:Y:S05]  /*4220*/  @!P0 BRA `(.L_x_31) ;  /* 0x0000000000048947 */ /* 0x000fea0003800000 */
[----:B------:R-:W-:Y:S01]  /*4230*/  BPT.TRAP 0x1 ;  /* 0x000000040000795c */ /* 0x000fe20000300000 */
.L_x_31:
[----:B--2---:R-:W-:Y:S05]  /*4240*/  @P3 BRA `(.L_x_32) ;  /* 0x0000000000083947 */ /* 0x004fea0003800000 */
[----:B------:R-:W2:Y:S02]  /*4250*/  SYNCS.PHASECHK.TRANS64.TRYWAIT P3, [UR22+0x28c30], R7 ;  /* 0x028c3007ff0075a7 */ /* 0x000ea40008060156 */
[----:B--2---:R-:W-:Y:S05]  /*4260*/  @!P3 BRA `(.L_x_33) ;  /* 0x00000090000cb947 */ /* 0x004fea0003800000 */
.L_x_32:
[----:B------:R-:W-:Y:S01]  /*4270*/  R2UR UR18, R3 ;  /* 0x00000000031272ca */ /* 0x000fe200000e0000 */
[----:B------:R-:W-:Y:S01]  /*4280*/  UIADD3 UR6, UR41, 0x20400, URZ ;  /* 0x0002040029067890 */ /* 0x000fe2000fffe03f */
[----:B0-----:R-:W-:Y:S01]  /*4290*/  WARPGROUP.ARRIVE ;  /* 0x00000000000079c5 */ /* 0x001fe20000000000 */
[----:B------:R-:W-:Y:S01]  /*42a0*/  UMOV UR19, 0x40000040 ;  /* 0x4000004000137882 */ /* 0x000fe20000000000 */
[----:B------:R-:W-:Y:S01]  /*42b0*/  UMOV UR17, 0x40000040 ;  /* 0x4000004000117882 */ /* 0x000fe20000000000 */
[----:B------:R-:W-:Y:S01]  /*42c0*/  USHF.R.U32.HI UR6, URZ, 0x4, UR6 ;  /* 0x000000043f067899 */ /* 0x000fe20008011606 */
[----:B------:R-:W-:Y:S01]  /*42d0*/  UMOV UR7, 0x40000040 ;  /* 0x4000004000077882 */ /* 0x000fe20000000000 */
[----:B------:R-:W-:Y:S02]  /*42e0*/  UMOV UR11, 0x40000040 ;  /* 0x40000040000b7882 */ /* 0x000fe40000000000 */
[----:B------:R-:W-:Y:S01]  /*42f0*/  ULOP3.LUT UR6, UR6, 0x3fff, URZ, 0xc0, !UPT ;  /* 0x00003fff06067892 */ /* 0x000fe2000f8ec03f */
[----:B------:R-:W-:-:S03]  /*4300*/  UMOV UR15, 0x40000040 ;  /* 0x40000040000f7882 */ /* 0x000fc60000000000 */
[----:B------:R-:W-:Y:S02]  /*4310*/  ULEA UR18, UR39, UR18, 0x9 ;  /* 0x0000001227127291 */ /* 0x000fe4000f8e483f */
[----:B------:R-:W-:Y:S02]  /*4320*/  ULOP3.LUT UR16, UR6, 0x10000, URZ, 0xfc, !UPT ;  /* 0x0001000006107892 */ /* 0x000fe4000f8efc3f */
[----:B------:R-:W-:Y:S02]  /*4330*/  UIADD3 UR6, UR18, 0x2, URZ ;  /* 0x0000000212067890 */ /* 0x000fe4000fffe03f */
[----:B------:R-:W-:Y:S02]  /*4340*/  UIADD3 UR10, UR18, 0x4, URZ ;  /* 0x00000004120a7890 */ /* 0x000fe4000fffe03f */
[----:B------:R-:W-:-:S03]  /*4350*/  UIADD3 UR14, UR18, 0x6, URZ ;  /* 0x00000006120e7890 */ /* 0x000fc6000fffe03f */
[----:B------:R-:W-:Y:S03]  /*4360*/  HGMMA.64x64x16.F32.BF16 R152, gdesc[UR16], RZ, !UPT, gsb0 ;  /* 0x00e00000109879f0 */ /* 0x000fe6000c0018ff */
[----:B------:R-:W-:Y:S02]  /*4370*/  WARPGROUP.DEPBAR.LE gsb0, 0x0 ;  /* 0x00008000000079c5 */ /* 0x000fe40000010000 */
[----:B------:R-:W-:-:S06]  /*4380*/  WARPGROUP.ARRIVE ;  /* 0x00000000000079c5 */ /* 0x000fcc0000000000 */
[----:B------:R-:W-:Y:S03]  /*4390*/  HGMMA.64x64x16.F32.BF16 R152, gdesc[UR4], R152, gsb0 ;  /* 0x00e00000049879f0 */ /* 0x000fe60008001898 */
[----:B------:R-:W-:Y:S02]  /*43a0*/  WARPGROUP.DEPBAR.LE gsb0, 0x0 ;  /* 0x00008000000079c5 */ /* 0x000fe40000010000 */
[----:B------:R-:W-:-:S06]  /*43b0*/  WARPGROUP.ARRIVE ;  /* 0x00000000000079c5 */ /* 0x000fcc0000000000 */
[----:B------:R-:W-:Y:S03]  /*43c0*/  HGMMA.64x64x16.F32.BF16 R152, gdesc[UR8], R152, gsb0 ;  /* 0x00e00000089879f0 */ /* 0x000fe60008001898 */
[----:B------:R-:W-:Y:S02]  /*43d0*/  WARPGROUP.DEPBAR.LE gsb0, 0x0 ;  /* 0x00008000000079c5 */ /* 0x000fe40000010000 */
[----:B------:R-:W-:-:S06]  /*43e0*/  WARPGROUP.ARRIVE ;  /* 0x00000000000079c5 */ /* 0x000fcc0000000000 */
[----:B------:R-:W-:Y:S03]  /*43f0*/  HGMMA.64x64x16.F32.BF16 R152, gdesc[UR12], R152, gsb0 ;  /* 0x00e000000c9879f0 */ /* 0x000fe60008001898 */
[----:B------:R-:W-:Y:S02]  /*4400*/  WARPGROUP.DEPBAR.LE gsb0, 0x0 ;  /* 0x00008000000079c5 */ /* 0x000fe40000010000 */
[----:B--2---:R-:W-:-:S04]  /*4410*/  FMNMX.FTZ R0, R152, R11, !PT ;  /* 0x0000000b98007209 */ /* 0x004fc80007810000 */
[----:B------:R-:W-:-:S04]  /*4420*/  FMNMX.FTZ R13, R153, R0, !PT ;  /* 0x00000000990d7209 */ /* 0x000fc80007810000 */
        /* <DEDUP_REMOVED lines=13> */
[----:B------:R-:W-:Y:S02]  /*4500*/  FMNMX.FTZ R8, R181, R0, !PT ;  /* 0x00000000b5087209 */ /* 0x000fe40007810000 */
[----:B------:R-:W-:-:S03]  /*4510*/  FMNMX.FTZ R0, R154, R9, !PT ;  /* 0x000000099a007209 */ /* 0x000fc60007810000 */
[----:B------:R-:W0:Y:S02]  /*4520*/  SHFL.BFLY PT, R13, R8, 0x2, 0x1f ;  /* 0x0c401f00080d7f89 */ /* 0x000e2400000e0000 */
        /* <DEDUP_REMOVED lines=10> */
[----:B------:R-:W-:-:S03]  /*45d0*/  FMNMX.FTZ R4, R170, R13, !PT ;  /* 0x0000000daa047209 */ /* 0x000fc60007810000 */
[C---:B------:R-:W-:Y:S01]  /*45e0*/  FMUL.FTZ R12, R0.reuse, UR20 ;  /* 0x00000014000c7c20 */ /* 0x040fe20008410000 */
[----:B------:R-:W-:Y:S01]  /*45f0*/  FMNMX.FTZ R13, R171, R4, !PT ;  /* 0x00000004ab0d7209 */ /* 0x000fe20007810000 */
[----:B------:R-:W-:Y:S02]  /*4600*/  FADD.FTZ R11, -R0, R11 ;  /* 0x0000000b000b7221 */ /* 0x000fe40000010100 */
[--C-:B------:R-:W-:Y:S01]  /*4610*/  FFMA.FTZ R152, R152, UR20, -R12.reuse ;  /* 0x0000001498987c23 */ /* 0x100fe2000801080c */
[----:B------:R-:W-:Y:S01]  /*4620*/  FMNMX.FTZ R4, R174, R13, !PT ;  /* 0x0000000dae047209 */ /* 0x000fe20007810000 */
[----:B------:R-:W-:Y:S01]  /*4630*/  FMUL.FTZ R11, R11, UR20 ;  /* 0x000000140b0b7c20 */ /* 0x000fe20008410000 */
[--C-:B------:R-:W-:Y:S01]  /*4640*/  FFMA.FTZ R13, R153, UR20, -R12.reuse ;  /* 0x00000014990d7c23 */ /* 0x100fe2000801080c */
[--C-:B------:R-:W-:Y:S01]  /*4650*/  FFMA.FTZ R153, R165, UR20, -R12.reuse ;  /* 0x00000014a5997c23 */ /* 0x100fe2000801080c */
[----:B------:R-:W-:Y:S01]  /*4660*/  FMNMX.FTZ R15, R175, R4, !PT ;  /* 0x00000004af0f7209 */ /* 0x000fe20007810000 */
[--C-:B------:R-:W-:Y:S01]  /*4670*/  FFMA.FTZ R8, R156, UR20, -R12.reuse ;  /* 0x000000149c087c23 */ /* 0x100fe2000801080c */
        /* <DEDUP_REMOVED lines=13> */
[----:B------:R-:W-:Y:S01]  /*4750*/  FFMA.FTZ R181, R181, UR20, -R12 ;  /* 0x00000014b5b57c23 */ /* 0x000fe2000801080c */
[----:B------:R-:W-:Y:S01]  /*4760*/  FMNMX.FTZ R4, R183, R4, !PT ;  /* 0x00000004b7047209 */ /* 0x000fe20007810000 */
[----:B------:R-:W0:Y:S04]  /*4770*/  MUFU.EX2 R11, R11 ;  /* 0x0000000b000b7308 */ /* 0x000e280000000800 */
[----:B------:R-:W2:Y:S04]  /*4780*/  SHFL.BFLY PT, R157, R4, 0x2, 0x1f ;  /* 0x0c401f00049d7f89 */ /* 0x000ea800000e0000 */
[----:B------:R-:W3:Y:S08]  /*4790*/  MUFU.EX2 R152, R152 ;  /* 0x0000009800987308 */ /* 0x000ef00000000800 */
[----:B------:R-:W4:Y:S01]  /*47a0*/  MUFU.EX2 R13, R13 ;  /* 0x0000000d000d7308 */ /* 0x000f220000000800 */
[-C--:B0-----:R-:W-:Y:S01]  /*47b0*/  FMUL.FTZ R24, R24, R11.reuse ;  /* 0x0000000b18187220 */ /* 0x081fe20000410000 */
[-C--:B------:R-:W-:Y:S01]  /*47c0*/  FMUL.FTZ R25, R25, R11.reuse ;  /* 0x0000000b19197220 */ /* 0x080fe20000410000 */
[-C--:B------:R-:W-:Y:S01]  /*47d0*/  FMUL.FTZ R28, R28, R11.reuse ;  /* 0x0000000b1c1c7220 */ /* 0x080fe20000410000 */
[-C--:B------:R-:W-:Y:S01]  /*47e0*/  FMUL.FTZ R29, R29, R11.reuse ;  /* 0x0000000b1d1d7220 */ /* 0x080fe20000410000 */
[-C--:B------:R-:W-:Y:S01]  /*47f0*/  FMUL.FTZ R32, R32, R11.reuse ;  /* 0x0000000b20207220 */ /* 0x080fe20000410000 */
[-C--:B------:R-:W-:Y:S01]  /*4800*/  FMUL.FTZ R33, R33, R11.reuse ;  /* 0x0000000b21217220 */ /* 0x080fe20000410000 */
[-C--:B------:R-:W-:Y:S01]  /*4810*/  FMUL.FTZ R36, R36, R11.reuse ;  /* 0x0000000b24247220 */ /* 0x080fe20000410000 */
[----:B------:R-:W0:Y:S01]  /*4820*/  MUFU.EX2 R8, R8 ;  /* 0x0000000800087308 */ /* 0x000e220000000800 */
[----:B---3--:R-:W-:Y:S01]  /*4830*/  FFMA.FTZ R6, R11, R6, R152 ;  /* 0x000000060b067223 */ /* 0x008fe20000010098 */
[-C--:B------:R-:W-:Y:S01]  /*4840*/  FMUL.FTZ R37, R37, R11.reuse ;  /* 0x0000000b25257220 */ /* 0x080fe20000410000 */
[----:B------:R-:W-:Y:S01]  /*4850*/  FMUL.FTZ R40, R40, R11 ;  /* 0x0000000b28287220 */ /* 0x000fe20000410000 */
[----:B--2---:R-:W-:Y:S01]  /*4860*/  FMNMX.FTZ R20, R4, R157, !PT ;  /* 0x0000009d04147209 */ /* 0x004fe20007810000 */
[----:B------:R-:W-:Y:S01]  /*4870*/  FFMA.FTZ R157, R169, UR20, -R12 ;  /* 0x00000014a99d7c23 */ /* 0x000fe2000801080c */
[-C--:B------:R-:W-:Y:S01]  /*4880*/  FMUL.FTZ R41, R41, R11.reuse ;  /* 0x0000000b29297220 */ /* 0x080fe20000410000 */
[-C--:B------:R-:W-:Y:S01]  /*4890*/  FMUL.FTZ R44, R44, R11.reuse ;  /* 0x0000000b2c2c7220 */ /* 0x080fe20000410000 */
[----:B------:R-:W2:Y:S01]  /*48a0*/  MUFU.EX2 R15, R15 ;  /* 0x0000000f000f7308 */ /* 0x000ea20000000800 */
[----:B------:R-:W3:Y:S01]  /*48b0*/  SHFL.BFLY PT, R169, R20, 0x1, 0x1f ;  /* 0x0c201f0014a97f89 */ /* 0x000ee200000e0000 */
[-C--:B------:R-:W-:Y:S01]  /*48c0*/  FMUL.FTZ R45, R45, R11.reuse ;  /* 0x0000000b2d2d7220 */ /* 0x080fe20000410000 */
[-C--:B------:R-:W-:Y:S01]  /*48d0*/  FMUL.FTZ R48, R48, R11.reuse ;  /* 0x0000000b30307220 */ /* 0x080fe20000410000 */
[-C--:B------:R-:W-:Y:S01]  /*48e0*/  FMUL.FTZ R49, R49, R11.reuse ;  /* 0x0000000b31317220 */ /* 0x080fe20000410000 */
[-C--:B------:R-:W-:Y:S01]  /*48f0*/  FMUL.FTZ R52, R52, R11.reuse ;  /* 0x0000000b34347220 */ /* 0x080fe20000410000 */
[-C--:B------:R-:W-:Y:S01]  /*4900*/  FMUL.FTZ R53, R53, R11.reuse ;  /* 0x0000000b35357220 */ /* 0x080fe20000410000 */
[-C--:B------:R-:W-:Y:S01]  /*4910*/  FMUL.FTZ R56, R56, R11.reuse ;  /* 0x0000000b38387220 */ /* 0x080fe20000410000 */
[----:B------:R-:W-:Y:S01]  /*4920*/  MUFU.EX2 R156, R156 ;  /* 0x0000009c009c7308 */ /* 0x000fe20000000800 */
[-C--:B------:R-:W-:Y:S01]  /*4930*/  FMUL.FTZ R57, R57, R11.reuse ;  /* 0x0000000b39397220 */ /* 0x080fe20000410000 */
        /* <DEDUP_REMOVED lines=13> */
[----:B------:R-:W-:Y:S01]  /*4a10*/  FMUL.FTZ R84, R84, R11 ;  /* 0x0000000b54547220 */ /* 0x000fe20000410000 */
[----:B------:R-:W-:Y:S01]  /*4a20*/  MUFU.EX2 R10, R10 ;  /* 0x0000000a000a7308 */ /* 0x000fe20000000800 */
[----:B---3--:R-:W-:Y:S01]  /*4a30*/  FMNMX.FTZ R4, R20, R169, !PT ;  /* 0x000000a914047209 */ /* 0x008fe20007810000 */
[-C--:B------:R-:W-:Y:S01]  /*4a40*/  FMUL.FTZ R85, R85, R11.reuse ;  /* 0x0000000b55557220 */ /* 0x080fe20000410000 */
[-C--:B------:R-:W-:Y:S01]  /*4a50*/  FMUL.FTZ R88, R88, R11.reuse ;  /* 0x0000000b58587220 */ /* 0x080fe20000410000 */
[-C--:B------:R-:W-:Y:S01]  /*4a60*/  FMUL.FTZ R89, R89, R11.reuse ;  /* 0x0000000b59597220 */ /* 0x080fe20000410000 */
[-C--:B------:R-:W-:Y:S01]  /*4a70*/  FMUL.FTZ R92, R92, R11.reuse ;  /* 0x0000000b5c5c7220 */ /* 0x080fe20000410000 */
[C---:B------:R-:W-:Y:S01]  /*4a80*/  FMUL.FTZ R177, R4.reuse, UR20 ;  /* 0x0000001404b17c20 */ /* 0x040fe20008410000 */
[----:B------:R-:W-:Y:S01]  /*4a90*/  FADD.FTZ R12, -R4, R9 ;  /* 0x00000009040c7221 */ /* 0x000fe20000010100 */
[----:B------:R3:W-:Y:S01]  /*4aa0*/  MUFU.EX2 R20, R180 ;  /* 0x000000b400147308 */ /* 0x0007e20000000800 */
[----:B------:R-:W-:Y:S01]  /*4ab0*/  FMUL.FTZ R93, R93, R11 ;  /* 0x0000000b5d5d7220 */ /* 0x000fe20000410000 */
[----:B------:R-:W-:Y:S01]  /*4ac0*/  FFMA.FTZ R169, R154, UR20, -R177 ;  /* 0x000000149aa97c23 */ /* 0x000fe200080108b1 */
[----:B------:R-:W-:-:S02]  /*4ad0*/  IMAD.MOV R154, RZ, RZ, -R18 ;  /* 0x000000ffff9a7224 */ /* 0x000fc400078e0a12 */
[----:B------:R-:W-:Y:S01]  /*4ae0*/  FMUL.FTZ R12, R12, UR20 ;  /* 0x000000140c0c7c20 */ /* 0x000fe20008410000 */
[--C-:B------:R-:W-:Y:S01]  /*4af0*/  FFMA.FTZ R168, R155, UR20, -R177.reuse ;  /* 0x000000149ba87c23 */ /* 0x100fe200080108b1 */
[--C-:B------:R-:W-:Y:S01]  /*4b00*/  FFMA.FTZ R155, R158, UR20, -R177.reuse ;  /* 0x000000149e9b7c23 */ /* 0x100fe200080108b1 */
[--C-:B------:R-:W-:Y:S01]  /*4b10*/  FFMA.FTZ R190, R171, UR20, -R177.reuse ;  /* 0x00000014abbe7c23 */ /* 0x100fe200080108b1 */
[----:B------:R-:W-:Y:S01]  /*4b20*/  ISETP.NE.AND P3, PT, R17, R154, PT ;  /* 0x0000009a1100720c */ /* 0x000fe20003f65270 */
[----:B------:R-:W-:Y:S01]  /*4b30*/  MUFU.EX2 R169, R169 ;  /* 0x000000a900a97308 */ /* 0x000fe20000000800 */
[--C-:B------:R-:W-:Y:S01]  /*4b40*/  FFMA.FTZ R171, R174, UR20, -R177.reuse ;  /* 0x00000014aeab7c23 */ /* 0x100fe200080108b1 */
[--C-:B------:R-:W-:Y:S01]  /*4b50*/  FFMA.FTZ R172, R159, UR20, -R177.reuse ;  /* 0x000000149fac7c23 */ /* 0x100fe200080108b1 */
[--C-:B------:R-:W-:Y:S01]  /*4b60*/  FFMA.FTZ R174, R175, UR20, -R177.reuse ;  /* 0x00000014afae7c23 */ /* 0x100fe200080108b1 */
[----:B------:R-:W-:Y:S02]  /*4b70*/  IMAD.U32 R175, RZ, RZ, UR21 ;  /* 0x00000015ffaf7e24 */ /* 0x000fe4000f8e00ff */
[--C-:B------:R-:W-:Y:S01]  /*4b80*/  FFMA.FTZ R159, R162, UR20, -R177.reuse ;  /* 0x00000014a29f7c23 */ /* 0x100fe200080108b1 */
[--C-:B---3--:R-:W-:Y:S01]  /*4b90*/  FFMA.FTZ R180, R167, UR20, -R177.reuse ;  /* 0x00000014a7b47c23 */ /* 0x108fe200080108b1 */
[--C-:B------:R-:W-:Y:S01]  /*4ba0*/  FFMA.FTZ R167, R170, UR20, -R177.reuse ;  /* 0x00000014aaa77c23 */ /* 0x100fe200080108b1 */
[----:B------:R-:W3:Y:S01]  /*4bb0*/  MUFU.EX2 R12, R12 ;  /* 0x0000000c000c7308 */ /* 0x000ee20000000800 */
[----:B------:R-:W-:Y:S01]  /*4bc0*/  FFMA.FTZ R176, R163, UR20, -R177 ;  /* 0x00000014a3b07c23 */ /* 0x000fe200080108b1 */
[----:B------:R-:W-:-:S02]  /*4bd0*/  IMAD.U32 R170, RZ, RZ, UR22 ;  /* 0x00000016ffaa7e24 */ /* 0x000fc4000f8e00ff */
[--C-:B------:R-:W-:Y:S01]  /*4be0*/  FFMA.FTZ R163, R166, UR20, -R177.reuse ;  /* 0x00000014a6a37c23 */ /* 0x100fe200080108b1 */
[----:B------:R-:W-:Y:S02]  /*4bf0*/  @!P3 IMAD R158, R175, 0x40, R2 ;  /* 0x00000040af9eb824 */ /* 0x000fe400078e0202 */
[----:B----4-:R-:W-:Y:S01]  /*4c00*/  FADD.FTZ R175, R13, R6 ;  /* 0x000000060daf7221 */ /* 0x010fe20000010000 */
[----:B------:R-:W-:Y:S02]  /*4c10*/  @!P1 VIADD R154, R170, 0x28c40 ;  /* 0x00028c40aa9a9836 */ /* 0x000fe40000000000 */
[----:B------:R-:W-:Y:S01]  /*4c20*/  FFMA.FTZ R173, R178, UR20, -R177 ;  /* 0x00000014b2ad7c23 */ /* 0x000fe200080108b1 */
[----:B------:R-:W4:Y:S01]  /*4c30*/  MUFU.EX2 R168, R168 ;  /* 0x000000a800a87308 */ /* 0x000f220000000800 */
[----:B0-----:R-:W-:Y:S01]  /*4c40*/  FADD.FTZ R6, R8, R175 ;  /* 0x000000af08067221 */ /* 0x001fe20000010000 */
[----:B------:R-:W-:Y:S01]  /*4c50*/  @!P3 LEA R158, R158, UR41, 0x2 ;  /* 0x000000299e9ebc11 */ /* 0x000fe2000f8e10ff */
[--C-:B------:R-:W-:Y:S01]  /*4c60*/  FFMA.FTZ R178, R179, UR20, -R177.reuse ;  /* 0x00000014b3b27c23 */ /* 0x100fe200080108b1 */
[----:B------:R-:W-:Y:S01]  /*4c70*/  @!P1 PRMT R154, RZ, 0x654, R154 ;  /* 0x00000654ff9a9816 */ /* 0x000fe2000000009a */
[----:B--2---:R-:W-:Y:S01]  /*4c80*/  FADD.FTZ R175, R15, R6 ;  /* 0x000000060faf7221 */ /* 0x004fe20000010000 */
[--C-:B------:R-:W-:Y:S01]  /*4c90*/  FFMA.FTZ R182, R182, UR20, -R177.reuse ;  /* 0x00000014b6b67c23 */ /* 0x100fe200080108b1 */
[----:B------:R-:W-:Y:S01]  /*4ca0*/  FFMA.FTZ R177, R183, UR20, -R177 ;  /* 0x00000014b7b17c23 */ /* 0x000fe200080108b1 */
[----:B------:R-:W0:Y:S01]  /*4cb0*/  MUFU.EX2 R155, R155 ;  /* 0x0000009b009b7308 */ /* 0x000e220000000800 */
[----:B---3--:R-:W-:Y:S01]  /*4cc0*/  FFMA.FTZ R5, R12, R5, R169 ;  /* 0x000000050c057223 */ /* 0x008fe200000100a9 */
[----:B------:R2:W-:Y:S01]  /*4cd0*/  @!P1 SYNCS.ARRIVE.TRANS64.RED.A1T0 RZ, [R154+URZ], RZ ;  /* 0x000000ff9aff99a7 */ /* 0x0005e2000810043f */
[----:B------:R-:W-:Y:S01]  /*4ce0*/  @!P3 STS [R158+0x28800], R11 ;  /* 0x0288000b9e00b388 */ /* 0x000fe20000000800 */
[-C--:B------:R-:W-:Y:S01]  /*4cf0*/  FMUL.FTZ R96, R96, R11.reuse ;  /* 0x0000000b60607220 */ /* 0x080fe20000410000 */
[-C--:B------:R-:W-:Y:S01]  /*4d00*/  FMUL.FTZ R97, R97, R11.reuse ;  /* 0x0000000b61617220 */ /* 0x080fe20000410000 */
[-C--:B------:R-:W-:Y:S01]  /*4d10*/  FMUL.FTZ R100, R100, R11.reuse ;  /* 0x0000000b64647220 */ /* 0x080fe20000410000 */
[----:B------:R3:W-:Y:S01]  /*4d20*/  @!P3 STS [R158+0x28820], R12 ;  /* 0x0288200c9e00b388 */ /* 0x0007e20000000800 */
[----:B------:R-:W5:Y:S01]  /*4d30*/  MUFU.EX2 R172, R172 ;  /* 0x000000ac00ac7308 */ /* 0x000f620000000800 */
[----:B----4-:R-:W-:Y:S01]  /*4d40*/  FADD.FTZ R6, R168, R5 ;  /* 0x00000005a8067221 */ /* 0x010fe20000010000 */
[----:B--2---:R-:W-:Y:S01]  /*4d50*/  FADD.FTZ R154, R156, R175 ;  /* 0x000000af9c9a7221 */ /* 0x004fe20000010000 */
[-C--:B------:R-:W-:Y:S01]  /*4d60*/  FMUL.FTZ R101, R101, R11.reuse ;  /* 0x0000000b65657220 */ /* 0x080fe20000410000 */
[-C--:B------:R-:W-:Y:S01]  /*4d70*/  FMUL.FTZ R104, R104, R11.reuse ;  /* 0x0000000b68687220 */ /* 0x080fe20000410000 */
[-C--:B------:R-:W-:Y:S01]  /*4d80*/  FMUL.FTZ R105, R105, R11.reuse ;  /* 0x0000000b69697220 */ /* 0x080fe20000410000 */
[----:B------:R-:W-:Y:S01]  /*4d90*/  FADD.FTZ R175, R21, R154 ;  /* 0x0000009a15af7221 */ /* 0x000fe20000010000 */
[-C--:B------:R-:W-:Y:S01]  /*4da0*/  FMUL.FTZ R108, R108, R11.reuse ;  /* 0x0000000b6c6c7220 */ /* 0x080fe20000410000 */
[----:B------:R-:W2:Y:S01]  /*4db0*/  MUFU.EX2 R159, R159 ;  /* 0x0000009f009f7308 */ /* 0x000ea20000000800 */
[----:B0-----:R-:W-:Y:S01]  /*4dc0*/  FADD.FTZ R5, R155, R6 ;  /* 0x000000069b057221 */ /* 0x001fe20000010000 */
[----:B------:R-:W-:Y:S01]  /*4dd0*/  FADD.FTZ R154, R10, R175 ;  /* 0x000000af0a9a7221 */ /* 0x000fe20000010000 */
[-C--:B------:R-:W-:Y:S01]  /*4de0*/  FMUL.FTZ R109, R109, R11.reuse ;  /* 0x0000000b6d6d7220 */ /* 0x080fe20000410000 */
[-C--:B------:R-:W-:Y:S01]  /*4df0*/  FMUL.FTZ R112, R112, R11.reuse ;  /* 0x0000000b70707220 */ /* 0x080fe20000410000 */
[-C--:B------:R-:W-:Y:S01]  /*4e00*/  FMUL.FTZ R113, R113, R11.reuse ;  /* 0x0000000b71717220 */ /* 0x080fe20000410000 */
[-C--:B------:R-:W-:Y:S01]  /*4e10*/  FMUL.FTZ R116, R116, R11.reuse ;  /* 0x0000000b74747220 */ /* 0x080fe20000410000 */
[-C--:B------:R-:W-:Y:S01]  /*4e20*/  FMUL.FTZ R117, R117, R11.reuse ;  /* 0x0000000b75757220 */ /* 0x080fe20000410000 */
[----:B------:R-:W0:Y:S01]  /*4e30*/  MUFU.EX2 R176, R176 ;  /* 0x000000b000b07308 */ /* 0x000e220000000800 */
[----:B-----5:R-:W-:Y:S01]  /*4e40*/  FADD.FTZ R6, R172, R5 ;  /* 0x00000005ac067221 */ /* 0x020fe20000010000 */
[-C--:B------:R-:W-:Y:S01]  /*4e50*/  FMUL.FTZ R120, R120, R11.reuse ;  /* 0x0000000b78787220 */ /* 0x080fe20000410000 */
[-C--:B------:R-:W-:Y:S01]  /*4e60*/  FMUL.FTZ R121, R121, R11.reuse ;  /* 0x0000000b79797220 */ /* 0x080fe20000410000 */
[-C--:B------:R-:W-:Y:S01]  /*4e70*/  FMUL.FTZ R124, R124, R11.reuse ;  /* 0x0000000b7c7c7220 */ /* 0x080fe20000410000 */
[-C--:B------:R-:W-:Y:S01]  /*4e80*/  FMUL.FTZ R125, R125, R11.reuse ;  /* 0x0000000b7d7d7220 */ /* 0x080fe20000410000 */
[-C--:B------:R-:W-:Y:S01]  /*4e90*/  FMUL.FTZ R128, R128, R11.reuse ;  /* 0x0000000b80807220 */ /* 0x080fe20000410000 */
[-C--:B------:R-:W-:Y:S01]  /*4ea0*/  FMUL.FTZ R129, R129, R11.reuse ;  /* 0x0000000b81817220 */ /* 0x080fe20000410000 */
[----:B------:R-:W4:Y:S01]  /*4eb0*/  MUFU.EX2 R153, R153 ;  /* 0x0000009900997308 */ /* 0x000f220000000800 */
[----:B--2---:R-:W-:Y:S01]  /*4ec0*/  FADD.FTZ R5, R159, R6 ;  /* 0x000000069f057221 */ /* 0x004fe20000010000 */
[-C--:B------:R-:W-:Y:S01]  /*4ed0*/  FMUL.FTZ R132, R132, R11.reuse ;  /* 0x0000000b84847220 */ /* 0x080fe20000410000 */
[-C--:B------:R-:W-:Y:S01]  /*4ee0*/  FMUL.FTZ R133, R133, R11.reuse ;  /* 0x0000000b85857220 */ /* 0x080fe20000410000 */
[-C--:B------:R-:W-:Y:S01]  /*4ef0*/  FMUL.FTZ R136, R136, R11.reuse ;  /* 0x0000000b88887220 */ /* 0x080fe20000410000 */
[-C--:B------:R-:W-:Y:S01]  /*4f00*/  FMUL.FTZ R137, R137, R11.reuse ;  /* 0x0000000b89897220 */ /* 0x080fe20000410000 */
[-C--:B------:R-:W-:Y:S01]  /*4f10*/  FMUL.FTZ R140, R140, R11.reuse ;  /* 0x0000000b8c8c7220 */ /* 0x080fe20000410000 */
[-C--:B------:R-:W-:Y:S01]  /*4f20*/  FMUL.FTZ R141, R141, R11.reuse ;  /* 0x0000000b8d8d7220 */ /* 0x080fe20000410000 */
[----:B------:R-:W2:Y:S01]  /*4f30*/  MUFU.EX2 R163, R163 ;  /* 0x000000a300a37308 */ /* 0x000ea20000000800 */
[----:B0-----:R-:W-:Y:S01]  /*4f40*/  FADD.FTZ R6, R176, R5 ;  /* 0x00000005b0067221 */ /* 0x001fe20000010000 */
[-C--:B------:R-:W-:Y:S01]  /*4f50*/  FMUL.FTZ R144, R144, R11.reuse ;  /* 0x0000000b90907220 */ /* 0x080fe20000410000 */
[-C--:B------:R-:W-:Y:S01]  /*4f60*/  FMUL.FTZ R145, R145, R11.reuse ;  /* 0x0000000b91917220 */ /* 0x080fe20000410000 */
[-C--:B------:R-:W-:Y:S01]  /*4f70*/  FMUL.FTZ R148, R148, R11.reuse ;  /* 0x0000000b94947220 */ /* 0x080fe20000410000 */
[----:B------:R-:W-:Y:S01]  /*4f80*/  FMUL.FTZ R149, R149, R11 ;  /* 0x0000000b95957220 */ /* 0x000fe20000410000 */
[----:B------:R-:W-:Y:S01]  /*4f90*/  F2FP.BF16.F32.PACK_AB R152, R13, R152 ;  /* 0x000000980d98723e */ /* 0x000fe200000010ff */
[----:B------:R-:W-:Y:S01]  /*4fa0*/  FMUL.FTZ R26, R26, R12 ;  /* 0x0000000c1a1a7220 */ /* 0x000fe20000410000 */
[----:B------:R-:W0:Y:S01]  /*4fb0*/  MUFU.EX2 R160, R160 ;  /* 0x000000a000a07308 */ /* 0x000e220000000800 */
[C---:B----4-:R-:W-:Y:S01]  /*4fc0*/  FADD.FTZ R175, R153.reuse, R154 ;  /* 0x0000009a99af7221 */ /* 0x050fe20000010000 */
[----:B---3--:R-:W-:Y:S01]  /*4fd0*/  F2FP.BF16.F32.PACK_AB R158, R153, R10 ;  /* 0x0000000a999e723e */ /* 0x008fe200000010ff */
[-C--:B------:R-:W-:Y:S01]  /*4fe0*/  FMUL.FTZ R27, R27, R12.reuse ;  /* 0x0000000c1b1b7220 */ /* 0x080fe20000410000 */
[----:B------:R-:W-:Y:S01]  /*4ff0*/  F2FP.BF16.F32.PACK_AB R153, R168, R169 ;  /* 0x000000a9a899723e */ /* 0x000fe200000010ff */
[-C--:B------:R-:W-:Y:S01]  /*5000*/  FMUL.FTZ R30, R30, R12.reuse ;  /* 0x0000000c1e1e7220 */ /* 0x080fe20000410000 */
[----:B------:R-:W-:Y:S01]  /*5010*/  F2FP.BF16.F32.PACK_AB R155, R172, R155 ;  /* 0x0000009bac9b723e */ /* 0x000fe200000010ff */
[----:B------:R-:W-:Y:S01]  /*5020*/  FMUL.FTZ R31, R31, R12 ;  /* 0x0000000c1f1f7220 */ /* 0x000fe20000410000 */
[----:B------:R-:W3:Y:S01]  /*5030*/  MUFU.EX2 R180, R180 ;  /* 0x000000b400b47308 */ /* 0x000ee20000000800 */
[----:B--2---:R-:W-:Y:S01]  /*5040*/  FADD.FTZ R5, R163, R6 ;  /* 0x00000006a3057221 */ /* 0x004fe20000010000 */
[----:B------:R-:W-:Y:S01]  /*5050*/  F2FP.BF16.F32.PACK_AB R156, R21, R156 ;  /* 0x0000009c159c723e */ /* 0x000fe200000010ff */
        /* <DEDUP_REMOVED lines=10> */
[-C--:B------:R-:W-:Y:S01]  /*5100*/  FMUL.FTZ R50, R50, R12.reuse ;  /* 0x0000000c32327220 */ /* 0x080fe20000410000 */
[-C--:B------:R-:W-:Y:S01]  /*5110*/  FMUL.FTZ R51, R51, R12.reuse ;  /* 0x0000000c33337220 */ /* 0x080fe20000410000 */
[-C--:B------:R-:W-:Y:S01]  /*5120*/  FMUL.FTZ R54, R54, R12.reuse ;  /* 0x0000000c36367220 */ /* 0x080fe20000410000 */
[----:B------:R-:W0:Y:S01]  /*5130*/  MUFU.EX2 R167, R167 ;  /* 0x000000a700a77308 */ /* 0x000e220000000800 */
[----:B---3--:R-:W-:Y:S01]  /*5140*/  FADD.FTZ R6, R180, R5 ;  /* 0x00000005b4067221 */ /* 0x008fe20000010000 */
[-C--:B------:R-:W-:Y:S01]  /*5150*/  FMUL.FTZ R55, R55, R12.reuse ;  /* 0x0000000c37377220 */ /* 0x080fe20000410000 */
[-C--:B------:R-:W-:Y:S01]  /*5160*/  FMUL.FTZ R58, R58, R12.reuse ;  /* 0x0000000c3a3a7220 */ /* 0x080fe20000410000 */
[-C--:B------:R-:W-:Y:S01]  /*5170*/  FMUL.FTZ R59, R59, R12.reuse ;  /* 0x0000000c3b3b7220 */ /* 0x080fe20000410000 */
[-C--:B------:R-:W-:Y:S01]  /*5180*/  FMUL.FTZ R62, R62, R12.reuse ;  /* 0x0000000c3e3e7220 */ /* 0x080fe20000410000 */
[-C--:B------:R-:W-:Y:S01]  /*5190*/  FMUL.FTZ R63, R63, R12.reuse ;  /* 0x0000000c3f3f7220 */ /* 0x080fe20000410000 */
[----:B------:R-:W-:Y:S01]  /*51a0*/  FMUL.FTZ R66, R66, R12 ;  /* 0x0000000c42427220 */ /* 0x000fe20000410000 */
[----:B------:R-:W3:Y:S01]  /*51b0*/  MUFU.EX2 R14, R14 ;  /* 0x0000000e000e7308 */ /* 0x000ee20000000800 */
[C---:B--2---:R-:W-:Y:S01]  /*51c0*/  FADD.FTZ R175, R157.reuse, R154 ;  /* 0x0000009a9daf7221 */ /* 0x044fe20000010000 */
[----:B------:R-:W-:Y:S01]  /*51d0*/  F2FP.BF16.F32.PACK_AB R160, R157, R160 ;  /* 0x000000a09da0723e */ /* 0x000fe200000010ff */
[-C--:B------:R-:W-:Y:S01]  /*51e0*/  FMUL.FTZ R67, R67, R12.reuse ;  /* 0x0000000c43437220 */ /* 0x080fe20000410000 */
[----:B------:R-:W-:Y:S01]  /*51f0*/  F2FP.BF16.F32.PACK_AB R157, R176, R159 ;  /* 0x0000009fb09d723e */ /* 0x000fe200000010ff */
[-C--:B------:R-:W-:Y:S01]  /*5200*/  FMUL.FTZ R70, R70, R12.reuse ;  /* 0x0000000c46467220 */ /* 0x080fe20000410000 */
[----:B------:R-:W-:Y:S01]  /*5210*/  F2FP.BF16.F32.PACK_AB R159, R180, R163 ;  /* 0x000000a3b49f723e */ /* 0x000fe200000010ff */
        /* <DEDUP_REMOVED lines=16> */
[-C--:B------:R-:W-:Y:S01]  /*5320*/  FMUL.FTZ R95, R95, R12.reuse ;  /* 0x0000000c5f5f7220 */ /* 0x080fe20000410000 */
[----:B------:R-:W3:Y:S01]  /*5330*/  MUFU.EX2 R171, R171 ;  /* 0x000000ab00ab7308 */ /* 0x000ee20000000800 */
[----:B--2---:R-:W-:Y:S01]  /*5340*/  FADD.FTZ R6, R190, R5 ;  /* 0x00000005be067221 */ /* 0x004fe20000010000 */
[-C--:B------:R-:W-:Y:S01]  /*5350*/  FMUL.FTZ R98, R98, R12.reuse ;  /* 0x0000000c62627220 */ /* 0x080fe20000410000 */
[-C--:B------:R-:W-:Y:S01]  /*5360*/  FMUL.FTZ R99, R99, R12.reuse ;  /* 0x0000000c63637220 */ /* 0x080fe20000410000 */
[-C--:B------:R-:W-:Y:S01]  /*5370*/  FMUL.FTZ R102, R102, R12.reuse ;  /* 0x0000000c66667220 */ /* 0x080fe20000410000 */
[-C--:B------:R-:W-:Y:S01]  /*5380*/  FMUL.FTZ R103, R103, R12.reuse ;  /* 0x0000000c67677220 */ /* 0x080fe20000410000 */
[-C--:B------:R-:W-:Y:S01]  /*5390*/  FMUL.FTZ R106, R106, R12.reuse ;  /* 0x0000000c6a6a7220 */ /* 0x080fe20000410000 */
[----:B------:R-:W-:Y:S01]  /*53a0*/  FMUL.FTZ R107, R107, R12 ;  /* 0x0000000c6b6b7220 */ /* 0x000fe20000410000 */
[----:B------:R-:W2:Y:S01]  /*53b0*/  MUFU.EX2 R164, R164 ;  /* 0x000000a400a47308 */ /* 0x000ea20000000800 */
[----:B0-----:R-:W-:Y:S01]  /*53c0*/  FADD.FTZ R11, R161, R154 ;  /* 0x0000009aa10b7221 */ /* 0x001fe20000010000 */
[----:B------:R-:W-:Y:S01]  /*53d0*/  F2FP.BF16.F32.PACK_AB R154, R15, R8 ;  /* 0x000000080f9a723e */ /* 0x000fe200000010ff */
[----:B------:R-:W-:Y:S01]  /*53e0*/  BAR.SYNC.DEFER_BLOCKING 0xf, 0x100 ;  /* 0x03c4000000007b1d */ /* 0x000fe20000010000 */
[----:B------:R-:W-:Y:S01]  /*53f0*/  F2FP.BF16.F32.PACK_AB R162, R161, R14 ;  /* 0x0000000ea1a2723e */ /* 0x000fe200000010ff */
[-C--:B------:R-:W-:Y:S01]  /*5400*/  FMUL.FTZ R110, R110, R12.reuse ;  /* 0x0000000c6e6e7220 */ /* 0x080fe20000410000 */
[----:B------:R-:W-:Y:S01]  /*5410*/  F2FP.BF16.F32.PACK_AB R161, R190, R167 ;  /* 0x000000a7bea1723e */ /* 0x000fe200000010ff */
        /* <DEDUP_REMOVED lines=19> */
[C---:B0-----:R-:W-:Y:S01]  /*5550*/  FADD.FTZ R6, R174.reuse, R5 ;  /* 0x00000005ae067221 */ /* 0x041fe20000010000 */
[----:B------:R-:W-:Y:S01]  /*5560*/  F2FP.BF16.F32.PACK_AB R163, R174, R171 ;  /* 0x000000abaea3723e */ /* 0x000fe200000010ff */
[----:B------:R0:W-:Y:S01]  /*5570*/  STSM.16.M88.4 [R22+0x26800], R152 ;  /* 0x0268009816007844 */ /* 0x0001e20000000200 */
[-C--:B------:R-:W-:Y:S01]  /*5580*/  FMUL.FTZ R139, R139, R12.reuse ;  /* 0x0000000c8b8b7220 */ /* 0x080fe20000410000 */
[-C--:B------:R-:W-:Y:S01]  /*5590*/  FMUL.FTZ R142, R142, R12.reuse ;  /* 0x0000000c8e8e7220 */ /* 0x080fe20000410000 */
[----:B------:R-:W-:Y:S01]  /*55a0*/  FMUL.FTZ R143, R143, R12 ;  /* 0x0000000c8f8f7220 */ /* 0x000fe20000410000 */
[----:B------:R0:W-:Y:S01]  /*55b0*/  STSM.16.M88.4 [R19], R156 ;  /* 0x0000009c13007844 */ /* 0x0001e20000000200 */
[----:B------:R-:W4:Y:S01]  /*55c0*/  MUFU.EX2 R9, R181 ;  /* 0x000000b500097308 */ /* 0x000f220000000800 */
[C---:B---3--:R-:W-:Y:S01]  /*55d0*/  FADD.FTZ R11, R165.reuse, R8 ;  /* 0x00000008a50b7221 */ /* 0x048fe20000010000 */
[----:B------:R-:W-:Y:S01]  /*55e0*/  F2FP.BF16.F32.PACK_AB R164, R165, R164 ;  /* 0x000000a4a5a4723e */ /* 0x000fe200000010ff */
[----:B------:R0:W-:Y:S01]  /*55f0*/  STSM.16.M88.4 [R184], R160 ;  /* 0x000000a0b8007844 */ /* 0x0001e20000000200 */
[-C--:B------:R-:W-:Y:S01]  /*5600*/  FMUL.FTZ R146, R146, R12.reuse ;  /* 0x0000000c92927220 */ /* 0x080fe20000410000 */
[----:B------:R-:W-:Y:S01]  /*5610*/  FADD.FTZ R8, R20, R11 ;  /* 0x0000000b14087221 */ /* 0x000fe20000010000 */
[-C--:B------:R-:W-:Y:S01]  /*5620*/  FMUL.FTZ R147, R147, R12.reuse ;  /* 0x0000000c93937220 */ /* 0x080fe20000410000 */
[-C--:B------:R-:W-:Y:S01]  /*5630*/  FMUL.FTZ R150, R150, R12.reuse ;  /* 0x0000000c96967220 */ /* 0x080fe20000410000 */
[----:B------:R-:W3:Y:S01]  /*5640*/  MUFU.EX2 R178, R178 ;  /* 0x000000b200b27308 */ /* 0x000ee20000000800 */
[----:B--2---:R-:W-:Y:S01]  /*5650*/  FADD.FTZ R5, R173, R6 ;  /* 0x00000006ad057221 */ /* 0x004fe20000010000 */
[----:B------:R-:W-:-:S06]  /*5660*/  FMUL.FTZ R151, R151, R12 ;  /* 0x0000000c97977220 */ /* 0x000fcc0000410000 */
[----:B------:R-:W2:Y:S01]  /*5670*/  MUFU.EX2 R182, R182 ;  /* 0x000000b600b67308 */ /* 0x000ea20000000800 */
[C---:B----4-:R-:W-:Y:S01]  /*5680*/  F2FP.BF16.F32.PACK_AB R166, R9.reuse, R20 ;  /* 0x0000001409a6723e */ /* 0x050fe200000010ff */
[----:B------:R-:W-:-:S06]  /*5690*/  FADD.FTZ R6, R9, R8 ;  /* 0x0000000809067221 */ /* 0x000fcc0000010000 */
[----:B------:R-:W4:Y:S01]  /*56a0*/  MUFU.EX2 R177, R177 ;  /* 0x000000b100b17308 */ /* 0x000f220000000800 */
[C---:B---3--:R-:W-:Y:S01]  /*56b0*/  FADD.FTZ R5, R178.reuse, R5 ;  /* 0x00000005b2057221 */ /* 0x048fe20000010000 */
[----:B------:R-:W-:-:S03]  /*56c0*/  F2FP.BF16.F32.PACK_AB R165, R178, R173 ;  /* 0x000000adb2a5723e */ /* 0x000fc600000010ff */
[----:B--2---:R-:W-:Y:S01]  /*56d0*/  FADD.FTZ R8, R182, R5 ;  /* 0x00000005b6087221 */ /* 0x004fe20000010000 */
[----:B----4-:R-:W-:-:S03]  /*56e0*/  F2FP.BF16.F32.PACK_AB R167, R177, R182 ;  /* 0x000000b6b1a7723e */ /* 0x010fc600000010ff */
[----:B------:R-:W-:Y:S02]  /*56f0*/  FADD.FTZ R5, R177, R8 ;  /* 0x00000008b1057221 */ /* 0x000fe40000010000 */
[----:B------:R0:W-:Y:S01]  /*5700*/  STSM.16.M88.4 [R23], R164 ;  /* 0x000000a417007844 */ /* 0x0001e20000000200 */
[----:B------:R-:W-:Y:S05]  /*5710*/  @!P0 BRA `(.L_x_34) ;  /* 0x0000000000048947 */ /* 0x000fea0003800000 */
[----:B------:R-:W-:Y:S01]  /*5720*/  BPT.TRAP 0x1 ;  /* 0x000000040000795c */ /* 0x000fe20000300000 */
.L_x_34:
[----:B------:R2:W3:Y:S01]  /*5730*/  SYNCS.PHASECHK.TRANS64.TRYWAIT P3, [UR22+0x28c50], R7 ;  /* 0x028c5007ff0075a7 */ /* 0x0004e20008060156 */
[----:B------:R-:W-:Y:S05]  /*5740*/  @!P0 BRA `(.L_x_35) ;  /* 0x0000000000048947 */ /* 0x000fea0003800000 */
[----:B------:R-:W-:Y:S01]  /*5750*/  BPT.TRAP 0x1 ;  /* 0x000000040000795c */ /* 0x000fe20000300000 */
.L_x_35:
[----:B---3--:R-:W-:Y:S05]  /*5760*/  @P3 BRA `(.L_x_36) ;  /* 0x0000000000083947 */ /* 0x008fea0003800000 */
[----:B------:R-:W3:Y:S02]  /*5770*/  SYNCS.PHASECHK.TRANS64.TRYWAIT P3, [UR22+0x28c50], R7 ;  /* 0x028c5007ff0075a7 */ /* 0x000ee40008060156 */
[----:B---3--:R-:W-:Y:S05]  /*5780*/  @!P3 BRA `(.L_x_37) ;  /* 0x0000007800dcb947 */ /* 0x008fea0003800000 */
.L_x_36:
[----:B------:R-:W-:Y:S01]  /*5790*/  ULEA UR10, UR39, UR51, 0xc ;  /* 0x00000033270a7291 */ /* 0x000fe2000f8e603f */
[----:B------:R-:W-:Y:S01]  /*57a0*/  WARPGROUP.ARRIVE ;  /* 0x00000000000079c5 */ /* 0x000fe20000000000 */
[----:B------:R-:W-:Y:S01]  /*57b0*/  UMOV UR7, 0x40000040 ;  /* 0x4000004000077882 */ /* 0x000fe20000000000 */
[----:B---3--:R-:W-:Y:S01]  /*57c0*/  @!P1 VIADD R170, R170, 0x28c60 ;  /* 0x00028c60aaaa9836 */ /* 0x008fe20000000000 */
[----:B------:R-:W-:Y:S01]  /*57d0*/  UMOV UR21, UR39 ;  /* 0x0000002700157c82 */ /* 0x000fe20008000000 */
[----:B------:R-:W-:Y:S02]  /*57e0*/  IMAD.MOV.U32 R9, RZ, RZ, R4 ;  /* 0x000000ffff097224 */ /* 0x000fe400078e0004 */
[----:B------:R-:W-:Y:S01]  /*57f0*/  UMOV UR6, UR10 ;  /* 0x0000000a00067c82 */ /* 0x000fe20008000000 */
[----:B------:R-:W-:Y:S01]  /*5800*/  @!P1 PRMT R170, RZ, 0x654, R170 ;  /* 0x00000654ffaa9816 */ /* 0x000fe200000000aa */
[----:B------:R-:W-:Y:S01]  /*5810*/  HGMMA.64x256x16.F32.BF16 R24, R152, gdesc[UR4].tnspB, R24, gsb0 ;  /* 0x43e0000498187df0 */ /* 0x000fe20008001818 */
[----:B------:R-:W-:Y:S01]  /*5820*/  UIADD3 UR6, UR10, 0x80, URZ ;  /* 0x000000800a067890 */ /* 0x000fe2000fffe03f */
[----:B------:R-:W-:Y:S01]  /*5830*/  IMAD.MOV.U32 R11, RZ, RZ, R0 ;  /* 0x000000ffff0b7224 */ /* 0x000fe200078e0000 */
[----:B------:R-:W-:Y:S01]  /*5840*/  UMOV UR7, 0x40000040 ;  /* 0x4000004000077882 */ /* 0x000fe20000000000 */
[----:B------:R-:W-:-:S02]  /*5850*/  WARPGROUP.DEPBAR.LE gsb0, 0x0 ;  /* 0x00008000000079c5 */ /* 0x000fc40000010000 */
[----:B------:R-:W-:-:S15]  /*5860*/  WARPGROUP.ARRIVE ;  /* 0x00000000000079c5 */ /* 0x000fde0000000000 */
[----:B------:R-:W-:-:S07]  /*5870*/  NOP ;  /* 0x0000000000007918 */ /* 0x000fce0000000000 */
        /* <DEDUP_REMOVED lines=19> */
[----:B---3--:R-:W3:Y:S02]  /*59b0*/  FENCE.VIEW.ASYNC.S ;  /* 0x00000000000073c6 */ /* 0x008ee40000000000 */
[----:B---3--:R-:W-:Y:S01]  /*59c0*/  NOP ;  /* 0x0000000000007918 */ /* 0x008fe20000000000 */
[----:B------:R-:W-:Y:S06]  /*59d0*/  BAR.ARV 0xe, 0x100 ;  /* 0x0384000000007b1d */ /* 0x000fec0000002000 */
[----:B------:R3:W-:Y:S01]  /*59e0*/  @!P1 SYNCS.ARRIVE.TRANS64.RED.A1T0 RZ, [R170+URZ], RZ ;  /* 0x000000ffaaff99a7 */ /* 0x0007e2000810043f */
[----:B------:R-:W-:Y:S05]  /*59f0*/  @P2 BRA `(.L_x_38) ;  /* 0xffffffe400d02947 */ /* 0x000fea000383ffff */
.L_x_29:
[----:B------:R-:W4:Y:S01]  /*5a00*/  SHFL.BFLY PT, R3, R6, 0x2, 0x1f ;  /* 0x0c401f0006037f89 */ /* 0x000f2200000e0000 */
[----:B------:R-:W-:Y:S01]  /*5a10*/  IMAD.MOV R14, RZ, RZ, -R18 ;  /* 0x000000ffff0e7224 */ /* 0x000fe200078e0a12 */
[----:B------:R-:W-:Y:S01]  /*5a20*/  UIADD3 UR36, UR36, 0x1, URZ ;  /* 0x0000000124247890 */ /* 0x000fe2000fffe03f */
[----:B------:R-:W-:Y:S01]  /*5a30*/  IMAD.U32 R9, RZ, RZ, UR20 ;  /* 0x00000014ff097e24 */ /* 0x000fe2000f8e00ff */
[----:B------:R-:W5:Y:S01]  /*5a40*/  SHFL.BFLY PT, R10, R5, 0x2, 0x1f ;  /* 0x0c401f00050a7f89 */ /* 0x000f6200000e0000 */
[----:B------:R-:W-:Y:S01]  /*5a50*/  IMAD.MOV.U32 R20, RZ, RZ, -0x800000 ;  /* 0xff800000ff147424 */ /* 0x000fe200078e00ff */
[----:B------:R-:W-:Y:S08]  /*5a60*/  BAR.ARV 0x8, 0x100 ;  /* 0x0204000000007b1d */ /* 0x000ff00000002000 */
[----:B------:R-:W-:Y:S01]  /*5a70*/  BAR.SYNC.DEFER_BLOCKING 0xf, 0x100 ;  /* 0x03c4000000007b1d */ /* 0x000fe20000010000 */
[----:B------:R-:W-:Y:S01]  /*5a80*/  ISETP.NE.AND P2, PT, R17, R14, PT ;  /* 0x0000000e1100720c */ /* 0x000fe20003f45270 */
[----:B------:R-:W-:-:S02]  /*5a90*/  IMAD.U32 R14, RZ, RZ, UR20 ;  /* 0x00000014ff0e7e24 */ /* 0x000fc4000f8e00ff */
[----:B----4-:R-:W-:Y:S01]  /*5aa0*/  FADD.FTZ R3, R3, R6 ;  /* 0x0000000603037221 */ /* 0x010fe20000010000 */
[----:B-----5:R-:W-:-:S04]  /*5ab0*/  FADD.FTZ R10, R10, R5 ;  /* 0x000000050a0a7221 */ /* 0x020fc80000010000 */
[----:B------:R-:W4:Y:S01]  /*5ac0*/  SHFL.BFLY PT, R8, R3, 0x1, 0x1f ;  /* 0x0c201f0003087f89 */ /* 0x000f2200000e0000 */
[----:B------:R-:W-:-:S03]  /*5ad0*/  IMAD.MOV.U32 R5, RZ, RZ, RZ ;  /* 0x000000ffff057224 */ /* 0x000fc600078e00ff */
[----:B-12---:R-:W1:Y:S01]  /*5ae0*/  SHFL.BFLY PT, R7, R10, 0x1, 0x1f ;  /* 0x0c201f000a077f89 */ /* 0x006e6200000e0000 */
[----:B----4-:R-:W-:Y:S01]  /*5af0*/  FADD.FTZ R12, R3, R8 ;  /* 0x00000008030c7221 */ /* 0x010fe20000010000 */
[----:B------:R-:W-:Y:S02]  /*5b00*/  IMAD.MOV.U32 R8, RZ, RZ, RZ ;  /* 0x000000ffff087224 */ /* 0x000fe400078e00ff */
[----:B------:R-:W-:Y:S02]  /*5b10*/  IMAD.U32 R3, RZ, RZ, UR39 ;  /* 0x00000027ff037e24 */ /* 0x000fe4000f8e00ff */
[----:B-1----:R-:W-:Y:S01]  /*5b20*/  FADD.FTZ R13, R10, R7 ;  /* 0x000000070a0d7221 */ /* 0x002fe20000010000 */
[----:B------:R-:W-:Y:S01]  /*5b30*/  FSETP.NE.FTZ.AND P0, PT, R12, RZ, PT ;  /* 0x000000ff0c00720b */ /* 0x000fe20003f15000 */
[----:B------:R-:W-:Y:S01]  /*5b40*/  UIADD3 UR39, UR39, 0x1, URZ ;  /* 0x0000000127277890 */ /* 0x000fe2000fffe03f */
[----:B------:R-:W-:Y:S02]  /*5b50*/  @!P2 IMAD R3, R3, 0x40, R2 ;  /* 0x000000400303a824 */ /* 0x000fe400078e0202 */
[----:B------:R-:W-:Y:S01]  /*5b60*/  FSETP.NE.FTZ.AND P1, PT, R13, RZ, PT ;  /* 0x000000ff0d00720b */ /* 0x000fe20003f35000 */
[----:B------:R-:W-:-:S02]  /*5b70*/  UISETP.NE.AND UP0, UPT, UR39, 0x2, UPT ;  /* 0x000000022700788c */ /* 0x000fc4000bf05270 */
[----:B------:R-:W-:Y:S01]  /*5b80*/  @!P2 LEA R11, R3, UR41, 0x2 ;  /* 0x00000029030bac11 */ /* 0x000fe2000f8e10ff */
[----:B------:R-:W-:Y:S01]  /*5b90*/  IMAD.MOV.U32 R3, RZ, RZ, -0x800000 ;  /* 0xff800000ff037424 */ /* 0x000fe200078e00ff */
[----:B------:R-:W-:Y:S02]  /*5ba0*/  USEL UR4, URZ, 0x1, UP0 ;  /* 0x000000013f047887 */ /* 0x000fe40008000000 */
[----:B------:R-:W-:Y:S02]  /*5bb0*/  USEL UR39, UR39, URZ, UP0 ;  /* 0x0000003f27277287 */ /* 0x000fe40008000000 */
[----:B------:R-:W1:Y:S01]  /*5bc0*/  @P0 MUFU.RCP R8, R12 ;  /* 0x0000000c00080308 */ /* 0x000e620000001000 */
[----:B------:R-:W-:Y:S01]  /*5bd0*/  @P0 FMUL.FTZ R9, R9, 0.69314718246459960938 ;  /* 0x3f31721809090820 */ /* 0x000fe20000410000 */
[----:B------:R-:W-:Y:S02]  /*5be0*/  ULOP3.LUT UR38, UR38, UR4, URZ, 0x3c, !UPT ;  /* 0x0000000426267292 */ /* 0x000fe4000f8e3c3f */
[----:B------:R-:W-:-:S04]  /*5bf0*/  @P1 FMUL.FTZ R14, R14, 0.69314718246459960938 ;  /* 0x3f3172180e0e1820 */ /* 0x000fc80000410000 */
[----:B------:R-:W-:Y:S08]  /*5c00*/  @P1 MUFU.RCP R5, R13 ;  /* 0x0000000d00051308 */ /* 0x000ff00000001000 */
[----:B------:R-:W2:Y:S01]  /*5c10*/  @P0 MUFU.LG2 R10, R12 ;  /* 0x0000000c000a0308 */ /* 0x000ea20000000c00 */
        /* <DEDUP_REMOVED lines=64> */
[----:B------:R0:W-:Y:S01]  /*6020*/  @!P2 STS [R11+0x28800], R8 ;  /* 0x028800080b00a388 */ /* 0x0001e20000000800 */
[----:B--2---:R-:W-:Y:S01]  /*6030*/  @P0 FMUL.FTZ R10, R10, 0.69314718246459960938 ;  /* 0x3f3172180a0a0820 */ /* 0x004fe20000410000 */
[-C--:B------:R-:W-:Y:S01]  /*6040*/  FMUL.FTZ R26, R26, R5.reuse ;  /* 0x000000051a1a7220 */ /* 0x080fe20000410000 */
[-C--:B------:R-:W-:Y:S01]  /*6050*/  FMUL.FTZ R27, R27, R5.reuse ;  /* 0x000000051b1b7220 */ /* 0x080fe20000410000 */
[----:B------:R1:W-:Y:S01]  /*6060*/  @!P2 STS [R11+0x28820], R5 ;  /* 0x028820050b00a388 */ /* 0x0003e20000000800 */
[-C--:B------:R-:W-:Y:S01]  /*6070*/  FMUL.FTZ R30, R30, R5.reuse ;  /* 0x000000051e1e7220 */ /* 0x080fe20000410000 */
[-C--:B------:R-:W-:Y:S01]  /*6080*/  FMUL.FTZ R31, R31, R5.reuse ;  /* 0x000000051f1f7220 */ /* 0x080fe20000410000 */
[-C--:B------:R-:W-:Y:S01]  /*6090*/  FMUL.FTZ R34, R34, R5.reuse ;  /* 0x0000000522227220 */ /* 0x080fe20000410000 */
[-C--:B------:R-:W-:Y:S01]  /*60a0*/  FMUL.FTZ R35, R35, R5.reuse ;  /* 0x0000000523237220 */ /* 0x080fe20000410000 */
[-C--:B------:R-:W-:Y:S01]  /*60b0*/  FMUL.FTZ R38, R38, R5.reuse ;  /* 0x0000000526267220 */ /* 0x080fe20000410000 */
[----:B0-----:R-:W1:Y:S01]  /*60c0*/  @P1 MUFU.LG2 R8, R13 ;  /* 0x0000000d00081308 */ /* 0x001e620000000c00 */
        /* <DEDUP_REMOVED lines=16> */
[----:B-1----:R-:W-:Y:S01]  /*61d0*/  @P1 FMUL.FTZ R11, R8, 0.69314718246459960938 ;  /* 0x3f317218080b1820 */ /* 0x002fe20000410000 */
        /* <DEDUP_REMOVED lines=35> */
[-C--:B---3--:R-:W-:Y:S01]  /*6410*/  FMUL.FTZ R170, R142, R5.reuse ;  /* 0x000000058eaa7220 */ /* 0x088fe20000410000 */
[-C--:B------:R-:W-:Y:S01]  /*6420*/  FMUL.FTZ R171, R143, R5.reuse ;  /* 0x000000058fab7220 */ /* 0x080fe20000410000 */
[-C--:B------:R-:W-:Y:S01]  /*6430*/  FMUL.FTZ R146, R146, R5.reuse ;  /* 0x0000000592927220 */ /* 0x080fe20000410000 */
[-C--:B------:R-:W-:Y:S01]  /*6440*/  FMUL.FTZ R147, R147, R5.reuse ;  /* 0x0000000593937220 */ /* 0x080fe20000410000 */
[-C--:B------:R-:W-:Y:S01]  /*6450*/  FMUL.FTZ R150, R150, R5.reuse ;  /* 0x0000000596967220 */ /* 0x080fe20000410000 */
[----:B------:R-:W-:Y:S01]  /*6460*/  FMUL.FTZ R151, R151, R5 ;  /* 0x0000000597977220 */ /* 0x000fe20000410000 */
[----:B------:R-:W-:Y:S01]  /*6470*/  @P0 FFMA.FTZ R20, R9, R0, R10 ;  /* 0x0000000009140223 */ /* 0x000fe2000001000a */
[----:B------:R-:W-:Y:S01]  /*6480*/  @P1 FFMA.FTZ R3, R14, R4, R11 ;  /* 0x000000040e031223 */ /* 0x000fe2000001000b */
[----:B------:R-:W-:Y:S06]  /*6490*/  BAR.ARV 0xe, 0x100 ;  /* 0x0384000000007b1d */ /* 0x000fec0000002000 */
.L_x_18:
[----:B------:R-:W0:Y:S01]  /*64a0*/  S2UR UR6, SR_SWINHI ;  /* 0x00000000000679c3 */ /* 0x000e220000002f00 */
[----:B------:R-:W1:Y:S01]  /*64b0*/  SHFL.IDX PT, R0, R210, RZ, 0x1f ;  /* 0x00001fffd2007589 */ /* 0x000e6200000e0000 */
[----:B------:R-:W-:Y:S01]  /*64c0*/  IMAD R9, R211, 0x40, R16 ;  /* 0x00000040d3097824 */ /* 0x000fe200078e0210 */
[----:B------:R-:W-:Y:S01]  /*64d0*/  F2FP.BF16.F32.PACK_AB R6, R6, R7 ;  /* 0x000000070606723e */ /* 0x000fe200000010ff */
[----:B------:R-:W-:Y:S01]  /*64e0*/  ULDC UR7, c[0x0][0xc44] ;  /* 0x0003110000077ab9 */ /* 0x000fe20000000800 */
[----:B------:R-:W-:Y:S01]  /*64f0*/  F2FP.BF16.F32.PACK_AB R7, R31, R30 ;  /* 0x0000001e1f07723e */ /* 0x000fe200000010ff */
[----:B------:R-:W-:Y:S01]  /*6500*/  USHF.R.S32.HI UR11, URZ, 0x1f, UR45 ;  /* 0x0000001f3f0b7899 */ /* 0x000fe2000801142d */
[----:B------:R-:W-:Y:S02]  /*6510*/  F2FP.BF16.F32.PACK_AB R96, R97, R96 ;  /* 0x000000606160723e */ /* 0x000fe400000010ff */
[----:B------:R-:W-:Y:S02]  /*6520*/  F2FP.BF16.F32.PACK_AB R97, R99, R98 ;  /* 0x000000626361723e */ /* 0x000fe400000010ff */
[----:B------:R-:W-:-:S02]  /*6530*/  F2FP.BF16.F32.PACK_AB R104, R105, R104 ;  /* 0x000000686968723e */ /* 0x000fc400000010ff */
[----:B------:R-:W-:Y:S02]  /*6540*/  F2FP.BF16.F32.PACK_AB R98, R101, R100 ;  /* 0x000000646562723e */ /* 0x000fe400000010ff */
[----:B------:R-:W-:Y:S02]  /*6550*/  F2FP.BF16.F32.PACK_AB R99, R103, R102 ;  /* 0x000000666763723e */ /* 0x000fe400000010ff */
[----:B------:R-:W-:Y:S02]  /*6560*/  F2FP.BF16.F32.PACK_AB R105, R107, R106 ;  /* 0x0000006a6b69723e */ /* 0x000fe400000010ff */
[----:B------:R-:W-:Y:S02]  /*6570*/  F2FP.BF16.F32.PACK_AB R106, R109, R108 ;  /* 0x0000006c6d6a723e */ /* 0x000fe400000010ff */
[----:B------:R-:W-:Y:S02]  /*6580*/  F2FP.BF16.F32.PACK_AB R107, R152, R21 ;  /* 0x00000015986b723e */ /* 0x000fe400000010ff */
[----:B------:R-:W-:Y:S01]  /*6590*/  F2FP.BF16.F32.PACK_AB R153, R154, R153 ;  /* 0x000000999a99723e */ /* 0x000fe200000010ff */
[----:B------:R-:W-:Y:S01]  /*65a0*/  UMOV UR4, UR41 ;  /* 0x0000002900047c82 */ /* 0x000fe20008000000 */
[----:B0-----:R-:W-:Y:S01]  /*65b0*/  UMOV UR5, UR6 ;  /* 0x0000000600057c82 */ /* 0x001fe20008000000 */
[----:B-1----:R-:W-:Y:S01]  /*65c0*/  ISETP.NE.AND P0, PT, R0, RZ, PT ;  /* 0x000000ff0000720c */ /* 0x002fe20003f05270 */
[----:B------:R-:W-:Y:S01]  /*65d0*/  IMAD.U32 R110, RZ, RZ, UR4 ;  /* 0x00000004ff6e7e24 */ /* 0x000fe2000f8e00ff */
[----:B------:R-:W-:Y:S01]  /*65e0*/  F2FP.BF16.F32.PACK_AB R152, R113, R112 ;  /* 0x000000707198723e */ /* 0x000fe200000010ff */
[----:B------:R-:W-:Y:S01]  /*65f0*/  IMAD.U32 R111, RZ, RZ, UR5 ;  /* 0x00000005ff6f7e24 */ /* 0x000fe2000f8e00ff */
[----:B------:R-:W-:Y:S01]  /*6600*/  F2FP.BF16.F32.PACK_AB R154, R117, R116 ;  /* 0x00000074759a723e */ /* 0x000fe200000010ff */
[----:B------:R-:W-:Y:S01]  /*6610*/  UIADD3 UR5, -UR45, URZ, URZ ;  /* 0x0000003f2d057290 */ /* 0x000fe2000fffe13f */
[----:B------:R-:W-:Y:S01]  /*6620*/  F2FP.BF16.F32.PACK_AB R155, R156, R155 ;  /* 0x0000009b9c9b723e */ /* 0x000fe200000010ff */
[--C-:B------:R-:W-:Y:S01]  /*6630*/  IMAD.WIDE R4, R215, 0x2, R110.reuse ;  /* 0x00000002d7047825 */ /* 0x100fe200078e026e */
[----:B------:R-:W-:Y:S01]  /*6640*/  F2FP.BF16.F32.PACK_AB R120, R121, R120 ;  /* 0x000000787978723e */ /* 0x000fe200000010ff */
[----:B------:R-:W-:Y:S01]  /*6650*/  UIMAD UR7, UR7, UR5, UR44 ;  /* 0x00000005070772a4 */ /* 0x000fe2000f8e022c */
[----:B------:R-:W-:Y:S01]  /*6660*/  F2FP.BF16.F32.PACK_AB R121, R158, R157 ;  /* 0x0000009d9e79723e */ /* 0x000fe200000010ff */
[----:B------:R-:W-:Y:S01]  /*6670*/  IMAD.WIDE R110, R9, 0x2, R110 ;  /* 0x00000002096e7825 */ /* 0x000fe200078e026e */
[C---:B------:R-:W-:Y:S01]  /*6680*/  IADD3 R33, P2, R4.reuse, 0x20, RZ ;  /* 0x0000002004217810 */ /* 0x040fe20007f5e0ff */
[----:B------:R-:W-:Y:S01]  /*6690*/  ULDC UR4, c[0x0][0xc] ;  /* 0x0000030000047ab9 */ /* 0x000fe20000000800 */
[C---:B------:R-:W-:Y:S01]  /*66a0*/  IADD3 R37, P3, R4.reuse, 0x40, RZ ;  /* 0x0000004004257810 */ /* 0x040fe20007f7e0ff */
[----:B------:R-:W-:Y:S01]  /*66b0*/  UIADD3 UR47, UR4, UR47, URZ ;  /* 0x0000002f042f7290 */ /* 0x000fe2000fffe03f */
[C---:B------:R-:W-:Y:S01]  /*66c0*/  IADD3 R41, P4, R4.reuse, 0x60, RZ ;  /* 0x0000006004297810 */ /* 0x040fe20007f9e0ff */
[--C-:B------:R-:W-:Y:S01]  /*66d0*/  IMAD.X R9, RZ, RZ, R5.reuse, P2 ;  /* 0x000000ffff097224 */ /* 0x100fe200010e0605 */
[C---:B------:R-:W-:Y:S01]  /*66e0*/  IADD3 R49, P6, R4.reuse, 0x2020, RZ ;  /* 0x0000202004317810 */ /* 0x040fe20007fde0ff */
[--C-:B------:R-:W-:Y:S01]  /*66f0*/  IMAD.X R11, RZ, RZ, R5.reuse, P3 ;  /* 0x000000ffff0b7224 */ /* 0x100fe200018e0605 */
[----:B------:R-:W-:Y:S01]  /*6700*/  LOP3.LUT R8, R33, 0x380, RZ, 0xc0, !PT ;  /* 0x0000038021087812 */ /* 0x000fe200078ec0ff */
[--C-:B------:R-:W-:Y:S01]  /*6710*/  IMAD.X R25, RZ, RZ, R5.reuse, P4 ;  /* 0x000000ffff197224 */ /* 0x100fe200020e0605 */
[----:B------:R-:W-:Y:S01]  /*6720*/  IADD3 R36, P3, R4, 0x4000, RZ ;  /* 0x0000400004247810 */ /* 0x000fe20007f7e0ff */
[--C-:B------:R-:W-:Y:S01]  /*6730*/  IMAD.X R53, RZ, RZ, R5.reuse, P6 ;  /* 0x000000ffff357224 */ /* 0x100fe200030e0605 */
[----:B------:R-:W-:Y:S01]  /*6740*/  LOP3.LUT R14, R41, 0x380, RZ, 0xc0, !PT ;  /* 0x00000380290e7812 */ /* 0x000fe200078ec0ff */
[----:B------:R-:W-:Y:S01]  /*6750*/  USHF.R.S32.HI UR10, URZ, 0x1f, UR7 ;  /* 0x0000001f3f0a7899 */ /* 0x000fe20008011407 */
[----:B------:R-:W-:Y:S01]  /*6760*/  SHF.R.U64 R8, R8, 0x3, RZ ;  /* 0x0000000308087819 */ /* 0x000fe200000012ff */
[----:B------:R-:W-:Y:S01]  /*6770*/  IMAD.X R123, RZ, RZ, R5, P3 ;  /* 0x000000ffff7b7224 */ /* 0x000fe200018e0605 */
[----:B------:R-:W-:-:S02]  /*6780*/  LOP3.LUT R32, R49, 0x380, RZ, 0xc0, !PT ;  /* 0x0000038031207812 */ /* 0x000fc400078ec0ff */
[----:B------:R-:W-:Y:S02]  /*6790*/  LOP3.LUT R10, R37, 0x380, RZ, 0xc0, !PT ;  /* 0x00000380250a7812 */ /* 0x000fe400078ec0ff */
[----:B------:R-:W-:Y:S02]  /*67a0*/  SHF.R.U64 R14, R14, 0x3, RZ ;  /* 0x000000030e0e7819 */ /* 0x000fe400000012ff */
[C---:B------:R-:W-:Y:S02]  /*67b0*/  IADD3 R57, P1, R4.reuse, 0x2040, RZ ;  /* 0x0000204004397810 */ /* 0x040fe40007f3e0ff */
[----:B------:R-:W-:Y:S02]  /*67c0*/  IADD3 R12, P3, R4, 0x6040, RZ ;  /* 0x00006040040c7810 */ /* 0x000fe40007f7e0ff */
[----:B------:R-:W-:Y:S01]  /*67d0*/  LOP3.LUT R8, R8, R33, RZ, 0x3c, !PT ;  /* 0x0000002108087212 */ /* 0x000fe200078e3cff */
[----:B------:R-:W-:Y:S01]  /*67e0*/  IMAD.X R115, RZ, RZ, R5, P1 ;  /* 0x000000ffff737224 */ /* 0x000fe200008e0605 */
[----:B------:R-:W-:-:S02]  /*67f0*/  SHF.R.U64 R32, R32, 0x3, RZ ;  /* 0x0000000320207819 */ /* 0x000fc400000012ff */
[----:B------:R-:W-:Y:S02]  /*6800*/  IADD3 R61, P2, R4, 0x2060, RZ ;  /* 0x00002060043d7810 */ /* 0x000fe40007f5e0ff */
[----:B------:R-:W-:Y:S02]  /*6810*/  LOP3.LUT R33, R36, 0x380, RZ, 0xc0, !PT ;  /* 0x0000038024217812 */ /* 0x000fe400078ec0ff */
[----:B------:R-:W-:Y:S01]  /*6820*/  SHF.R.U64 R10, R10, 0x3, RZ ;  /* 0x000000030a0a7819 */ /* 0x000fe200000012ff */
[----:B------:R-:W-:Y:S01]  /*6830*/  IMAD.X R119, RZ, RZ, R5, P2 ;  /* 0x000000ffff777224 */ /* 0x000fe200010e0605 */
[----:B------:R-:W-:Y:S02]  /*6840*/  LOP3.LUT R24, R14, R41, RZ, 0x3c, !PT ;  /* 0x000000290e187212 */ /* 0x000fe400078e3cff */
[----:B------:R-:W-:Y:S02]  /*6850*/  IADD3 R40, P4, R4, 0x4020, RZ ;  /* 0x0000402004287810 */ /* 0x000fe40007f9e0ff */
[----:B------:R-:W-:-:S02]  /*6860*/  LOP3.LUT R52, R32, R49, RZ, 0x3c, !PT ;  /* 0x0000003120347212 */ /* 0x000fc400078e3cff */
[----:B------:R-:W-:Y:S01]  /*6870*/  LOP3.LUT R41, R12, 0x380, RZ, 0xc0, !PT ;  /* 0x000003800c297812 */ /* 0x000fe200078ec0ff */
[--C-:B------:R-:W-:Y:S01]  /*6880*/  IMAD.X R127, RZ, RZ, R5.reuse, P4 ;  /* 0x000000ffff7f7224 */ /* 0x100fe200020e0605 */
[----:B------:R-:W-:Y:S02]  /*6890*/  LOP3.LUT R32, R61, 0x380, RZ, 0xc0, !PT ;  /* 0x000003803d207812 */ /* 0x000fe400078ec0ff */
[----:B------:R-:W-:Y:S02]  /*68a0*/  SHF.R.U64 R33, R33, 0x3, RZ ;  /* 0x0000000321217819 */ /* 0x000fe400000012ff */
[C---:B------:R-:W-:Y:S02]  /*68b0*/  IADD3 R44, P1, R4.reuse, 0x6000, RZ ;  /* 0x00006000042c7810 */ /* 0x040fe40007f3e0ff */
[----:B------:R-:W-:Y:S02]  /*68c0*/  IADD3 R73, P2, R4, 0x6020, RZ ;  /* 0x0000602004497810 */ /* 0x000fe40007f5e0ff */
[----:B------:R-:W-:Y:S01]  /*68d0*/  LOP3.LUT R10, R10, R37, RZ, 0x3c, !PT ;  /* 0x000000250a0a7212 */ /* 0x000fe200078e3cff */
[--C-:B------:R-:W-:Y:S01]  /*68e0*/  IMAD.X R139, RZ, RZ, R5.reuse, P1 ;  /* 0x000000ffff8b7224 */ /* 0x100fe200008e0605 */
[----:B------:R-:W-:Y:S01]  /*68f0*/  LOP3.LUT R37, R40, 0x380, RZ, 0xc0, !PT ;  /* 0x0000038028257812 */ /* 0x000fe200078ec0ff */
[----:B------:R-:W-:Y:S01]  /*6900*/  IMAD.X R143, RZ, RZ, R5, P2 ;  /* 0x000000ffff8f7224 */ /* 0x000fe200010e0605 */
[----:B------:R-:W-:-:S02]  /*6910*/  SHF.R.U64 R41, R41, 0x3, RZ ;  /* 0x0000000329297819 */ /* 0x000fc400000012ff */
[----:B------:R-:W-:Y:S02]  /*6920*/  LOP3.LUT R13, R4, 0x380, RZ, 0xc0, !PT ;  /* 0x00000380040d7812 */ /* 0x000fe400078ec0ff */
[----:B------:R-:W-:Y:S02]  /*6930*/  SHF.R.U64 R32, R32, 0x3, RZ ;  /* 0x0000000320207819 */ /* 0x000fe400000012ff */
[----:B------:R-:W-:Y:S02]  /*6940*/  LOP3.LUT R122, R33, R36, RZ, 0x3c, !PT ;  /* 0x00000024217a7212 */ /* 0x000fe400078e3cff */
[C---:B------:R-:W-:Y:S02]  /*6950*/  IADD3 R45, P5, R4.reuse, 0x2000, RZ ;  /* 0x00002000042d7810 */ /* 0x040fe40007fbe0ff */
[----:B------:R-:W-:Y:S02]  /*6960*/  IADD3 R69, P6, R4, 0x4060, RZ ;  /* 0x0000406004457810 */ /* 0x000fe40007fde0ff */
[----:B------:R-:W-:Y:S01]  /*6970*/  LOP3.LUT R33, R44, 0x380, RZ, 0xc0, !PT ;  /* 0x000003802c217812 */ /* 0x000fe200078ec0ff */
[--C-:B------:R-:W-:Y:S01]  /*6980*/  IMAD.X R29, RZ, RZ, R5.reuse, P5 ;  /* 0x000000ffff1d7224 */ /* 0x100fe200028e0605 */
[----:B------:R-:W-:Y:S01]  /*6990*/  SHF.R.U64 R37, R37, 0x3, RZ ;  /* 0x0000000325257819 */ /* 0x000fe200000012ff */
[----:B------:R-:W-:Y:S01]  /*69a0*/  IMAD.X R135, RZ, RZ, R5, P6 ;  /* 0x000000ffff877224 */ /* 0x000fe200030e0605 */
[----:B------:R-:W-:-:S02]  /*69b0*/  LOP3.LUT R12, R41, R12, RZ, 0x3c, !PT ;  /* 0x0000000c290c7212 */ /* 0x000fc400078e3cff */
[----:B------:R-:W-:Y:S02]  /*69c0*/  IADD3 R0, P4, R4, 0x6060, RZ ;  /* 0x0000606004007810 */ /* 0x000fe40007f9e0ff */
[----:B------:R-:W-:Y:S02]  /*69d0*/  SHF.R.U64 R13, R13, 0x3, RZ ;  /* 0x000000030d0d7819 */ /* 0x000fe400000012ff */
[----:B------:R-:W-:Y:S01]  /*69e0*/  LOP3.LUT R118, R32, R61, RZ, 0x3c, !PT ;  /* 0x0000003d20767212 */ /* 0x000fe200078e3cff */
[----:B------:R-:W-:Y:S01]  /*69f0*/  IMAD.X R15, RZ, RZ, R5, P4 ;  /* 0x000000ffff0f7224 */ /* 0x000fe200020e0605 */
[----:B------:R-:W-:Y:S02]  /*6a00*/  IADD3 R41, P2, R110, 0x3000, RZ ;  /* 0x000030006e297810 */ /* 0x000fe40007f5e0ff */
[----:B------:R-:W-:Y:S02]  /*6a10*/  LOP3.LUT R14, R57, 0x380, RZ, 0xc0, !PT ;  /* 0x00000380390e7812 */ /* 0x000fe400078ec0ff */
[----:B------:R-:W-:-:S02]  /*6a20*/  LOP3.LUT R32, R69, 0x380, RZ, 0xc0, !PT ;  /* 0x0000038045207812 */ /* 0x000fc400078ec0ff */
[----:B------:R-:W-:Y:S02]  /*6a30*/  LOP3.LUT R36, R73, 0x380, RZ, 0xc0, !PT ;  /* 0x0000038049247812 */ /* 0x000fe400078ec0ff */
[----:B------:R-:W-:Y:S02]  /*6a40*/  SHF.R.U64 R33, R33, 0x3, RZ ;  /* 0x0000000321217819 */ /* 0x000fe400000012ff */
[----:B------:R-:W-:Y:S02]  /*6a50*/  LOP3.LUT R28, R45, 0x380, RZ, 0xc0, !PT ;  /* 0x000003802d1c7812 */ /* 0x000fe400078ec0ff */
[----:B------:R-:W-:Y:S02]  /*6a60*/  IADD3 R65, P5, R4, 0x4040, RZ ;  /* 0x0000404004417810 */ /* 0x000fe40007fbe0ff */
[----:B------:R-:W-:Y:S02]  /*6a70*/  LOP3.LUT R126, R37, R40, RZ, 0x3c, !PT ;  /* 0x00000028257e7212 */ /* 0x000fe400078e3cff */
[----:B------:R-:W-:Y:S01]  /*6a80*/  LOP3.LUT R4, R13, R4, RZ, 0x3c, !PT ;  /* 0x000000040d047212 */ /* 0x000fe200078e3cff */
[--C-:B------:R-:W-:Y:S01]  /*6a90*/  IMAD.X R13, RZ, RZ, R5.reuse, P3 ;  /* 0x000000ffff0d7224 */ /* 0x100fe200018e0605 */
[----:B------:R-:W-:Y:S01]  /*6aa0*/  LOP3.LUT R40, R41, 0x380, RZ, 0xc0, !PT ;  /* 0x0000038029287812 */ /* 0x000fe200078ec0ff */
[----:B------:R-:W-:Y:S01]  /*6ab0*/  IMAD.X R131, RZ, RZ, R5, P5 ;  /* 0x000000ffff837224 */ /* 0x000fe200028e0605 */
[----:B------:R-:W-:-:S02]  /*6ac0*/  SHF.R.U64 R14, R14, 0x3, RZ ;  /* 0x000000030e0e7819 */ /* 0x000fc400000012ff */
[----:B------:R-:W-:Y:S02]  /*6ad0*/  SHF.R.U64 R32, R32, 0x3, RZ ;  /* 0x0000000320207819 */ /* 0x000fe400000012ff */
[----:B------:R-:W-:Y:S02]  /*6ae0*/  SHF.R.U64 R36, R36, 0x3, RZ ;  /* 0x0000000324247819 */ /* 0x000fe400000012ff */
[----:B------:R-:W-:Y:S02]  /*6af0*/  LOP3.LUT R138, R33, R44, RZ, 0x3c, !PT ;  /* 0x0000002c218a7212 */ /* 0x000fe400078e3cff */
[----:B------:R-:W-:Y:S02]  /*6b00*/  SHF.R.U64 R28, R28, 0x3, RZ ;  /* 0x000000031c1c7819 */ /* 0x000fe400000012ff */
[C---:B------:R-:W-:Y:S02]  /*6b10*/  IADD3 R33, P4, R110.reuse, 0x1000, RZ ;  /* 0x000010006e217810 */ /* 0x040fe40007f9e0ff */
[----:B------:R-:W-:-:S02]  /*6b20*/  IADD3 R37, P3, R110, 0x2000, RZ ;  /* 0x000020006e257810 */ /* 0x000fc40007f7e0ff */
[----:B------:R-:W-:Y:S02]  /*6b30*/  SHF.R.U64 R40, R40, 0x3, RZ ;  /* 0x0000000328287819 */ /* 0x000fe400000012ff */
[----:B------:R-:W-:Y:S02]  /*6b40*/  LOP3.LUT R114, R14, R57, RZ, 0x3c, !PT ;  /* 0x000000390e727212 */ /* 0x000fe400078e3cff */
[----:B------:R-:W-:Y:S02]  /*6b50*/  LOP3.LUT R134, R32, R69, RZ, 0x3c, !PT ;  /* 0x0000004520867212 */ /* 0x000fe400078e3cff */
[----:B------:R-:W-:Y:S02]  /*6b60*/  LOP3.LUT R142, R36, R73, RZ, 0x3c, !PT ;  /* 0x00000049248e7212 */ /* 0x000fe400078e3cff */
[----:B------:R-:W-:Y:S02]  /*6b70*/  LOP3.LUT R28, R28, R45, RZ, 0x3c, !PT ;  /* 0x0000002d1c1c7212 */ /* 0x000fe400078e3cff */
[----:B------:R-:W-:-:S02]  /*6b80*/  LOP3.LUT R14, R65, 0x380, RZ, 0xc0, !PT ;  /* 0x00000380410e7812 */ /* 0x000fc400078ec0ff */
[----:B------:R-:W-:Y:S02]  /*6b90*/  LOP3.LUT R32, R33, 0x380, RZ, 0xc0, !PT ;  /* 0x0000038021207812 */ /* 0x000fe400078ec0ff */
[----:B------:R-:W-:Y:S02]  /*6ba0*/  LOP3.LUT R36, R37, 0x380, RZ, 0xc0, !PT ;  /* 0x0000038025247812 */ /* 0x000fe400078ec0ff */
[----:B------:R-:W-:Y:S02]  /*6bb0*/  LOP3.LUT R45, R0, 0x380, RZ, 0xc0, !PT ;  /* 0x00000380002d7812 */ /* 0x000fe400078ec0ff */
[----:B------:R-:W-:Y:S01]  /*6bc0*/  LOP3.LUT R40, R40, R41, RZ, 0x3c, !PT ;  /* 0x0000002928287212 */ /* 0x000fe200078e3cff */
[----:B------:R-:W-:Y:S01]  /*6bd0*/  IMAD.X R41, RZ, RZ, R111, P2 ;  /* 0x000000ffff297224 */ /* 0x000fe200010e066f */
[----:B------:R-:W-:Y:S02]  /*6be0*/  SHF.R.U64 R14, R14, 0x3, RZ ;  /* 0x000000030e0e7819 */ /* 0x000fe400000012ff */
[----:B------:R-:W-:-:S02]  /*6bf0*/  SHF.R.U64 R32, R32, 0x3, RZ ;  /* 0x0000000320207819 */ /* 0x000fc400000012ff */
[----:B------:R-:W-:Y:S02]  /*6c00*/  SHF.R.U64 R36, R36, 0x3, RZ ;  /* 0x0000000324247819 */ /* 0x000fe400000012ff */
[----:B------:R-:W-:Y:S02]  /*6c10*/  IADD3 R69, P2, R110, 0x9000, RZ ;  /* 0x000090006e457810 */ /* 0x000fe40007f5e0ff */
[----:B------:R-:W-:Y:S02]  /*6c20*/  SHF.R.U64 R45, R45, 0x3, RZ ;  /* 0x000000032d2d7819 */ /* 0x000fe400000012ff */
[----:B------:R-:W-:Y:S02]  /*6c30*/  LOP3.LUT R130, R14, R65, RZ, 0x3c, !PT ;  /* 0x000000410e827212 */ /* 0x000fe400078e3cff */
[----:B------:R-:W-:Y:S01]  /*6c40*/  LOP3.LUT R32, R32, R33, RZ, 0x3c, !PT ;  /* 0x0000002120207212 */ /* 0x000fe200078e3cff */
[--C-:B------:R-:W-:Y:S01]  /*6c50*/  IMAD.X R33, RZ, RZ, R111.reuse, P4 ;  /* 0x000000ffff217224 */ /* 0x100fe200020e066f */
[----:B------:R-:W-:Y:S01]  /*6c60*/  LOP3.LUT R36, R36, R37, RZ, 0x3c, !PT ;  /* 0x0000002524247212 */ /* 0x000fe200078e3cff */
[----:B------:R-:W-:Y:S01]  /*6c70*/  IMAD.X R37, RZ, RZ, R111, P3 ;  /* 0x000000ffff257224 */ /* 0x000fe200018e066f */
[----:B------:R-:W-:-:S02]  /*6c80*/  LOP3.LUT R68, R69, 0x380, RZ, 0xc0, !PT ;  /* 0x0000038045447812 */ /* 0x000fc400078ec0ff */
[----:B------:R-:W-:Y:S02]  /*6c90*/  LOP3.LUT R14, R45, R0, RZ, 0x3c, !PT ;  /* 0x000000002d0e7212 */ /* 0x000fe400078e3cff */
[C---:B------:R-:W-:Y:S02]  /*6ca0*/  IADD3 R45, P1, R110.reuse, 0x4000, RZ ;  /* 0x000040006e2d7810 */ /* 0x040fe40007f3e0ff */
[C---:B------:R-:W-:Y:S02]  /*6cb0*/  IADD3 R49, P6, R110.reuse, 0x5000, RZ ;  /* 0x000050006e317810 */ /* 0x040fe40007fde0ff */
[C---:B------:R-:W-:Y:S02]  /*6cc0*/  IADD3 R57, P5, R110.reuse, 0x6000, RZ ;  /* 0x000060006e397810 */ /* 0x040fe40007fbe0ff */
[C---:B------:R-:W-:Y:S02]  /*6cd0*/  IADD3 R61, P4, R110.reuse, 0x7000, RZ ;  /* 0x000070006e3d7810 */ /* 0x040fe40007f9e0ff */
[----:B------:R-:W-:-:S02]  /*6ce0*/  IADD3 R65, P3, R110, 0x8000, RZ ;  /* 0x000080006e417810 */ /* 0x000fc40007f7e0ff */
[----:B------:R-:W-:Y:S02]  /*6cf0*/  SHF.R.U64 R68, R68, 0x3, RZ ;  /* 0x0000000344447819 */ /* 0x000fe400000012ff */
[----:B------:R-:W-:Y:S02]  /*6d00*/  LOP3.LUT R44, R45, 0x380, RZ, 0xc0, !PT ;  /* 0x000003802d2c7812 */ /* 0x000fe400078ec0ff */
[----:B------:R-:W-:Y:S02]  /*6d10*/  LOP3.LUT R48, R49, 0x380, RZ, 0xc0, !PT ;  /* 0x0000038031307812 */ /* 0x000fe400078ec0ff */
[----:B------:R-:W-:Y:S02]  /*6d20*/  LOP3.LUT R56, R57, 0x380, RZ, 0xc0, !PT ;  /* 0x0000038039387812 */ /* 0x000fe400078ec0ff */
[----:B------:R-:W-:Y:S02]  /*6d30*/  LOP3.LUT R60, R61, 0x380, RZ, 0xc0, !PT ;  /* 0x000003803d3c7812 */ /* 0x000fe400078ec0ff */
[----:B------:R-:W-:-:S02]  /*6d40*/  LOP3.LUT R64, R65, 0x380, RZ, 0xc0, !PT ;  /* 0x0000038041407812 */ /* 0x000fc400078ec0ff */
[----:B------:R-:W-:Y:S01]  /*6d50*/  LOP3.LUT R68, R68, R69, RZ, 0x3c, !PT ;  /* 0x0000004544447212 */ /* 0x000fe200078e3cff */
[----:B------:R-:W-:Y:S01]  /*6d60*/  IMAD.X R69, RZ, RZ, R111, P2 ;  /* 0x000000ffff457224 */ /* 0x000fe200010e066f */
[----:B------:R-:W-:Y:S02]  /*6d70*/  MOV R223, R4 ;  /* 0x0000000400df7202 */ /* 0x000fe40000000f00 */
[----:B------:R-:W-:Y:S02]  /*6d80*/  F2FP.BF16.F32.PACK_AB R5, R27, R26 ;  /* 0x0000001a1b05723e */ /* 0x000fe400000010ff */
[----:B------:R-:W-:Y:S02]  /*6d90*/  LOP3.LUT R0, R110, 0x380, RZ, 0xc0, !PT ;  /* 0x000003806e007812 */ /* 0x000fe400078ec0ff */
[----:B------:R-:W-:Y:S02]  /*6da0*/  SHF.R.U64 R44, R44, 0x3, RZ ;  /* 0x000000032c2c7819 */ /* 0x000fe400000012ff */
[----:B------:R-:W-:-:S02]  /*6db0*/  SHF.R.U64 R48, R48, 0x3, RZ ;  /* 0x0000000330307819 */ /* 0x000fc400000012ff */
[----:B------:R-:W-:Y:S02]  /*6dc0*/  SHF.R.U64 R56, R56, 0x3, RZ ;  /* 0x0000000338387819 */ /* 0x000fe400000012ff */
[----:B------:R-:W-:Y:S02]  /*6dd0*/  SHF.R.U64 R60, R60, 0x3, RZ ;  /* 0x000000033c3c7819 */ /* 0x000fe400000012ff */
[----:B------:R-:W-:Y:S02]  /*6de0*/  SHF.R.U64 R64, R64, 0x3, RZ ;  /* 0x0000000340407819 */ /* 0x000fe400000012ff */
[----:B------:R-:W-:Y:S02]  /*6df0*/  IADD3 R27, P2, R110, 0xf000, RZ ;  /* 0x0000f0006e1b7810 */ /* 0x000fe40007f5e0ff */
[----:B------:R-:W-:Y:S01]  /*6e00*/  F2FP.BF16.F32.PACK_AB R4, R206, R208 ;  /* 0x000000d0ce04723e */ /* 0x000fe200000010ff */
[----:B------:R-:W-:Y:S01]  /*6e10*/  BAR.SYNC.DEFER_BLOCKING 0x1, 0x100 ;  /* 0x0044000000007b1d */ /* 0x000fe20000010000 */
[----:B------:R-:W-:Y:S01]  /*6e20*/  SHF.R.U64 R31, R0, 0x3, RZ ;  /* 0x00000003001f7819 */ /* 0x000fe200000012ff */
[--C-:B------:R-:W-:Y:S01]  /*6e30*/  IMAD.X R93, RZ, RZ, R111.reuse, P2 ;  /* 0x000000ffff5d7224 */ /* 0x100fe200010e066f */
[----:B------:R-:W-:Y:S01]  /*6e40*/  LOP3.LUT R44, R44, R45, RZ, 0x3c, !PT ;  /* 0x0000002d2c2c7212 */ /* 0x000fe200078e3cff */
        /* <DEDUP_REMOVED lines=8> */
[----:B------:R-:W-:Y:S01]  /*6ed0*/  IMAD.X R65, RZ, RZ, R111, P3 ;  /* 0x000000ffff417224 */ /* 0x000fe200018e066f */
[----:B------:R-:W-:-:S02]  /*6ee0*/  LOP3.LUT R0, R27, 0x380, RZ, 0xc0, !PT ;  /* 0x000003801b007812 */ /* 0x000fc400078ec0ff */
[C---:B------:R-:W-:Y:S02]  /*6ef0*/  IADD3 R73, P1, R110.reuse, 0xa000, RZ ;  /* 0x0000a0006e497810 */ /* 0x040fe40007f3e0ff */
[C---:B------:R-:W-:Y:S02]  /*6f00*/  IADD3 R77, P6, R110.reuse, 0xb000, RZ ;  /* 0x0000b0006e4d7810 */ /* 0x040fe40007fde0ff */
[C---:B------:R-:W-:Y:S02]  /*6f10*/  IADD3 R81, P5, R110.reuse, 0xc000, RZ ;  /* 0x0000c0006e517810 */ /* 0x040fe40007fbe0ff */
[C---:B------:R-:W-:Y:S02]  /*6f20*/  IADD3 R85, P4, R110.reuse, 0xd000, RZ ;  /* 0x0000d0006e557810 */ /* 0x040fe40007f9e0ff */
[----:B------:R-:W-:Y:S01]  /*6f30*/  IADD3 R89, P3, R110, 0xe000, RZ ;  /* 0x0000e0006e597810 */ /* 0x000fe20007f7e0ff */
[----:B------:R0:W-:Y:S01]  /*6f40*/  STSM.16.M88.4 [R223], R4 ;  /* 0x00000004df007844 */ /* 0x0001e20000000200 */
[----:B------:R-:W-:-:S02]  /*6f50*/  LOP3.LUT R110, R31, R110, RZ, 0x3c, !PT ;  /* 0x0000006e1f6e7212 */ /* 0x000fc400078e3cff */
[----:B------:R-:W-:Y:S02]  /*6f60*/  SHF.R.U64 R0, R0, 0x3, RZ ;  /* 0x0000000300007819 */ /* 0x000fe400000012ff */
[----:B------:R-:W-:Y:S02]  /*6f70*/  MOV R31, R8 ;  /* 0x00000008001f7202 */ /* 0x000fe40000000f00 */
[----:B------:R-:W-:Y:S02]  /*6f80*/  MOV R30, R10 ;  /* 0x0000000a001e7202 */ /* 0x000fe40000000f00 */
[----:B------:R-:W-:Y:S02]  /*6f90*/  F2FP.BF16.F32.PACK_AB R8, R201, R202 ;  /* 0x000000cac908723e */ /* 0x000fe400000010ff */
[----:B------:R-:W-:Y:S02]  /*6fa0*/  F2FP.BF16.F32.PACK_AB R9, R43, R42 ;  /* 0x0000002a2b09723e */ /* 0x000fe400000010ff */
[----:B------:R-:W-:-:S02]  /*6fb0*/  F2FP.BF16.F32.PACK_AB R10, R199, R200 ;  /* 0x000000c8c70a723e */ /* 0x000fc400000010ff */
[----:B------:R-:W-:Y:S02]  /*6fc0*/  F2FP.BF16.F32.PACK_AB R11, R47, R46 ;  /* 0x0000002e2f0b723e */ /* 0x000fe400000010ff */
[----:B0-----:R-:W-:Y:S02]  /*6fd0*/  F2FP.BF16.F32.PACK_AB R4, R205, R207 ;  /* 0x000000cfcd04723e */ /* 0x001fe400000010ff */
[----:B------:R-:W-:Y:S02]  /*6fe0*/  F2FP.BF16.F32.PACK_AB R5, R35, R34 ;  /* 0x000000222305723e */ /* 0x000fe400000010ff */
[----:B------:R-:W-:Y:S02]  /*6ff0*/  F2FP.BF16.F32.PACK_AB R6, R203, R204 ;  /* 0x000000cccb06723e */ /* 0x000fe400000010ff */
[----:B------:R-:W-:Y:S02]  /*7000*/  F2FP.BF16.F32.PACK_AB R7, R39, R38 ;  /* 0x000000262707723e */ /* 0x000fe400000010ff */
[----:B------:R-:W-:-:S02]  /*7010*/  MOV R34, R12 ;  /* 0x0000000c00227202 */ /* 0x000fc40000000f00 */
[----:B------:R-:W-:Y:S01]  /*7020*/  MOV R35, R14 ;  /* 0x0000000e00237202 */ /* 0x000fe20000000f00 */
[----:B------:R0:W-:Y:S01]  /*7030*/  STSM.16.M88.4 [R31], R4 ;  /* 0x000000041f007844 */ /* 0x0001e20000000200 */
[----:B------:R-:W-:Y:S02]  /*7040*/  LOP3.LUT R92, R0, R27, RZ, 0x3c, !PT ;  /* 0x0000001b005c7212 */ /* 0x000fe400078e3cff */
[----:B------:R-:W-:Y:S01]  /*7050*/  MOV R206, R24 ;  /* 0x0000001800ce7202 */ /* 0x000fe20000000f00 */
[----:B------:R1:W-:Y:S01]  /*7060*/  STSM.16.M88.4 [R30], R8 ;  /* 0x000000081e007844 */ /* 0x0003e20000000200 */
[----:B------:R-:W-:Y:S02]  /*7070*/  F2FP.BF16.F32.PACK_AB R12, R197, R198 ;  /* 0x000000c6c50c723e */ /* 0x000fe400000010ff */
[----:B------:R-:W-:Y:S02]  /*7080*/  F2FP.BF16.F32.PACK_AB R13, R51, R50 ;  /* 0x00000032330d723e */ /* 0x000fe400000010ff */
[----:B------:R-:W-:-:S02]  /*7090*/  F2FP.BF16.F32.PACK_AB R14, R195, R196 ;  /* 0x000000c4c30e723e */ /* 0x000fc400000010ff */
[----:B------:R-:W-:Y:S02]  /*70a0*/  F2FP.BF16.F32.PACK_AB R15, R55, R54 ;  /* 0x00000036370f723e */ /* 0x000fe400000010ff */
[----:B------:R-:W-:Y:S02]  /*70b0*/  MOV R208, R28 ;  /* 0x0000001c00d07202 */ /* 0x000fe40000000f00 */
[----:B------:R-:W-:Y:S01]  /*70c0*/  F2FP.BF16.F32.PACK_AB R24, R193, R194 ;  /* 0x000000c2c118723e */ /* 0x000fe200000010ff */
[----:B------:R-:W-:Y:S01]  /*70d0*/  STSM.16.M88.4 [R206], R12 ;  /* 0x0000000cce007844 */ /* 0x000fe20000000200 */
[----:B------:R-:W-:Y:S02]  /*70e0*/  F2FP.BF16.F32.PACK_AB R25, R59, R58 ;  /* 0x0000003a3b19723e */ /* 0x000fe400000010ff */
[----:B------:R-:W-:Y:S02]  /*70f0*/  F2FP.BF16.F32.PACK_AB R26, R191, R192 ;  /* 0x000000c0bf1a723e */ /* 0x000fe400000010ff */
[----:B------:R-:W-:-:S02]  /*7100*/  F2FP.BF16.F32.PACK_AB R27, R63, R62 ;  /* 0x0000003e3f1b723e */ /* 0x000fc400000010ff */
[----:B------:R-:W-:Y:S02]  /*7110*/  MOV R52, R52 ;  /* 0x0000003400347202 */ /* 0x000fe40000000f00 */
[----:B0-----:R-:W-:Y:S01]  /*7120*/  F2FP.BF16.F32.PACK_AB R4, R183, R190 ;  /* 0x000000beb704723e */ /* 0x001fe200000010ff */
[----:B------:R-:W-:Y:S01]  /*7130*/  STSM.16.M88.4 [R208], R24 ;  /* 0x00000018d0007844 */ /* 0x000fe20000000200 */
[----:B------:R-:W-:Y:S02]  /*7140*/  F2FP.BF16.F32.PACK_AB R5, R67, R66 ;  /* 0x000000424305723e */ /* 0x000fe400000010ff */
[----:B------:R-:W-:Y:S02]  /*7150*/  F2FP.BF16.F32.PACK_AB R6, R181, R182 ;  /* 0x000000b6b506723e */ /* 0x000fe400000010ff */
[----:B------:R-:W-:Y:S02]  /*7160*/  F2FP.BF16.F32.PACK_AB R7, R71, R70 ;  /* 0x000000464707723e */ /* 0x000fe400000010ff */
[----:B------:R-:W-:-:S02]  /*7170*/  MOV R114, R114 ;  /* 0x0000007200727202 */ /* 0x000fc40000000f00 */
[----:B-1----:R-:W-:Y:S01]  /*7180*/  F2FP.BF16.F32.PACK_AB R8, R179, R180 ;  /* 0x000000b4b308723e */ /* 0x002fe200000010ff */
[----:B------:R0:W-:Y:S01]  /*7190*/  STSM.16.M88.4 [R52], R4 ;  /* 0x0000000434007844 */ /* 0x0001e20000000200 */
[----:B------:R-:W-:Y:S02]  /*71a0*/  F2FP.BF16.F32.PACK_AB R9, R75, R74 ;  /* 0x0000004a4b09723e */ /* 0x000fe400000010ff */
[----:B------:R-:W-:Y:S02]  /*71b0*/  F2FP.BF16.F32.PACK_AB R10, R177, R178 ;  /* 0x000000b2b10a723e */ /* 0x000fe400000010ff */
[----:B------:R-:W-:Y:S02]  /*71c0*/  F2FP.BF16.F32.PACK_AB R11, R79, R78 ;  /* 0x0000004e4f0b723e */ /* 0x000fe400000010ff */
[----:B------:R-:W-:Y:S02]  /*71d0*/  MOV R118, R118 ;  /* 0x0000007600767202 */ /* 0x000fe40000000f00 */
[----:B------:R-:W-:Y:S01]  /*71e0*/  F2FP.BF16.F32.PACK_AB R28, R175, R176 ;  /* 0x000000b0af1c723e */ /* 0x000fe200000010ff */
[----:B------:R-:W-:Y:S01]  /*71f0*/  STSM.16.M88.4 [R114], R8 ;  /* 0x0000000872007844 */ /* 0x000fe20000000200 */
[----:B------:R-:W-:-:S02]  /*7200*/  F2FP.BF16.F32.PACK_AB R29, R83, R82 ;  /* 0x00000052531d723e */ /* 0x000fc400000010ff */
[----:B------:R-:W-:Y:S02]  /*7210*/  F2FP.BF16.F32.PACK_AB R30, R173, R174 ;  /* 0x000000aead1e723e */ /* 0x000fe400000010ff */
[----:B------:R-:W-:Y:S02]  /*7220*/  F2FP.BF16.F32.PACK_AB R31, R87, R86 ;  /* 0x00000056571f723e */ /* 0x000fe400000010ff */
[----:B------:R-:W-:Y:S02]  /*7230*/  MOV R0, R122 ;  /* 0x0000007a00007202 */ /* 0x000fe40000000f00 */
[----:B0-----:R-:W-:Y:S01]  /*7240*/  F2FP.BF16.F32.PACK_AB R52, R169, R172 ;  /* 0x000000aca934723e */ /* 0x001fe200000010ff */
[----:B------:R-:W-:Y:S01]  /*7250*/  STSM.16.M88.4 [R118], R28 ;  /* 0x0000001c76007844 */ /* 0x000fe20000000200 */
[----:B------:R-:W-:Y:S02]  /*7260*/  F2FP.BF16.F32.PACK_AB R53, R91, R90 ;  /* 0x0000005a5b35723e */ /* 0x000fe400000010ff */
[----:B------:R-:W-:-:S02]  /*7270*/  F2FP.BF16.F32.PACK_AB R54, R159, R167 ;  /* 0x000000a79f36723e */ /* 0x000fc400000010ff */
[----:B------:R-:W-:Y:S02]  /*7280*/  F2FP.BF16.F32.PACK_AB R55, R95, R94 ;  /* 0x0000005e5f37723e */ /* 0x000fe400000010ff */
[----:B------:R-:W-:Y:S02]  /*7290*/  MOV R126, R126 ;  /* 0x0000007e007e7202 */ /* 0x000fe40000000f00 */
[----:B------:R-:W-:Y:S01]  /*72a0*/  MOV R130, R130 ;  /* 0x0000008200827202 */ /* 0x000fe20000000f00 */
[----:B------:R-:W-:Y:S01]  /*72b0*/  STSM.16.M88.4 [R0], R52 ;  /* 0x0000003400007844 */ /* 0x000fe20000000200 */
[----:B------:R-:W-:Y:S02]  /*72c0*/  MOV R134, R134 ;  /* 0x0000008600867202 */ /* 0x000fe40000000f00 */
[----:B------:R-:W-:Y:S01]  /*72d0*/  MOV R138, R138 ;  /* 0x0000008a008a7202 */ /* 0x000fe20000000f00 */
[----:B------:R-:W-:Y:S01]  /*72e0*/  STSM.16.M88.4 [R126], R96 ;  /* 0x000000607e007844 */ /* 0x000fe20000000200 */
[----:B------:R-:W-:-:S02]  /*72f0*/  F2FP.BF16.F32.PACK_AB R122, R125, R124 ;  /* 0x0000007c7d7a723e */ /* 0x000fc400000010ff */
[----:B------:R-:W-:Y:S01]  /*7300*/  F2FP.BF16.F32.PACK_AB R123, R161, R160 ;  /* 0x000000a0a17b723e */ /* 0x000fe200000010ff */
[----:B------:R0:W-:Y:S01]  /*7310*/  STSM.16.M88.4 [R130], R104 ;  /* 0x0000006882007844 */ /* 0x0001e20000000200 */
[----:B------:R-:W-:Y:S02]  /*7320*/  F2FP.BF16.F32.PACK_AB R128, R129, R128 ;  /* 0x000000808180723e */ /* 0x000fe400000010ff */
[----:B------:R-:W-:Y:S01]  /*7330*/  MOV R142, R142 ;  /* 0x0000008e008e7202 */ /* 0x000fe20000000f00 */
[----:B------:R1:W-:Y:S01]  /*7340*/  STSM.16.M88.4 [R134], R152 ;  /* 0x0000009886007844 */ /* 0x0003e20000000200 */
[----:B------:R-:W-:Y:S02]  /*7350*/  F2FP.BF16.F32.PACK_AB R129, R163, R162 ;  /* 0x000000a2a381723e */ /* 0x000fe400000010ff */
[----:B------:R-:W-:Y:S01]  /*7360*/  F2FP.BF16.F32.PACK_AB R131, R165, R164 ;  /* 0x000000a4a583723e */ /* 0x000fe200000010ff */
[----:B------:R1:W-:Y:S01]  /*7370*/  STSM.16.M88.4 [R138], R120 ;  /* 0x000000788a007844 */ /* 0x0003e20000000200 */
[----:B------:R-:W-:-:S02]  /*7380*/  F2FP.BF16.F32.PACK_AB R144, R145, R144 ;  /* 0x000000909190723e */ /* 0x000fc400000010ff */
[----:B------:R-:W-:Y:S02]  /*7390*/  F2FP.BF16.F32.PACK_AB R4, R137, R136 ;  /* 0x000000888904723e */ /* 0x000fe400000010ff */
[----:B------:R-:W-:Y:S02]  /*73a0*/  F2FP.BF16.F32.PACK_AB R5, R168, R166 ;  /* 0x000000a6a805723e */ /* 0x000fe400000010ff */
[----:B------:R-:W-:Y:S02]  /*73b0*/  F2FP.BF16.F32.PACK_AB R6, R141, R140 ;  /* 0x0000008c8d06723e */ /* 0x000fe400000010ff */
[----:B0-----:R-:W-:Y:S02]  /*73c0*/  F2FP.BF16.F32.PACK_AB R130, R133, R132 ;  /* 0x000000848582723e */ /* 0x001fe400000010ff */
[----:B------:R-:W-:Y:S02]  /*73d0*/  F2FP.BF16.F32.PACK_AB R7, R171, R170 ;  /* 0x000000aaab07723e */ /* 0x000fe400000010ff */
[----:B------:R-:W-:Y:S01]  /*73e0*/  F2FP.BF16.F32.PACK_AB R145, R147, R146 ;  /* 0x000000929391723e */ /* 0x000fe200000010ff */
[----:B------:R1:W-:Y:S01]  /*73f0*/  STSM.16.M88.4 [R142], R128 ;  /* 0x000000808e007844 */ /* 0x0003e20000000200 */
[----:B------:R-:W-:-:S02]  /*7400*/  LOP3.LUT R72, R73, 0x380, RZ, 0xc0, !PT ;  /* 0x0000038049487812 */ /* 0x000fc400078ec0ff */
[----:B------:R-:W-:Y:S01]  /*7410*/  LOP3.LUT R76, R77, 0x380, RZ, 0xc0, !PT ;  /* 0x000003804d4c7812 */ /* 0x000fe200078ec0ff */
[----:B------:R1:W-:Y:S01]  /*7420*/  STSM.16.M88.4 [R34], R4 ;  /* 0x0000000422007844 */ /* 0x0003e20000000200 */
[----:B------:R-:W-:Y:S02]  /*7430*/  LOP3.LUT R80, R81, 0x380, RZ, 0xc0, !PT ;  /* 0x0000038051507812 */ /* 0x000fe400078ec0ff */
[----:B------:R-:W-:Y:S02]  /*7440*/  LOP3.LUT R84, R85, 0x380, RZ, 0xc0, !PT ;  /* 0x0000038055547812 */ /* 0x000fe400078ec0ff */
[----:B------:R-:W-:Y:S02]  /*7450*/  LOP3.LUT R88, R89, 0x380, RZ, 0xc0, !PT ;  /* 0x0000038059587812 */ /* 0x000fe400078ec0ff */
[----:B------:R-:W-:Y:S02]  /*7460*/  F2FP.BF16.F32.PACK_AB R146, R149, R148 ;  /* 0x000000949592723e */ /* 0x000fe400000010ff */
[----:B------:R-:W-:-:S02]  /*7470*/  F2FP.BF16.F32.PACK_AB R147, R151, R150 ;  /* 0x000000969793723e */ /* 0x000fc400000010ff */
[----:B------:R-:W-:Y:S02]  /*7480*/  SHF.R.U64 R72, R72, 0x3, RZ ;  /* 0x0000000348487819 */ /* 0x000fe400000012ff */
[----:B------:R-:W-:Y:S01]  /*7490*/  SHF.R.U64 R76, R76, 0x3, RZ ;  /* 0x000000034c4c7819 */ /* 0x000fe200000012ff */
[----:B------:R1:W-:Y:S01]  /*74a0*/  STSM.16.M88.4 [R35], R144 ;  /* 0x0000009023007844 */ /* 0x0003e20000000200 */
[----:B------:R-:W-:Y:S02]  /*74b0*/  SHF.R.U64 R80, R80, 0x3, RZ ;  /* 0x0000000350507819 */ /* 0x000fe400000012ff */
[----:B------:R-:W-:Y:S02]  /*74c0*/  SHF.R.U64 R84, R84, 0x3, RZ ;  /* 0x0000000354547819 */ /* 0x000fe400000012ff */
[----:B------:R-:W-:Y:S02]  /*74d0*/  SHF.R.U64 R88, R88, 0x3, RZ ;  /* 0x0000000358587819 */ /* 0x000fe400000012ff */
        /* <DEDUP_REMOVED lines=10> */
[----:B------:R-:W-:Y:S06]  /*7580*/  BAR.SYNC.DEFER_BLOCKING 0x1, 0x100 ;  /* 0x0044000000007b1d */ /* 0x000fec0000010000 */
[----:B-1----:R-:W-:Y:S05]  /*7590*/  @P0 BRA `(.L_x_39) ;  /* 0x0000000000cc0947 */ /* 0x002fea0003800000 */
[----:B------:R-:W0:Y:S01]  /*75a0*/  LDC R8, c[0x0][0xbe8] ;  /* 0x0002fa00ff087b82 */ /* 0x000e220000000800 */
[----:B------:R-:W-:Y:S01]  /*75b0*/  IMAD R0, RZ, RZ, -UR44 ;  /* 0x8000002cff007e24 */ /* 0x000fe2000f8e02ff */
[----:B------:R-:W-:Y:S01]  /*75c0*/  ULDC.64 UR8, c[0x0][0xb90] ;  /* 0x0002e40000087ab9 */ /* 0x000fe20000000a00 */
[----:B------:R-:W-:Y:S01]  /*75d0*/  IMAD.MOV R12, RZ, RZ, -R18 ;  /* 0x000000ffff0c7224 */ /* 0x000fe200078e0a12 */
[----:B------:R-:W-:Y:S02]  /*75e0*/  UIMAD UR6, UR10, UR8, URZ ;  /* 0x000000080a0672a4 */ /* 0x000fe4000f8e023f */
[----:B------:R-:W-:Y:S02]  /*75f0*/  UIMAD.WIDE.U32 UR4, UR7, UR8, URZ ;  /* 0x00000008070472a5 */ /* 0x000fe4000f8e003f */
[----:B------:R-:W1:Y:S01]  /*7600*/  LDC R13, c[0x0][0xc38] ;  /* 0x00030e00ff0d7b82 */ /* 0x000e620000000800 */
[----:B------:R-:W-:-:S04]  /*7610*/  UIMAD UR6, UR7, UR9, UR6 ;  /* 0x00000009070672a4 */ /* 0x000fc8000f8e0206 */
[----:B------:R-:W-:-:S03]  /*7620*/  UIADD3 UR6, UR5, UR6, URZ ;  /* 0x0000000605067290 */ /* 0x000fc6000fffe03f */
[----:B------:R-:W2:Y:S01]  /*7630*/  LDC.64 R10, c[0x0][0xb98] ;  /* 0x0002e600ff0a7b82 */ /* 0x000ea20000000a00 */
[----:B0-----:R-:W-:Y:S01]  /*7640*/  ISETP.NE.AND P0, PT, R8, 0x1, PT ;  /* 0x000000010800780c */ /* 0x001fe20003f05270 */
[----:B-1----:R-:W-:-:S04]  /*7650*/  IMAD R13, R13, R0, UR46 ;  /* 0x0000002e0d0d7e24 */ /* 0x002fc8000f8e0200 */
[----:B------:R-:W-:-:S08]  /*7660*/  IMAD R15, R13, 0x40, R214 ;  /* 0x000000400d0f7824 */ /* 0x000fd000078e02d6 */
[----:B------:R-:W0:Y:S01]  /*7670*/  @P0 LDC R4, c[0x0][0xbec] ;  /* 0x0002fb00ff040b82 */ /* 0x000e220000000800 */
[----:B------:R-:W-:Y:S02]  /*7680*/  IMAD R13, R13, 0x40, R2 ;  /* 0x000000400d0d7824 */ /* 0x000fe400078e0202 */
[----:B------:R-:W-:-:S05]  /*7690*/  IMAD.MOV.U32 R7, RZ, RZ, R15 ;  /* 0x000000ffff077224 */ /* 0x000fca00078e000f */
[----:B------:R-:W1:Y:S01]  /*76a0*/  @P0 LDC R5, c[0x0][0xbf0] ;  /* 0x0002fc00ff050b82 */ /* 0x000e620000000800 */
[----:B0-----:R-:W-:-:S04]  /*76b0*/  @P0 IMAD.HI.U32 R0, R15, R4, RZ ;  /* 0x000000040f000227 */ /* 0x001fc800078e00ff */
[----:B------:R-:W-:Y:S01]  /*76c0*/  IMAD.U32 R4, RZ, RZ, UR4 ;  /* 0x00000004ff047e24 */ /* 0x000fe2000f8e00ff */
[----:B-1----:R-:W-:Y:S01]  /*76d0*/  @P0 SHF.R.U32.HI R7, RZ, R5, R0 ;  /* 0x00000005ff070219 */ /* 0x002fe20000011600 */
[----:B------:R-:W-:Y:S01]  /*76e0*/  IMAD.U32 R5, RZ, RZ, UR5 ;  /* 0x00000005ff057e24 */ /* 0x000fe2000f8e00ff */
[----:B------:R-:W-:Y:S01]  /*76f0*/  ULDC.64 UR4, c[0x0][0xb88] ;  /* 0x0002e20000047ab9 */ /* 0x000fe20000000a00 */
[----:B------:R-:W-:Y:S02]  /*7700*/  IMAD.U32 R5, RZ, RZ, UR6 ;  /* 0x00000006ff057e24 */ /* 0x000fe4000f8e00ff */
[----:B------:R-:W-:Y:S02]  /*7710*/  IMAD.MOV R9, RZ, RZ, -R7 ;  /* 0x000000ffff097224 */ /* 0x000fe400078e0a07 */
[----:B--2---:R-:W-:Y:S02]  /*7720*/  IMAD R0, R10, UR11, RZ ;  /* 0x0000000b0a007c24 */ /* 0x004fe4000f8e02ff */
[----:B------:R-:W-:-:S02]  /*7730*/  IMAD R9, R8, R9, R15 ;  /* 0x0000000908097224 */ /* 0x000fc400078e020f */
[----:B------:R-:W-:-:S04]  /*7740*/  IMAD.WIDE.U32 R4, R10, UR45, R4 ;  /* 0x0000002d0a047c25 */ /* 0x000fc8000f8e0004 */
[----:B------:R-:W-:Y:S01]  /*7750*/  IMAD R6, R11, UR45, R0 ;  /* 0x0000002d0b067c24 */ /* 0x000fe2000f8e0200 */
[----:B------:R-:W-:Y:S02]  /*7760*/  SHF.R.S32.HI R11, RZ, 0x1f, R7 ;  /* 0x0000001fff0b7819 */ /* 0x000fe40000011407 */
[----:B------:R-:W-:Y:S02]  /*7770*/  SHF.R.S32.HI R0, RZ, 0x1f, R9 ;  /* 0x0000001fff007819 */ /* 0x000fe40000011409 */
[----:B------:R-:W-:-:S03]  /*7780*/  IADD3 R4, P0, R7, R4, RZ ;  /* 0x0000000407047210 */ /* 0x000fc60007f1e0ff */
[----:B------:R-:W-:Y:S01]  /*7790*/  IMAD R0, R0, UR4, RZ ;  /* 0x0000000400007c24 */ /* 0x000fe2000f8e02ff */
[----:B------:R-:W-:-:S03]  /*77a0*/  IADD3.X R5, R11, R5, R6, P0, !PT ;  /* 0x000000050b057210 */ /* 0x000fc600007fe406 */
[C---:B------:R-:W-:Y:S02]  /*77b0*/  IMAD R7, R9.reuse, UR5, R0 ;  /* 0x0000000509077c24 */ /* 0x040fe4000f8e0200 */
[----:B------:R-:W-:Y:S01]  /*77c0*/  IMAD.WIDE.U32 R4, R9, UR4, R4 ;  /* 0x0000000409047c25 */ /* 0x000fe2000f8e0004 */
[----:B------:R-:W-:-:S03]  /*77d0*/  ULDC.64 UR4, c[0x0][0xb50] ;  /* 0x0002d40000047ab9 */ /* 0x000fc60000000a00 */
[----:B------:R-:W-:Y:S01]  /*77e0*/  IMAD.IADD R5, R5, 0x1, R7 ;  /* 0x0000000105057824 */ /* 0x000fe200078e0207 */
[C---:B------:R-:W-:Y:S01]  /*77f0*/  LEA R10, P0, R4.reuse, UR4, 0x2 ;  /* 0x00000004040a7c11 */ /* 0x040fe2000f8010ff */
[----:B------:R-:W-:Y:S01]  /*7800*/  ULDC UR4, c[0x0][0xa88] ;  /* 0x0002a20000047ab9 */ /* 0x000fe20000000800 */
[----:B------:R-:W-:Y:S02]  /*7810*/  VIADD R9, R13, 0x8 ;  /* 0x000000080d097836 */ /* 0x000fe40000000000 */
[----:B------:R-:W-:Y:S01]  /*7820*/  LEA.HI.X R11, R4, UR5, R5, 0x2, P0 ;  /* 0x00000005040b7c11 */ /* 0x000fe200080f1405 */
[----:B------:R-:W-:Y:S01]  /*7830*/  SHFL.IDX PT, R6, R10, 0x1, 0x1c1f ;  /* 0x003c1f000a067f89 */ /* 0x000fe200000e0000 */
[----:B------:R-:W-:Y:S01]  /*7840*/  IMAD R0, R8, UR4, RZ ;  /* 0x0000000408007c24 */ /* 0x000fe2000f8e02ff */
[----:B------:R-:W-:Y:S02]  /*7850*/  ISETP.NE.AND P0, PT, R17, R12, PT ;  /* 0x0000000c1100720c */ /* 0x000fe40003f05270 */
[----:B------:R-:W-:Y:S02]  /*7860*/  SHFL.IDX PT, R4, R10, RZ, 0x1c1f ;  /* 0x001c1fff0a047589 */ /* 0x000fe400000e0000 */
[----:B------:R-:W-:-:S02]  /*7870*/  ISETP.GE.OR P1, PT, R13, R0, P0 ;  /* 0x000000000d00720c */ /* 0x000fc40000726670 */
[----:B------:R-:W0:Y:S01]  /*7880*/  SHFL.IDX PT, R5, R11, RZ, 0x1c1f ;  /* 0x001c1fff0b057589 */ /* 0x000e2200000e0000 */
[----:B------:R-:W-:-:S03]  /*7890*/  ISETP.GE.OR P0, PT, R9, R0, P0 ;  /* 0x000000000900720c */ /* 0x000fc60000706670 */
[----:B------:R-:W1:Y:S07]  /*78a0*/  SHFL.IDX PT, R7, R11, 0x1, 0x1c1f ;  /* 0x003c1f000b077f89 */ /* 0x000e6e00000e0000 */
[----:B0-----:R0:W-:Y:S04]  /*78b0*/  @!P1 ST.E desc[UR42][R4.64], R20 ;  /* 0x0000001404009985 */ /* 0x0011e8000c10192a */
[----:B-1----:R0:W-:Y:S02]  /*78c0*/  @!P0 ST.E desc[UR42][R6.64], R3 ;  /* 0x0000000306008985 */ /* 0x0021e4000c10192a */
.L_x_39:
[----:B------:R-:W1:Y:S01]  /*78d0*/  LDC R10, c[0x0][0xbe8] ;  /* 0x0002fa00ff0a7b82 */ /* 0x000e620000000800 */
[----:B------:R-:W-:Y:S01]  /*78e0*/  ULDC UR12, c[0x0][0xac8] ;  /* 0x0002b200000c7ab9 */ /* 0x000fe20000000800 */
[----:B------:R-:W5:Y:S04]  /*78f0*/  LD.E.128 R108, desc[UR42][R110.64] ;  /* 0x0000002a6e6c7980 */ /* 0x000f68000c101d00 */
[----:B------:R-:W5:Y:S02]  /*7900*/  LD.E.128 R32, desc[UR42][R32.64] ;  /* 0x0000002a20207980 */ /* 0x000f64000c101d00 */
[----:B0-----:R-:W0:Y:S01]  /*7910*/  LDC R6, c[0x0][0xc38] ;  /* 0x00030e00ff067b82 */ /* 0x001e220000000800 */
[----:B------:R-:W-:Y:S01]  /*7920*/  ISETP.GE.AND P1, PT, R189, UR12, PT ;  /* 0x0000000cbd007c0c */ /* 0x000fe2000bf26270 */
[----:B------:R-:W-:Y:S01]  /*7930*/  IMAD R5, RZ, RZ, -UR44 ;  /* 0x8000002cff057e24 */ /* 0x000fe2000f8e02ff */
[----:B------:R-:W-:Y:S01]  /*7940*/  ULDC.64 UR8, c[0x0][0xae8] ;  /* 0x0002ba0000087ab9 */ /* 0x000fe20000000a00 */
[----:B------:R-:W5:Y:S04]  /*7950*/  LD.E.128 R36, desc[UR42][R36.64] ;  /* 0x0000002a24247980 */ /* 0x000f68000c101d00 */
[----:B------:R-:W2:Y:S01]  /*7960*/  LDC.64 R8, c[0x0][0xae0] ;  /* 0x0002b800ff087b82 */ /* 0x000ea20000000a00 */
[----:B------:R-:W5:Y:S04]  /*7970*/  LD.E.128 R40, desc[UR42][R40.64] ;  /* 0x0000002a28287980 */ /* 0x000f68000c101d00 */
[----:B------:R-:W5:Y:S01]  /*7980*/  LD.E.128 R44, desc[UR42][R44.64] ;  /* 0x0000002a2c2c7980 */ /* 0x000f62000c101d00 */
[----:B-1----:R-:W-:-:S03]  /*7990*/  ISETP.NE.AND P3, PT, R10, 0x1, PT ;  /* 0x000000010a00780c */ /* 0x002fc60003f65270 */
[----:B------:R-:W5:Y:S01]  /*79a0*/  LD.E.128 R48, desc[UR42][R48.64] ;  /* 0x0000002a30307980 */ /* 0x000f62000c101d00 */
[----:B------:R-:W-:Y:S02]  /*79b0*/  ISETP.GE.AND P0, PT, R188, UR12, PT ;  /* 0x0000000cbc007c0c */ /* 0x000fe4000bf06270 */
[----:B------:R-:W-:Y:S01]  /*79c0*/  SEL R3, RZ, 0xffffffff, P1 ;  /* 0xffffffffff037807 */ /* 0x000fe20000800000 */
[----:B------:R-:W5:Y:S01]  /*79d0*/  LD.E.128 R56, desc[UR42][R56.64] ;  /* 0x0000002a38387980 */ /* 0x000f62000c101d00 */
[----:B------:R-:W-:-:S03]  /*79e0*/  ISETP.GE.AND P2, PT, R16, UR12, PT ;  /* 0x0000000c10007c0c */ /* 0x000fc6000bf46270 */
[----:B------:R-:W5:Y:S02]  /*79f0*/  LD.E.128 R60, desc[UR42][R60.64] ;  /* 0x0000002a3c3c7980 */ /* 0x000f64000c101d00 */
[----:B------:R-:W1:Y:S01]  /*7a00*/  @P3 LDC R12, c[0x0][0xbec] ;  /* 0x0002fb00ff0c3b82 */ /* 0x000e620000000800 */
[----:B------:R-:W-:Y:S01]  /*7a10*/  SEL R4, RZ, 0xffffffff, P0 ;  /* 0xffffffffff047807 */ /* 0x000fe20000000000 */
[----:B------:R-:W-:Y:S01]  /*7a20*/  IMAD.SHL.U32 R3, R3, 0x2, RZ ;  /* 0x0000000203037824 */ /* 0x000fe200078e00ff */
[----:B------:R-:W-:Y:S01]  /*7a30*/  SEL R0, RZ, 0x1, P2 ;  /* 0x00000001ff007807 */ /* 0x000fe20001000000 */
[----:B------:R-:W5:Y:S04]  /*7a40*/  LD.E.128 R64, desc[UR42][R64.64] ;  /* 0x0000002a40407980 */ /* 0x000f68000c101d00 */
[----:B------:R-:W3:Y:S01]  /*7a50*/  @P3 LDC R7, c[0x0][0xbf0] ;  /* 0x0002fc00ff073b82 */ /* 0x000ee20000000800 */
[----:B------:R-:W-:Y:S01]  /*7a60*/  IMAD.SHL.U32 R4, R4, 0x4, RZ ;  /* 0x0000000404047824 */ /* 0x000fe200078e00ff */
[----:B------:R-:W-:Y:S01]  /*7a70*/  LOP3.LUT R3, R3, 0x2, R0, 0xe2, !PT ;  /* 0x0000000203037812 */ /* 0x000fe200078ee200 */
[----:B------:R-:W5:Y:S01]  /*7a80*/  LD.E.128 R68, desc[UR42][R68.64] ;  /* 0x0000002a44447980 */ /* 0x000f62000c101d00 */
[----:B------:R-:W-:Y:S01]  /*7a90*/  ISETP.GE.AND P0, PT, R187, UR12, PT ;  /* 0x0000000cbb007c0c */ /* 0x000fe2000bf06270 */
[----:B0-----:R-:W-:Y:S01]  /*7aa0*/  IMAD R24, R6, R5, UR46 ;  /* 0x0000002e06187e24 */ /* 0x001fe2000f8e0205 */
[----:B------:R-:W-:Y:S01]  /*7ab0*/  LOP3.LUT R3, R4, 0x4, R3, 0xe2, !PT ;  /* 0x0000000404037812 */ /* 0x000fe200078ee203 */
[----:B------:R-:W-:Y:S01]  /*7ac0*/  IMAD R0, R209, 0x20, R211 ;  /* 0x00000020d1007824 */ /* 0x000fe200078e02d3 */
[----:B------:R-:W-:Y:S01]  /*7ad0*/  SEL R4, RZ, 0xffffffff, P0 ;  /* 0xffffffffff047807 */ /* 0x000fe20000000000 */
[----:B------:R-:W5:Y:S02]  /*7ae0*/  LD.E.128 R72, desc[UR42][R72.64] ;  /* 0x0000002a48487980 */ /* 0x000f64000c101d00 */
[----:B------:R-:W-:-:S02]  /*7af0*/  IMAD R11, R24, 0x40, R0 ;  /* 0x00000040180b7824 */ /* 0x000fc400078e0200 */
[----:B------:R-:W-:Y:S01]  /*7b00*/  IMAD.SHL.U32 R4, R4, 0x8, RZ ;  /* 0x0000000804047824 */ /* 0x000fe200078e00ff */
[----:B------:R-:W-:Y:S01]  /*7b10*/  UIMAD UR6, UR10, UR8, URZ ;  /* 0x000000080a0672a4 */ /* 0x000fe2000f8e023f */
[----:B------:R-:W5:Y:S01]  /*7b20*/  LD.E.128 R76, desc[UR42][R76.64] ;  /* 0x0000002a4c4c7980 */ /* 0x000f62000c101d00 */
[----:B-1----:R-:W-:Y:S01]  /*7b30*/  @P3 IMAD.HI.U32 R0, R11, R12, RZ ;  /* 0x0000000c0b003227 */ /* 0x002fe200078e00ff */
[----:B------:R-:W-:Y:S02]  /*7b40*/  ISETP.GE.AND P1, PT, R186, UR12, PT ;  /* 0x0000000cba007c0c */ /* 0x000fe4000bf26270 */
[----:B------:R-:W-:Y:S01]  /*7b50*/  LOP3.LUT R3, R4, 0x8, R3, 0xe2, !PT ;  /* 0x0000000804037812 */ /* 0x000fe200078ee203 */
[----:B------:R-:W-:Y:S01]  /*7b60*/  IMAD.MOV.U32 R4, RZ, RZ, R11 ;  /* 0x000000ffff047224 */ /* 0x000fe200078e000b */
[----:B------:R-:W-:Y:S01]  /*7b70*/  UIMAD.WIDE.U32 UR4, UR7, UR8, URZ ;  /* 0x00000008070472a5 */ /* 0x000fe2000f8e003f */
[----:B------:R-:W5:Y:S01]  /*7b80*/  LD.E.128 R80, desc[UR42][R80.64] ;  /* 0x0000002a50507980 */ /* 0x000f62000c101d00 */
[----:B------:R-:W-:Y:S01]  /*7b90*/  UIMAD UR6, UR7, UR9, UR6 ;  /* 0x00000009070672a4 */ /* 0x000fe2000f8e0206 */
[----:B---3--:R-:W-:-:S02]  /*7ba0*/  @P3 SHF.R.U32.HI R4, RZ, R7, R0 ;  /* 0x00000007ff043219 */ /* 0x008fc40000011600 */
[----:B------:R-:W-:Y:S01]  /*7bb0*/  SEL R0, RZ, 0xffffffff, P1 ;  /* 0xffffffffff007807 */ /* 0x000fe20000800000 */
[----:B------:R-:W-:Y:S01]  /*7bc0*/  ULDC.64 UR8, c[0x0][0xaf0] ;  /* 0x0002bc0000087ab9 */ /* 0x000fe20000000a00 */
[----:B------:R-:W-:Y:S01]  /*7bd0*/  UIADD3 UR5, UR5, UR6, URZ ;  /* 0x0000000605057290 */ /* 0x000fe2000fffe03f */
[--C-:B------:R-:W-:Y:S01]  /*7be0*/  SHF.R.S32.HI R7, RZ, 0x1f, R4.reuse ;  /* 0x0000001fff077819 */ /* 0x100fe20000011404 */
[----:B------:R-:W-:Y:S01]  /*7bf0*/  UIMAD UR6, UR11, UR8, URZ ;  /* 0x000000080b0672a4 */ /* 0x000fe2000f8e023f */
[----:B------:R-:W-:Y:S01]  /*7c00*/  ISETP.GE.AND P0, PT, R185, UR12, PT ;  /* 0x0000000cb9007c0c */ /* 0x000fe2000bf06270 */
[----:B------:R-:W-:Y:S01]  /*7c10*/  IMAD.SHL.U32 R0, R0, 0x10, RZ ;  /* 0x0000001000007824 */ /* 0x000fe200078e00ff */
[----:B------:R-:W-:Y:S01]  /*7c20*/  UIMAD.WIDE.U32 UR4, UR45, UR8, UR4 ;  /* 0x000000082d0472a5 */ /* 0x000fe2000f8e0004 */
[----:B------:R-:W-:Y:S01]  /*7c30*/  IMAD.MOV R6, RZ, RZ, -R4 ;  /* 0x000000ffff067224 */ /* 0x000fe200078e0a04 */
[----:B------:R-:W-:Y:S01]  /*7c40*/  UIMAD UR6, UR45, UR9, UR6 ;  /* 0x000000092d0672a4 */ /* 0x000fe2000f8e0206 */
[----:B------:R-:W-:Y:S01]  /*7c50*/  SEL R5, RZ, 0xffffffff, P0 ;  /* 0xffffffffff057807 */ /* 0x000fe20000000000 */
[----:B--2---:R-:W-:Y:S01]  /*7c60*/  IMAD R7, R7, R8, RZ ;  /* 0x0000000807077224 */ /* 0x004fe200078e02ff */
[----:B------:R-:W-:Y:S01]  /*7c70*/  LOP3.LUT R0, R0, 0x10, R3, 0xe2, !PT ;  /* 0x0000001000007812 */ /* 0x000fe200078ee203 */
[----:B------:R-:W-:Y:S01]  /*7c80*/  IMAD R3, R10, R6, R11 ;  /* 0x000000060a037224 */ /* 0x000fe200078e020b */
[----:B------:R-:W-:Y:S01]  /*7c90*/  UIADD3 UR5, UR5, UR6, URZ ;  /* 0x0000000605057290 */ /* 0x000fe2000fffe03f */
[----:B------:R-:W-:Y:S01]  /*7ca0*/  IMAD R9, R4, R9, R7 ;  /* 0x0000000904097224 */ /* 0x000fe200078e0207 */
[----:B------:R-:W5:Y:S01]  /*7cb0*/  LD.E.128 R84, desc[UR42][R84.64] ;  /* 0x0000002a54547980 */ /* 0x000f62000c101d00 */
[----:B------:R-:W-:Y:S01]  /*7cc0*/  IMAD.SHL.U32 R7, R5, 0x20, RZ ;  /* 0x0000002005077824 */ /* 0x000fe200078e00ff */
[----:B------:R-:W-:-:S02]  /*7cd0*/  ISETP.GE.AND P0, PT, R213, UR12, PT ;  /* 0x0000000cd5007c0c */ /* 0x000fc4000bf06270 */
[----:B------:R-:W5:Y:S01]  /*7ce0*/  LD.E.128 R88, desc[UR42][R88.64] ;  /* 0x0000002a58587980 */ /* 0x000f62000c101d00 */
[----:B------:R-:W-:Y:S01]  /*7cf0*/  SHF.R.S32.HI R6, RZ, 0x1f, R3 ;  /* 0x0000001fff067819 */ /* 0x000fe20000011403 */
[----:B------:R-:W-:Y:S01]  /*7d00*/  IMAD.WIDE.U32 R4, R4, R8, UR4 ;  /* 0x0000000404047e25 */ /* 0x000fe2000f8e0008 */
[----:B------:R-:W-:Y:S01]  /*7d10*/  LOP3.LUT R0, R7, 0x20, R0, 0xe2, !PT ;  /* 0x0000002007007812 */ /* 0x000fe200078ee200 */
[----:B------:R-:W-:Y:S01]  /*7d20*/  ULDC.64 UR4, c[0x0][0xad8] ;  /* 0x0002b60000047ab9 */ /* 0x000fe20000000a00 */
[----:B------:R-:W5:Y:S01]  /*7d30*/  LD.E.128 R92, desc[UR42][R92.64] ;  /* 0x0000002a5c5c7980 */ /* 0x000f62000c101d00 */
[----:B------:R-:W-:Y:S01]  /*7d40*/  SEL R7, RZ, 0x40, P0 ;  /* 0x00000040ff077807 */ /* 0x000fe20000000000 */
[----:B------:R-:W-:Y:S01]  /*7d50*/  IMAD R6, R6, UR4, RZ ;  /* 0x0000000406067c24 */ /* 0x000fe2000f8e02ff */
[----:B------:R-:W-:Y:S01]  /*7d60*/  ISETP.GE.AND P0, PT, R212, UR12, PT ;  /* 0x0000000cd4007c0c */ /* 0x000fe2000bf06270 */
[----:B------:R-:W-:Y:S01]  /*7d70*/  @!PT LDS RZ, [RZ] ;  /* 0x00000000fffff984 */ /* 0x000fe20000000800 */
[----:B------:R-:W-:Y:S01]  /*7d80*/  @!PT LDS RZ, [RZ] ;  /* 0x00000000fffff984 */ /* 0x000fe20000000800 */
[----:B------:R-:W-:Y:S01]  /*7d90*/  @!PT LDS RZ, [RZ] ;  /* 0x00000000fffff984 */ /* 0x000fe20000000800 */
[----:B------:R-:W-:Y:S01]  /*7da0*/  @!PT LDS RZ, [RZ] ;  /* 0x00000000fffff984 */ /* 0x000fe20000000800 */
[----:B------:R0:W-:Y:S06]  /*7db0*/  MEMBAR.ALL.CTA ;  /* 0x0000000000007992 */ /* 0x0001ec0000008000 */
[----:B0-----:R-:W0:Y:S01]  /*7dc0*/  FENCE.VIEW.ASYNC.S ;  /* 0x00000000000073c6 */ /* 0x001e220000000000 */
[----:B------:R-:W-:Y:S01]  /*7dd0*/  LOP3.LUT R0, R0, R7, RZ, 0xfc, !PT ;  /* 0x0000000700007212 */ /* 0x000fe200078efcff */
[----:B------:R-:W-:Y:S01]  /*7de0*/  IMAD R7, R3, UR5, R6 ;  /* 0x0000000503077c24 */ /* 0x000fe2000f8e0206 */
[----:B------:R-:W-:Y:S01]  /*7df0*/  ULDC UR5, c[0x0][0xa88] ;  /* 0x0002a20000057ab9 */ /* 0x000fe20000000800 */
[----:B------:R-:W-:Y:S01]  /*7e00*/  IMAD.IADD R5, R5, 0x1, R9 ;  /* 0x0000000105057824 */ /* 0x000fe200078e0209 */
[----:B------:R-:W-:Y:S01]  /*7e10*/  ULDC.64 UR6, c[0x0][0xa80] ;  /* 0x0002a00000067ab9 */ /* 0x000fe20000000a00 */
[----:B------:R-:W-:Y:S01]  /*7e20*/  IMAD R25, R10, UR5, RZ ;  /* 0x000000050a197c24 */ /* 0x000fe2000f8e02ff */
[----:B------:R-:W-:Y:S01]  /*7e30*/  BSSY B0, `(.L_x_40) ;  /* 0x000002e000007945 */ /* 0x000fe20003800000 */
[----:B------:R-:W-:-:S02]  /*7e40*/  IMAD R24, R24, 0x40, R211 ;  /* 0x0000004018187824 */ /* 0x000fc400078e02d3 */
[----:B------:R-:W-:Y:S01]  /*7e50*/  IMAD.WIDE.U32 R4, R3, UR4, R4 ;  /* 0x0000000403047c25 */ /* 0x000fe2000f8e0004 */
[----:B------:R-:W-:Y:S01]  /*7e60*/  SEL R3, RZ, 0x80, P0 ;  /* 0x00000080ff037807 */ /* 0x000fe20000000000 */
[----:B------:R-:W-:Y:S01]  /*7e70*/  UIADD3 UR4, UR41, 0x28c20, URZ ;  /* 0x00028c2029047890 */ /* 0x000fe2000fffe03f */
[----:B------:R-:W-:Y:S01]  /*7e80*/  ISETP.GE.AND P0, PT, R24, R25, PT ;  /* 0x000000191800720c */ /* 0x000fe20003f06270 */
[----:B------:R-:W-:Y:S01]  /*7e90*/  IMAD.IADD R5, R5, 0x1, R7 ;  /* 0x0000000105057824 */ /* 0x000fe200078e0207 */
[----:B------:R-:W-:Y:S01]  /*7ea0*/  LEA R20, P1, R4, UR6, 0x1 ;  /* 0x0000000604147c11 */ /* 0x000fe2000f8208ff */
[----:B------:R-:W-:Y:S01]  /*7eb0*/  UPRMT UR4, URZ, 0x654, UR4 ;  /* 0x000006543f047896 */ /* 0x000fe20008000004 */
[----:B------:R-:W-:Y:S02]  /*7ec0*/  LOP3.LUT R3, R0, R3, RZ, 0xfc, !PT ;  /* 0x0000000300037212 */ /* 0x000fe400078efcff */
[----:B------:R-:W-:Y:S01]  /*7ed0*/  LEA.HI.X R21, R4, UR7, R5, 0x1, P1 ;  /* 0x0000000704157c11 */ /* 0x000fe200088f0c05 */
[----:B0-----:R0:W1:Y:S04]  /*7ee0*/  SHFL.IDX PT, R6, R20, RZ, 0x181f ;  /* 0x00181fff14067589 */ /* 0x00106800000e0000 */
[----:B------:R0:W2:Y:S01]  /*7ef0*/  SHFL.IDX PT, R7, R21, RZ, 0x181f ;  /* 0x00181fff15077589 */ /* 0x0000a200000e0000 */
[----:B------:R-:W-:Y:S01]  /*7f00*/  SYNCS.ARRIVE.TRANS64.RED.A1T0 RZ, [UR4], RZ ;  /* 0x000000ffffff79a7 */ /* 0x000fe20008100404 */
[----:B------:R-:W-:Y:S05]  /*7f10*/  @P0 BRA `(.L_x_41) ;  /* 0x00000000007c0947 */ /* 0x000fea0003800000 */
[----:B------:R-:W-:Y:S02]  /*7f20*/  ISETP.GE.AND P1, PT, R189, UR12, PT ;  /* 0x0000000cbd007c0c */ /* 0x000fe4000bf26270 */
[----:B------:R-:W-:Y:S02]  /*7f30*/  ISETP.GE.AND P0, PT, R16, UR12, PT ;  /* 0x0000000c10007c0c */ /* 0x000fe4000bf06270 */
[----:B------:R-:W-:Y:S02]  /*7f40*/  ISETP.GE.AND P5, PT, R188, UR12, PT ;  /* 0x0000000cbc007c0c */ /* 0x000fe4000bfa6270 */
[----:B------:R-:W-:-:S07]  /*7f50*/  ISETP.GE.AND P3, PT, R187, UR12, PT ;  /* 0x0000000cbb007c0c */ /* 0x000fce000bf66270 */
[CC--:B-1----:R-:W-:Y:S02]  /*7f60*/  @!P1 LEA R8, P2, R189.reuse, R6.reuse, 0x1 ;  /* 0x00000006bd089211 */ /* 0x0c2fe400078408ff */
[----:B--2---:R-:W-:Y:S02]  /*7f70*/  @!P0 IMAD.WIDE R4, R16, 0x2, R6 ;  /* 0x0000000210048825 */ /* 0x004fe400078e0206 */
[----:B------:R-:W-:Y:S02]  /*7f80*/  @!P1 LEA.HI.X R9, R189, R7, R222, 0x1, P2 ;  /* 0x00000007bd099211 */ /* 0x000fe400010f0cde */
[----:B------:R-:W-:Y:S01]  /*7f90*/  ISETP.GE.AND P2, PT, R186, UR12, PT ;  /* 0x0000000cba007c0c */ /* 0x000fe2000bf46270 */
[----:B-----5:R1:W-:Y:S01]  /*7fa0*/  @!P0 ST.E.128 desc[UR42][R4.64], R108 ;  /* 0x0000006c04008985 */ /* 0x0203e2000c101d2a */
[----:B------:R-:W-:Y:S02]  /*7fb0*/  @!P5 LEA R10, P4, R188, R6, 0x1 ;  /* 0x00000006bc0ad211 */ /* 0x000fe400078808ff */
[----:B------:R-:W-:Y:S01]  /*7fc0*/  LOP3.LUT P0, RZ, R0, 0x40, RZ, 0xc0, !PT ;  /* 0x0000004000ff7812 */ /* 0x000fe2000780c0ff */
[----:B------:R2:W-:Y:S01]  /*7fd0*/  @!P1 ST.E.128 desc[UR42][R8.64], R36 ;  /* 0x0000002408009985 */ /* 0x0005e2000c101d2a */
[----:B------:R-:W-:-:S02]  /*7fe0*/  ISETP.GE.AND P1, PT, R185, UR12, PT ;  /* 0x0000000cb9007c0c */ /* 0x000fc4000bf26270 */
[-C--:B------:R-:W-:Y:S02]  /*7ff0*/  @!P5 LEA.HI.X R11, R188, R7.reuse, R221, 0x1, P4 ;  /* 0x00000007bc0bd211 */ /* 0x080fe400020f0cdd */
[----:B------:R-:W-:Y:S02]  /*8000*/  LOP3.LUT P4, RZ, R3, 0x80, RZ, 0xc0, !PT ;  /* 0x0000008003ff7812 */ /* 0x000fe4000788c0ff */
[CC--:B------:R-:W-:Y:S01]  /*8010*/  @!P3 LEA R12, P6, R187.reuse, R6.reuse, 0x1 ;  /* 0x00000006bb0cb211 */ /* 0x0c0fe200078c08ff */
[----:B------:R3:W-:Y:S03]  /*8020*/  @!P5 ST.E.128 desc[UR42][R10.64], R44 ;  /* 0x0000002c0a00d985 */ /* 0x0007e6000c101d2a */
[----:B------:R-:W-:Y:S02]  /*8030*/  @!P3 LEA.HI.X R13, R187, R7, R220, 0x1, P6 ;  /* 0x00000007bb0db211 */ /* 0x000fe400030f0cdc */
[----:B-1----:R-:W-:-:S03]  /*8040*/  @!P2 LEA R4, P5, R186, R6, 0x1 ;  /* 0x00000006ba04a211 */ /* 0x002fc600078a08ff */
[----:B------:R3:W-:Y:S01]  /*8050*/  @!P3 ST.E.128 desc[UR42][R12.64], R56 ;  /* 0x000000380c00b985 */ /* 0x0007e2000c101d2a */
[-C--:B------:R-:W-:Y:S02]  /*8060*/  @P0 LEA R14, P3, R213, R6.reuse, 0x1 ;  /* 0x00000006d50e0211 */ /* 0x080fe400078608ff */
[CC--:B--2---:R-:W-:Y:S02]  /*8070*/  @!P1 LEA R8, P6, R185.reuse, R6.reuse, 0x1 ;  /* 0x00000006b9089211 */ /* 0x0c4fe400078c08ff */
[-C--:B------:R-:W-:Y:S02]  /*8080*/  @!P2 LEA.HI.X R5, R186, R7.reuse, R219, 0x1, P5 ;  /* 0x00000007ba05a211 */ /* 0x080fe400028f0cdb */
[----:B------:R-:W-:Y:S02]  /*8090*/  @P4 LEA R6, P5, R212, R6, 0x1 ;  /* 0x00000006d4064211 */ /* 0x000fe400078a08ff */
[-C--:B------:R-:W-:Y:S01]  /*80a0*/  @!P1 LEA.HI.X R9, R185, R7.reuse, R218, 0x1, P6 ;  /* 0x00000007b9099211 */ /* 0x080fe200030f0cda */
[----:B------:R3:W-:Y:S01]  /*80b0*/  @!P2 ST.E.128 desc[UR42][R4.64], R64 ;  /* 0x000000400400a985 */ /* 0x0007e2000c101d2a */
[----:B------:R-:W-:-:S02]  /*80c0*/  @P0 LEA.HI.X R15, R213, R7, R217, 0x1, P3 ;  /* 0x00000007d50f0211 */ /* 0x000fc400018f0cd9 */
[----:B------:R-:W-:Y:S01]  /*80d0*/  @P4 LEA.HI.X R7, R212, R7, R216, 0x1, P5 ;  /* 0x00000007d4074211 */ /* 0x000fe200028f0cd8 */
[----:B------:R3:W-:Y:S04]  /*80e0*/  @!P1 ST.E.128 desc[UR42][R8.64], R72 ;  /* 0x0000004808009985 */ /* 0x0007e8000c101d2a */
[----:B------:R3:W-:Y:S04]  /*80f0*/  @P0 ST.E.128 desc[UR42][R14.64], R80 ;  /* 0x000000500e000985 */ /* 0x0007e8000c101d2a */
[----:B------:R3:W-:Y:S02]  /*8100*/  @P4 ST.E.128 desc[UR42][R6.64], R88 ;  /* 0x0000005806004985 */ /* 0x0007e4000c101d2a */
.L_x_41:
[----:B------:R-:W-:Y:S05]  /*8110*/  BSYNC B0 ;  /* 0x0000000000007941 */ /* 0x000fea0003800000 */
.L_x_40:
[----:B---3--:R-:W-:Y:S01]  /*8120*/  VIADD R4, R24, 0x20 ;  /* 0x0000002018047836 */ /* 0x008fe20000000000 */
[----:B--2---:R2:W3:Y:S01]  /*8130*/  SHFL.IDX PT, R7, R21, 0x1, 0x181f ;  /* 0x00381f0015077f89 */ /* 0x0044e200000e0000 */
[----:B------:R-:W-:Y:S03]  /*8140*/  BSSY B0, `(.L_x_42) ;  /* 0x0000023000007945 */ /* 0x000fe60003800000 */
[----:B------:R-:W-:Y:S01]  /*8150*/  ISETP.GE.AND P0, PT, R4, R25, PT ;  /* 0x000000190400720c */ /* 0x000fe20003f06270 */
[----:B-1----:R2:W1:-:S12]  /*8160*/  SHFL.IDX PT, R6, R20, 0x1, 0x181f ;  /* 0x00381f0014067f89 */ /* 0x00245800000e0000 */
[----:B--2---:R-:W-:Y:S05]  /*8170*/  @P0 BRA `(.L_x_43) ;  /* 0x00000000007c0947 */ /* 0x004fea0003800000 */
[----:B------:R-:W-:Y:S02]  /*8180*/  ISETP.GE.AND P2, PT, R189, UR12, PT ;  /* 0x0000000cbd007c0c */ /* 0x000fe4000bf46270 */
[----:B------:R-:W-:Y:S02]  /*8190*/  ISETP.GE.AND P3, PT, R16, UR12, PT ;  /* 0x0000000c10007c0c */ /* 0x000fe4000bf66270 */
[----:B------:R-:W-:Y:S02]  /*81a0*/  ISETP.GE.AND P5, PT, R188, UR12, PT ;  /* 0x0000000cbc007c0c */ /* 0x000fe4000bfa6270 */
[----:B------:R-:W-:Y:S02]  /*81b0*/  ISETP.GE.AND P4, PT, R187, UR12, PT ;  /* 0x0000000cbb007c0c */ /* 0x000fe4000bf86270 */
[----:B------:R-:W-:-:S05]  /*81c0*/  LOP3.LUT P1, RZ, R0, 0x40, RZ, 0xc0, !PT ;  /* 0x0000004000ff7812 */ /* 0x000fca000782c0ff */
[CC--:B-1----:R-:W-:Y:S02]  /*81d0*/  @!P2 LEA R8, P0, R189.reuse, R6.reuse, 0x1 ;  /* 0x00000006bd08a211 */ /* 0x0c2fe400078008ff */
[----:B---3--:R-:W-:Y:S02]  /*81e0*/  @!P3 IMAD.WIDE R4, R16, 0x2, R6 ;  /* 0x000000021004b825 */ /* 0x008fe400078e0206 */
[-C--:B------:R-:W-:Y:S02]  /*81f0*/  @!P2 LEA.HI.X R9, R189, R7.reuse, R222, 0x1, P0 ;  /* 0x00000007bd09a211 */ /* 0x080fe400000f0cde */
[----:B------:R-:W-:Y:S01]  /*8200*/  @!P5 LEA R10, P0, R188, R6, 0x1 ;  /* 0x00000006bc0ad211 */ /* 0x000fe200078008ff */
[----:B-----5:R1:W-:Y:S01]  /*8210*/  @!P3 ST.E.128 desc[UR42][R4.64], R32 ;  /* 0x000000200400b985 */ /* 0x0203e2000c101d2a */
[----:B------:R-:W-:Y:S02]  /*8220*/  ISETP.GE.AND P3, PT, R186, UR12, PT ;  /* 0x0000000cba007c0c */ /* 0x000fe4000bf66270 */
[----:B------:R-:W-:Y:S01]  /*8230*/  @!P5 LEA.HI.X R11, R188, R7, R221, 0x1, P0 ;  /* 0x00000007bc0bd211 */ /* 0x000fe200000f0cdd */
[----:B------:R2:W-:Y:S01]  /*8240*/  @!P2 ST.E.128 desc[UR42][R8.64], R40 ;  /* 0x000000280800a985 */ /* 0x0005e2000c101d2a */
[----:B------:R-:W-:-:S02]  /*8250*/  ISETP.GE.AND P2, PT, R185, UR12, PT ;  /* 0x0000000cb9007c0c */ /* 0x000fc4000bf46270 */
[----:B------:R-:W-:Y:S01]  /*8260*/  LOP3.LUT P0, RZ, R3, 0x80, RZ, 0xc0, !PT ;  /* 0x0000008003ff7812 */ /* 0x000fe2000780c0ff */
[----:B------:R2:W-:Y:S01]  /*8270*/  @!P5 ST.E.128 desc[UR42][R10.64], R48 ;  /* 0x000000300a00d985 */ /* 0x0005e2000c101d2a */
[----:B------:R-:W-:-:S04]  /*8280*/  @!P4 LEA R12, P6, R187, R6, 0x1 ;  /* 0x00000006bb0cc211 */ /* 0x000fc800078c08ff */
[----:B------:R-:W-:Y:S02]  /*8290*/  @!P4 LEA.HI.X R13, R187, R7, R220, 0x1, P6 ;  /* 0x00000007bb0dc211 */ /* 0x000fe400030f0cdc */
[----:B------:R-:W-:-:S03]  /*82a0*/  @!P3 LEA R14, P5, R186, R6, 0x1 ;  /* 0x00000006ba0eb211 */ /* 0x000fc600078a08ff */
[----:B------:R2:W-:Y:S01]  /*82b0*/  @!P4 ST.E.128 desc[UR42][R12.64], R60 ;  /* 0x0000003c0c00c985 */ /* 0x0005e2000c101d2a */
[-C--:B-1----:R-:W-:Y:S02]  /*82c0*/  @!P2 LEA R4, P6, R185, R6.reuse, 0x1 ;  /* 0x00000006b904a211 */ /* 0x082fe400078c08ff */
[-C--:B0-----:R-:W-:Y:S02]  /*82d0*/  @P1 LEA R20, P4, R213, R6.reuse, 0x1 ;  /* 0x00000006d5141211 */ /* 0x081fe400078808ff */
        /* <DEDUP_REMOVED lines=9> */
.L_x_43:
[----:B------:R-:W-:Y:S05]  /*8370*/  BSYNC B0 ;  /* 0x0000000000007941 */ /* 0x000fea0003800000 */
.L_x_42:
[----:B------:R-:W4:Y:S02]  /*8380*/  LDC R0, c[0x0][0xc34] ;  /* 0x00030d00ff007b82 */ /* 0x000f240000000800 */
[----:B----4-:R-:W-:-:S13]  /*8390*/  ISETP.LE.AND P0, PT, R0, UR47, PT ;  /* 0x0000002f00007c0c */ /* 0x010fda000bf03270 */
[----:B------:R-:W-:Y:S05]  /*83a0*/  @!P0 BRA `(.L_x_44) ;  /* 0xffffff8c00108947 */ /* 0x000fea000383ffff */
[----:B------:R-:W-:Y:S05]  /*83b0*/  EXIT ;  /* 0x000000000000794d */ /* 0x000fea0003800000 */
.L_x_7:
[----:B------:R-:W-:-:S08]  /*83c0*/  NOP ;  /* 0x0000000000007918 */ /* 0x000fd00000000000 */
[----:B------:R-:W0:-:S00]  /*83d0*/  USETMAXREG.DEALLOC.CTAPOOL 0x18 ;  /* 0x00000018000079c8 */ /* 0x000e0000080e0500 */
[----:B------:R-:W1:Y:S01]  /*83e0*/  S2UR UR5, SR_CTAID.X ;  /* 0x00000000000579c3 */ /* 0x000e620000002500 */
[----:B0-----:R-:W-:Y:S02]  /*83f0*/  IMAD.MOV.U32 R2, RZ, RZ, 0x1 ;  /* 0x00000001ff027424 */ /* 0x001fe400078e00ff */
[----:B------:R-:W-:-:S05]  /*8400*/  IMAD.MOV.U32 R18, RZ, RZ, RZ ;  /* 0x000000ffff127224 */ /* 0x000fca00078e00ff */
[----:B------:R-:W1:Y:S02]  /*8410*/  LDC R3, c[0x0][0xc34] ;  /* 0x00030d00ff037b82 */ /* 0x000e640000000800 */
[----:B-1----:R-:W-:Y:S01]  /*8420*/  ISETP.LE.AND P0, PT, R3, UR5, PT ;  /* 0x0000000503007c0c */ /* 0x002fe2000bf03270 */
[----:B------:R-:W-:-:S05]  /*8430*/  IMAD.MOV.U32 R3, RZ, RZ, 0x1 ;  /* 0x00000001ff037424 */ /* 0x000fca00078e00ff */
[----:B------:R0:W-:Y:S07]  /*8440*/  STL [R1], R3 ;  /* 0x0000000301007387 */ /* 0x0001ee0000100800 */
[----:B------:R-:W-:Y:S05]  /*8450*/  @P0 BRA `(.L_x_45) ;  /* 0x0000004800480947 */ /* 0x000fea0003800000 */
[----:B------:R-:W1:Y:S01]  /*8460*/  S2UR UR4, SR_CgaCtaId ;  /* 0x00000000000479c3 */ /* 0x000e620000008800 */
[C---:B------:R-:W-:Y:S01]  /*8470*/  IMAD.SHL.U32 R2, R0.reuse, 0x8, RZ ;  /* 0x0000000800027824 */ /* 0x040fe200078e00ff */
[----:B------:R-:W-:Y:S01]  /*8480*/  LOP3.LUT R5, R0, 0x7f, RZ, 0xc0, !PT ;  /* 0x0000007f00057812 */ /* 0x000fe200078ec0ff */
[----:B------:R-:W-:Y:S01]  /*8490*/  UMOV UR36, 0x400 ;  /* 0x0000040000247882 */ /* 0x000fe20000000000 */
[----:B------:R-:W-:Y:S01]  /*84a0*/  IMAD.MOV.U32 R18, RZ, RZ, RZ ;  /* 0x000000ffff127224 */ /* 0x000fe200078e00ff */
[----:B------:R-:W-:Y:S01]  /*84b0*/  ULDC.64 UR40, c[0x0][0x198] ;  /* 0x0000660000287ab9 */ /* 0x000fe20000000a00 */
[----:B0-----:R-:W-:Y:S01]  /*84c0*/  LOP3.LUT R3, R2, 0x1f8, RZ, 0xc0, !PT ;  /* 0x000001f802037812 */ /* 0x001fe200078ec0ff */
[----:B------:R-:W-:Y:S01]  /*84d0*/  IMAD.U32 R2, RZ, RZ, UR5 ;  /* 0x00000005ff027e24 */ /* 0x000fe2000f8e00ff */
[----:B------:R-:W-:Y:S02]  /*84e0*/  ULDC UR38, c[0x0][0xc] ;  /* 0x0000030000267ab9 */ /* 0x000fe40000000800 */
[----:B------:R-:W-:Y:S01]  /*84f0*/  LOP3.LUT R4, R3, 0x38, R0, 0x78, !PT ;  /* 0x0000003803047812 */ /* 0x000fe200078e7800 */
[----:B------:R-:W-:Y:S01]  /*8500*/  IMAD.SHL.U32 R3, R5, 0x8, RZ ;  /* 0x0000000805037824 */ /* 0x000fe200078e00ff */
[----:B------:R-:W-:-:S04]  /*8510*/  SHF.R.U32.HI R5, RZ, 0x3, R5 ;  /* 0x00000003ff057819 */ /* 0x000fc80000011605 */
[----:B------:R-:W-:Y:S01]  /*8520*/  LOP3.LUT R3, R4, 0x200, R3, 0xf8, !PT ;  /* 0x0000020004037812 */ /* 0x000fe200078ef803 */
[----:B------:R-:W-:-:S05]  /*8530*/  IMAD.SHL.U32 R4, R0, 0x10, RZ ;  /* 0x0000001000047824 */ /* 0x000fca00078e00ff */
[----:B------:R-:W-:Y:S01]  /*8540*/  LOP3.LUT R0, R5, 0x70, R4, 0xf8, !PT ;  /* 0x0000007005007812 */ /* 0x000fe200078ef804 */
[----:B------:R-:W-:Y:S01]  /*8550*/  IMAD.MOV.U32 R0, RZ, RZ, 0x1 ;  /* 0x00000001ff007424 */ /* 0x000fe200078e00ff */
[----:B-1----:R-:W-:-:S06]  /*8560*/  ULEA UR36, UR4, UR36, 0x18 ;  /* 0x0000002404247291 */ /* 0x002fcc000f8ec03f */
[----:B------:R-:W-:-:S05]  /*8570*/  LEA R3, R3, UR36, 0x1 ;  /* 0x0000002403037c11 */ /* 0x000fca000f8e08ff */
[----:B------:R0:W-:Y:S04]  /*8580*/  STL [R1+0x28], R3 ;  /* 0x0000280301007387 */ /* 0x0001e80000100800 */
[----:B------:R0:W-:Y:S04]  /*8590*/  STL [R1+0x20], R2 ;  /* 0x0000200201007387 */ /* 0x0001e80000100800 */
[----:B------:R0:W-:Y:S04]  /*85a0*/  STL [R1], R0 ;  /* 0x0000000001007387 */ /* 0x0001e80000100800 */
[----:B------:R0:W-:Y:S02]  /*85b0*/  STL [R1+0x30], RZ ;  /* 0x000030ff01007387 */ /* 0x0001e40000100800 */
.L_x_137:
[----:B------:R-:W2:Y:S01]  /*85c0*/  LDL R4, [R1+0x20] ;  /* 0x0000200001047983 */ /* 0x000ea20000100800 */
[----:B0-----:R-:W0:Y:S01]  /*85d0*/  LDC R0, c[0x0][0xc38] ;  /* 0x00030e00ff007b82 */ /* 0x001e220000000800 */
[----:B------:R-:W-:Y:S05]  /*85e0*/  YIELD ;  /* 0x0000000000007946 */ /* 0x000fea0003800000 */
[----:B------:R-:W-:Y:S02]  /*85f0*/  ULDC.64 UR4, c[0x0][0x418] ;  /* 0x0001060000047ab9 */ /* 0x000fe40000000a00 */
[----:B-1----:R-:W1:Y:S01]  /*8600*/  LDC R17, c[0x0][0xc44] ;  /* 0x00031100ff117b82 */ /* 0x002e620000000800 */
[----:B------:R-:W-:-:S03]  /*8610*/  UISETP.NE.U32.AND UP0, UPT, UR4, URZ, UPT ;  /* 0x0000003f0400728c */ /* 0x000fc6000bf05070 */
[----:B------:R-:W-:Y:S01]  /*8620*/  ULDC UR4, c[0x0][0x424] ;  /* 0x0001090000047ab9 */ /* 0x000fe20000000800 */
[----:B------:R-:W-:Y:S02]  /*8630*/  UISETP.NE.AND.EX UP0, UPT, UR5, URZ, UPT, UP0 ;  /* 0x0000003f0500728c */ /* 0x000fe4000bf05300 */
[----:B------:R-:W-:Y:S02]  /*8640*/  UIADD3 UR5, UR36, 0x22400, URZ ;  /* 0x0002240024057890 */ /* 0x000fe4000fffe03f */
[----:B------:R-:W-:Y:S02]  /*8650*/  USEL UR4, UR4, 0x1, UP0 ;  /* 0x0000000104047887 */ /* 0x000fe40008000000 */
[----:B------:R-:W-:Y:S01]  /*8660*/  ULOP3.LUT UP0, URZ, UR5, 0x3ff, URZ, 0xc0, !UPT ;  /* 0x000003ff053f7892 */ /* 0x000fe2000f80c03f */
[----:B0-----:R-:W-:Y:S02]  /*8670*/  ISETP.NE.AND P0, PT, R0, 0x1, PT ;  /* 0x000000010000780c */ /* 0x001fe40003f05270 */
[----:B-1----:R-:W-:-:S11]  /*8680*/  ISETP.NE.AND P1, PT, R17, 0x1, PT ;  /* 0x000000011100780c */ /* 0x002fd60003f25270 */
[----:B------:R-:W2:Y:S08]  /*8690*/  @P0 LDC R0, c[0x0][0xc3c] ;  /* 0x00030f00ff000b82 */ /* 0x000eb00000000800 */
[----:B------:R-:W0:Y:S08]  /*86a0*/  @P0 LDC R5, c[0x0][0xc40] ;  /* 0x00031000ff050b82 */ /* 0x000e300000000800 */
[----:B------:R-:W1:Y:S01]  /*86b0*/  @P1 LDC.64 R2, c[0x0][0xc48] ;  /* 0x00031200ff021b82 */ /* 0x000e620000000a00 */
[----:B--2---:R-:W-:-:S04]  /*86c0*/  @P0 IMAD.HI.U32 R0, R4, R0, RZ ;  /* 0x0000000004000227 */ /* 0x004fc800078e00ff */
[----:B------:R-:W-:Y:S01]  /*86d0*/  IMAD.MOV.U32 R6, RZ, RZ, R4 ;  /* 0x000000ffff067224 */ /* 0x000fe200078e0004 */
[----:B0-----:R-:W-:Y:S02]  /*86e0*/  @P0 SHF.R.U32.HI R6, RZ, R5, R0 ;  /* 0x00000005ff060219 */ /* 0x001fe40000011600 */
[----:B------:R-:W-:-:S03]  /*86f0*/  PLOP3.LUT P0, PT, PT, PT, UP0, 0x80, 0x0 ;  /* 0x000000000000781c */ /* 0x000fc60003f0f008 */
[----:B-1----:R-:W-:Y:S01]  /*8700*/  @P1 IMAD.HI.U32 R2, R6, R2, RZ ;  /* 0x0000000206021227 */ /* 0x002fe200078e00ff */
[----:B------:R0:W-:Y:S03]  /*8710*/  STL [R1+0x18], R6 ;  /* 0x0000180601007387 */ /* 0x0001e60000100800 */
[----:B------:R-:W-:Y:S01]  /*8720*/  IMAD.MOV.U32 R19, RZ, RZ, R6 ;  /* 0x000000ffff137224 */ /* 0x000fe200078e0006 */
[----:B------:R-:W-:Y:S02]  /*8730*/  @P1 SHF.R.U32.HI R19, RZ, R3, R2 ;  /* 0x00000003ff131219 */ /* 0x000fe40000011602 */
[----:B------:R-:W1:Y:S03]  /*8740*/  LDC R2, c[0x0][0x2f0] ;  /* 0x0000bc00ff027b82 */ /* 0x000e660000000800 */
[----:B------:R-:W-:Y:S01]  /*8750*/  IMAD.MOV R0, RZ, RZ, -R19 ;  /* 0x000000ffff007224 */ /* 0x000fe200078e0a13 */
[----:B------:R0:W-:Y:S03]  /*8760*/  STL [R1+0x10], R19 ;  /* 0x0000101301007387 */ /* 0x0001e60000100800 */
[----:B------:R-:W-:-:S02]  /*8770*/  IMAD R17, R17, R0, R6 ;  /* 0x0000000011117224 */ /* 0x000fc400078e0206 */
[----:B-1----:R-:W-:-:S04]  /*8780*/  IMAD R4, R2, UR4, RZ ;  /* 0x0000000402047c24 */ /* 0x002fc8000f8e02ff */
[----:B------:R-:W-:Y:S01]  /*8790*/  VIADD R0, R4, 0x3f ;  /* 0x0000003f04007836 */ /* 0x000fe20000000000 */
[----:B------:R0:W-:Y:S04]  /*87a0*/  STL [R1+0x2c], R4 ;  /* 0x00002c0401007387 */ /* 0x0001e80000100800 */
[----:B------:R-:W-:-:S04]  /*87b0*/  SHF.R.S32.HI R3, RZ, 0x1f, R0 ;  /* 0x0000001fff037819 */ /* 0x000fc80000011400 */
[----:B------:R-:W-:-:S04]  /*87c0*/  LEA.HI R3, R3, R0, RZ, 0x6 ;  /* 0x0000000003037211 */ /* 0x000fc800078f30ff */
[----:B------:R-:W-:-:S05]  /*87d0*/  SHF.R.S32.HI R0, RZ, 0x6, R3 ;  /* 0x00000006ff007819 */ /* 0x000fca0000011403 */
[----:B------:R0:W-:Y:S01]  /*87e0*/  STL [R1+0x1c], R0 ;  /* 0x00001c0001007387 */ /* 0x0001e20000100800 */
[----:B------:R-:W-:Y:S05]  /*87f0*/  @!P0 BRA `(.L_x_46) ;  /* 0x0000000000408947 */ /* 0x000fea0003800000 */
[----:B------:R-:W-:Y:S01]  /*8800*/  MOV R2, 0x0 ;  /* 0x0000000000027802 */ /* 0x000fe20000000f00 */
[----:B------:R-:W-:Y:S01]  /*8810*/  ULDC.64 UR6, c[0x4][0x90] ;  /* 0x0100240000067ab9 */ /* 0x000fe20000000a00 */
[----:B------:R-:W-:Y:S01]  /*8820*/  ULDC.64 UR8, c[0x4][0x98] ;  /* 0x0100260000087ab9 */ /* 0x000fe20000000a00 */
[----:B------:R-:W-:Y:S01]  /*8830*/  ULDC.64 UR4, c[0x4][0x8] ;  /* 0x0100020000047ab9 */ /* 0x000fe20000000a00 */
[----:B0-----:R-:W-:Y:S02]  /*8840*/  IMAD.U32 R4, RZ, RZ, UR6 ;  /* 0x00000006ff047e24 */ /* 0x001fe4000f8e00ff */
[----:B------:R-:W0:Y:S01]  /*8850*/  LDC.64 R2, c[0x4][R2] ;  /* 0x0100000002027b82 */ /* 0x000e220000000a00 */
[----:B------:R-:W-:Y:S02]  /*8860*/  IMAD.U32 R5, RZ, RZ, UR7 ;  /* 0x00000007ff057e24 */ /* 0x000fe4000f8e00ff */
[----:B------:R-:W-:Y:S02]  /*8870*/  IMAD.U32 R6, RZ, RZ, UR8 ;  /* 0x00000008ff067e24 */ /* 0x000fe4000f8e00ff */
[----:B------:R-:W-:-:S02]  /*8880*/  IMAD.U32 R7, RZ, RZ, UR9 ;  /* 0x00000009ff077e24 */ /* 0x000fc4000f8e00ff */
[----:B------:R-:W-:Y:S02]  /*8890*/  IMAD.U32 R10, RZ, RZ, UR4 ;  /* 0x00000004ff0a7e24 */ /* 0x000fe4000f8e00ff */
[----:B------:R-:W-:Y:S02]  /*88a0*/  IMAD.U32 R11, RZ, RZ, UR5 ;  /* 0x00000005ff0b7e24 */ /* 0x000fe4000f8e00ff */
[----:B------:R-:W-:Y:S02]  /*88b0*/  IMAD.MOV.U32 R8, RZ, RZ, 0x70 ;  /* 0x00000070ff087424 */ /* 0x000fe400078e00ff */
[----:B------:R-:W-:Y:S02]  /*88c0*/  IMAD.MOV.U32 R12, RZ, RZ, 0x1 ;  /* 0x00000001ff0c7424 */ /* 0x000fe400078e00ff */
[----:B------:R-:W-:-:S07]  /*88d0*/  IMAD.MOV.U32 R13, RZ, RZ, RZ ;  /* 0x000000ffff0d7224 */ /* 0x000fce00078e00ff */
[----:B------:R-:W-:-:S07]  /*88e0*/  LEPC R20, `(.L_x_46) ;  /* 0x000000001014794e */ /* 0x000fce0000000000 */
[----:B0-----:R-:W-:Y:S05]  /*88f0*/  CALL.ABS.NOINC R2 ;  /* 0x0000000002007343 */ /* 0x001fea0003c00000 */
.L_x_46:
[----:B------:R-:W-:-:S04]  /*8900*/  UIADD3 UR4, UR36, 0x400, URZ ;  /* 0x0000040024047890 */ /* 0x000fc8000fffe03f */
[----:B------:R-:W-:-:S06]  /*8910*/  ULOP3.LUT UP0, URZ, UR4, 0x3ff, URZ, 0xc0, !UPT ;  /* 0x000003ff043f7892 */ /* 0x000fcc000f80c03f */
[----:B------:R-:W-:-:S13]  /*8920*/  PLOP3.LUT P0, PT, PT, PT, UP0, 0x80, 0x0 ;  /* 0x000000000000781c */ /* 0x000fda0003f0f008 */
[----:B------:R-:W-:Y:S05]  /*8930*/  @!P0 BRA `(.L_x_47) ;  /* 0x00000000007c8947 */ /* 0x000fea0003800000 */
[----:B------:R-:W-:Y:S01]  /*8940*/  MOV R16, 0x0 ;  /* 0x0000000000107802 */ /* 0x000fe20000000f00 */
[----:B------:R-:W-:Y:S01]  /*8950*/  ULDC.64 UR6, c[0x4][0x90] ;  /* 0x0100240000067ab9 */ /* 0x000fe20000000a00 */
[----:B------:R-:W-:Y:S01]  /*8960*/  ULDC.64 UR8, c[0x4][0x98] ;  /* 0x0100260000087ab9 */ /* 0x000fe20000000a00 */
[----:B------:R-:W-:Y:S01]  /*8970*/  ULDC.64 UR4, c[0x4][0x10] ;  /* 0x0100040000047ab9 */ /* 0x000fe20000000a00 */
[----:B------:R1:W2:Y:S01]  /*8980*/  LDC.64 R2, c[0x4][R16] ;  /* 0x0100000010027b82 */ /* 0x0002a20000000a00 */
[----:B0-----:R-:W-:Y:S02]  /*8990*/  IMAD.U32 R4, RZ, RZ, UR6 ;  /* 0x00000006ff047e24 */ /* 0x001fe4000f8e00ff */
[----:B------:R-:W-:Y:S02]  /*89a0*/  IMAD.U32 R5, RZ, RZ, UR7 ;  /* 0x00000007ff057e24 */ /* 0x000fe4000f8e00ff */
[----:B------:R-:W-:Y:S02]  /*89b0*/  IMAD.U32 R6, RZ, RZ, UR8 ;  /* 0x00000008ff067e24 */ /* 0x000fe4000f8e00ff */
[----:B------:R-:W-:-:S02]  /*89c0*/  IMAD.U32 R7, RZ, RZ, UR9 ;  /* 0x00000009ff077e24 */ /* 0x000fc4000f8e00ff */
[----:B------:R-:W-:Y:S02]  /*89d0*/  IMAD.U32 R10, RZ, RZ, UR4 ;  /* 0x00000004ff0a7e24 */ /* 0x000fe4000f8e00ff */
[----:B------:R-:W-:Y:S02]  /*89e0*/  IMAD.U32 R11, RZ, RZ, UR5 ;  /* 0x00000005ff0b7e24 */ /* 0x000fe4000f8e00ff */
[----:B------:R-:W-:Y:S02]  /*89f0*/  IMAD.MOV.U32 R8, RZ, RZ, 0x70 ;  /* 0x00000070ff087424 */ /* 0x000fe400078e00ff */
[----:B------:R-:W-:Y:S02]  /*8a00*/  IMAD.MOV.U32 R12, RZ, RZ, 0x1 ;  /* 0x00000001ff0c7424 */ /* 0x000fe400078e00ff */
[----:B-1----:R-:W-:-:S07]  /*8a10*/  IMAD.MOV.U32 R13, RZ, RZ, RZ ;  /* 0x000000ffff0d7224 */ /* 0x002fce00078e00ff */
[----:B------:R-:W-:-:S07]  /*8a20*/  LEPC R20, `(.L_x_48) ;  /* 0x000000001014794e */ /* 0x000fce0000000000 */
[----:B--2---:R-:W-:Y:S05]  /*8a30*/  CALL.ABS.NOINC R2 ;  /* 0x0000000002007343 */ /* 0x004fea0003c00000 */
.L_x_48:
[----:B------:R0:W1:Y:S01]  /*8a40*/  LDC.64 R2, c[0x4][R16] ;  /* 0x0100000010027b82 */ /* 0x0000620000000a00 */
[----:B------:R-:W-:Y:S01]  /*8a50*/  ULDC.64 UR6, c[0x4][0x90] ;  /* 0x0100240000067ab9 */ /* 0x000fe20000000a00 */
[----:B------:R-:W-:Y:S01]  /*8a60*/  ULDC.64 UR8, c[0x4][0x98] ;  /* 0x0100260000087ab9 */ /* 0x000fe20000000a00 */
[----:B------:R-:W-:Y:S01]  /*8a70*/  ULDC.64 UR4, c[0x4][0x18] ;  /* 0x0100060000047ab9 */ /* 0x000fe20000000a00 */
[----:B------:R-:W-:Y:S02]  /*8a80*/  IMAD.U32 R4, RZ, RZ, UR6 ;  /* 0x00000006ff047e24 */ /* 0x000fe4000f8e00ff */
[----:B------:R-:W-:Y:S02]  /*8a90*/  IMAD.U32 R5, RZ, RZ, UR7 ;  /* 0x00000007ff057e24 */ /* 0x000fe4000f8e00ff */
[----:B------:R-:W-:Y:S02]  /*8aa0*/  IMAD.U32 R6, RZ, RZ, UR8 ;  /* 0x00000008ff067e24 */ /* 0x000fe4000f8e00ff */
[----:B------:R-:W-:-:S02]  /*8ab0*/  IMAD.U32 R7, RZ, RZ, UR9 ;  /* 0x00000009ff077e24 */ /* 0x000fc4000f8e00ff */
[----:B------:R-:W-:Y:S02]  /*8ac0*/  IMAD.U32 R10, RZ, RZ, UR4 ;  /* 0x00000004ff0a7e24 */ /* 0x000fe4000f8e00ff */
[----:B------:R-:W-:Y:S02]  /*8ad0*/  IMAD.U32 R11, RZ, RZ, UR5 ;  /* 0x00000005ff0b7e24 */ /* 0x000fe4000f8e00ff */
[----:B------:R-:W-:Y:S02]  /*8ae0*/  IMAD.MOV.U32 R8, RZ, RZ, 0x70 ;  /* 0x00000070ff087424 */ /* 0x000fe400078e00ff */
[----:B------:R-:W-:Y:S02]  /*8af0*/  IMAD.MOV.U32 R12, RZ, RZ, 0x1 ;  /* 0x00000001ff0c7424 */ /* 0x000fe400078e00ff */
[----:B0-----:R-:W-:-:S07]  /*8b00*/  IMAD.MOV.U32 R13, RZ, RZ, RZ ;  /* 0x000000ffff0d7224 */ /* 0x001fce00078e00ff */
[----:B------:R-:W-:-:S07]  /*8b10*/  LEPC R20, `(.L_x_47) ;  /* 0x000000001014794e */ /* 0x000fce0000000000 */
[----:B-1----:R-:W-:Y:S05]  /*8b20*/  CALL.ABS.NOINC R2 ;  /* 0x0000000002007343 */ /* 0x002fea0003c00000 */
.L_x_47:
[----:B------:R-:W-:Y:S01]  /*8b30*/  ULDC.64 UR4, c[0x0][0x9f8] ;  /* 0x00027e0000047ab9 */ /* 0x000fe20000000a00 */
[----:B------:R-:W2:Y:S01]  /*8b40*/  LDL R16, [R1+0x1c] ;  /* 0x00001c0001107983 */ /* 0x000ea20000100800 */
[----:B------:R-:W-:-:S04]  /*8b50*/  ISETP.NE.U32.AND P0, PT, RZ, UR4, PT ;  /* 0x00000004ff007c0c */ /* 0x000fc8000bf05070 */
[----:B------:R-:W-:-:S13]  /*8b60*/  ISETP.NE.AND.EX P0, PT, RZ, UR5, PT, P0 ;  /* 0x00000005ff007c0c */ /* 0x000fda000bf05300 */
[----:B------:R-:W1:Y:S02]  /*8b70*/  @P0 LDC.64 R2, c[0x0][0x9f8] ;  /* 0x00027e00ff020b82 */ /* 0x000e640000000a00 */
[----:B-1----:R-:W-:-:S05]  /*8b80*/  @P0 IMAD.WIDE R2, R19, 0x4, R2 ;  /* 0x0000000413020825 */ /* 0x002fca00078e0202 */
[----:B0-----:R0:W3:Y:S01]  /*8b90*/  @P0 LDG.E R19, desc[UR42][R2.64] ;  /* 0x0000002a02130981 */ /* 0x0010e2000c1e1900 */
[----:B------:R-:W-:Y:S01]  /*8ba0*/  UMOV UR4, 0xffffffff ;  /* 0xffffffff00047882 */ /* 0x000fe20000000000 */
[----:B0-----:R-:W0:Y:S02]  /*8bb0*/  LDC.64 R2, c[0x0][0x418] ;  /* 0x00010600ff027b82 */ /* 0x001e240000000a00 */
[----:B0-----:R-:W-:-:S04]  /*8bc0*/  ISETP.NE.U32.AND P0, PT, R2, RZ, PT ;  /* 0x000000ff0200720c */ /* 0x001fc80003f05070 */
[----:B------:R-:W-:-:S04]  /*8bd0*/  ISETP.NE.AND.EX P1, PT, R3, RZ, PT, P0 ;  /* 0x000000ff0300720c */ /* 0x000fc80003f25300 */
[----:B------:R-:W-:Y:S01]  /*8be0*/  P2R R0, PR, RZ, 0x2 ;  /* 0x00000002ff007803 */ /* 0x000fe20000000000 */
[----:B--2---:R-:W-:-:S05]  /*8bf0*/  VIADD R8, R16, 0xffffffff ;  /* 0xffffffff10087836 */ /* 0x004fca0000000000 */
[----:B------:R0:W-:Y:S04]  /*8c00*/  STL [R1+0x14], R8 ;  /* 0x0000140801007387 */ /* 0x0001e80000100800 */
[----:B------:R0:W-:Y:S01]  /*8c10*/  STL [R1+0xc], R0 ;  /* 0x00000c0001007387 */ /* 0x0001e20000100800 */
[----:B---3--:R-:W-:Y:S02]  /*8c20*/  SHF.R.S32.HI R7, RZ, 0x1f, R19 ;  /* 0x0000001fff077819 */ /* 0x008fe40000011413 */
[----:B------:R-:W-:-:S03]  /*8c30*/  SEL R16, R19, RZ, !P1 ;  /* 0x000000ff13107207 */ /* 0x000fc60004800000 */
[----:B------:R0:W-:Y:S01]  /*8c40*/  STL [R1+0x4], R7 ;  /* 0x0000040701007387 */ /* 0x0001e20000100800 */
[----:B------:R-:W-:Y:S05]  /*8c50*/  BRA.DIV UR4, `(.L_x_49) ;  /* 0x0000004604bc7947 */ /* 0x000fea000b800000 */
[----:B0-----:R-:W0:Y:S02]  /*8c60*/  S2R R0, SR_TID.X ;  /* 0x0000000000007919 */ /* 0x001e240000002100 */
[----:B0-----:R-:W-:-:S04]  /*8c70*/  SHF.R.U32.HI R0, RZ, 0x5, R0 ;  /* 0x00000005ff007819 */ /* 0x001fc80000011600 */
[----:B------:R-:W-:-:S05]  /*8c80*/  LOP3.LUT R0, R0, 0x3, RZ, 0xc0, !PT ;  /* 0x0000000300007812 */ /* 0x000fca00078ec0ff */
[----:B------:R0:W1:Y:S02]  /*8c90*/  SHFL.IDX PT, R14, R0, RZ, 0x1f ;  /* 0x00001fff000e7589 */ /* 0x00006400000e0000 */
.L_x_154:
[----:B------:R-:W-:Y:S02]  /*8ca0*/  PLOP3.LUT P2, PT, PT, PT, PT, 0x8, 0x0 ;  /* 0x000000000000781c */ /* 0x000fe40003f4e170 */
[----:B-1----:R-:W-:Y:S02]  /*8cb0*/  ISETP.NE.AND P0, PT, R14, RZ, PT ;  /* 0x000000ff0e00720c */ /* 0x002fe40003f05270 */
[----:B0-----:R-:W-:-:S05]  /*8cc0*/  P2R R0, PR, RZ, 0x4 ;  /* 0x00000004ff007803 */ /* 0x001fca0000000000 */
[----:B------:R0:W-:Y:S06]  /*8cd0*/  STL [R1+0x8], R0 ;  /* 0x0000080001007387 */ /* 0x0001ec0000100800 */
[----:B------:R-:W-:Y:S05]  /*8ce0*/  @P0 BRA `(.L_x_50) ;  /* 0x0000000000f80947 */ /* 0x000fea0003800000 */
[----:B------:R-:W-:-:S03]  /*8cf0*/  UMOV UR4, 0xffffffff ;  /* 0xffffffff00047882 */ /* 0x000fc60000000000 */
[----:B------:R-:W-:Y:S05]  /*8d00*/  BRA.DIV UR4, `(.L_x_51) ;  /* 0x0000004604c47947 */ /* 0x000fea000b800000 */
[----:B------:R-:W-:-:S13]  /*8d10*/  ELECT P6, URZ, PT ;  /* 0x00000000003f782f */ /* 0x000fda00038c0000 */
.L_x_157:
[----:B------:R-:W-:Y:S05]  /*8d20*/  @!P6 BRA `(.L_x_50) ;  /* 0x0000000000e8e947 */ /* 0x000fea0003800000 */
[----:B------:R1:W-:Y:S01]  /*8d30*/  STL [R1+0x24], R8 ;  /* 0x0000240801007387 */ /* 0x0003e20000100800 */
[----:B------:R-:W-:Y:S01]  /*8d40*/  IMAD.MOV.U32 R16, RZ, RZ, R19 ;  /* 0x000000ffff107224 */ /* 0x000fe200078e0013 */
[----:B------:R-:W-:Y:S06]  /*8d50*/  @!P1 BRA `(.L_x_52) ;  /* 0x00000000004c9947 */ /* 0x000fec0003800000 */
[----:B------:R-:W2:Y:S01]  /*8d60*/  LDC R6, c[0x0][0x43c] ;  /* 0x00010f00ff067b82 */ /* 0x000ea20000000800 */
[----:B0-----:R-:W-:Y:S01]  /*8d70*/  IMAD.MOV.U32 R0, RZ, RZ, R8 ;  /* 0x000000ffff007224 */ /* 0x001fe200078e0008 */
[----:B------:R-:W-:Y:S01]  /*8d80*/  ULDC.64 UR4, c[0x0][0x428] ;  /* 0x00010a0000047ab9 */ /* 0x000fe20000000a00 */
[----:B--2---:R-:W-:-:S13]  /*8d90*/  ISETP.NE.AND P0, PT, R6, 0x1, PT ;  /* 0x000000010600780c */ /* 0x004fda0003f05270 */
[----:B------:R-:W0:Y:S02]  /*8da0*/  @P0 LDC.64 R4, c[0x0][0x440] ;  /* 0x00011000ff040b82 */ /* 0x000e240000000a00 */
[----:B0-----:R-:W-:-:S05]  /*8db0*/  @P0 IMAD.HI.U32 R4, R8, R4, RZ ;  /* 0x0000000408040227 */ /* 0x001fca00078e00ff */
[----:B------:R-:W-:-:S04]  /*8dc0*/  @P0 SHF.R.U32.HI R0, RZ, R5, R4 ;  /* 0x00000005ff000219 */ /* 0x000fc80000011604 */
[--C-:B------:R-:W-:Y:S01]  /*8dd0*/  SHF.R.S32.HI R5, RZ, 0x1f, R0.reuse ;  /* 0x0000001fff057819 */ /* 0x100fe20000011400 */
[----:B------:R-:W-:-:S04]  /*8de0*/  IMAD.MOV R4, RZ, RZ, -R0 ;  /* 0x000000ffff047224 */ /* 0x000fc800078e0a00 */
[----:B------:R-:W-:Y:S02]  /*8df0*/  IMAD R6, R6, R4, R8 ;  /* 0x0000000406067224 */ /* 0x000fe400078e0208 */
[----:B------:R-:W-:-:S03]  /*8e00*/  IMAD.MOV.U32 R4, RZ, RZ, R0 ;  /* 0x000000ffff047224 */ /* 0x000fc600078e0000 */
[----:B------:R0:W-:Y:S01]  /*8e10*/  STL [R1+0x24], R6 ;  /* 0x0000240601007387 */ /* 0x0001e20000100800 */
[----:B------:R-:W-:-:S03]  /*8e20*/  IMAD.WIDE.U32 R4, R19, UR4, R4 ;  /* 0x0000000413047c25 */ /* 0x000fc6000f8e0004 */
[----:B------:R-:W-:Y:S01]  /*8e30*/  LEA R2, P0, R4, R2, 0x2 ;  /* 0x0000000204027211 */ /* 0x000fe200078010ff */
[----:B0-----:R-:W-:-:S04]  /*8e40*/  IMAD R6, R7, UR4, RZ ;  /* 0x0000000407067c24 */ /* 0x001fc8000f8e02ff */
[----:B------:R-:W-:-:S04]  /*8e50*/  IMAD R0, R19, UR5, R6 ;  /* 0x0000000513007c24 */ /* 0x000fc8000f8e0206 */
[----:B------:R-:W-:-:S05]  /*8e60*/  IMAD.IADD R0, R5, 0x1, R0 ;  /* 0x0000000105007824 */ /* 0x000fca00078e0200 */
[----:B------:R-:W-:-:S05]  /*8e70*/  LEA.HI.X R3, R4, R3, R0, 0x2, P0 ;  /* 0x0000000304037211 */ /* 0x000fca00000f1400 */
[----:B------:R2:W5:Y:S02]  /*8e80*/  LDG.E R16, desc[UR42][R2.64] ;  /* 0x0000002a02107981 */ /* 0x000564000c1e1900 */
.L_x_52:
[----:B--2---:R-:W2:Y:S01]  /*8e90*/  LDL R2, [R1] ;  /* 0x0000000001027983 */ /* 0x004ea20000100800 */
[----:B0-----:R-:W-:Y:S02]  /*8ea0*/  LEA R0, R18, UR36, 0x3 ;  /* 0x0000002412007c11 */ /* 0x001fe4000f8e18ff */
[----:B--2---:R-:W-:-:S04]  /*8eb0*/  SHF.L.U32 R2, R2, 0x1f, RZ ;  /* 0x0000001f02027819 */ /* 0x004fc800000006ff */
[----:B------:R-:W0:Y:S02]  /*8ec0*/  SYNCS.PHASECHK.TRANS64.TRYWAIT P0, [R0+URZ+0x28c40], R2 ;  /* 0x028c4002000075a7 */ /* 0x000e24000800017f */
[----:B0-----:R-:W-:Y:S05]  /*8ed0*/  @!P0 BRA `(.L_x_53) ;  /* 0x0000004400708947 */ /* 0x001fea0003800000 */
.L_x_158:
[----:B------:R-:W2:Y:S02]  /*8ee0*/  S2R R3, SR_TID.X ;  /* 0x0000000000037919 */ /* 0x000ea40000002100 */
[----:B--2---:R-:W-:-:S04]  /*8ef0*/  LOP3.LUT R3, R3, 0x7f, RZ, 0xc0, !PT ;  /* 0x0000007f03037812 */ /* 0x004fc800078ec0ff */
[----:B------:R-:W-:-:S13]  /*8f00*/  ISETP.NE.AND P0, PT, R3, RZ, PT ;  /* 0x000000ff0300720c */ /* 0x000fda0003f05270 */
[----:B------:R-:W-:Y:S05]  /*8f10*/  @P0 BRA `(.L_x_54) ;  /* 0x00000000001c0947 */ /* 0x000fea0003800000 */
[----:B------:R-:W2:Y:S01]  /*8f20*/  S2R R3, SR_TID.X ;  /* 0x0000000000037919 */ /* 0x000ea20000002100 */
[----:B0-----:R-:W-:-:S04]  /*8f30*/  IMAD.MOV.U32 R2, RZ, RZ, 0x2000 ;  /* 0x00002000ff027424 */ /* 0x001fc800078e00ff */
[----:B------:R3:W-:Y:S01]  /*8f40*/  SYNCS.ARRIVE.TRANS64 RZ, [R0+URZ+0x28c30], R2 ;  /* 0x028c300200ff79a7 */ /* 0x0007e2000800003f */
[----:B--2---:R-:W-:-:S04]  /*8f50*/  LOP3.LUT R3, R3, 0x1f, RZ, 0xc0, !PT ;  /* 0x0000001f03037812 */ /* 0x004fc800078ec0ff */
[----:B------:R-:W-:-:S13]  /*8f60*/  ISETP.NE.AND P0, PT, R3, RZ, PT ;  /* 0x000000ff0300720c */ /* 0x000fda0003f05270 */
[----:B---3--:R-:W-:Y:S05]  /*8f70*/  @!P0 BRA `(.L_x_54) ;  /* 0x0000000000048947 */ /* 0x008fea0003800000 */
[----:B------:R-:W-:Y:S01]  /*8f80*/  BPT.TRAP 0x1 ;  /* 0x000000040000795c */ /* 0x000fe20000300000 */
.L_x_54:
[----:B0-----:R-:W2:Y:S01]  /*8f90*/  LDL R2, [R1+0x24] ;  /* 0x0000240001027983 */ /* 0x001ea20000100800 */
[----:B------:R-:W-:Y:S01]  /*8fa0*/  R2UR UR8, R18 ;  /* 0x00000000120872ca */ /* 0x000fe200000e0000 */
[----:B------:R-:W-:Y:S01]  /*8fb0*/  UIADD3 UR4, UP0, UR40, 0x370, URZ ;  /* 0x0000037028047890 */ /* 0x000fe2000ff1e03f */
[----:B------:R-:W-:Y:S01]  /*8fc0*/  R2UR UR9, R0 ;  /* 0x00000000000972ca */ /* 0x000fe200000e0000 */
[----:B------:R-:W-:Y:S01]  /*8fd0*/  UMOV UR6, 0x0 ;  /* 0x0000000000067882 */ /* 0x000fe20000000000 */
[----:B------:R-:W-:Y:S01]  /*8fe0*/  R2UR UR12, R17 ;  /* 0x00000000110c72ca */ /* 0x000fe200000e0000 */
[----:B------:R-:W-:Y:S01]  /*8ff0*/  UIADD3.X UR5, URZ, UR41, URZ, UP0, !UPT ;  /* 0x000000293f057290 */ /* 0x000fe200087fe43f */
[----:B-----5:R-:W-:Y:S01]  /*9000*/  R2UR UR13, R16 ;  /* 0x00000000100d72ca */ /* 0x020fe200000e0000 */
[----:B------:R-:W-:Y:S01]  /*9010*/  UMOV UR7, 0x14f00000 ;  /* 0x14f0000000077882 */ /* 0x000fe20000000000 */
[----:B------:R-:W-:Y:S01]  /*9020*/  PLOP3.LUT P0, PT, PT, PT, PT, 0x80, 0x0 ;  /* 0x000000000000781c */ /* 0x000fe20003f0f070 */
[----:B------:R-:W-:-:S03]  /*9030*/  UMOV UR10, URZ ;  /* 0x0000003f000a7c82 */ /* 0x000fc60008000000 */
[----:B------:R-:W-:Y:S01]  /*9040*/  P2R R0, PR, RZ, 0x1 ;  /* 0x00000001ff007803 */ /* 0x000fe20000000000 */
[----:B------:R-:W-:Y:S02]  /*9050*/  ULEA UR8, UR8, UR36, 0xd ;  /* 0x0000002408087291 */ /* 0x000fe4000f8e683f */
[----:B------:R-:W-:Y:S02]  /*9060*/  UIADD3 UR9, UR9, 0x28c30, URZ ;  /* 0x00028c3009097890 */ /* 0x000fe4000fffe03f */
[----:B------:R-:W-:Y:S01]  /*9070*/  UIADD3 UR8, UR8, 0x22400, URZ ;  /* 0x0002240008087890 */ /* 0x000fe2000fffe03f */
[----:B------:R3:W-:Y:S01]  /*9080*/  STL [R1+0x8], R0 ;  /* 0x0000080001007387 */ /* 0x0007e20000100800 */
[----:B--2---:R-:W-:-:S13]  /*9090*/  R2UR UR11, R2 ;  /* 0x00000000020b72ca */ /* 0x004fda00000e0000 */
[----:B------:R-:W-:-:S09]  /*90a0*/  USHF.L.U32 UR11, UR11, 0x6, URZ ;  /* 0x000000060b0b7899 */ /* 0x000fd2000800063f */
[----:B------:R3:W-:Y:S02]  /*90b0*/  UTMALDG.4D [UR8], [UR4], desc[UR6] ;  /* 0x00000608040075b4 */ /* 0x0007e40008019000 */
[----:B---3--:R-:W-:Y:S01]  /*90c0*/  NOP ;  /* 0x0000000000007918 */ /* 0x008fe20000000000 */
.L_x_50:
[----:B------:R-:W-:Y:S05]  /*90d0*/  WARPSYNC.ALL ;  /* 0x0000000000007948 */ /* 0x000fea0003800000 */
[----:B------:R-:W-:Y:S01]  /*90e0*/  UIADD3 UR4, UR36, 0x20400, URZ ;  /* 0x0002040024047890 */ /* 0x000fe2000fffe03f */
[----:B------:R-:W-:Y:S03]  /*90f0*/  BAR.SYNC.DEFER_BLOCKING 0x8, 0x100 ;  /* 0x0204000000007b1d */ /* 0x000fe60000010000 */
[----:B------:R-:W-:-:S06]  /*9100*/  ULOP3.LUT UP0, URZ, UR4, 0x3ff, URZ, 0xc0, !UPT ;  /* 0x000003ff043f7892 */ /* 0x000fcc000f80c03f */
[----:B------:R-:W-:-:S13]  /*9110*/  PLOP3.LUT P0, PT, PT, PT, UP0, 0x80, 0x0 ;  /* 0x000000000000781c */ /* 0x000fda0003f0f008 */
[----:B------:R-:W-:Y:S05]  /*9120*/  @!P0 BRA `(.L_x_55) ;  /* 0x0000000000408947 */ /* 0x000fea0003800000 */
[----:B------:R-:W-:Y:S01]  /*9130*/  MOV R2, 0x0 ;  /* 0x0000000000027802 */ /* 0x000fe20000000f00 */
[----:B------:R-:W-:Y:S01]  /*9140*/  ULDC.64 UR4, c[0x4][0x90] ;  /* 0x0100240000047ab9 */ /* 0x000fe20000000a00 */
[----:B------:R-:W-:Y:S01]  /*9150*/  ULDC.64 UR6, c[0x4][0x98] ;  /* 0x0100260000067ab9 */ /* 0x000fe20000000a00 */
[----:B------:R-:W-:Y:S01]  /*9160*/  ULDC.64 UR8, c[0x4][0x20] ;  /* 0x0100080000087ab9 */ /* 0x000fe20000000a00 */
[----:B------:R-:W-:Y:S02]  /*9170*/  IMAD.U32 R4, RZ, RZ, UR4 ;  /* 0x00000004ff047e24 */ /* 0x000fe4000f8e00ff */
[----:B------:R-:W2:Y:S01]  /*9180*/  LDC.64 R2, c[0x4][R2] ;  /* 0x0100000002027b82 */ /* 0x000ea20000000a00 */
[----:B------:R-:W-:Y:S02]  /*9190*/  IMAD.U32 R5, RZ, RZ, UR5 ;  /* 0x00000005ff057e24 */ /* 0x000fe4000f8e00ff */
[----:B------:R-:W-:Y:S02]  /*91a0*/  IMAD.U32 R6, RZ, RZ, UR6 ;  /* 0x00000006ff067e24 */ /* 0x000fe4000f8e00ff */
[----:B------:R-:W-:-:S02]  /*91b0*/  IMAD.U32 R7, RZ, RZ, UR7 ;  /* 0x00000007ff077e24 */ /* 0x000fc4000f8e00ff */
[----:B------:R-:W-:Y:S02]  /*91c0*/  IMAD.U32 R10, RZ, RZ, UR8 ;  /* 0x00000008ff0a7e24 */ /* 0x000fe4000f8e00ff */
[----:B------:R-:W-:Y:S02]  /*91d0*/  IMAD.U32 R11, RZ, RZ, UR9 ;  /* 0x00000009ff0b7e24 */ /* 0x000fe4000f8e00ff */
[----:B-1----:R-:W-:Y:S02]  /*91e0*/  IMAD.MOV.U32 R8, RZ, RZ, 0x70 ;  /* 0x00000070ff087424 */ /* 0x002fe400078e00ff */
[----:B------:R-:W-:Y:S02]  /*91f0*/  IMAD.MOV.U32 R12, RZ, RZ, 0x1 ;  /* 0x00000001ff0c7424 */ /* 0x000fe400078e00ff */
[----:B------:R-:W-:-:S07]  /*9200*/  IMAD.MOV.U32 R13, RZ, RZ, RZ ;  /* 0x000000ffff0d7224 */ /* 0x000fce00078e00ff */
[----:B------:R-:W-:-:S07]  /*9210*/  LEPC R20, `(.L_x_55) ;  /* 0x000000001014794e */ /* 0x000fce0000000000 */
[----:B0-2---:R-:W-:Y:S05]  /*9220*/  CALL.ABS.NOINC R2 ;  /* 0x0000000002007343 */ /* 0x005fea0003c00000 */
.L_x_55:
[----:B------:R-:W2:Y:S01]  /*9230*/  LDL.LU R5, [R1+0x10] ;  /* 0x0000100001057983 */ /* 0x000ea20000300800 */
[----:B0-----:R-:W-:Y:S01]  /*9240*/  SHF.R.S32.HI R0, RZ, 0x1f, R17 ;  /* 0x0000001fff007819 */ /* 0x001fe20000011411 */
[----:B------:R-:W-:Y:S01]  /*9250*/  ULDC.64 UR4, c[0x0][0x2d8] ;  /* 0x0000b60000047ab9 */ /* 0x000fe20000000a00 */
[----:B-1----:R-:W0:Y:S01]  /*9260*/  LDC R8, c[0x0][0x448] ;  /* 0x00011200ff087b82 */ /* 0x002e220000000800 */
[----:B------:R-:W3:Y:S01]  /*9270*/  LDL.LU R4, [R1+0x18] ;  /* 0x0000180001047983 */ /* 0x000ee20000300800 */
[----:B------:R-:W-:-:S03]  /*9280*/  ULDC UR6, c[0x0][0x2b8] ;  /* 0x0000ae0000067ab9 */ /* 0x000fc60000000800 */
[----:B------:R-:W4:Y:S01]  /*9290*/  LDL R9, [R1+0x20] ;  /* 0x0000200001097983 */ /* 0x000f220000100800 */
[----:B------:R-:W-:Y:S02]  /*92a0*/  IMAD R0, R0, UR4, RZ ;  /* 0x0000000400007c24 */ /* 0x000fe4000f8e02ff */
[----:B------:R-:W-:-:S04]  /*92b0*/  IMAD.WIDE.U32 R2, R17, UR4, RZ ;  /* 0x0000000411027c25 */ /* 0x000fc8000f8e00ff */
[----:B------:R-:W-:Y:S01]  /*92c0*/  IMAD R0, R17, UR5, R0 ;  /* 0x0000000511007c24 */ /* 0x000fe2000f8e0200 */
[----:B------:R-:W-:-:S03]  /*92d0*/  ULDC.64 UR4, c[0x0][0x2e0] ;  /* 0x0000b80000047ab9 */ /* 0x000fc60000000a00 */
[----:B------:R-:W-:Y:S01]  /*92e0*/  IMAD.IADD R3, R3, 0x1, R0 ;  /* 0x0000000103037824 */ /* 0x000fe200078e0200 */
[----:B0-----:R-:W-:-:S13]  /*92f0*/  ISETP.NE.AND P0, PT, R8, 0x1, PT ;  /* 0x000000010800780c */ /* 0x001fda0003f05270 */
[----:B------:R-:W0:Y:S08]  /*9300*/  @P0 LDC R6, c[0x0][0x44c] ;  /* 0x00011300ff060b82 */ /* 0x000e300000000800 */
[----:B------:R-:W1:Y:S01]  /*9310*/  @P0 LDC R7, c[0x0][0x450] ;  /* 0x00011400ff070b82 */ /* 0x000e620000000800 */
[----:B--2---:R-:W-:Y:S01]  /*9320*/  SHF.R.S32.HI R0, RZ, 0x1f, R5 ;  /* 0x0000001fff007819 */ /* 0x004fe20000011405 */
[----:B------:R-:W-:-:S04]  /*9330*/  IMAD.WIDE.U32 R2, R5, UR4, R2 ;  /* 0x0000000405027c25 */ /* 0x000fc8000f8e0002 */
[----:B---3--:R-:W-:Y:S02]  /*9340*/  IMAD.MOV R4, RZ, RZ, -R4 ;  /* 0x000000ffff047224 */ /* 0x008fe400078e0a04 */
[----:B------:R-:W-:Y:S01]  /*9350*/  IMAD R0, R0, UR4, RZ ;  /* 0x0000000400007c24 */ /* 0x000fe2000f8e02ff */
[----:B------:R-:W-:Y:S02]  /*9360*/  ULDC UR4, c[0x0][0xc38] ;  /* 0x00030e0000047ab9 */ /* 0x000fe40000000800 */
[----:B----4-:R-:W-:Y:S02]  /*9370*/  IMAD R4, R4, UR4, R9 ;  /* 0x0000000404047c24 */ /* 0x010fe4000f8e0209 */
[----:B------:R2:W5:Y:S01]  /*9380*/  LDL R9, [R1+0x28] ;  /* 0x0000280001097983 */ /* 0x0005620000100800 */
[----:B------:R-:W-:Y:S01]  /*9390*/  IMAD R0, R5, UR5, R0 ;  /* 0x0000000505007c24 */ /* 0x000fe2000f8e0200 */
[----:B------:R-:W-:Y:S01]  /*93a0*/  ULDC.64 UR4, c[0x0][0x2d0] ;  /* 0x0000b40000047ab9 */ /* 0x000fe20000000a00 */
[----:B------:R-:W3:Y:S02]  /*93b0*/  S2R R5, SR_TID.X ;  /* 0x0000000000057919 */ /* 0x000ee40000002100 */
[----:B------:R-:W-:Y:S01]  /*93c0*/  IMAD.IADD R3, R3, 0x1, R0 ;  /* 0x0000000103037824 */ /* 0x000fe200078e0200 */
[----:B---3--:R-:W-:-:S04]  /*93d0*/  LOP3.LUT R5, R5, 0x7f, RZ, 0xc0, !PT ;  /* 0x0000007f05057812 */ /* 0x008fc800078ec0ff */
[----:B------:R-:W-:Y:S02]  /*93e0*/  SHF.R.U32.HI R10, RZ, 0x3, R5 ;  /* 0x00000003ff0a7819 */ /* 0x000fe40000011605 */
[----:B------:R-:W3:Y:S02]  /*93f0*/  S2R R5, SR_TID.X ;  /* 0x0000000000057919 */ /* 0x000ee40000002100 */
[----:B---3--:R-:W-:-:S05]  /*9400*/  IMAD.SHL.U32 R5, R5, 0x10, RZ ;  /* 0x0000001005057824 */ /* 0x008fca00078e00ff */
[----:B------:R-:W-:-:S05]  /*9410*/  LOP3.LUT R5, R10, 0x70, R5, 0xf8, !PT ;  /* 0x000000700a057812 */ /* 0x000fca00078ef805 */
[----:B------:R-:W-:Y:S01]  /*9420*/  IMAD R0, R4, 0x40, R5 ;  /* 0x0000004004007824 */ /* 0x000fe200078e0205 */
[----:B------:R-:W3:Y:S03]  /*9430*/  S2R R10, SR_TID.X ;  /* 0x00000000000a7919 */ /* 0x000ee60000002100 */
[----:B0-----:R-:W-:-:S04]  /*9440*/  @P0 IMAD.HI.U32 R6, R0, R6, RZ ;  /* 0x0000000600060227 */ /* 0x001fc800078e00ff */
[----:B------:R-:W-:Y:S01]  /*9450*/  IMAD.MOV.U32 R5, RZ, RZ, R0 ;  /* 0x000000ffff057224 */ /* 0x000fe200078e0000 */
[----:B-1----:R-:W-:-:S05]  /*9460*/  @P0 SHF.R.U32.HI R5, RZ, R7, R6 ;  /* 0x00000007ff050219 */ /* 0x002fca0000011606 */
[----:B------:R-:W-:-:S04]  /*9470*/  IMAD.MOV R6, RZ, RZ, -R5 ;  /* 0x000000ffff067224 */ /* 0x000fc800078e0a05 */
[----:B------:R-:W-:Y:S01]  /*9480*/  IMAD R0, R8, R6, R0 ;  /* 0x0000000608007224 */ /* 0x000fe200078e0200 */
[----:B------:R-:W-:Y:S01]  /*9490*/  SHF.R.S32.HI R6, RZ, 0x1f, R5 ;  /* 0x0000001fff067819 */ /* 0x000fe20000011405 */
[----:B------:R-:W-:-:S04]  /*94a0*/  IMAD.WIDE.U32 R2, R5, UR4, R2 ;  /* 0x0000000405027c25 */ /* 0x000fc8000f8e0002 */
[----:B------:R-:W-:-:S04]  /*94b0*/  IMAD R6, R6, UR4, RZ ;  /* 0x0000000406067c24 */ /* 0x000fc8000f8e02ff */
[----:B------:R-:W-:Y:S01]  /*94c0*/  IMAD R6, R5, UR5, R6 ;  /* 0x0000000505067c24 */ /* 0x000fe2000f8e0206 */
[----:B------:R-:W-:Y:S01]  /*94d0*/  SHF.R.S32.HI R5, RZ, 0x1f, R0 ;  /* 0x0000001fff057819 */ /* 0x000fe20000011400 */
[----:B------:R-:W-:Y:S02]  /*94e0*/  ULDC.64 UR4, c[0x0][0x2c8] ;  /* 0x0000b20000047ab9 */ /* 0x000fe40000000a00 */
[----:B------:R-:W-:Y:S02]  /*94f0*/  IMAD.IADD R3, R3, 0x1, R6 ;  /* 0x0000000103037824 */ /* 0x000fe400078e0206 */
[----:B------:R-:W-:Y:S02]  /*9500*/  IMAD R5, R5, UR4, RZ ;  /* 0x0000000405057c24 */ /* 0x000fe4000f8e02ff */
[----:B------:R-:W-:-:S04]  /*9510*/  IMAD.WIDE.U32 R2, R0, UR4, R2 ;  /* 0x0000000400027c25 */ /* 0x000fc8000f8e0002 */
[----:B---3--:R-:W-:Y:S02]  /*9520*/  IMAD.SHL.U32 R10, R10, 0x8, RZ ;  /* 0x000000080a0a7824 */ /* 0x008fe400078e00ff */
[----:B------:R-:W-:Y:S01]  /*9530*/  IMAD R5, R0, UR5, R5 ;  /* 0x0000000500057c24 */ /* 0x000fe2000f8e0205 */
[----:B------:R-:W-:Y:S02]  /*9540*/  ULDC.64 UR4, c[0x0][0x280] ;  /* 0x0000a00000047ab9 */ /* 0x000fe40000000a00 */
[----:B------:R-:W-:Y:S01]  /*9550*/  LOP3.LUT R10, R10, 0x38, RZ, 0xc0, !PT ;  /* 0x000000380a0a7812 */ /* 0x000fe200078ec0ff */
[----:B------:R-:W-:Y:S01]  /*9560*/  IMAD.IADD R5, R3, 0x1, R5 ;  /* 0x0000000103057824 */ /* 0x000fe200078e0205 */
[----:B------:R-:W-:Y:S01]  /*9570*/  LEA R0, P1, R2, UR4, 0x1 ;  /* 0x0000000402007c11 */ /* 0x000fe2000f8208ff */
[----:B------:R-:W-:Y:S01]  /*9580*/  UMOV UR4, 0xffffffff ;  /* 0xffffffff00047882 */ /* 0x000fe20000000000 */
[----:B------:R-:W-:Y:S02]  /*9590*/  ISETP.GE.AND P0, PT, R10, UR6, PT ;  /* 0x000000060a007c0c */ /* 0x000fe4000bf06270 */
[----:B------:R-:W-:Y:S01]  /*95a0*/  LEA.HI.X R2, R2, UR5, R5, 0x1, P1 ;  /* 0x0000000502027c11 */ /* 0x000fe200088f0c05 */
[----:B--2---:R-:W-:Y:S10]  /*95b0*/  BRA.DIV UR4, `(.L_x_56) ;  /* 0x0000003e04cc7947 */ /* 0x004ff4000b800000 */
[----:B------:R-:W0:Y:S01]  /*95c0*/  S2R R6, SR_TID.X ;  /* 0x0000000000067919 */ /* 0x000e220000002100 */
[----:B------:R-:W-:Y:S02]  /*95d0*/  ULDC UR4, c[0x0][0x288] ;  /* 0x0000a20000047ab9 */ /* 0x000fe40000000800 */
[----:B------:R-:W-:Y:S01]  /*95e0*/  IMAD R3, R8, UR4, RZ ;  /* 0x0000000408037c24 */ /* 0x000fe2000f8e02ff */
[----:B------:R-:W1:Y:S01]  /*95f0*/  SHFL.IDX PT, R7, R0, RZ, 0x181f ;  /* 0x00181fff00077589 */ /* 0x000e6200000e0000 */
[----:B0-----:R-:W-:-:S04]  /*9600*/  LOP3.LUT R6, R6, 0x7f, RZ, 0xc0, !PT ;  /* 0x0000007f06067812 */ /* 0x001fc800078ec0ff */
[----:B------:R-:W-:Y:S02]  /*9610*/  SHF.R.U32.HI R11, RZ, 0x3, R6 ;  /* 0x00000003ff0b7819 */ /* 0x000fe40000011606 */
[----:B------:R-:W0:Y:S03]  /*9620*/  SHFL.IDX PT, R6, R2, RZ, 0x181f ;  /* 0x00181fff02067589 */ /* 0x000e2600000e0000 */
[----:B------:R-:W-:-:S04]  /*9630*/  IMAD R4, R4, 0x40, R11 ;  /* 0x0000004004047824 */ /* 0x000fc800078e020b */
[C---:B------:R-:W-:Y:S01]  /*9640*/  VIADD R5, R4.reuse, 0x10 ;  /* 0x0000001004057836 */ /* 0x040fe20000000000 */
[----:B------:R-:W-:-:S13]  /*9650*/  ISETP.GE.AND P1, PT, R4, R3, PT ;  /* 0x000000030400720c */ /* 0x000fda0003f26270 */
[----:B-1----:R-:W-:-:S05]  /*9660*/  @!P1 LEA R7, P2, R10, R7, 0x1 ;  /* 0x000000070a079211 */ /* 0x002fca00078408ff */
[----:B0-----:R-:W-:-:S05]  /*9670*/  @!P1 IMAD.X R6, RZ, RZ, R6, P2 ;  /* 0x000000ffff069224 */ /* 0x001fca00010e0606 */
[----:B------:R-:W-:-:S04]  /*9680*/  @!P1 LOP3.LUT R7, R7, R6, RZ, 0x3c, !PT ;  /* 0x0000000607079212 */ /* 0x000fc800078e3cff */
[----:B------:R-:W-:-:S04]  /*9690*/  @!P1 LOP3.LUT R6, R7, R6, RZ, 0x3c, !PT ;  /* 0x0000000607069212 */ /* 0x000fc800078e3cff */
[----:B------:R-:W-:-:S05]  /*96a0*/  @!P1 LOP3.LUT R7, R7, R6, RZ, 0x3c, !PT ;  /* 0x0000000607079212 */ /* 0x000fca00078e3cff */
[----:B------:R-:W-:Y:S01]  /*96b0*/  @!PT LDS RZ, [RZ] ;  /* 0x00000000fffff984 */ /* 0x000fe20000000800 */
[----:B-----5:R0:W-:Y:S01]  /*96c0*/  @!P1 LDGSTS.E.BYPASS.LTC128B.128 [R9+0x20400], desc[UR42][R6.64], !P0 ;  /* 0x2040000006099fae */ /* 0x0201e2000c101d6a */
[----:B------:R-:W-:Y:S01]  /*96d0*/  ISETP.GE.AND P1, PT, R5, R3, PT ;  /* 0x000000030500720c */ /* 0x000fe20003f26270 */
[----:B------:R-:W-:Y:S02]  /*96e0*/  VIADD R5, R4, 0x20 ;  /* 0x0000002004057836 */ /* 0x000fe40000000000 */
[----:B0-----:R-:W0:Y:S04]  /*96f0*/  SHFL.IDX PT, R7, R0, 0x1, 0x181f ;  /* 0x00381f0000077f89 */ /* 0x001e2800000e0000 */
[----:B------:R-:W1:Y:S06]  /*9700*/  SHFL.IDX PT, R6, R2, 0x1, 0x181f ;  /* 0x00381f0002067f89 */ /* 0x000e6c00000e0000 */
[----:B0-----:R-:W-:-:S05]  /*9710*/  @!P1 LEA R7, P2, R10, R7, 0x1 ;  /* 0x000000070a079211 */ /* 0x001fca00078408ff */
[----:B-1----:R-:W-:-:S05]  /*9720*/  @!P1 IMAD.X R6, RZ, RZ, R6, P2 ;  /* 0x000000ffff069224 */ /* 0x002fca00010e0606 */
[----:B------:R-:W-:-:S04]  /*9730*/  @!P1 LOP3.LUT R7, R7, R6, RZ, 0x3c, !PT ;  /* 0x0000000607079212 */ /* 0x000fc800078e3cff */
[----:B------:R-:W-:-:S04]  /*9740*/  @!P1 LOP3.LUT R6, R7, R6, RZ, 0x3c, !PT ;  /* 0x0000000607069212 */ /* 0x000fc800078e3cff */
[----:B------:R-:W-:-:S05]  /*9750*/  @!P1 LOP3.LUT R7, R7, R6, RZ, 0x3c, !PT ;  /* 0x0000000607079212 */ /* 0x000fca00078e3cff */
[----:B------:R0:W-:Y:S01]  /*9760*/  @!P1 LDGSTS.E.BYPASS.LTC128B.128 [R9+0x20c00], desc[UR42][R6.64], !P0 ;  /* 0x20c0000006099fae */ /* 0x0001e2000c101d6a */
[----:B------:R-:W-:-:S03]  /*9770*/  ISETP.GE.AND P1, PT, R5, R3, PT ;  /* 0x000000030500720c */ /* 0x000fc60003f26270 */
[----:B------:R-:W-:Y:S04]  /*9780*/  SHFL.IDX PT, R5, R2, 0x3, 0x181f ;  /* 0x00781f0002057f89 */ /* 0x000fe800000e0000 */
[----:B0-----:R-:W0:Y:S04]  /*9790*/  SHFL.IDX PT, R7, R0, 0x2, 0x181f ;  /* 0x00581f0000077f89 */ /* 0x001e2800000e0000 */
[----:B------:R-:W1:Y:S04]  /*97a0*/  SHFL.IDX PT, R6, R2, 0x2, 0x181f ;  /* 0x00581f0002067f89 */ /* 0x000e6800000e0000 */
[----:B------:R-:W2:Y:S01]  /*97b0*/  SHFL.IDX PT, R0, R0, 0x3, 0x181f ;  /* 0x00781f0000007f89 */ /* 0x000ea200000e0000 */
[----:B0-----:R-:W-:-:S05]  /*97c0*/  @!P1 LEA R7, P2, R10, R7, 0x1 ;  /* 0x000000070a079211 */ /* 0x001fca00078408ff */
[----:B-1----:R-:W-:-:S05]  /*97d0*/  @!P1 IMAD.X R6, RZ, RZ, R6, P2 ;  /* 0x000000ffff069224 */ /* 0x002fca00010e0606 */
[----:B------:R-:W-:-:S04]  /*97e0*/  @!P1 LOP3.LUT R7, R7, R6, RZ, 0x3c, !PT ;  /* 0x0000000607079212 */ /* 0x000fc800078e3cff */
[----:B------:R-:W-:-:S04]  /*97f0*/  @!P1 LOP3.LUT R6, R7, R6, RZ, 0x3c, !PT ;  /* 0x0000000607069212 */ /* 0x000fc800078e3cff */
[----:B------:R-:W-:-:S05]  /*9800*/  @!P1 LOP3.LUT R7, R7, R6, RZ, 0x3c, !PT ;  /* 0x0000000607079212 */ /* 0x000fca00078e3cff */
[----:B--2---:R0:W-:Y:S02]  /*9810*/  @!P1 LDGSTS.E.BYPASS.LTC128B.128 [R9+0x21400], desc[UR42][R6.64], !P0 ;  /* 0x2140000006099fae */ /* 0x0041e4000c101d6a */
.L_x_167:
[----:B01----:R-:W2:Y:S01]  /*9820*/  LDL R6, [R1+0x30] ;  /* 0x0000300001067983 */ /* 0x003ea20000100800 */
[----:B------:R-:W-:-:S05]  /*9830*/  VIADD R4, R4, 0x30 ;  /* 0x0000003004047836 */ /* 0x000fca0000000000 */
[----:B------:R-:W-:-:S13]  /*9840*/  ISETP.GE.AND P1, PT, R4, R3, PT ;  /* 0x000000030400720c */ /* 0x000fda0003f26270 */
[----:B------:R-:W-:-:S05]  /*9850*/  @!P1 LEA R2, P2, R10, R0, 0x1 ;  /* 0x000000000a029211 */ /* 0x000fca00078408ff */
[----:B------:R-:W-:-:S05]  /*9860*/  @!P1 IMAD.X R3, RZ, RZ, R5, P2 ;  /* 0x000000ffff039224 */ /* 0x000fca00010e0605 */
[----:B------:R-:W-:Y:S01]  /*9870*/  @!PT LDS RZ, [RZ] ;  /* 0x00000000fffff984 */ /* 0x000fe20000000800 */
[----:B------:R-:W-:Y:S01]  /*9880*/  @!PT LDS RZ, [RZ] ;  /* 0x00000000fffff984 */ /* 0x000fe20000000800 */
[----:B------:R-:W-:Y:S01]  /*9890*/  @!PT LDS RZ, [RZ] ;  /* 0x00000000fffff984 */ /* 0x000fe20000000800 */
[----:B------:R0:W-:Y:S01]  /*98a0*/  @!P1 LDGSTS.E.BYPASS.LTC128B.128 [R9+0x21c00], desc[UR42][R2.64], !P0 ;  /* 0x21c0000002099fae */ /* 0x0001e2000c101d6a */
[----:B------:R-:W-:Y:S01]  /*98b0*/  NOP ;  /* 0x0000000000007918 */ /* 0x000fe20000000000 */
[----:B------:R-:W-:Y:S02]  /*98c0*/  SYNCS.ARRIVE.TRANS64.RED.A0T1 RZ, [UR36+0x28c00], RZ ;  /* 0x028c00ffffff79a7 */ /* 0x000fe40008200424 */
[----:B------:R-:W-:Y:S01]  /*98d0*/  ARRIVES.LDGSTSBAR.64.TRANSCNT [UR36+0x28c00] ;  /* 0x028c0000ff0079b0 */ /* 0x000fe20008000aa4 */
[----:B--2---:R-:W-:-:S04]  /*98e0*/  LOP3.LUT R0, R6, 0x1, RZ, 0xc, !PT ;  /* 0x0000000106007812 */ /* 0x004fc800078e0cff */
[----:B------:R-:W-:Y:S01]  /*98f0*/  SHF.L.U32 R0, R0, 0x1f, RZ ;  /* 0x0000001f00007819 */ /* 0x000fe200000006ff */
[----:B------:R-:W-:Y:S01]  /*9900*/  NOP ;  /* 0x0000000000007918 */ /* 0x000fe20000000000 */
[----:B------:R-:W-:Y:S01]  /*9910*/  SYNCS.ARRIVE.TRANS64.A1T0 RZ, [UR36+0x28c00], RZ ;  /* 0x028c00ffffff79a7 */ /* 0x000fe20008100024 */
[----:B------:R-:W-:Y:S01]  /*9920*/  BSSY B0, `(.L_x_57) ;  /* 0x0000003000007945 */ /* 0x000fe20003800000 */
[----:B------:R-:W1:Y:S03]  /*9930*/  SYNCS.PHASECHK.TRANS64.TRYWAIT P0, [UR36+0x28c20], R0 ;  /* 0x028c2000ff0075a7 */ /* 0x000e660008000164 */
[----:B01----:R-:W-:Y:S05]  /*9940*/  @!P0 BRA `(.L_x_58) ;  /* 0x00000040003c8947 */ /* 0x003fea0003800000 */
.L_x_168:
[----:B------:R-:W-:Y:S05]  /*9950*/  BSYNC B0 ;  /* 0x0000000000007941 */ /* 0x000fea0003800000 */
.L_x_57:
[----:B------:R-:W2:Y:S01]  /*9960*/  LDL R2, [R1+0x8] ;  /* 0x0000080001027983 */ /* 0x000ea20000100800 */
[----:B------:R-:W-:Y:S01]  /*9970*/  BSSY B0, `(.L_x_59) ;  /* 0x0000095000007945 */ /* 0x000fe20003800000 */
[----:B--2---:R-:W-:-:S13]  /*9980*/  ISETP.NE.AND P0, PT, R2, RZ, PT ;  /* 0x000000ff0200720c */ /* 0x004fda0003f05270 */
[----:B------:R-:W-:Y:S05]  /*9990*/  @!P0 BRA `(.L_x_60) ;  /* 0x0000000800488947 */ /* 0x000fea0003800000 */
[----:B------:R-:W2:Y:S01]  /*99a0*/  LDL R4, [R1] ;  /* 0x0000000001047983 */ /* 0x000ea20000100800 */
[----:B0-----:R-:W-:Y:S01]  /*99b0*/  LEA R3, R18, UR36, 0x3 ;  /* 0x0000002412037c11 */ /* 0x001fe2000f8e18ff */
[----:B------:R-:W-:Y:S01]  /*99c0*/  BSSY B1, `(.L_x_61) ;  /* 0x0000007000017945 */ /* 0x000fe20003800000 */
[----:B------:R-:W0:Y:S02]  /*99d0*/  S2R R2, SR_TID.X ;  /* 0x0000000000027919 */ /* 0x000e240000002100 */
[----:B0-----:R-:W-:-:S04]  /*99e0*/  LOP3.LUT R2, R2, 0x7f, RZ, 0xc0, !PT ;  /* 0x0000007f02027812 */ /* 0x001fc800078ec0ff */
[----:B------:R-:W-:Y:S02]  /*99f0*/  ISETP.NE.AND P1, PT, R2, RZ, PT ;  /* 0x000000ff0200720c */ /* 0x000fe40003f25270 */
[----:B--2---:R-:W-:-:S04]  /*9a00*/  SHF.L.U32 R0, R4, 0x1f, RZ ;  /* 0x0000001f04007819 */ /* 0x004fc800000006ff */
[----:B------:R-:W0:Y:S02]  /*9a10*/  SYNCS.PHASECHK.TRANS64.TRYWAIT P0, [R3+URZ+0x28c60], R0 ;  /* 0x028c6000030075a7 */ /* 0x000e24000800017f */
[----:B0-----:R-:W-:Y:S05]  /*9a20*/  @!P0 BRA `(.L_x_62) ;  /* 0x00000040001c8947 */ /* 0x001fea0003800000 */
.L_x_169:
[----:B------:R-:W-:Y:S05]  /*9a30*/  BSYNC B1 ;  /* 0x0000000000017941 */ /* 0x000fea0003800000 */
.L_x_61:
[----:B------:R-:W-:Y:S04]  /*9a40*/  BSSY B1, `(.L_x_63) ;  /* 0x0000009000017945 */ /* 0x000fe80003800000 */
[----:B------:R-:W-:Y:S05]  /*9a50*/  @P1 BRA `(.L_x_64) ;  /* 0x00000000001c1947 */ /* 0x000fea0003800000 */
[----:B------:R-:W1:Y:S01]  /*9a60*/  S2R R2, SR_TID.X ;  /* 0x0000000000027919 */ /* 0x000e620000002100 */
[----:B0-----:R-:W-:-:S04]  /*9a70*/  IMAD.MOV.U32 R0, RZ, RZ, 0x10000 ;  /* 0x00010000ff007424 */ /* 0x001fc800078e00ff */
[----:B------:R2:W-:Y:S01]  /*9a80*/  SYNCS.ARRIVE.TRANS64 RZ, [R3+URZ+0x28c50], R0 ;  /* 0x028c500003ff79a7 */ /* 0x0005e2000800003f */
[----:B-1----:R-:W-:-:S04]  /*9a90*/  LOP3.LUT R2, R2, 0x1f, RZ, 0xc0, !PT ;  /* 0x0000001f02027812 */ /* 0x002fc800078ec0ff */
[----:B------:R-:W-:-:S13]  /*9aa0*/  ISETP.NE.AND P0, PT, R2, RZ, PT ;  /* 0x000000ff0200720c */ /* 0x000fda0003f05270 */
[----:B--2---:R-:W-:Y:S05]  /*9ab0*/  @!P0 BRA `(.L_x_64) ;  /* 0x0000000000048947 */ /* 0x004fea0003800000 */
[----:B------:R-:W-:Y:S01]  /*9ac0*/  BPT.TRAP 0x1 ;  /* 0x000000040000795c */ /* 0x000fe20000300000 */
.L_x_64:
[----:B------:R-:W-:Y:S05]  /*9ad0*/  BSYNC B1 ;  /* 0x0000000000017941 */ /* 0x000fea0003800000 */
.L_x_63:
[----:B0-----:R-:W2:Y:S01]  /*9ae0*/  LDL R0, [R1+0x24] ;  /* 0x0000240001007983 */ /* 0x001ea20000100800 */
[----:B------:R-:W-:Y:S01]  /*9af0*/  LEA R2, R18, UR36, 0x10 ;  /* 0x0000002412027c11 */ /* 0x000fe2000f8e80ff */
[----:B------:R-:W-:Y:S01]  /*9b00*/  UIADD3 UR4, UP0, UR40, 0x470, URZ ;  /* 0x0000047028047890 */ /* 0x000fe2000ff1e03f */
[----:B------:R-:W-:Y:S01]  /*9b10*/  VIADD R3, R3, 0x28c50 ;  /* 0x00028c5003037836 */ /* 0x000fe20000000000 */
[----:B------:R-:W-:Y:S01]  /*9b20*/  PLOP3.LUT P0, PT, PT, PT, PT, 0x80, 0x0 ;  /* 0x000000000000781c */ /* 0x000fe20003f0f070 */
[----:B------:R-:W-:Y:S01]  /*9b30*/  UMOV UR6, 0x0 ;  /* 0x0000000000067882 */ /* 0x000fe20000000000 */
[----:B------:R-:W-:Y:S01]  /*9b40*/  VIADD R4, R2, 0x400 ;  /* 0x0000040002047836 */ /* 0x000fe20000000000 */
[----:B------:R-:W-:Y:S01]  /*9b50*/  UIADD3.X UR5, URZ, UR41, URZ, UP0, !UPT ;  /* 0x000000293f057290 */ /* 0x000fe200087fe43f */
[----:B------:R-:W-:Y:S01]  /*9b60*/  UMOV UR7, 0x14f00000 ;  /* 0x14f0000000077882 */ /* 0x000fe20000000000 */
[----:B------:R-:W-:Y:S01]  /*9b70*/  UMOV UR10, URZ ;  /* 0x0000003f000a7c82 */ /* 0x000fe20008000000 */
[----:B--2---:R-:W-:-:S09]  /*9b80*/  IMAD.SHL.U32 R0, R0, 0x40, RZ ;  /* 0x0000004000007824 */ /* 0x004fd200078e00ff */
.L_x_65:
[----:B------:R-:W-:-:S13]  /*9b90*/  @P0 ELECT P1, URZ, PT ;  /* 0x00000000003f082f */ /* 0x000fda0003820000 */
[----:B------:R-:W-:Y:S02]  /*9ba0*/  @P1 R2UR UR13, R16 ;  /* 0x00000000100d12ca */ /* 0x000fe400000e0000 */
[----:B------:R-:W-:Y:S02]  /*9bb0*/  @P1 R2UR UR12, R17 ;  /* 0x00000000110c12ca */ /* 0x000fe400000e0000 */
[----:B------:R-:W-:Y:S02]  /*9bc0*/  @P1 R2UR UR11, R0 ;  /* 0x00000000000b12ca */ /* 0x000fe400000e0000 */
[----:B------:R-:W-:Y:S02]  /*9bd0*/  @P1 R2UR UR9, R3 ;  /* 0x00000000030912ca */ /* 0x000fe400000e0000 */
[----:B------:R-:W-:Y:S02]  /*9be0*/  @P1 R2UR UR8, R4 ;  /* 0x00000000040812ca */ /* 0x000fe400000e0000 */
[----:B------:R-:W-:-:S02]  /*9bf0*/  @P1 PLOP3.LUT P0, PT, P1, PT, PT, 0x8, 0x0 ;  /* 0x000000000000181c */ /* 0x000fc40000f0e170 */
[----:B------:R-:W-:-:S09]  /*9c00*/  PLOP3.LUT P1, PT, PT, PT, PT, 0x8, 0x0 ;  /* 0x000000000000781c */ /* 0x000fd20003f2e170 */
[----:B------:R0:W-:Y:S02]  /*9c10*/  UTMALDG.4D [UR8], [UR4], desc[UR6] ;  /* 0x00000608040075b4 */ /* 0x0001e40008019000 */
[----:B0-----:R-:W-:Y:S05]  /*9c20*/  @P0 BRA.U.ANY `(.L_x_65) ;  /* 0xfffffffd00d80947 */ /* 0x001fea000393ffff */
[----:B------:R-:W-:Y:S01]  /*9c30*/  PLOP3.LUT P0, PT, PT, PT, PT, 0x80, 0x0 ;  /* 0x000000000000781c */ /* 0x000fe20003f0f070 */
[----:B------:R-:W-:Y:S01]  /*9c40*/  VIADD R4, R2, 0x2400 ;  /* 0x0000240002047836 */ /* 0x000fe20000000000 */
[----:B------:R-:W-:Y:S01]  /*9c50*/  UMOV UR6, 0x0 ;  /* 0x0000000000067882 */ /* 0x000fe20000000000 */
[----:B------:R-:W-:Y:S01]  /*9c60*/  UMOV UR7, 0x14f00000 ;  /* 0x14f0000000077882 */ /* 0x000fe20000000000 */
[----:B------:R-:W-:-:S09]  /*9c70*/  UMOV UR10, 0x40 ;  /* 0x00000040000a7882 */ /* 0x000fd20000000000 */
.L_x_66:
        /* <DEDUP_REMOVED lines=15> */
.L_x_67:
        /* <DEDUP_REMOVED lines=15> */
.L_x_68:
        /* <DEDUP_REMOVED lines=15> */
.L_x_69:
        /* <DEDUP_REMOVED lines=15> */
.L_x_70:
        /* <DEDUP_REMOVED lines=15> */
.L_x_71:
        /* <DEDUP_REMOVED lines=15> */
.L_x_72:
        /* <DEDUP_REMOVED lines=9> */
[----:B-1----:R-:W-:Y:S05]  /*a2b0*/  @P0 BRA.U.ANY `(.L_x_72) ;  /* 0xfffffffd00d80947 */ /* 0x002fea000393ffff */
.L_x_60:
[----:B------:R-:W-:Y:S05]  /*a2c0*/  BSYNC B0 ;  /* 0x0000000000007941 */ /* 0x000fea0003800000 */
.L_x_59:
[----:B------:R-:W2:Y:S04]  /*a2d0*/  LDL.LU R4, [R1+0x2c] ;  /* 0x00002c0001047983 */ /* 0x000ea80000300800 */
[----:B------:R-:W3:Y:S01]  /*a2e0*/  LDL.LU R7, [R1] ;  /* 0x0000000001077983 */ /* 0x000ee20000300800 */
[----:B------:R-:W-:-:S05]  /*a2f0*/  VIADD R18, R18, 0x1 ;  /* 0x0000000112127836 */ /* 0x000fca0000000000 */
[----:B------:R-:W-:-:S04]  /*a300*/  ISETP.NE.AND P0, PT, R18, 0x2, PT ;  /* 0x000000021200780c */ /* 0x000fc80003f05270 */
[----:B0-----:R-:W-:Y:S02]  /*a310*/  SEL R0, RZ, 0x1, P0 ;  /* 0x00000001ff007807 */ /* 0x001fe40000000000 */
[----:B------:R-:W-:Y:S02]  /*a320*/  SEL R18, R18, RZ, P0 ;  /* 0x000000ff12127207 */ /* 0x000fe40000000000 */
[----:B--2---:R-:W-:Y:S02]  /*a330*/  ISETP.GE.AND P1, PT, R4, 0x41, PT ;  /* 0x000000410400780c */ /* 0x004fe40003f26270 */
[----:B---3--:R-:W-:-:S05]  /*a340*/  LOP3.LUT R7, R7, R0, RZ, 0x3c, !PT ;  /* 0x0000000007077212 */ /* 0x008fca00078e3cff */
[----:B------:R0:W-:Y:S06]  /*a350*/  STL [R1], R7 ;  /* 0x0000000701007387 */ /* 0x0001ec0000100800 */
[----:B------:R-:W-:Y:S05]  /*a360*/  @!P1 BRA `(.L_x_73) ;  /* 0x00000028005c9947 */ /* 0x000fea0003800000 */
[----:B------:R-:W2:Y:S01]  /*a370*/  LDL R4, [R1+0x1c] ;  /* 0x00001c0001047983 */ /* 0x000ea20000100800 */
[----:B------:R-:W-:Y:S02]  /*a380*/  IMAD.MOV.U32 R0, RZ, RZ, 0x1 ;  /* 0x00000001ff007424 */ /* 0x000fe400078e00ff */
[----:B--2---:R-:W-:-:S05]  /*a390*/  IMAD.MOV R6, RZ, RZ, -R4 ;  /* 0x000000ffff067224 */ /* 0x004fca00078e0a04 */
[----:B------:R-:W-:-:S05]  /*a3a0*/  VIADDMNMX R6, R6, R0, 0xffffffff, !PT ;  /* 0xffffffff06067446 */ /* 0x000fca0007800100 */
[----:B------:R-:W-:-:S05]  /*a3b0*/  IMAD.IADD R0, R4, 0x1, R6 ;  /* 0x0000000104007824 */ /* 0x000fca00078e0206 */
[----:B------:R-:W-:-:S04]  /*a3c0*/  LOP3.LUT R0, R0, 0x1, RZ, 0xc0, !PT ;  /* 0x0000000100007812 */ /* 0x000fc800078ec0ff */
[----:B------:R-:W-:Y:S01]  /*a3d0*/  ISETP.NE.U32.AND P0, PT, R0, 0x1, PT ;  /* 0x000000010000780c */ /* 0x000fe20003f05070 */
[----:B------:R-:W-:-:S12]  /*a3e0*/  VIADD R0, R4, 0xfffffffe ;  /* 0xfffffffe04007836 */ /* 0x000fd80000000000 */
[----:B------:R-:W-:Y:S05]  /*a3f0*/  @P0 BRA `(.L_x_74) ;  /* 0x0000000c00600947 */ /* 0x000fea0003800000 */
[----:B------:R-:W2:Y:S01]  /*a400*/  LDL R4, [R1+0x8] ;  /* 0x0000080001047983 */ /* 0x000ea20000100800 */
[----:B------:R-:W-:Y:S01]  /*a410*/  BSSY B0, `(.L_x_75) ;  /* 0x00000cd000007945 */ /* 0x000fe20003800000 */
[----:B--2---:R-:W-:-:S13]  /*a420*/  ISETP.NE.AND P2, PT, R4, RZ, PT ;  /* 0x000000ff0400720c */ /* 0x004fda0003f45270 */
[----:B------:R-:W-:Y:S05]  /*a430*/  @!P2 BRA `(.L_x_76) ;  /* 0x0000000c0028a947 */ /* 0x000fea0003800000 */
[----:B------:R-:W2:Y:S02]  /*a440*/  LDL R4, [R1+0xc] ;  /* 0x00000c0001047983 */ /* 0x000ea40000100800 */
[----:B--2---:R-:W-:-:S13]  /*a450*/  ISETP.NE.AND P2, PT, R4, RZ, PT ;  /* 0x000000ff0400720c */ /* 0x004fda0003f45270 */
[----:B------:R-:W-:Y:S05]  /*a460*/  @!P2 BRA `(.L_x_77) ;  /* 0x00000000004ca947 */ /* 0x000fea0003800000 */
[----:B------:R-:W2:Y:S01]  /*a470*/  LDL R8, [R1+0x4] ;  /* 0x0000040001087983 */ /* 0x000ea20000100800 */
[----:B------:R-:W1:Y:S01]  /*a480*/  LDC R5, c[0x0][0x43c] ;  /* 0x00010f00ff057b82 */ /* 0x000e620000000800 */
[----:B------:R-:W-:Y:S01]  /*a490*/  ULDC.64 UR4, c[0x0][0x428] ;  /* 0x00010a0000047ab9 */ /* 0x000fe20000000a00 */
[----:B-1----:R-:W-:-:S13]  /*a4a0*/  ISETP.NE.AND P0, PT, R5, 0x1, PT ;  /* 0x000000010500780c */ /* 0x002fda0003f05270 */
[----:B------:R-:W1:Y:S02]  /*a4b0*/  @P0 LDC.64 R2, c[0x0][0x440] ;  /* 0x00011000ff020b82 */ /* 0x000e640000000a00 */
[----:B-1----:R-:W-:-:S04]  /*a4c0*/  @P0 IMAD.HI.U32 R4, R0, R2, RZ ;  /* 0x0000000200040227 */ /* 0x002fc800078e00ff */
[----:B------:R-:W-:Y:S01]  /*a4d0*/  IMAD.MOV.U32 R2, RZ, RZ, R0 ;  /* 0x000000ffff027224 */ /* 0x000fe200078e0000 */
[----:B------:R-:W-:-:S05]  /*a4e0*/  @P0 SHF.R.U32.HI R2, RZ, R3, R4 ;  /* 0x00000003ff020219 */ /* 0x000fca0000011604 */
[----:B------:R-:W-:-:S04]  /*a4f0*/  IMAD.MOV R3, RZ, RZ, -R2 ;  /* 0x000000ffff037224 */ /* 0x000fc800078e0a02 */
[----:B------:R-:W-:Y:S01]  /*a500*/  IMAD R0, R5, R3, R0 ;  /* 0x0000000305007224 */ /* 0x000fe200078e0200 */
[----:B------:R-:W-:-:S03]  /*a510*/  SHF.R.S32.HI R3, RZ, 0x1f, R2 ;  /* 0x0000001fff037819 */ /* 0x000fc60000011402 */
[----:B------:R-:W-:-:S04]  /*a520*/  IMAD.WIDE.U32 R2, R19, UR4, R2 ;  /* 0x0000000413027c25 */ /* 0x000fc8000f8e0002 */
[----:B--2---:R-:W-:-:S04]  /*a530*/  IMAD R4, R8, UR4, RZ ;  /* 0x0000000408047c24 */ /* 0x004fc8000f8e02ff */
[----:B------:R-:W-:Y:S01]  /*a540*/  IMAD R4, R19, UR5, R4 ;  /* 0x0000000513047c24 */ /* 0x000fe2000f8e0204 */
[----:B------:R-:W-:-:S03]  /*a550*/  ULDC.64 UR4, c[0x0][0x418] ;  /* 0x0001060000047ab9 */ /* 0x000fc60000000a00 */
[----:B------:R-:W-:Y:S01]  /*a560*/  IMAD.IADD R3, R4, 0x1, R3 ;  /* 0x0000000104037824 */ /* 0x000fe200078e0203 */
[----:B------:R-:W-:-:S04]  /*a570*/  LEA R4, P0, R2, UR4, 0x2 ;  /* 0x0000000402047c11 */ /* 0x000fc8000f8010ff */
[----:B------:R-:W-:-:S05]  /*a580*/  LEA.HI.X R5, R2, UR5, R3, 0x2, P0 ;  /* 0x0000000502057c11 */ /* 0x000fca00080f1403 */
[----:B------:R1:W5:Y:S04]  /*a590*/  LDG.E R16, desc[UR42][R4.64] ;  /* 0x0000002a04107981 */ /* 0x000368000c1e1900 */
.L_x_77:
[----:B------:R-:W-:Y:S01]  /*a5a0*/  LEA R3, R18, UR36, 0x3 ;  /* 0x0000002412037c11 */ /* 0x000fe2000f8e18ff */
[----:B-1----:R-:W1:Y:S01]  /*a5b0*/  S2R R4, SR_TID.X ;  /* 0x0000000000047919 */ /* 0x002e620000002100 */
[----:B------:R-:W-:Y:S01]  /*a5c0*/  SHF.L.U32 R2, R7, 0x1f, RZ ;  /* 0x0000001f07027819 */ /* 0x000fe200000006ff */
[----:B------:R-:W-:Y:S03]  /*a5d0*/  BSSY B1, `(.L_x_78) ;  /* 0x0000005000017945 */ /* 0x000fe60003800000 */
[----:B------:R-:W2:Y:S01]  /*a5e0*/  SYNCS.PHASECHK.TRANS64.TRYWAIT P0, [R3+URZ+0x28c40], R2 ;  /* 0x028c4002030075a7 */ /* 0x000ea2000800017f */
[----:B-1----:R-:W-:-:S04]  /*a5f0*/  LOP3.LUT R4, R4, 0x7f, RZ, 0xc0, !PT ;  /* 0x0000007f04047812 */ /* 0x002fc800078ec0ff */
[----:B------:R-:W-:Y:S01]  /*a600*/  ISETP.NE.AND P1, PT, R4, RZ, PT ;  /* 0x000000ff0400720c */ /* 0x000fe20003f25270 */
[----:B--2---:R-:W-:-:S12]  /*a610*/  @!P0 BRA `(.L_x_79) ;  /* 0x0000003400348947 */ /* 0x004fd80003800000 */
.L_x_170:
[----:B------:R-:W-:Y:S05]  /*a620*/  BSYNC B1 ;  /* 0x0000000000017941 */ /* 0x000fea0003800000 */
.L_x_78:
[----:B------:R-:W-:Y:S04]  /*a630*/  BSSY B1, `(.L_x_80) ;  /* 0x0000009000017945 */ /* 0x000fe80003800000 */
[----:B------:R-:W-:Y:S05]  /*a640*/  @P1 BRA `(.L_x_81) ;  /* 0x00000000001c1947 */ /* 0x000fea0003800000 */
[----:B------:R-:W2:Y:S01]  /*a650*/  S2R R5, SR_TID.X ;  /* 0x0000000000057919 */ /* 0x000ea20000002100 */
[----:B------:R-:W-:-:S04]  /*a660*/  IMAD.MOV.U32 R4, RZ, RZ, 0x2000 ;  /* 0x00002000ff047424 */ /* 0x000fc800078e00ff */
[----:B------:R3:W-:Y:S01]  /*a670*/  SYNCS.ARRIVE.TRANS64 RZ, [R3+URZ+0x28c30], R4 ;  /* 0x028c300403ff79a7 */ /* 0x0007e2000800003f */
[----:B--2---:R-:W-:-:S04]  /*a680*/  LOP3.LUT R5, R5, 0x1f, RZ, 0xc0, !PT ;  /* 0x0000001f05057812 */ /* 0x004fc800078ec0ff */
[----:B------:R-:W-:-:S13]  /*a690*/  ISETP.NE.AND P0, PT, R5, RZ, PT ;  /* 0x000000ff0500720c */ /* 0x000fda0003f05270 */
[----:B---3--:R-:W-:Y:S05]  /*a6a0*/  @!P0 BRA `(.L_x_81) ;  /* 0x0000000000048947 */ /* 0x008fea0003800000 */
[----:B------:R-:W-:Y:S01]  /*a6b0*/  BPT.TRAP 0x1 ;  /* 0x000000040000795c */ /* 0x000fe20000300000 */
.L_x_81:
[----:B------:R-:W-:Y:S05]  /*a6c0*/  BSYNC B1 ;  /* 0x0000000000017941 */ /* 0x000fea0003800000 */
.L_x_80:
[----:B0-----:R-:W-:Y:S01]  /*a6d0*/  IMAD.MOV.U32 R7, RZ, RZ, RZ ;  /* 0x000000ffff077224 */ /* 0x001fe200078e00ff */
[----:B------:R-:W-:Y:S01]  /*a6e0*/  LEA R4, R18, UR36, 0xd ;  /* 0x0000002412047c11 */ /* 0x000fe2000f8e68ff */
[----:B------:R-:W-:Y:S01]  /*a6f0*/  UIADD3 UR4, UP0, UR40, 0x370, URZ ;  /* 0x0000037028047890 */ /* 0x000fe2000ff1e03f */
[----:B------:R-:W-:Y:S01]  /*a700*/  PLOP3.LUT P0, PT, PT, PT, PT, 0x80, 0x0 ;  /* 0x000000000000781c */ /* 0x000fe20003f0f070 */
[----:B------:R-:W-:Y:S01]  /*a710*/  IMAD.SHL.U32 R0, R0, 0x40, RZ ;  /* 0x0000004000007824 */ /* 0x000fe200078e00ff */
[----:B------:R-:W-:Y:S01]  /*a720*/  R2UR UR10, R7 ;  /* 0x00000000070a72ca */ /* 0x000fe200000e0000 */
[----:B------:R-:W-:Y:S01]  /*a730*/  VIADD R4, R4, 0x22400 ;  /* 0x0002240004047836 */ /* 0x000fe20000000000 */
[----:B------:R-:W-:Y:S01]  /*a740*/  UIADD3.X UR5, URZ, UR41, URZ, UP0, !UPT ;  /* 0x000000293f057290 */ /* 0x000fe200087fe43f */
[----:B------:R-:W-:Y:S01]  /*a750*/  VIADD R5, R3, 0x28c30 ;  /* 0x00028c3003057836 */ /* 0x000fe20000000000 */
[----:B------:R-:W-:Y:S01]  /*a760*/  UMOV UR6, 0x0 ;  /* 0x0000000000067882 */ /* 0x000fe20000000000 */
[----:B------:R-:W-:-:S10]  /*a770*/  UMOV UR7, 0x14f00000 ;  /* 0x14f0000000077882 */ /* 0x000fd40000000000 */
.L_x_82:
[----:B------:R-:W-:-:S13]  /*a780*/  @P0 ELECT P2, URZ, PT ;  /* 0x00000000003f082f */ /* 0x000fda0003840000 */
[----:B-----5:R-:W-:Y:S02]  /*a790*/  @P2 R2UR UR13, R16 ;  /* 0x00000000100d22ca */ /* 0x020fe400000e0000 */
        /* <DEDUP_REMOVED lines=8> */
[----:B------:R-:W0:Y:S01]  /*a820*/  SYNCS.PHASECHK.TRANS64.TRYWAIT P0, [R3+URZ+0x28c60], R2 ;  /* 0x028c6002030075a7 */ /* 0x000e22000800017f */
[----:B------:R-:W-:Y:S04]  /*a830*/  BSSY B1, `(.L_x_83) ;  /* 0x0000002000017945 */ /* 0x000fe80003800000 */
[----:B0-----:R-:W-:Y:S05]  /*a840*/  @!P0 BRA `(.L_x_84) ;  /* 0x0000003000bc8947 */ /* 0x001fea0003800000 */
.L_x_171:
[----:B------:R-:W-:Y:S05]  /*a850*/  BSYNC B1 ;  /* 0x0000000000017941 */ /* 0x000fea0003800000 */
.L_x_83:
[----:B------:R-:W-:Y:S01]  /*a860*/  BSSY B1, `(.L_x_85) ;  /* 0x000000b000017945 */ /* 0x000fe20003800000 */
[----:B------:R-:W-:Y:S02]  /*a870*/  IMAD.MOV.U32 R8, RZ, RZ, 0x0 ;  /* 0x00000000ff087424 */ /* 0x000fe400078e00ff */
[----:B------:R-:W-:Y:S01]  /*a880*/  IMAD.MOV.U32 R9, RZ, RZ, 0x14f00000 ;  /* 0x14f00000ff097424 */ /* 0x000fe200078e00ff */
[----:B------:R-:W-:Y:S06]  /*a890*/  @P1 BRA `(.L_x_86) ;  /* 0x00000000001c1947 */ /* 0x000fec0003800000 */
[----:B------:R-:W2:Y:S01]  /*a8a0*/  S2R R4, SR_TID.X ;  /* 0x0000000000047919 */ /* 0x000ea20000002100 */
[----:B01----:R-:W-:-:S04]  /*a8b0*/  IMAD.MOV.U32 R2, RZ, RZ, 0x10000 ;  /* 0x00010000ff027424 */ /* 0x003fc800078e00ff */
[----:B------:R3:W-:Y:S01]  /*a8c0*/  SYNCS.ARRIVE.TRANS64 RZ, [R3+URZ+0x28c50], R2 ;  /* 0x028c500203ff79a7 */ /* 0x0007e2000800003f */
[----:B--2---:R-:W-:-:S04]  /*a8d0*/  LOP3.LUT R4, R4, 0x1f, RZ, 0xc0, !PT ;  /* 0x0000001f04047812 */ /* 0x004fc800078ec0ff */
[----:B------:R-:W-:-:S13]  /*a8e0*/  ISETP.NE.AND P0, PT, R4, RZ, PT ;  /* 0x000000ff0400720c */ /* 0x000fda0003f05270 */
[----:B---3--:R-:W-:Y:S05]  /*a8f0*/  @!P0 BRA `(.L_x_86) ;  /* 0x0000000000048947 */ /* 0x008fea0003800000 */
[----:B------:R-:W-:Y:S01]  /*a900*/  BPT.TRAP 0x1 ;  /* 0x000000040000795c */ /* 0x000fe20000300000 */
.L_x_86:
[----:B------:R-:W-:Y:S05]  /*a910*/  BSYNC B1 ;  /* 0x0000000000017941 */ /* 0x000fea0003800000 */
.L_x_85:
[----:B------:R-:W-:Y:S01]  /*a920*/  R2UR UR10, R7 ;  /* 0x00000000070a72ca */ /* 0x000fe200000e0000 */
[----:B------:R-:W-:Y:S01]  /*a930*/  UIADD3 UR4, UP0, UR40, 0x470, URZ ;  /* 0x0000047028047890 */ /* 0x000fe2000ff1e03f */
[----:B------:R-:W-:Y:S01]  /*a940*/  R2UR UR6, R8 ;  /* 0x00000000080672ca */ /* 0x000fe200000e0000 */
[----:B01----:R-:W-:Y:S01]  /*a950*/  VIADD R3, R3, 0x28c50 ;  /* 0x00028c5003037836 */ /* 0x003fe20000000000 */
[----:B------:R-:W-:Y:S01]  /*a960*/  R2UR UR7, R9 ;  /* 0x00000000090772ca */ /* 0x000fe200000e0000 */
[----:B------:R-:W-:Y:S01]  /*a970*/  UIADD3.X UR5, URZ, UR41, URZ, UP0, !UPT ;  /* 0x000000293f057290 */ /* 0x000fe200087fe43f */
[----:B------:R-:W-:Y:S02]  /*a980*/  LEA R2, R18, UR36, 0x10 ;  /* 0x0000002412027c11 */ /* 0x000fe4000f8e80ff */
[----:B------:R-:W-:-:S03]  /*a990*/  PLOP3.LUT P0, PT, PT, PT, PT, 0x80, 0x0 ;  /* 0x000000000000781c */ /* 0x000fc60003f0f070 */
[----:B------:R-:W-:-:S10]  /*a9a0*/  VIADD R4, R2, 0x400 ;  /* 0x0000040002047836 */ /* 0x000fd40000000000 */
.L_x_87:
        /* <DEDUP_REMOVED lines=10> */
[----:B------:R-:W-:Y:S01]  /*aa50*/  R2UR UR6, R8 ;  /* 0x00000000080672ca */ /* 0x000fe200000e0000 */
[----:B------:R-:W-:Y:S01]  /*aa60*/  VIADD R4, R2, 0x2400 ;  /* 0x0000240002047836 */ /* 0x000fe20000000000 */
[----:B------:R-:W-:Y:S01]  /*aa70*/  R2UR UR7, R9 ;  /* 0x00000000090772ca */ /* 0x000fe200000e0000 */
[----:B------:R-:W-:Y:S01]  /*aa80*/  UMOV UR10, 0x40 ;  /* 0x00000040000a7882 */ /* 0x000fe20000000000 */
[----:B------:R-:W-:-:S13]  /*aa90*/  PLOP3.LUT P0, PT, PT, PT, PT, 0x80, 0x0 ;  /* 0x000000000000781c */ /* 0x000fda0003f0f070 */
.L_x_88:
        /* <DEDUP_REMOVED lines=15> */
.L_x_89:
        /* <DEDUP_REMOVED lines=15> */
.L_x_90:
        /* <DEDUP_REMOVED lines=15> */
.L_x_91:
        /* <DEDUP_REMOVED lines=15> */
.L_x_92:
        /* <DEDUP_REMOVED lines=15> */
.L_x_93:
        /* <DEDUP_REMOVED lines=15> */
.L_x_94:
        /* <DEDUP_REMOVED lines=10> */
.L_x_76:
[----:B------:R-:W-:Y:S05]  /*b0e0*/  BSYNC B0 ;  /* 0x0000000000007941 */ /* 0x000fea0003800000 */
.L_x_75:
[----:B------:R-:W2:Y:S04]  /*b0f0*/  LDL.LU R5, [R1] ;  /* 0x0000000001057983 */ /* 0x000ea80000300800 */
[----:B------:R-:W3:Y:S01]  /*b100*/  LDL.LU R4, [R1+0x1c] ;  /* 0x00001c0001047983 */ /* 0x000ee20000300800 */
[----:B------:R-:W-:-:S05]  /*b110*/  VIADD R18, R18, 0x1 ;  /* 0x0000000112127836 */ /* 0x000fca0000000000 */
[----:B------:R-:W-:-:S04]  /*b120*/  ISETP.NE.AND P0, PT, R18, 0x2, PT ;  /* 0x000000021200780c */ /* 0x000fc80003f05270 */
[----:B------:R-:W-:Y:S02]  /*b130*/  SEL R0, RZ, 0x1, P0 ;  /* 0x00000001ff007807 */ /* 0x000fe40000000000 */
[----:B------:R-:W-:Y:S02]  /*b140*/  SEL R18, R18, RZ, P0 ;  /* 0x000000ff12127207 */ /* 0x000fe40000000000 */
[----:B--2---:R-:W-:Y:S01]  /*b150*/  LOP3.LUT R5, R5, R0, RZ, 0x3c, !PT ;  /* 0x0000000005057212 */ /* 0x004fe200078e3cff */
[----:B---3--:R-:W-:-:S04]  /*b160*/  VIADD R0, R4, 0xfffffffd ;  /* 0xfffffffd04007836 */ /* 0x008fc80000000000 */
[----:B------:R1:W-:Y:S03]  /*b170*/  STL [R1], R5 ;  /* 0x0000000501007387 */ /* 0x0003e60000100800 */
.L_x_74:
[----:B------:R-:W2:Y:S01]  /*b180*/  LDL.LU R2, [R1+0x14] ;  /* 0x0000140001027983 */ /* 0x000ea20000300800 */
[----:B------:R-:W-:Y:S01]  /*b190*/  IMAD.MOV R6, RZ, RZ, -R6 ;  /* 0x000000ffff067224 */ /* 0x000fe200078e0a06 */
[----:B------:R-:W-:Y:S04]  /*b1a0*/  BSSY B0, `(.L_x_73) ;  /* 0x00001b3000007945 */ /* 0x000fe80003800000 */
[----:B--2---:R-:W-:-:S13]  /*b1b0*/  ISETP.NE.AND P0, PT, R2, R6, PT ;  /* 0x000000060200720c */ /* 0x004fda0003f05270 */
[----:B------:R-:W-:Y:S05]  /*b1c0*/  @!P0 BRA `(.L_x_95) ;  /* 0x0000001800c08947 */ /* 0x000fea0003800000 */
.L_x_136:
[----:B--2---:R-:W2:Y:S01]  /*b1d0*/  LDL R2, [R1+0x8] ;  /* 0x0000080001027983 */ /* 0x004ea20000100800 */
[----:B------:R-:W-:Y:S01]  /*b1e0*/  BSSY B1, `(.L_x_96) ;  /* 0x00000cf000017945 */ /* 0x000fe20003800000 */
[----:B--2---:R-:W-:-:S13]  /*b1f0*/  ISETP.NE.AND P0, PT, R2, RZ, PT ;  /* 0x000000ff0200720c */ /* 0x004fda0003f05270 */
[----:B------:R-:W-:Y:S05]  /*b200*/  @!P0 BRA `(.L_x_97) ;  /* 0x0000000c00308947 */ /* 0x000fea0003800000 */
[----:B------:R-:W2:Y:S01]  /*b210*/  LDL R2, [R1+0xc] ;  /* 0x00000c0001027983 */ /* 0x000ea20000100800 */
[----:B------:R-:W-:Y:S01]  /*b220*/  IMAD.MOV.U32 R6, RZ, RZ, R0 ;  /* 0x000000ffff067224 */ /* 0x000fe200078e0000 */
[----:B--2---:R-:W-:-:S13]  /*b230*/  ISETP.NE.AND P0, PT, R2, RZ, PT ;  /* 0x000000ff0200720c */ /* 0x004fda0003f05270 */
[----:B------:R-:W-:Y:S05]  /*b240*/  @!P0 BRA `(.L_x_98) ;  /* 0x00000000004c8947 */ /* 0x000fea0003800000 */
[----:B-1----:R-:W2:Y:S01]  /*b250*/  LDL R5, [R1+0x4] ;  /* 0x0000040001057983 */ /* 0x002ea20000100800 */
        /* <DEDUP_REMOVED lines=18> */
.L_x_98:
[----:B------:R-:W3:Y:S01]  /*b380*/  LDL R2, [R1] ;  /* 0x0000000001027983 */ /* 0x000ee20000100800 */
[----:B--2---:R-:W-:Y:S01]  /*b390*/  LEA R4, R18, UR36, 0x3 ;  /* 0x0000002412047c11 */ /* 0x004fe2000f8e18ff */
[----:B------:R-:W-:Y:S01]  /*b3a0*/  BSSY B2, `(.L_x_99) ;  /* 0x0000007000027945 */ /* 0x000fe20003800000 */
[----:B------:R-:W2:Y:S02]  /*b3b0*/  S2R R3, SR_TID.X ;  /* 0x0000000000037919 */ /* 0x000ea40000002100 */
[----:B--2---:R-:W-:-:S04]  /*b3c0*/  LOP3.LUT R3, R3, 0x7f, RZ, 0xc0, !PT ;  /* 0x0000007f03037812 */ /* 0x004fc800078ec0ff */
[----:B------:R-:W-:Y:S02]  /*b3d0*/  ISETP.NE.AND P1, PT, R3, RZ, PT ;  /* 0x000000ff0300720c */ /* 0x000fe40003f25270 */
[----:B---3--:R-:W-:-:S04]  /*b3e0*/  SHF.L.U32 R2, R2, 0x1f, RZ ;  /* 0x0000001f02027819 */ /* 0x008fc800000006ff */
[----:B------:R-:W2:Y:S02]  /*b3f0*/  SYNCS.PHASECHK.TRANS64.TRYWAIT P0, [R4+URZ+0x28c40], R2 ;  /* 0x028c4002040075a7 */ /* 0x000ea4000800017f */
[----:B--2---:R-:W-:Y:S05]  /*b400*/  @!P0 BRA `(.L_x_100) ;  /* 0x0000002400e08947 */ /* 0x004fea0003800000 */
.L_x_172:
[----:B------:R-:W-:Y:S05]  /*b410*/  BSYNC B2 ;  /* 0x0000000000027941 */ /* 0x000fea0003800000 */
.L_x_99:
[----:B------:R-:W-:Y:S04]  /*b420*/  BSSY B2, `(.L_x_101) ;  /* 0x0000009000027945 */ /* 0x000fe80003800000 */
[----:B------:R-:W-:Y:S05]  /*b430*/  @P1 BRA `(.L_x_102) ;  /* 0x00000000001c1947 */ /* 0x000fea0003800000 */
[----:B-1----:R-:W1:Y:S01]  /*b440*/  S2R R5, SR_TID.X ;  /* 0x0000000000057919 */ /* 0x002e620000002100 */
[----:B------:R-:W-:-:S04]  /*b450*/  IMAD.MOV.U32 R3, RZ, RZ, 0x2000 ;  /* 0x00002000ff037424 */ /* 0x000fc800078e00ff */
[----:B------:R3:W-:Y:S01]  /*b460*/  SYNCS.ARRIVE.TRANS64 RZ, [R4+URZ+0x28c30], R3 ;  /* 0x028c300304ff79a7 */ /* 0x0007e2000800003f */
[----:B-1----:R-:W-:-:S04]  /*b470*/  LOP3.LUT R5, R5, 0x1f, RZ, 0xc0, !PT ;  /* 0x0000001f05057812 */ /* 0x002fc800078ec0ff */
[----:B------:R-:W-:-:S13]  /*b480*/  ISETP.NE.AND P0, PT, R5, RZ, PT ;  /* 0x000000ff0500720c */ /* 0x000fda0003f05270 */
[----:B---3--:R-:W-:Y:S05]  /*b490*/  @!P0 BRA `(.L_x_102) ;  /* 0x0000000000048947 */ /* 0x008fea0003800000 */
[----:B------:R-:W-:Y:S01]  /*b4a0*/  BPT.TRAP 0x1 ;  /* 0x000000040000795c */ /* 0x000fe20000300000 */
.L_x_102:
[----:B------:R-:W-:Y:S05]  /*b4b0*/  BSYNC B2 ;  /* 0x0000000000027941 */ /* 0x000fea0003800000 */
.L_x_101:
[----:B-1----:R-:W-:Y:S01]  /*b4c0*/  IMAD.MOV.U32 R5, RZ, RZ, RZ ;  /* 0x000000ffff057224 */ /* 0x002fe200078e00ff */
[----:B------:R-:W-:Y:S01]  /*b4d0*/  LEA R3, R18, UR36, 0xd ;  /* 0x0000002412037c11 */ /* 0x000fe2000f8e68ff */
[----:B------:R-:W-:Y:S01]  /*b4e0*/  UIADD3 UR4, UP0, UR40, 0x370, URZ ;  /* 0x0000037028047890 */ /* 0x000fe2000ff1e03f */
[----:B------:R-:W-:Y:S01]  /*b4f0*/  PLOP3.LUT P0, PT, PT, PT, PT, 0x80, 0x0 ;  /* 0x000000000000781c */ /* 0x000fe20003f0f070 */
[----:B------:R-:W-:Y:S01]  /*b500*/  IMAD.SHL.U32 R6, R6, 0x40, RZ ;  /* 0x0000004006067824 */ /* 0x000fe200078e00ff */
[----:B------:R-:W-:Y:S01]  /*b510*/  R2UR UR10, R5 ;  /* 0x00000000050a72ca */ /* 0x000fe200000e0000 */
[----:B------:R-:W-:Y:S01]  /*b520*/  VIADD R3, R3, 0x22400 ;  /* 0x0002240003037836 */ /* 0x000fe20000000000 */
[----:B------:R-:W-:Y:S01]  /*b530*/  UIADD3.X UR5, URZ, UR41, URZ, UP0, !UPT ;  /* 0x000000293f057290 */ /* 0x000fe200087fe43f */
[----:B0-----:R-:W-:Y:S01]  /*b540*/  VIADD R7, R4, 0x28c30 ;  /* 0x00028c3004077836 */ /* 0x001fe20000000000 */
[----:B------:R-:W-:Y:S01]  /*b550*/  UMOV UR6, 0x0 ;  /* 0x0000000000067882 */ /* 0x000fe20000000000 */
[----:B------:R-:W-:-:S10]  /*b560*/  UMOV UR7, 0x14f00000 ;  /* 0x14f0000000077882 */ /* 0x000fd40000000000 */
.L_x_103:
        /* <DEDUP_REMOVED lines=13> */
.L_x_173:
[----:B------:R-:W-:Y:S05]  /*b640*/  BSYNC B2 ;  /* 0x0000000000027941 */ /* 0x000fea0003800000 */
.L_x_104:
[----:B------:R-:W-:Y:S01]  /*b650*/  BSSY B2, `(.L_x_106) ;  /* 0x000000b000027945 */ /* 0x000fe20003800000 */
[----:B0-2---:R-:W-:Y:S02]  /*b660*/  IMAD.MOV.U32 R2, RZ, RZ, 0x0 ;  /* 0x00000000ff027424 */ /* 0x005fe400078e00ff */
[----:B------:R-:W-:Y:S01]  /*b670*/  IMAD.MOV.U32 R3, RZ, RZ, 0x14f00000 ;  /* 0x14f00000ff037424 */ /* 0x000fe200078e00ff */
[----:B------:R-:W-:Y:S06]  /*b680*/  @P1 BRA `(.L_x_107) ;  /* 0x00000000001c1947 */ /* 0x000fec0003800000 */
[----:B------:R-:W0:Y:S01]  /*b690*/  S2R R8, SR_TID.X ;  /* 0x0000000000087919 */ /* 0x000e220000002100 */
[----:B------:R-:W-:-:S04]  /*b6a0*/  IMAD.MOV.U32 R7, RZ, RZ, 0x10000 ;  /* 0x00010000ff077424 */ /* 0x000fc800078e00ff */
[----:B------:R1:W-:Y:S01]  /*b6b0*/  SYNCS.ARRIVE.TRANS64 RZ, [R4+URZ+0x28c50], R7 ;  /* 0x028c500704ff79a7 */ /* 0x0003e2000800003f */
[----:B0-----:R-:W-:-:S04]  /*b6c0*/  LOP3.LUT R8, R8, 0x1f, RZ, 0xc0, !PT ;  /* 0x0000001f08087812 */ /* 0x001fc800078ec0ff */
[----:B------:R-:W-:-:S13]  /*b6d0*/  ISETP.NE.AND P0, PT, R8, RZ, PT ;  /* 0x000000ff0800720c */ /* 0x000fda0003f05270 */
[----:B-1----:R-:W-:Y:S05]  /*b6e0*/  @!P0 BRA `(.L_x_107) ;  /* 0x0000000000048947 */ /* 0x002fea0003800000 */
[----:B------:R-:W-:Y:S01]  /*b6f0*/  BPT.TRAP 0x1 ;  /* 0x000000040000795c */ /* 0x000fe20000300000 */
.L_x_107:
[----:B------:R-:W-:Y:S05]  /*b700*/  BSYNC B2 ;  /* 0x0000000000027941 */ /* 0x000fea0003800000 */
.L_x_106:
[----:B------:R-:W-:Y:S01]  /*b710*/  R2UR UR6, R2 ;  /* 0x00000000020672ca */ /* 0x000fe200000e0000 */
[----:B------:R-:W-:Y:S01]  /*b720*/  UIADD3 UR4, UP0, UR40, 0x470, URZ ;  /* 0x0000047028047890 */ /* 0x000fe2000ff1e03f */
[----:B------:R-:W-:Y:S01]  /*b730*/  R2UR UR7, R3 ;  /* 0x00000000030772ca */ /* 0x000fe200000e0000 */
[----:B------:R-:W-:Y:S01]  /*b740*/  VIADD R4, R4, 0x28c50 ;  /* 0x00028c5004047836 */ /* 0x000fe20000000000 */
[----:B------:R-:W-:Y:S01]  /*b750*/  R2UR UR10, R5 ;  /* 0x00000000050a72ca */ /* 0x000fe200000e0000 */
[----:B------:R-:W-:Y:S01]  /*b760*/  UIADD3.X UR5, URZ, UR41, URZ, UP0, !UPT ;  /* 0x000000293f057290 */ /* 0x000fe200087fe43f */
[----:B------:R-:W-:Y:S02]  /*b770*/  LEA R5, R18, UR36, 0x10 ;  /* 0x0000002412057c11 */ /* 0x000fe4000f8e80ff */
[----:B------:R-:W-:-:S03]  /*b780*/  PLOP3.LUT P0, PT, PT, PT, PT, 0x80, 0x0 ;  /* 0x000000000000781c */ /* 0x000fc60003f0f070 */
[----:B------:R-:W-:-:S10]  /*b790*/  VIADD R7, R5, 0x400 ;  /* 0x0000040005077836 */ /* 0x000fd40000000000 */
.L_x_108:
        /* <DEDUP_REMOVED lines=15> */
.L_x_109:
        /* <DEDUP_REMOVED lines=15> */
.L_x_110:
        /* <DEDUP_REMOVED lines=15> */
.L_x_111:
        /* <DEDUP_REMOVED lines=15> */
.L_x_112:
        /* <DEDUP_REMOVED lines=15> */
.L_x_113:
        /* <DEDUP_REMOVED lines=15> */
.L_x_114:
        /* <DEDUP_REMOVED lines=15> */
.L_x_115:
        /* <DEDUP_REMOVED lines=9> */
[----:B--2---:R-:W-:Y:S05]  /*bec0*/  @P0 BRA.U.ANY `(.L_x_115) ;  /* 0xfffffffd00d80947 */ /* 0x004fea000393ffff */
.L_x_97:
[----:B------:R-:W-:Y:S05]  /*bed0*/  BSYNC B1 ;  /* 0x0000000000017941 */ /* 0x000fea0003800000 */
.L_x_96:
[----:B------:R-:W2:Y:S04]  /*bee0*/  LDL R3, [R1+0x8] ;  /* 0x0000080001037983 */ /* 0x000ea80000100800 */
[----:B------:R-:W3:Y:S01]  /*bef0*/  LDL.LU R2, [R1] ;  /* 0x0000000001027983 */ /* 0x000ee20000300800 */
[----:B0-----:R-:W-:Y:S01]  /*bf00*/  VIADD R7, R18, 0x1 ;  /* 0x0000000112077836 */ /* 0x001fe20000000000 */
[----:B------:R-:W-:Y:S04]  /*bf10*/  BSSY B1, `(.L_x_116) ;  /* 0x00000d2000017945 */ /* 0x000fe80003800000 */
[----:B------:R-:W-:-:S04]  /*bf20*/  ISETP.NE.AND P0, PT, R7, 0x2, PT ;  /* 0x000000020700780c */ /* 0x000fc80003f05270 */
[----:B------:R-:W-:Y:S02]  /*bf30*/  SEL R6, RZ, 0x1, P0 ;  /* 0x00000001ff067807 */ /* 0x000fe40000000000 */
[----:B------:R-:W-:Y:S02]  /*bf40*/  SEL R7, R7, RZ, P0 ;  /* 0x000000ff07077207 */ /* 0x000fe40000000000 */
[----:B--2---:R-:W-:Y:S02]  /*bf50*/  ISETP.NE.AND P2, PT, R3, RZ, PT ;  /* 0x000000ff0300720c */ /* 0x004fe40003f45270 */
[----:B---3--:R-:W-:-:S11]  /*bf60*/  LOP3.LUT R6, R2, R6, RZ, 0x3c, !PT ;  /* 0x0000000602067212 */ /* 0x008fd600078e3cff */
[----:B------:R-:W-:Y:S05]  /*bf70*/  @!P2 BRA `(.L_x_117) ;  /* 0x0000000c002ca947 */ /* 0x000fea0003800000 */
[----:B------:R-:W2:Y:S01]  /*bf80*/  LDL R2, [R1+0xc] ;  /* 0x00000c0001027983 */ /* 0x000ea20000100800 */
[----:B------:R-:W-:Y:S01]  /*bf90*/  VIADD R8, R0, 0xffffffff ;  /* 0xffffffff00087836 */ /* 0x000fe20000000000 */
[----:B--2---:R-:W-:-:S13]  /*bfa0*/  ISETP.NE.AND P2, PT, R2, RZ, PT ;  /* 0x000000ff0200720c */ /* 0x004fda0003f45270 */
[----:B------:R-:W-:Y:S05]  /*bfb0*/  @!P2 BRA `(.L_x_118) ;  /* 0x00000000004ca947 */ /* 0x000fea0003800000 */
[----:B------:R-:W2:Y:S01]  /*bfc0*/  LDL R9, [R1+0x4] ;  /* 0x0000040001097983 */ /* 0x000ea20000100800 */
[----:B------:R-:W0:Y:S01]  /*bfd0*/  LDC R4, c[0x0][0x43c] ;  /* 0x00010f00ff047b82 */ /* 0x000e220000000800 */
[----:B------:R-:W-:Y:S01]  /*bfe0*/  ULDC.64 UR4, c[0x0][0x428] ;  /* 0x00010a0000047ab9 */ /* 0x000fe20000000a00 */
[----:B0-----:R-:W-:-:S13]  /*bff0*/  ISETP.NE.AND P0, PT, R4, 0x1, PT ;  /* 0x000000010400780c */ /* 0x001fda0003f05270 */
        /* <DEDUP_REMOVED lines=15> */
.L_x_118:
[----:B0-----:R-:W-:Y:S01]  /*c0f0*/  LEA R4, R7, UR36, 0x3 ;  /* 0x0000002407047c11 */ /* 0x001fe2000f8e18ff */
[----:B------:R-:W0:Y:S01]  /*c100*/  S2R R3, SR_TID.X ;  /* 0x0000000000037919 */ /* 0x000e220000002100 */
[----:B------:R-:W-:Y:S01]  /*c110*/  SHF.L.U32 R2, R6, 0x1f, RZ ;  /* 0x0000001f06027819 */ /* 0x000fe200000006ff */
[----:B------:R-:W-:Y:S03]  /*c120*/  BSSY B2, `(.L_x_119) ;  /* 0x0000005000027945 */ /* 0x000fe60003800000 */
[----:B------:R-:W2:Y:S01]  /*c130*/  SYNCS.PHASECHK.TRANS64.TRYWAIT P0, [R4+URZ+0x28c40], R2 ;  /* 0x028c4002040075a7 */ /* 0x000ea2000800017f */
[----:B0-----:R-:W-:-:S04]  /*c140*/  LOP3.LUT R3, R3, 0x7f, RZ, 0xc0, !PT ;  /* 0x0000007f03037812 */ /* 0x001fc800078ec0ff */
[----:B------:R-:W-:Y:S01]  /*c150*/  ISETP.NE.AND P1, PT, R3, RZ, PT ;  /* 0x000000ff0300720c */ /* 0x000fe20003f25270 */
[----:B--2---:R-:W-:-:S12]  /*c160*/  @!P0 BRA `(.L_x_120) ;  /* 0x0000001800b08947 */ /* 0x004fd80003800000 */
.L_x_174:
[----:B------:R-:W-:Y:S05]  /*c170*/  BSYNC B2 ;  /* 0x0000000000027941 */ /* 0x000fea0003800000 */
.L_x_119:
[----:B------:R-:W-:Y:S04]  /*c180*/  BSSY B2, `(.L_x_121) ;  /* 0x0000009000027945 */ /* 0x000fe80003800000 */
[----:B------:R-:W-:Y:S05]  /*c190*/  @P1 BRA `(.L_x_122) ;  /* 0x00000000001c1947 */ /* 0x000fea0003800000 */
[----:B-1----:R-:W1:Y:S01]  /*c1a0*/  S2R R5, SR_TID.X ;  /* 0x0000000000057919 */ /* 0x002e620000002100 */
[----:B------:R-:W-:-:S04]  /*c1b0*/  IMAD.MOV.U32 R3, RZ, RZ, 0x2000 ;  /* 0x00002000ff037424 */ /* 0x000fc800078e00ff */
[----:B------:R2:W-:Y:S01]  /*c1c0*/  SYNCS.ARRIVE.TRANS64 RZ, [R4+URZ+0x28c30], R3 ;  /* 0x028c300304ff79a7 */ /* 0x0005e2000800003f */
[----:B-1----:R-:W-:-:S04]  /*c1d0*/  LOP3.LUT R5, R5, 0x1f, RZ, 0xc0, !PT ;  /* 0x0000001f05057812 */ /* 0x002fc800078ec0ff */
[----:B------:R-:W-:-:S13]  /*c1e0*/  ISETP.NE.AND P0, PT, R5, RZ, PT ;  /* 0x000000ff0500720c */ /* 0x000fda0003f05270 */
[----:B--2---:R-:W-:Y:S05]  /*c1f0*/  @!P0 BRA `(.L_x_122) ;  /* 0x0000000000048947 */ /* 0x004fea0003800000 */
[----:B------:R-:W-:Y:S01]  /*c200*/  BPT.TRAP 0x1 ;  /* 0x000000040000795c */ /* 0x000fe20000300000 */
.L_x_122:
[----:B------:R-:W-:Y:S05]  /*c210*/  BSYNC B2 ;  /* 0x0000000000027941 */ /* 0x000fea0003800000 */
.L_x_121:
        /* <DEDUP_REMOVED lines=11> */
.L_x_123:
        /* <DEDUP_REMOVED lines=10> */
[----:B------:R-:W1:Y:S01]  /*c370*/  SYNCS.PHASECHK.TRANS64.TRYWAIT P0, [R4+URZ+0x28c60], R2 ;  /* 0x028c6002040075a7 */ /* 0x000e62000800017f */
[----:B------:R-:W-:Y:S04]  /*c380*/  BSSY B2, `(.L_x_124) ;  /* 0x0000002000027945 */ /* 0x000fe80003800000 */
[----:B-1----:R-:W-:Y:S05]  /*c390*/  @!P0 BRA `(.L_x_125) ;  /* 0x0000001800388947 */ /* 0x002fea0003800000 */
.L_x_175:
[----:B------:R-:W-:Y:S05]  /*c3a0*/  BSYNC B2 ;  /* 0x0000000000027941 */ /* 0x000fea0003800000 */
.L_x_124:
[----:B------:R-:W-:Y:S01]  /*c3b0*/  BSSY B2, `(.L_x_126) ;  /* 0x000000b000027945 */ /* 0x000fe20003800000 */
[----:B01----:R-:W-:Y:S02]  /*c3c0*/  IMAD.MOV.U32 R2, RZ, RZ, 0x0 ;  /* 0x00000000ff027424 */ /* 0x003fe400078e00ff */
        /* <DEDUP_REMOVED lines=9> */
.L_x_127:
[----:B------:R-:W-:Y:S05]  /*c460*/  BSYNC B2 ;  /* 0x0000000000027941 */ /* 0x000fea0003800000 */
.L_x_126:
        /* <DEDUP_REMOVED lines=9> */
.L_x_128:
        /* <DEDUP_REMOVED lines=15> */
.L_x_129:
        /* <DEDUP_REMOVED lines=15> */
.L_x_130:
        /* <DEDUP_REMOVED lines=15> */
.L_x_131:
        /* <DEDUP_REMOVED lines=15> */
.L_x_132:
        /* <DEDUP_REMOVED lines=15> */
.L_x_133:
        /* <DEDUP_REMOVED lines=15> */
.L_x_134:
        /* <DEDUP_REMOVED lines=15> */
.L_x_135:
        /* <DEDUP_REMOVED lines=10> */
.L_x_117:
[----:B------:R-:W-:Y:S05]  /*cc30*/  BSYNC B1 ;  /* 0x0000000000017941 */ /* 0x000fea0003800000 */
.L_x_116:
[----:B------:R-:W-:Y:S01]  /*cc40*/  VIADD R7, R7, 0x1 ;  /* 0x0000000107077836 */ /* 0x000fe20000000000 */
[C---:B------:R-:W-:Y:S01]  /*cc50*/  ISETP.GT.AND P1, PT, R0.reuse, 0x1, PT ;  /* 0x000000010000780c */ /* 0x040fe20003f24270 */
[----:B------:R-:W-:-:S03]  /*cc60*/  VIADD R0, R0, 0xfffffffe ;  /* 0xfffffffe00007836 */ /* 0x000fc60000000000 */
[----:B------:R-:W-:-:S04]  /*cc70*/  ISETP.NE.AND P0, PT, R7, 0x2, PT ;  /* 0x000000020700780c */ /* 0x000fc80003f05270 */
[----:B------:R-:W-:Y:S02]  /*cc80*/  SEL R3, RZ, 0x1, P0 ;  /* 0x00000001ff037807 */ /* 0x000fe40000000000 */
[----:B------:R-:W-:Y:S02]  /*cc90*/  SEL R18, R7, RZ, P0 ;  /* 0x000000ff07127207 */ /* 0x000fe40000000000 */
[----:B------:R-:W-:-:S05]  /*cca0*/  LOP3.LUT R2, R6, R3, RZ, 0x3c, !PT ;  /* 0x0000000306027212 */ /* 0x000fca00078e3cff */
[----:B------:R2:W-:Y:S01]  /*ccb0*/  STL [R1], R2 ;  /* 0x0000000201007387 */ /* 0x0005e20000100800 */
[----:B------:R-:W-:Y:S05]  /*ccc0*/  @P1 BRA `(.L_x_136) ;  /* 0xffffffe400401947 */ /* 0x000fea000383ffff */
.L_x_95:
[----:B------:R-:W-:Y:S05]  /*ccd0*/  BSYNC B0 ;  /* 0x0000000000007941 */ /* 0x000fea0003800000 */
.L_x_73:
[----:B--2---:R-:W2:Y:S01]  /*cce0*/  LDL.LU R2, [R1+0x20] ;  /* 0x0000200001027983 */ /* 0x004ea20000300800 */
[----:B------:R-:W-:-:S03]  /*ccf0*/  ULDC UR4, c[0x0][0xc34] ;  /* 0x00030d0000047ab9 */ /* 0x000fc60000000800 */
[----:B------:R-:W3:Y:S01]  /*cd00*/  LDL.LU R0, [R1+0x30] ;  /* 0x0000300001007983 */ /* 0x000ee20000300800 */
[----:B--2---:R-:W-:Y:S02]  /*cd10*/  VIADD R2, R2, UR38 ;  /* 0x0000002602027c36 */ /* 0x004fe40008000000 */
[----:B---3--:R-:W-:-:S03]  /*cd20*/  VIADD R0, R0, 0x1 ;  /* 0x0000000100007836 */ /* 0x008fc60000000000 */
[----:B------:R2:W-:Y:S01]  /*cd30*/  STL [R1+0x20], R2 ;  /* 0x0000200201007387 */ /* 0x0005e20000100800 */
[----:B------:R-:W-:-:S03]  /*cd40*/  ISETP.GE.AND P0, PT, R2, UR4, PT ;  /* 0x0000000402007c0c */ /* 0x000fc6000bf06270 */
[----:B------:R2:W-:Y:S10]  /*cd50*/  STL [R1+0x30], R0 ;  /* 0x0000300001007387 */ /* 0x0005f40000100800 */
[----:B--2---:R-:W-:Y:S05]  /*cd60*/  @!P0 BRA `(.L_x_137) ;  /* 0xffffffb800148947 */ /* 0x004fea000383ffff */
[----:B------:R-:W-:-:S07]  /*cd70*/  LOP3.LUT R2, R0, 0x1, RZ, 0xc, !PT ;  /* 0x0000000100027812 */ /* 0x000fce00078e0cff */
.L_x_45:
[----:B0-----:R-:W0:Y:S01]  /*cd80*/  S2R R3, SR_CgaCtaId ;  /* 0x0000000000037919 */ /* 0x001e220000008800 */
[----:B------:R-:W-:Y:S01]  /*cd90*/  MOV R0, 0x400 ;  /* 0x0000040000007802 */ /* 0x000fe20000000f00 */
[----:B------:R-:W-:Y:S03]  /*cda0*/  BSSY B0, `(.L_x_138) ;  /* 0x0000005000007945 */ /* 0x000fe60003800000 */
[----:B0-----:R-:W-:Y:S02]  /*cdb0*/  LEA R0, R3, R0, 0x18 ;  /* 0x0000000003007211 */ /* 0x001fe400078ec0ff */
[----:B------:R-:W-:-:S04]  /*cdc0*/  SHF.L.U32 R3, R2, 0x1f, RZ ;  /* 0x0000001f02037819 */ /* 0x000fc800000006ff */
[----:B------:R-:W0:Y:S02]  /*cdd0*/  SYNCS.PHASECHK.TRANS64.TRYWAIT P0, [R0+URZ+0x28c20], R3 ;  /* 0x028c2003000075a7 */ /* 0x000e24000800017f */
[----:B0-----:R-:W-:Y:S05]  /*cde0*/  @!P0 BRA `(.L_x_139) ;  /* 0x0000000c00b88947 */ /* 0x001fea0003800000 */
.L_x_176:
[----:B------:R-:W-:Y:S05]  /*cdf0*/  BSYNC B0 ;  /* 0x0000000000007941 */ /* 0x000fea0003800000 */
.L_x_138:
[----:B------:R-:W-:-:S03]  /*ce00*/  UMOV UR4, 0xffffffff ;  /* 0xffffffff00047882 */ /* 0x000fc60000000000 */
[----:B------:R-:W-:Y:S05]  /*ce10*/  BRA.DIV UR4, `(.L_x_140) ;  /* 0x0000000e04c07947 */ /* 0x000fea000b800000 */
[----:B------:R-:W2:Y:S02]  /*ce20*/  S2R R2, SR_TID.X ;  /* 0x0000000000027919 */ /* 0x000ea40000002100 */
[----:B--2---:R-:W-:-:S04]  /*ce30*/  SHF.R.U32.HI R2, RZ, 0x5, R2 ;  /* 0x00000005ff027819 */ /* 0x004fc80000011602 */
[----:B------:R-:W-:-:S05]  /*ce40*/  LOP3.LUT R2, R2, 0x3, RZ, 0xc0, !PT ;  /* 0x0000000302027812 */ /* 0x000fca00078ec0ff */
[----:B------:R2:W3:Y:S02]  /*ce50*/  SHFL.IDX PT, R14, R2, RZ, 0x1f ;  /* 0x00001fff020e7589 */ /* 0x0004e400000e0000 */
.L_x_179:
[----:B---3--:R-:W-:Y:S01]  /*ce60*/  ISETP.NE.AND P0, PT, R14, RZ, PT ;  /* 0x000000ff0e00720c */ /* 0x008fe20003f05270 */
[----:B------:R-:W-:-:S12]  /*ce70*/  BSSY B0, `(.L_x_141) ;  /* 0x0000025000007945 */ /* 0x000fd80003800000 */
[----:B------:R-:W-:Y:S05]  /*ce80*/  @P0 BRA `(.L_x_142) ;  /* 0x00000000008c0947 */ /* 0x000fea0003800000 */
[----:B------:R-:W-:-:S03]  /*ce90*/  UMOV UR4, 0xffffffff ;  /* 0xffffffff00047882 */ /* 0x000fc60000000000 */
[----:B------:R-:W-:Y:S05]  /*cea0*/  BRA.DIV UR4, `(.L_x_143) ;  /* 0x0000000e04d07947 */ /* 0x000fea000b800000 */
[----:B------:R-:W-:-:S13]  /*ceb0*/  ELECT P6, URZ, PT ;  /* 0x00000000003f782f */ /* 0x000fda00038c0000 */
.L_x_182:
[----:B------:R-:W-:Y:S05]  /*cec0*/  @!P6 BRA `(.L_x_142) ;  /* 0x00000000007ce947 */ /* 0x000fea0003800000 */
[----:B------:R-:W-:-:S06]  /*ced0*/  ULOP3.LUT UR4, UR37, 0x2, URZ, 0xfc, !UPT ;  /* 0x0000000225047892 */ /* 0x000fcc000f8efc3f */
[----:B--2---:R-:W-:-:S05]  /*cee0*/  IMAD.U32 R2, RZ, RZ, UR4 ;  /* 0x00000004ff027e24 */ /* 0x004fca000f8e00ff */
[----:B------:R-:W-:-:S13]  /*cef0*/  ISETP.NE.AND P2, PT, R2, 0x3, PT ;  /* 0x000000030200780c */ /* 0x000fda0003f45270 */
[----:B------:R-:W-:Y:S05]  /*cf00*/  @!P2 BRA `(.L_x_144) ;  /* 0x000000000004a947 */ /* 0x000fea0003800000 */
[----:B------:R-:W-:Y:S01]  /*cf10*/  BPT.TRAP 0x1 ;  /* 0x000000040000795c */ /* 0x000fe20000300000 */
.L_x_144:
[----:B------:R-:W1:Y:S01]  /*cf20*/  LDL.LU R7, [R1] ;  /* 0x0000000001077983 */ /* 0x000e620000300800 */
[----:B0-----:R-:W-:Y:S02]  /*cf30*/  VIADD R3, R0, 0x28c40 ;  /* 0x00028c4000037836 */ /* 0x001fe40000000000 */
[C---:B------:R-:W-:Y:S02]  /*cf40*/  VIADD R2, R18.reuse, 0x1 ;  /* 0x0000000112027836 */ /* 0x040fe40000000000 */
[----:B------:R-:W-:-:S03]  /*cf50*/  IMAD R6, R18, 0x8, R3 ;  /* 0x0000000812067824 */ /* 0x000fc600078e0203 */
[----:B------:R-:W-:-:S04]  /*cf60*/  ISETP.NE.AND P1, PT, R2, 0x2, PT ;  /* 0x000000020200780c */ /* 0x000fc80003f25270 */
[----:B------:R-:W-:Y:S02]  /*cf70*/  SEL R4, RZ, 0x1, P1 ;  /* 0x00000001ff047807 */ /* 0x000fe40000800000 */
[C---:B-1----:R-:W-:Y:S02]  /*cf80*/  SHF.L.U32 R5, R7.reuse, 0x1f, RZ ;  /* 0x0000001f07057819 */ /* 0x042fe400000006ff */
[----:B------:R-:W-:Y:S02]  /*cf90*/  LOP3.LUT R7, R7, R4, RZ, 0x3c, !PT ;  /* 0x0000000407077212 */ /* 0x000fe400078e3cff */
[----:B------:R-:W0:Y:S01]  /*cfa0*/  SYNCS.PHASECHK.TRANS64.TRYWAIT P0, [R6+URZ], R5 ;  /* 0x00000005060075a7 */ /* 0x000e22000800017f */
[----:B------:R-:W-:Y:S02]  /*cfb0*/  SEL R4, R2, RZ, P1 ;  /* 0x000000ff02047207 */ /* 0x000fe40000800000 */
[----:B------:R-:W-:-:S03]  /*cfc0*/  SHF.L.U32 R2, R7, 0x1f, RZ ;  /* 0x0000001f07027819 */ /* 0x000fc600000006ff */
[----:B------:R-:W-:Y:S01]  /*cfd0*/  IMAD R3, R4, 0x8, R3 ;  /* 0x0000000804037824 */ /* 0x000fe200078e0203 */
[----:B0-----:R-:W-:Y:S06]  /*cfe0*/  @!P0 BRA `(.L_x_145) ;  /* 0x0000000c00a08947 */ /* 0x001fec0003800000 */
.L_x_183:
[----:B------:R-:W1:Y:S02]  /*cff0*/  SYNCS.PHASECHK.TRANS64.TRYWAIT P0, [R3+URZ], R2 ;  /* 0x00000002030075a7 */ /* 0x000e64000800017f */
[----:B-1----:R-:W-:Y:S05]  /*d000*/  @!P0 BRA `(.L_x_146) ;  /* 0x0000000c00ac8947 */ /* 0x002fea0003800000 */
.L_x_184:
[----:B------:R-:W-:Y:S05]  /*d010*/  @!P2 BRA `(.L_x_147) ;  /* 0x000000000004a947 */ /* 0x000fea0003800000 */
[----:B------:R-:W-:Y:S01]  /*d020*/  BPT.TRAP 0x1 ;  /* 0x000000040000795c */ /* 0x000fe20000300000 */
.L_x_147:
[----:B-1----:R-:W-:-:S04]  /*d030*/  VIADD R3, R0, 0x28c60 ;  /* 0x00028c6000037836 */ /* 0x002fc80000000000 */
[----:B------:R-:W-:-:S04]  /*d040*/  IMAD R18, R18, 0x8, R3 ;  /* 0x0000000812127824 */ /* 0x000fc800078e0203 */
[----:B------:R-:W1:Y:S02]  /*d050*/  SYNCS.PHASECHK.TRANS64.TRYWAIT P0, [R18+URZ], R5 ;  /* 0x00000005120075a7 */ /* 0x000e64000800017f */
[----:B-1----:R-:W-:Y:S05]  /*d060*/  @!P0 BRA `(.L_x_148) ;  /* 0x0000000c00a88947 */ /* 0x002fea0003800000 */
.L_x_185:
[----:B------:R-:W-:-:S07]  /*d070*/  IMAD R3, R4, 0x8, R3 ;  /* 0x0000000804037824 */ /* 0x000fce00078e0203 */
.L_x_149:
[----:B--2---:R2:W3:Y:S02]  /*d080*/  SYNCS.PHASECHK.TRANS64.TRYWAIT P0, [R3+URZ], R2 ;  /* 0x00000002030075a7 */ /* 0x0044e4000800017f */
[----:B---3--:R-:W-:Y:S05]  /*d090*/  @!P0 NANOSLEEP.SYNCS 0x989680 ;  /* 0x009896800000895d */ /* 0x008fea0003900000 */
[----:B------:R-:W3:Y:S02]  /*d0a0*/  @!P0 SYNCS.PHASECHK.TRANS64 P0, [R3+URZ], R2 ;  /* 0x00000002030085a7 */ /* 0x000ee4000800007f */
[----:B---3--:R-:W-:Y:S05]  /*d0b0*/  @!P0 BRA `(.L_x_149) ;  /* 0xfffffffc00f08947 */ /* 0x008fea000383ffff */
.L_x_142:
[----:B------:R-:W-:Y:S05]  /*d0c0*/  BSYNC B0 ;  /* 0x0000000000007941 */ /* 0x000fea0003800000 */
.L_x_141:
[----:B------:R-:W-:Y:S05]  /*d0d0*/  EXIT ;  /* 0x000000000000794d */ /* 0x000fea0003800000 */
.L_x_11:
[----:B0-----:R-:W-:-:S04]  /*d0e0*/  IMAD.U32 R3, RZ, RZ, UR16 ;  /* 0x00000010ff037e24 */ /* 0x001fc8000f8e00ff */
[----:B------:R0:W1:Y:S03]  /*d0f0*/  SYNCS.PHASECHK.TRANS64.TRYWAIT P0, [R3+URZ+0x28c50], R0 ;  /* 0x028c5000030075a7 */ /* 0x000066000800017f */
[----:B-1----:R-:W-:Y:S05]  /*d100*/  @!P0 NANOSLEEP.SYNCS 0x989680 ;  /* 0x009896800000895d */ /* 0x002fea0003900000 */
[----:B------:R-:W1:Y:S02]  /*d110*/  @!P0 SYNCS.PHASECHK.TRANS64 P0, [R3+URZ+0x28c50], R0 ;  /* 0x028c5000030085a7 */ /* 0x000e64000800007f */
[----:B-1----:R-:W-:Y:S05]  /*d120*/  @!P0 BRA `(.L_x_11) ;  /* 0xfffffffc00ec8947 */ /* 0x002fea000383ffff */
[----:B------:R-:W-:Y:S05]  /*d130*/  BRA `(.L_x_150) ;  /* 0xffffff4000687947 */ /* 0x000fea000383ffff */
.L_x_16:
[----:B-1----:R-:W-:-:S04]  /*d140*/  IMAD.U32 R4, RZ, RZ, UR6 ;  /* 0x00000006ff047e24 */ /* 0x002fc8000f8e00ff */
[----:B------:R1:W2:Y:S03]  /*d150*/  SYNCS.PHASECHK.TRANS64.TRYWAIT P0, [R4+URZ+0x28c50], R3 ;  /* 0x028c5003040075a7 */ /* 0x0002a6000800017f */
[----:B--2---:R-:W-:Y:S05]  /*d160*/  @!P0 NANOSLEEP.SYNCS 0x989680 ;  /* 0x009896800000895d */ /* 0x004fea0003900000 */
[----:B------:R-:W2:Y:S02]  /*d170*/  @!P0 SYNCS.PHASECHK.TRANS64 P0, [R4+URZ+0x28c50], R3 ;  /* 0x028c5003040085a7 */ /* 0x000ea4000800007f */
[----:B--2---:R-:W-:Y:S05]  /*d180*/  @!P0 BRA `(.L_x_16) ;  /* 0xfffffffc00ec8947 */ /* 0x004fea000383ffff */
[----:B------:R-:W-:Y:S05]  /*d190*/  BRA `(.L_x_15) ;  /* 0xffffff4c007c7947 */ /* 0x000fea000383ffff */
.L_x_20:
[----:B0-----:R-:W-:-:S04]  /*d1a0*/  IMAD.U32 R3, RZ, RZ, UR41 ;  /* 0x00000029ff037e24 */ /* 0x001fc8000f8e00ff */
[----:B------:R0:W1:Y:S03]  /*d1b0*/  SYNCS.PHASECHK.TRANS64.TRYWAIT P1, [R3+URZ+0x28c00], R0 ;  /* 0x028c0000030075a7 */ /* 0x000066000802017f */
[----:B-1----:R-:W-:Y:S05]  /*d1c0*/  @!P1 NANOSLEEP.SYNCS 0x989680 ;  /* 0x009896800000995d */ /* 0x002fea0003900000 */
[----:B------:R-:W1:Y:S02]  /*d1d0*/  @!P1 SYNCS.PHASECHK.TRANS64 P1, [R3+URZ+0x28c00], R0 ;  /* 0x028c0000030095a7 */ /* 0x000e64000802007f */
[----:B-1----:R-:W-:Y:S05]  /*d1e0*/  @!P1 BRA `(.L_x_20) ;  /* 0xfffffffc00ec9947 */ /* 0x002fea000383ffff */
[----:B------:R-:W-:Y:S05]  /*d1f0*/  BRA `(.L_x_151) ;  /* 0xffffff5800cc7947 */ /* 0x000fea000383ffff */
.L_x_24:
[----:B--2---:R2:W3:Y:S02]  /*d200*/  SYNCS.PHASECHK.TRANS64.TRYWAIT P1, [R7+URZ+0x28c30], R8 ;  /* 0x028c3008070075a7 */ /* 0x0044e4000802017f */
[----:B---3--:R-:W-:Y:S05]  /*d210*/  @!P1 NANOSLEEP.SYNCS 0x989680 ;  /* 0x009896800000995d */ /* 0x008fea0003900000 */
[----:B------:R-:W3:Y:S02]  /*d220*/  @!P1 SYNCS.PHASECHK.TRANS64 P1, [R7+URZ+0x28c30], R8 ;  /* 0x028c3008070095a7 */ /* 0x000ee4000802007f */
[----:B---3--:R-:W-:Y:S05]  /*d230*/  @!P1 BRA `(.L_x_24) ;  /* 0xfffffffc00f09947 */ /* 0x008fea000383ffff */
[----:B------:R-:W-:Y:S05]  /*d240*/  BRA `(.L_x_23) ;  /* 0xffffff5800e87947 */ /* 0x000fea000383ffff */
.L_x_28:
[----:B----4-:R4:W0:Y:S02]  /*d250*/  SYNCS.PHASECHK.TRANS64.TRYWAIT P2, [R7+URZ+0x28c50], R8 ;  /* 0x028c5008070075a7 */ /* 0x010824000804017f */
[----:B0-----:R-:W-:Y:S05]  /*d260*/  @!P2 NANOSLEEP.SYNCS 0x989680 ;  /* 0x009896800000a95d */ /* 0x001fea0003900000 */
[----:B------:R-:W0:Y:S02]  /*d270*/  @!P2 SYNCS.PHASECHK.TRANS64 P2, [R7+URZ+0x28c50], R8 ;  /* 0x028c50080700a5a7 */ /* 0x000e24000804007f */
[----:B0-----:R-:W-:Y:S05]  /*d280*/  @!P2 BRA `(.L_x_28) ;  /* 0xfffffffc00f0a947 */ /* 0x001fea000383ffff */
[----:B------:R-:W-:Y:S05]  /*d290*/  BRA `(.L_x_27) ;  /* 0xffffff6800fc7947 */ /* 0x000fea000383ffff */
.L_x_33:
[----:B--2---:R-:W-:-:S04]  /*d2a0*/  IMAD.U32 R0, RZ, RZ, UR22 ;  /* 0x00000016ff007e24 */ /* 0x004fc8000f8e00ff */
[----:B------:R2:W3:Y:S03]  /*d2b0*/  SYNCS.PHASECHK.TRANS64.TRYWAIT P3, [R0+URZ+0x28c30], R7 ;  /* 0x028c3007000075a7 */ /* 0x0004e6000806017f */
[----:B---3--:R-:W-:Y:S05]  /*d2c0*/  @!P3 NANOSLEEP.SYNCS 0x989680 ;  /* 0x009896800000b95d */ /* 0x008fea0003900000 */
[----:B------:R-:W3:Y:S02]  /*d2d0*/  @!P3 SYNCS.PHASECHK.TRANS64 P3, [R0+URZ+0x28c30], R7 ;  /* 0x028c30070000b5a7 */ /* 0x000ee4000806007f */
[----:B---3--:R-:W-:Y:S05]  /*d2e0*/  @!P3 BRA `(.L_x_33) ;  /* 0xfffffffc00ecb947 */ /* 0x008fea000383ffff */
[----:B------:R-:W-:Y:S05]  /*d2f0*/  BRA `(.L_x_32) ;  /* 0xffffff6c00dc7947 */ /* 0x000fea000383ffff */
.L_x_37:
[----:B---3--:R3:W4:Y:S02]  /*d300*/  SYNCS.PHASECHK.TRANS64.TRYWAIT P3, [R170+URZ+0x28c50], R7 ;  /* 0x028c5007aa0075a7 */ /* 0x008724000806017f */
[----:B----4-:R-:W-:Y:S05]  /*d310*/  @!P3 NANOSLEEP.SYNCS 0x989680 ;  /* 0x009896800000b95d */ /* 0x010fea0003900000 */
[----:B------:R-:W4:Y:S02]  /*d320*/  @!P3 SYNCS.PHASECHK.TRANS64 P3, [R170+URZ+0x28c50], R7 ;  /* 0x028c5007aa00b5a7 */ /* 0x000f24000806007f */
[----:B----4-:R-:W-:Y:S05]  /*d330*/  @!P3 BRA `(.L_x_37) ;  /* 0xfffffffc00f0b947 */ /* 0x010fea000383ffff */
[----:B------:R-:W-:Y:S05]  /*d340*/  BRA `(.L_x_36) ;  /* 0xffffff8400107947 */ /* 0x000fea000383ffff */
.L_x_49:
[----:B0-----:R-:W0:Y:S01]  /*d350*/  S2R R0, SR_TID.X ;  /* 0x0000000000007919 */ /* 0x001e220000002100 */
[----:B------:R-:W-:Y:S01]  /*d360*/  BSSY B0, `(.L_x_152) ;  /* 0x000000a000007945 */ /* 0x000fe20003800000 */
[----:B------:R-:W-:Y:S02]  /*d370*/  IMAD.MOV.U32 R12, RZ, RZ, RZ ;  /* 0x000000ffff0c7224 */ /* 0x000fe400078e00ff */
[----:B------:R-:W-:Y:S02]  /*d380*/  IMAD.MOV.U32 R11, RZ, RZ, 0x1f ;  /* 0x0000001fff0b7424 */ /* 0x000fe400078e00ff */
[----:B------:R-:W-:Y:S01]  /*d390*/  IMAD.MOV.U32 R15, RZ, RZ, -0x1 ;  /* 0xffffffffff0f7424 */ /* 0x000fe200078e00ff */
[----:B0-----:R-:W-:-:S04]  /*d3a0*/  SHF.R.U32.HI R0, RZ, 0x5, R0 ;  /* 0x00000005ff007819 */ /* 0x001fc80000011600 */
[----:B------:R-:W-:-:S05]  /*d3b0*/  LOP3.LUT R0, R0, 0x3, RZ, 0xc0, !PT ;  /* 0x0000000300007812 */ /* 0x000fca00078ec0ff */
[----:B------:R-:W-:-:S07]  /*d3c0*/  IMAD.MOV.U32 R13, RZ, RZ, R0 ;  /* 0x000000ffff0d7224 */ /* 0x000fce00078e0000 */
[----:B------:R-:W-:Y:S05]  /*d3d0*/  WARPSYNC.COLLECTIVE R15, `(.L_x_153) ;  /* 0x000000000f087348 */ /* 0x000fea0003c00000 */
[----:B------:R0:W1:Y:S02]  /*d3e0*/  SHFL.IDX P6, R14, R13, R12, R11 ;  /* 0x0000000c0d0e7389 */ /* 0x00006400000c000b */
[----:B01----:R-:W-:Y:S01]  /*d3f0*/  ENDCOLLECTIVE ;  /* 0x000000000000791b */ /* 0x003fe20003800000 */
.L_x_153:
[----:B------:R-:W-:Y:S05]  /*d400*/  BSYNC B0 ;  /* 0x0000000000007941 */ /* 0x000fea0003800000 */
.L_x_152:
[----:B------:R-:W-:Y:S05]  /*d410*/  BRA `(.L_x_154) ;  /* 0xffffffb800207947 */ /* 0x000fea000383ffff */
.L_x_51:
[----:B------:R-:W-:Y:S01]  /*d420*/  BSSY B0, `(.L_x_155) ;  /* 0x0000006000007945 */ /* 0x000fe20003800000 */
[----:B------:R-:W-:-:S07]  /*d430*/  IMAD.MOV.U32 R15, RZ, RZ, -0x1 ;  /* 0xffffffffff0f7424 */ /* 0x000fce00078e00ff */
[----:B0-----:R-:W-:Y:S05]  /*d440*/  WARPSYNC.COLLECTIVE R15, `(.L_x_156) ;  /* 0x000000000f0c7348 */ /* 0x001fea0003c00000 */
[----:B------:R-:W-:Y:S02]  /*d450*/  ELECT P6, UR62, PT ;  /* 0x00000000003e782f */ /* 0x000fe400038c0000 */
[----:B------:R-:W-:Y:S01]  /*d460*/  MOV R14, UR62 ;  /* 0x0000003e000e7c02 */ /* 0x000fe20008000f00 */
[----:B0-----:R-:W-:Y:S10]  /*d470*/  ENDCOLLECTIVE ;  /* 0x000000000000791b */ /* 0x001ff40003800000 */
.L_x_156:
[----:B------:R-:W-:Y:S05]  /*d480*/  BSYNC B0 ;  /* 0x0000000000007941 */ /* 0x000fea0003800000 */
.L_x_155:
[----:B------:R-:W-:Y:S05]  /*d490*/  BRA `(.L_x_157) ;  /* 0xffffffb800207947 */ /* 0x000fea000383ffff */
.L_x_53:
[----:B0-----:R0:W2:Y:S02]  /*d4a0*/  SYNCS.PHASECHK.TRANS64.TRYWAIT P0, [R0+URZ+0x28c40], R2 ;  /* 0x028c4002000075a7 */ /* 0x0010a4000800017f */
[----:B--2---:R-:W-:Y:S05]  /*d4b0*/  @!P0 NANOSLEEP.SYNCS 0x989680 ;  /* 0x009896800000895d */ /* 0x004fea0003900000 */
[----:B------:R-:W2:Y:S02]  /*d4c0*/  @!P0 SYNCS.PHASECHK.TRANS64 P0, [R0+URZ+0x28c40], R2 ;  /* 0x028c4002000085a7 */ /* 0x000ea4000800007f */
[----:B--2---:R-:W-:Y:S05]  /*d4d0*/  @!P0 BRA `(.L_x_53) ;  /* 0xfffffffc00f08947 */ /* 0x004fea000383ffff */
[----:B------:R-:W-:Y:S05]  /*d4e0*/  BRA `(.L_x_158) ;  /* 0xffffffb8007c7947 */ /* 0x000fea000383ffff */
.L_x_56:
[----:B------:R-:W-:Y:S01]  /*d4f0*/  IMAD.MOV.U32 R13, RZ, RZ, R2 ;  /* 0x000000ffff0d7224 */ /* 0x000fe200078e0002 */
[----:B------:R-:W0:Y:S01]  /*d500*/  S2R R7, SR_TID.X ;  /* 0x0000000000077919 */ /* 0x000e220000002100 */
[----:B------:R-:W-:Y:S02]  /*d510*/  IMAD.MOV.U32 R12, RZ, RZ, RZ ;  /* 0x000000ffff0c7224 */ /* 0x000fe400078e00ff */
[----:B------:R-:W-:Y:S02]  /*d520*/  IMAD.MOV.U32 R11, RZ, RZ, 0x181f ;  /* 0x0000181fff0b7424 */ /* 0x000fe400078e00ff */
[----:B------:R-:W-:-:S07]  /*d530*/  IMAD.MOV.U32 R15, RZ, RZ, -0x1 ;  /* 0xffffffffff0f7424 */ /* 0x000fce00078e00ff */
[----:B0----5:R-:W-:Y:S05]  /*d540*/  WARPSYNC.COLLECTIVE R15, `(.L_x_159) ;  /* 0x000000000f087348 */ /* 0x021fea0003c00000 */
[----:B------:R1:W2:Y:S02]  /*d550*/  SHFL.IDX P6, R14, R13, R12, R11 ;  /* 0x0000000c0d0e7389 */ /* 0x0002a400000c000b */
[----:B012--5:R-:W-:Y:S01]  /*d560*/  ENDCOLLECTIVE ;  /* 0x000000000000791b */ /* 0x027fe20003800000 */
.L_x_159:
[----:B------:R-:W-:Y:S01]  /*d570*/  IMAD.MOV.U32 R13, RZ, RZ, R0 ;  /* 0x000000ffff0d7224 */ /* 0x000fe200078e0000 */
[----:B------:R-:W-:Y:S01]  /*d580*/  LOP3.LUT R7, R7, 0x7f, RZ, 0xc0, !PT ;  /* 0x0000007f07077812 */ /* 0x000fe200078ec0ff */
[----:B------:R-:W-:-:S07]  /*d590*/  IMAD.MOV.U32 R6, RZ, RZ, R14 ;  /* 0x000000ffff067224 */ /* 0x000fce00078e000e */
[----:B------:R-:W-:Y:S05]  /*d5a0*/  WARPSYNC.COLLECTIVE R15, `(.L_x_160) ;  /* 0x000000000f087348 */ /* 0x000fea0003c00000 */
[----:B------:R0:W1:Y:S02]  /*d5b0*/  SHFL.IDX P6, R14, R13, R12, R11 ;  /* 0x0000000c0d0e7389 */ /* 0x00006400000c000b */
[----:B01----:R-:W-:Y:S01]  /*d5c0*/  ENDCOLLECTIVE ;  /* 0x000000000000791b */ /* 0x003fe20003800000 */
.L_x_160:
[----:B------:R-:W-:Y:S01]  /*d5d0*/  SHF.R.U32.HI R5, RZ, 0x3, R7 ;  /* 0x00000003ff057819 */ /* 0x000fe20000011607 */
[----:B------:R-:W-:Y:S02]  /*d5e0*/  ULDC UR4, c[0x0][0x288] ;  /* 0x0000a20000047ab9 */ /* 0x000fe40000000800 */
[----:B------:R-:W-:Y:S02]  /*d5f0*/  IMAD R3, R8, UR4, RZ ;  /* 0x0000000408037c24 */ /* 0x000fe4000f8e02ff */
[----:B------:R-:W-:-:S04]  /*d600*/  IMAD R4, R4, 0x40, R5 ;  /* 0x0000004004047824 */ /* 0x000fc800078e0205 */
[C---:B------:R-:W-:Y:S01]  /*d610*/  VIADD R5, R4.reuse, 0x10 ;  /* 0x0000001004057836 */ /* 0x040fe20000000000 */
[----:B------:R-:W-:Y:S01]  /*d620*/  ISETP.GE.AND P1, PT, R4, R3, PT ;  /* 0x000000030400720c */ /* 0x000fe20003f26270 */
[----:B------:R-:W-:Y:S02]  /*d630*/  IMAD.MOV.U32 R13, RZ, RZ, R2 ;  /* 0x000000ffff0d7224 */ /* 0x000fe400078e0002 */
[----:B------:R-:W-:Y:S02]  /*d640*/  IMAD.MOV.U32 R12, RZ, RZ, 0x1 ;  /* 0x00000001ff0c7424 */ /* 0x000fe400078e00ff */
[----:B------:R-:W-:-:S08]  /*d650*/  IMAD.MOV.U32 R7, RZ, RZ, R14 ;  /* 0x000000ffff077224 */ /* 0x000fd000078e000e */
[----:B------:R-:W-:Y:S05]  /*d660*/  WARPSYNC.COLLECTIVE R15, `(.L_x_161) ;  /* 0x000000000f087348 */ /* 0x000fea0003c00000 */
[----:B------:R0:W1:Y:S02]  /*d670*/  SHFL.IDX P6, R14, R13, R12, R11 ;  /* 0x0000000c0d0e7389 */ /* 0x00006400000c000b */
[----:B01----:R-:W-:Y:S01]  /*d680*/  ENDCOLLECTIVE ;  /* 0x000000000000791b */ /* 0x003fe20003800000 */
.L_x_161:
[----:B------:R-:W-:-:S05]  /*d690*/  @!P1 LEA R7, P2, R10, R7, 0x1 ;  /* 0x000000070a079211 */ /* 0x000fca00078408ff */
[----:B------:R-:W-:-:S05]  /*d6a0*/  @!P1 IMAD.X R6, RZ, RZ, R6, P2 ;  /* 0x000000ffff069224 */ /* 0x000fca00010e0606 */
[----:B------:R-:W-:Y:S01]  /*d6b0*/  @!P1 LOP3.LUT R7, R7, R6, RZ, 0x3c, !PT ;  /* 0x0000000607079212 */ /* 0x000fe200078e3cff */
[----:B------:R-:W-:-:S03]  /*d6c0*/  IMAD.MOV.U32 R13, RZ, RZ, R0 ;  /* 0x000000ffff0d7224 */ /* 0x000fc600078e0000 */
[----:B------:R-:W-:-:S04]  /*d6d0*/  @!P1 LOP3.LUT R6, R7, R6, RZ, 0x3c, !PT ;  /* 0x0000000607069212 */ /* 0x000fc800078e3cff */
[----:B------:R-:W-:-:S05]  /*d6e0*/  @!P1 LOP3.LUT R7, R7, R6, RZ, 0x3c, !PT ;  /* 0x0000000607079212 */ /* 0x000fca00078e3cff */
[----:B------:R-:W-:Y:S01]  /*d6f0*/  @!PT LDS RZ, [RZ] ;  /* 0x00000000fffff984 */ /* 0x000fe20000000800 */
[----:B------:R-:W-:Y:S01]  /*d700*/  @!PT LDS RZ, [RZ] ;  /* 0x00000000fffff984 */ /* 0x000fe20000000800 */
[----:B------:R-:W-:Y:S01]  /*d710*/  @!PT LDS RZ, [RZ] ;  /* 0x00000000fffff984 */ /* 0x000fe20000000800 */
[----:B------:R0:W-:Y:S01]  /*d720*/  @!P1 LDGSTS.E.BYPASS.LTC128B.128 [R9+0x20400], desc[UR42][R6.64], !P0 ;  /* 0x2040000006099fae */ /* 0x0001e2000c101d6a */
[----:B------:R-:W-:Y:S01]  /*d730*/  ISETP.GE.AND P1, PT, R5, R3, PT ;  /* 0x000000030500720c */ /* 0x000fe20003f26270 */
[----:B------:R-:W-:Y:S02]  /*d740*/  VIADD R5, R4, 0x20 ;  /* 0x0000002004057836 */ /* 0x000fe40000000000 */
[----:B0-----:R-:W-:-:S10]  /*d750*/  IMAD.MOV.U32 R6, RZ, RZ, R14 ;  /* 0x000000ffff067224 */ /* 0x001fd400078e000e */
[----:B------:R-:W-:Y:S05]  /*d760*/  WARPSYNC.COLLECTIVE R15, `(.L_x_162) ;  /* 0x000000000f087348 */ /* 0x000fea0003c00000 */
[----:B------:R0:W1:Y:S02]  /*d770*/  SHFL.IDX P6, R14, R13, R12, R11 ;  /* 0x0000000c0d0e7389 */ /* 0x00006400000c000b */
[----:B01----:R-:W-:Y:S01]  /*d780*/  ENDCOLLECTIVE ;  /* 0x000000000000791b */ /* 0x003fe20003800000 */
.L_x_162:
[----:B------:R-:W-:Y:S02]  /*d790*/  IMAD.MOV.U32 R13, RZ, RZ, R2 ;  /* 0x000000ffff0d7224 */ /* 0x000fe400078e0002 */
[----:B------:R-:W-:Y:S02]  /*d7a0*/  IMAD.MOV.U32 R12, RZ, RZ, 0x2 ;  /* 0x00000002ff0c7424 */ /* 0x000fe400078e00ff */
[----:B------:R-:W-:-:S07]  /*d7b0*/  IMAD.MOV.U32 R7, RZ, RZ, R14 ;  /* 0x000000ffff077224 */ /* 0x000fce00078e000e */
[----:B------:R-:W-:Y:S05]  /*d7c0*/  WARPSYNC.COLLECTIVE R15, `(.L_x_163) ;  /* 0x000000000f087348 */ /* 0x000fea0003c00000 */
[----:B------:R0:W1:Y:S02]  /*d7d0*/  SHFL.IDX P6, R14, R13, R12, R11 ;  /* 0x0000000c0d0e7389 */ /* 0x00006400000c000b */
[----:B01----:R-:W-:Y:S01]  /*d7e0*/  ENDCOLLECTIVE ;  /* 0x000000000000791b */ /* 0x003fe20003800000 */
.L_x_163:
        /* <DEDUP_REMOVED lines=11> */
[----:B0-----:R-:W-:-:S12]  /*d8a0*/  IMAD.MOV.U32 R6, RZ, RZ, R14 ;  /* 0x000000ffff067224 */ /* 0x001fd800078e000e */
[----:B------:R-:W-:Y:S05]  /*d8b0*/  WARPSYNC.COLLECTIVE R15, `(.L_x_164) ;  /* 0x000000000f087348 */ /* 0x000fea0003c00000 */
[----:B------:R0:W1:Y:S02]  /*d8c0*/  SHFL.IDX P6, R14, R13, R12, R11 ;  /* 0x0000000c0d0e7389 */ /* 0x00006400000c000b */
[----:B01----:R-:W-:Y:S01]  /*d8d0*/  ENDCOLLECTIVE ;  /* 0x000000000000791b */ /* 0x003fe20003800000 */
.L_x_164:
[----:B------:R-:W-:Y:S02]  /*d8e0*/  IMAD.MOV.U32 R13, RZ, RZ, R2 ;  /* 0x000000ffff0d7224 */ /* 0x000fe400078e0002 */
[----:B------:R-:W-:Y:S02]  /*d8f0*/  IMAD.MOV.U32 R12, RZ, RZ, 0x3 ;  /* 0x00000003ff0c7424 */ /* 0x000fe400078e00ff */
[----:B------:R-:W-:-:S07]  /*d900*/  IMAD.MOV.U32 R7, RZ, RZ, R14 ;  /* 0x000000ffff077224 */ /* 0x000fce00078e000e */
[----:B------:R-:W-:Y:S05]  /*d910*/  WARPSYNC.COLLECTIVE R15, `(.L_x_165) ;  /* 0x000000000f087348 */ /* 0x000fea0003c00000 */
[----:B------:R0:W1:Y:S02]  /*d920*/  SHFL.IDX P6, R14, R13, R12, R11 ;  /* 0x0000000c0d0e7389 */ /* 0x00006400000c000b */
[----:B01----:R-:W-:Y:S01]  /*d930*/  ENDCOLLECTIVE ;  /* 0x000000000000791b */ /* 0x003fe20003800000 */
.L_x_165:
[----:B------:R-:W-:-:S05]  /*d940*/  @!P1 LEA R7, P2, R10, R7, 0x1 ;  /* 0x000000070a079211 */ /* 0x000fca00078408ff */
[----:B------:R-:W-:-:S05]  /*d950*/  @!P1 IMAD.X R6, RZ, RZ, R6, P2 ;  /* 0x000000ffff069224 */ /* 0x000fca00010e0606 */
[----:B------:R-:W-:Y:S01]  /*d960*/  @!P1 LOP3.LUT R7, R7, R6, RZ, 0x3c, !PT ;  /* 0x0000000607079212 */ /* 0x000fe200078e3cff */
[----:B------:R-:W-:-:S03]  /*d970*/  IMAD.MOV.U32 R13, RZ, RZ, R0 ;  /* 0x000000ffff0d7224 */ /* 0x000fc600078e0000 */
[----:B------:R-:W-:-:S04]  /*d980*/  @!P1 LOP3.LUT R6, R7, R6, RZ, 0x3c, !PT ;  /* 0x0000000607069212 */ /* 0x000fc800078e3cff */
[----:B------:R-:W-:Y:S01]  /*d990*/  @!P1 LOP3.LUT R7, R7, R6, RZ, 0x3c, !PT ;  /* 0x0000000607079212 */ /* 0x000fe200078e3cff */
[----:B------:R-:W-:-:S07]  /*d9a0*/  IMAD.MOV.U32 R5, RZ, RZ, R14 ;  /* 0x000000ffff057224 */ /* 0x000fce00078e000e */
[----:B------:R-:W-:Y:S05]  /*d9b0*/  WARPSYNC.COLLECTIVE R15, `(.L_x_166) ;  /* 0x000000000f087348 */ /* 0x000fea0003c00000 */
[----:B------:R0:W1:Y:S02]  /*d9c0*/  SHFL.IDX P6, R14, R13, R12, R11 ;  /* 0x0000000c0d0e7389 */ /* 0x00006400000c000b */
[----:B01----:R-:W-:Y:S01]  /*d9d0*/  ENDCOLLECTIVE ;  /* 0x000000000000791b */ /* 0x003fe20003800000 */
.L_x_166:
[----:B------:R-:W-:Y:S01]  /*d9e0*/  @!PT LDS RZ, [RZ] ;  /* 0x00000000fffff984 */ /* 0x000fe20000000800 */
[----:B------:R-:W-:Y:S01]  /*d9f0*/  @!PT LDS RZ, [RZ] ;  /* 0x00000000fffff984 */ /* 0x000fe20000000800 */
[----:B------:R-:W-:Y:S01]  /*da00*/  @!PT LDS RZ, [RZ] ;  /* 0x00000000fffff984 */ /* 0x000fe20000000800 */
[----:B------:R1:W-:Y:S01]  /*da10*/  @!P1 LDGSTS.E.BYPASS.LTC128B.128 [R9+0x21400], desc[UR42][R6.64], !P0 ;  /* 0x2140000006099fae */ /* 0x0003e2000c101d6a */
[----:B------:R-:W-:Y:S01]  /*da20*/  IMAD.MOV.U32 R0, RZ, RZ, R14 ;  /* 0x000000ffff007224 */ /* 0x000fe200078e000e */
[----:B------:R-:W-:Y:S06]  /*da30*/  BRA `(.L_x_167) ;  /* 0xffffffbc00787947 */ /* 0x000fec000383ffff */
.L_x_58:
[----:B0-----:R-:W-:-:S04]  /*da40*/  IMAD.U32 R3, RZ, RZ, UR36 ;  /* 0x00000024ff037e24 */ /* 0x001fc8000f8e00ff */
[----:B------:R0:W1:Y:S03]  /*da50*/  SYNCS.PHASECHK.TRANS64.TRYWAIT P0, [R3+URZ+0x28c20], R0 ;  /* 0x028c2000030075a7 */ /* 0x000066000800017f */
[----:B-1----:R-:W-:Y:S05]  /*da60*/  @!P0 NANOSLEEP.SYNCS 0x989680 ;  /* 0x009896800000895d */ /* 0x002fea0003900000 */
[----:B------:R-:W1:Y:S02]  /*da70*/  @!P0 SYNCS.PHASECHK.TRANS64 P0, [R3+URZ+0x28c20], R0 ;  /* 0x028c2000030085a7 */ /* 0x000e64000800007f */
[----:B-1----:R-:W-:Y:S05]  /*da80*/  @!P0 BRA `(.L_x_58) ;  /* 0xfffffffc00ec8947 */ /* 0x002fea000383ffff */
[----:B------:R-:W-:Y:S05]  /*da90*/  BRA `(.L_x_168) ;  /* 0xffffffbc00ac7947 */ /* 0x000fea000383ffff */
.L_x_62:
[----:B0-----:R0:W1:Y:S02]  /*daa0*/  SYNCS.PHASECHK.TRANS64.TRYWAIT P0, [R3+URZ+0x28c60], R0 ;  /* 0x028c6000030075a7 */ /* 0x001064000800017f */
[----:B-1----:R-:W-:Y:S05]  /*dab0*/  @!P0 NANOSLEEP.SYNCS 0x989680 ;  /* 0x009896800000895d */ /* 0x002fea0003900000 */
[----:B------:R-:W1:Y:S02]  /*dac0*/  @!P0 SYNCS.PHASECHK.TRANS64 P0, [R3+URZ+0x28c60], R0 ;  /* 0x028c6000030085a7 */ /* 0x000e64000800007f */
[----:B-1----:R-:W-:Y:S05]  /*dad0*/  @!P0 BRA `(.L_x_62) ;  /* 0xfffffffc00f08947 */ /* 0x002fea000383ffff */
[----:B------:R-:W-:Y:S05]  /*dae0*/  BRA `(.L_x_169) ;  /* 0xffffffbc00d07947 */ /* 0x000fea000383ffff */
.L_x_79:
[----:B-1----:R1:W2:Y:S02]  /*daf0*/  SYNCS.PHASECHK.TRANS64.TRYWAIT P0, [R3+URZ+0x28c40], R2 ;  /* 0x028c4002030075a7 */ /* 0x0022a4000800017f */
[----:B--2---:R-:W-:Y:S05]  /*db00*/  @!P0 NANOSLEEP.SYNCS 0x989680 ;  /* 0x009896800000895d */ /* 0x004fea0003900000 */
[----:B------:R-:W2:Y:S02]  /*db10*/  @!P0 SYNCS.PHASECHK.TRANS64 P0, [R3+URZ+0x28c40], R2 ;  /* 0x028c4002030085a7 */ /* 0x000ea4000800007f */
[----:B--2---:R-:W-:Y:S05]  /*db20*/  @!P0 BRA `(.L_x_79) ;  /* 0xfffffffc00f08947 */ /* 0x004fea000383ffff */
[----:B------:R-:W-:Y:S05]  /*db30*/  BRA `(.L_x_170) ;  /* 0xffffffc800b87947 */ /* 0x000fea000383ffff */
.L_x_84:
[----:B0-----:R0:W2:Y:S02]  /*db40*/  SYNCS.PHASECHK.TRANS64.TRYWAIT P0, [R3+URZ+0x28c60], R2 ;  /* 0x028c6002030075a7 */ /* 0x0010a4000800017f */
[----:B--2---:R-:W-:Y:S05]  /*db50*/  @!P0 NANOSLEEP.SYNCS 0x989680 ;  /* 0x009896800000895d */ /* 0x004fea0003900000 */
[----:B------:R-:W2:Y:S02]  /*db60*/  @!P0 SYNCS.PHASECHK.TRANS64 P0, [R3+URZ+0x28c60], R2 ;  /* 0x028c6002030085a7 */ /* 0x000ea4000800007f */
[----:B--2---:R-:W-:Y:S05]  /*db70*/  @!P0 BRA `(.L_x_84) ;  /* 0xfffffffc00f08947 */ /* 0x004fea000383ffff */
[----:B------:R-:W-:Y:S05]  /*db80*/  BRA `(.L_x_171) ;  /* 0xffffffcc00307947 */ /* 0x000fea000383ffff */
.L_x_100:
[----:B--2---:R2:W3:Y:S02]  /*db90*/  SYNCS.PHASECHK.TRANS64.TRYWAIT P0, [R4+URZ+0x28c40], R2 ;  /* 0x028c4002040075a7 */ /* 0x0044e4000800017f */
[----:B---3--:R-:W-:Y:S05]  /*dba0*/  @!P0 NANOSLEEP.SYNCS 0x989680 ;  /* 0x009896800000895d */ /* 0x008fea0003900000 */
[----:B------:R-:W3:Y:S02]  /*dbb0*/  @!P0 SYNCS.PHASECHK.TRANS64 P0, [R4+URZ+0x28c40], R2 ;  /* 0x028c4002040085a7 */ /* 0x000ee4000800007f */
[----:B---3--:R-:W-:Y:S05]  /*dbc0*/  @!P0 BRA `(.L_x_100) ;  /* 0xfffffffc00f08947 */ /* 0x008fea000383ffff */
[----:B------:R-:W-:Y:S05]  /*dbd0*/  BRA `(.L_x_172) ;  /* 0xffffffd8000c7947 */ /* 0x000fea000383ffff */
.L_x_105:
[----:B0-----:R0:W1:Y:S02]  /*dbe0*/  SYNCS.PHASECHK.TRANS64.TRYWAIT P0, [R4+URZ+0x28c60], R2 ;  /* 0x028c6002040075a7 */ /* 0x001064000800017f */
[----:B-1----:R-:W-:Y:S05]  /*dbf0*/  @!P0 NANOSLEEP.SYNCS 0x989680 ;  /* 0x009896800000895d */ /* 0x002fea0003900000 */
[----:B------:R-:W1:Y:S02]  /*dc00*/  @!P0 SYNCS.PHASECHK.TRANS64 P0, [R4+URZ+0x28c60], R2 ;  /* 0x028c6002040085a7 */ /* 0x000e64000800007f */
[----:B-1----:R-:W-:Y:S05]  /*dc10*/  @!P0 BRA `(.L_x_105) ;  /* 0xfffffffc00f08947 */ /* 0x002fea000383ffff */
[----:B------:R-:W-:Y:S05]  /*dc20*/  BRA `(.L_x_173) ;  /* 0xffffffd800847947 */ /* 0x000fea000383ffff */
.L_x_120:
[----:B0-----:R0:W2:Y:S02]  /*dc30*/  SYNCS.PHASECHK.TRANS64.TRYWAIT P0, [R4+URZ+0x28c40], R2 ;  /* 0x028c4002040075a7 */ /* 0x0010a4000800017f */
[----:B--2---:R-:W-:Y:S05]  /*dc40*/  @!P0 NANOSLEEP.SYNCS 0x989680 ;  /* 0x009896800000895d */ /* 0x004fea0003900000 */
[----:B------:R-:W2:Y:S02]  /*dc50*/  @!P0 SYNCS.PHASECHK.TRANS64 P0, [R4+URZ+0x28c40], R2 ;  /* 0x028c4002040085a7 */ /* 0x000ea4000800007f */
[----:B--2---:R-:W-:Y:S05]  /*dc60*/  @!P0 BRA `(.L_x_120) ;  /* 0xfffffffc00f08947 */ /* 0x004fea000383ffff */
[----:B------:R-:W-:Y:S05]  /*dc70*/  BRA `(.L_x_174) ;  /* 0xffffffe4003c7947 */ /* 0x000fea000383ffff */
.L_x_125:
[----:B-1----:R1:W2:Y:S02]  /*dc80*/  SYNCS.PHASECHK.TRANS64.TRYWAIT P0, [R4+URZ+0x28c60], R2 ;  /* 0x028c6002040075a7 */ /* 0x0022a4000800017f */
[----:B--2---:R-:W-:Y:S05]  /*dc90*/  @!P0 NANOSLEEP.SYNCS 0x989680 ;  /* 0x009896800000895d */ /* 0x004fea0003900000 */
[----:B------:R-:W2:Y:S02]  /*dca0*/  @!P0 SYNCS.PHASECHK.TRANS64 P0, [R4+URZ+0x28c60], R2 ;  /* 0x028c6002040085a7 */ /* 0x000ea4000800007f */
[----:B--2---:R-:W-:Y:S05]  /*dcb0*/  @!P0 BRA `(.L_x_125) ;  /* 0xfffffffc00f08947 */ /* 0x004fea000383ffff */
[----:B------:R-:W-:Y:S05]  /*dcc0*/  BRA `(.L_x_175) ;  /* 0xffffffe400b47947 */ /* 0x000fea000383ffff */
.L_x_139:
[----:B0-----:R0:W2:Y:S02]  /*dcd0*/  SYNCS.PHASECHK.TRANS64.TRYWAIT P0, [R0+URZ+0x28c20], R3 ;  /* 0x028c2003000075a7 */ /* 0x0010a4000800017f */
[----:B--2---:R-:W-:Y:S05]  /*dce0*/  @!P0 NANOSLEEP.SYNCS 0x989680 ;  /* 0x009896800000895d */ /* 0x004fea0003900000 */
[----:B------:R-:W2:Y:S02]  /*dcf0*/  @!P0 SYNCS.PHASECHK.TRANS64 P0, [R0+URZ+0x28c20], R3 ;  /* 0x028c2003000085a7 */ /* 0x000ea4000800007f */
[----:B--2---:R-:W-:Y:S05]  /*dd00*/  @!P0 BRA `(.L_x_139) ;  /* 0xfffffffc00f08947 */ /* 0x004fea000383ffff */
[----:B------:R-:W-:Y:S05]  /*dd10*/  BRA `(.L_x_176) ;  /* 0xfffffff000347947 */ /* 0x000fea000383ffff */
.L_x_140:
[----:B------:R-:W2:Y:S01]  /*dd20*/  S2R R2, SR_TID.X ;  /* 0x0000000000027919 */ /* 0x000ea20000002100 */
[----:B------:R-:W-:Y:S01]  /*dd30*/  BSSY B0, `(.L_x_177) ;  /* 0x000000a000007945 */ /* 0x000fe20003800000 */
[----:B------:R-:W-:Y:S02]  /*dd40*/  IMAD.MOV.U32 R12, RZ, RZ, RZ ;  /* 0x000000ffff0c7224 */ /* 0x000fe400078e00ff */
[----:B------:R-:W-:Y:S02]  /*dd50*/  IMAD.MOV.U32 R11, RZ, RZ, 0x1f ;  /* 0x0000001fff0b7424 */ /* 0x000fe400078e00ff */
[----:B------:R-:W-:Y:S01]  /*dd60*/  IMAD.MOV.U32 R15, RZ, RZ, -0x1 ;  /* 0xffffffffff0f7424 */ /* 0x000fe200078e00ff */
[----:B--2---:R-:W-:-:S04]  /*dd70*/  SHF.R.U32.HI R2, RZ, 0x5, R2 ;  /* 0x00000005ff027819 */ /* 0x004fc80000011602 */
[----:B------:R-:W-:-:S05]  /*dd80*/  LOP3.LUT R2, R2, 0x3, RZ, 0xc0, !PT ;  /* 0x0000000302027812 */ /* 0x000fca00078ec0ff */
[----:B------:R-:W-:-:S07]  /*dd90*/  IMAD.MOV.U32 R13, RZ, RZ, R2 ;  /* 0x000000ffff0d7224 */ /* 0x000fce00078e0002 */
[----:B01----:R-:W-:Y:S05]  /*dda0*/  WARPSYNC.COLLECTIVE R15, `(.L_x_178) ;  /* 0x000000000f087348 */ /* 0x003fea0003c00000 */
[----:B------:R2:W3:Y:S02]  /*ddb0*/  SHFL.IDX P6, R14, R13, R12, R11 ;  /* 0x0000000c0d0e7389 */ /* 0x0004e400000c000b */
[----:B0123--:R-:W-:Y:S01]  /*ddc0*/  ENDCOLLECTIVE ;  /* 0x000000000000791b */ /* 0x00ffe20003800000 */
.L_x_178:
[----:B------:R-:W-:Y:S05]  /*ddd0*/  BSYNC B0 ;  /* 0x0000000000007941 */ /* 0x000fea0003800000 */
.L_x_177:
[----:B------:R-:W-:Y:S05]  /*dde0*/  BRA `(.L_x_179) ;  /* 0xfffffff0001c7947 */ /* 0x000fea000383ffff */
.L_x_143:
[----:B------:R-:W-:Y:S01]  /*ddf0*/  BSSY B1, `(.L_x_180) ;  /* 0x0000006000017945 */ /* 0x000fe20003800000 */
[----:B------:R-:W-:-:S07]  /*de00*/  IMAD.MOV.U32 R15, RZ, RZ, -0x1 ;  /* 0xffffffffff0f7424 */ /* 0x000fce00078e00ff */
[----:B012---:R-:W-:Y:S05]  /*de10*/  WARPSYNC.COLLECTIVE R15, `(.L_x_181) ;  /* 0x000000000f0c7348 */ /* 0x007fea0003c00000 */
[----:B------:R-:W-:Y:S02]  /*de20*/  ELECT P6, UR62, PT ;  /* 0x00000000003e782f */ /* 0x000fe400038c0000 */
[----:B------:R-:W-:Y:S01]  /*de30*/  MOV R14, UR62 ;  /* 0x0000003e000e7c02 */ /* 0x000fe20008000f00 */
[----:B012---:R-:W-:Y:S10]  /*de40*/  ENDCOLLECTIVE ;  /* 0x000000000000791b */ /* 0x007ff40003800000 */
.L_x_181:
[----:B------:R-:W-:Y:S05]  /*de50*/  BSYNC B1 ;  /* 0x0000000000017941 */ /* 0x000fea0003800000 */
.L_x_180:
[----:B------:R-:W-:Y:S05]  /*de60*/  BRA `(.L_x_182) ;  /* 0xfffffff000147947 */ /* 0x000fea000383ffff */
.L_x_145:
[----:B0-----:R0:W1:Y:S02]  /*de70*/  SYNCS.PHASECHK.TRANS64.TRYWAIT P0, [R6+URZ], R5 ;  /* 0x00000005060075a7 */ /* 0x001064000800017f */
[----:B-1----:R-:W-:Y:S05]  /*de80*/  @!P0 NANOSLEEP.SYNCS 0x989680 ;  /* 0x009896800000895d */ /* 0x002fea0003900000 */
[----:B------:R-:W1:Y:S02]  /*de90*/  @!P0 SYNCS.PHASECHK.TRANS64 P0, [R6+URZ], R5 ;  /* 0x00000005060085a7 */ /* 0x000e64000800007f */
[----:B-1----:R-:W-:Y:S05]  /*dea0*/  @!P0 BRA `(.L_x_145) ;  /* 0xfffffffc00f08947 */ /* 0x002fea000383ffff */
[----:B------:R-:W-:Y:S05]  /*deb0*/  BRA `(.L_x_183) ;  /* 0xfffffff0004c7947 */ /* 0x000fea000383ffff */
.L_x_146:
[----:B-1----:R1:W2:Y:S02]  /*dec0*/  SYNCS.PHASECHK.TRANS64.TRYWAIT P0, [R3+URZ], R2 ;  /* 0x00000002030075a7 */ /* 0x0022a4000800017f */
[----:B--2---:R-:W-:Y:S05]  /*ded0*/  @!P0 NANOSLEEP.SYNCS 0x989680 ;  /* 0x009896800000895d */ /* 0x004fea0003900000 */
[----:B------:R-:W2:Y:S02]  /*dee0*/  @!P0 SYNCS.PHASECHK.TRANS64 P0, [R3+URZ], R2 ;  /* 0x00000002030085a7 */ /* 0x000ea4000800007f */
[----:B--2---:R-:W-:Y:S05]  /*def0*/  @!P0 BRA `(.L_x_146) ;  /* 0xfffffffc00f08947 */ /* 0x004fea000383ffff */
[----:B------:R-:W-:Y:S05]  /*df00*/  BRA `(.L_x_184) ;  /* 0xfffffff000407947 */ /* 0x000fea000383ffff */
.L_x_148:
[----:B-1----:R1:W2:Y:S02]  /*df10*/  SYNCS.PHASECHK.TRANS64.TRYWAIT P0, [R18+URZ], R5 ;  /* 0x00000005120075a7 */ /* 0x0022a4000800017f */
[----:B--2---:R-:W-:Y:S05]  /*df20*/  @!P0 NANOSLEEP.SYNCS 0x989680 ;  /* 0x009896800000895d */ /* 0x004fea0003900000 */
[----:B------:R-:W2:Y:S02]  /*df30*/  @!P0 SYNCS.PHASECHK.TRANS64 P0, [R18+URZ], R5 ;  /* 0x00000005120085a7 */ /* 0x000ea4000800007f */
[----:B--2---:R-:W-:Y:S05]  /*df40*/  @!P0 BRA `(.L_x_148) ;  /* 0xfffffffc00f08947 */ /* 0x004fea000383ffff */
[----:B------:R-:W-:Y:S05]  /*df50*/  BRA `(.L_x_185) ;  /* 0xfffffff000447947 */ /* 0x000fea000383ffff */
.L_x_186:
[----:B------:R-:W-:-:S00]  /*df60*/  BRA `(.L_x_186) ;  /* 0xfffffffc00fc7947 */ /* 0x000fc0000383ffff */
[----:B------:R-:W-:-:S00]  /*df70*/  NOP ;  /* 0x0000000000007918 */ /* 0x000fc00000000000 */
        /* <DEDUP_REMOVED lines=8> */
.L_x_5867:


//--------------------- .text._ZN7cutlass13device_kernelIN5flash11enable_sm90INS1_16FlashAttnFwdSm90INS1_25CollectiveMainloopFwdSm90ILi2EN4cute5tupleIJNS5_1CILi1EEES8_S8_EEENS6_IJNS7_ILi64EEESA_SA_EEELi512ENS_10bfloat16_tEfNS_4arch4Sm90ELb0ELb0ELb0ELb0ELb0ELb0ELb1ELb0ELb0ELb1ELb0ELb0EEENS1_21CollectiveEpilogueFwdINS6_IJSA_NS7_ILi512EEESA_EEES9_SC_SE_Li256ELb0ELb1ELb0ELb0EEENS1_29StaticPersistentTileSchedulerILb0EEEEEEEEEvNT_6ParamsE --------------------------
	.section	.text._ZN7cutlass13device_kernelIN5flash11enable_sm90INS1_16FlashAttnFwdSm90INS1_25CollectiveMainloopFwdSm90ILi2EN4cute5tupleIJNS5_1CILi1EEES8_S8_EEENS6_IJNS7_ILi64EEESA_SA_EEELi512ENS_10bfloat16_tEfNS_4arch4Sm90ELb0ELb0ELb0ELb0ELb0ELb0ELb1ELb0ELb0ELb1ELb0ELb0EEENS1_21CollectiveEpilogueFwdINS6_IJSA_NS7_ILi512EEESA_EEES9_SC_SE_Li256ELb0ELb1ELb0ELb0EEENS1_29StaticPersistentTileSchedulerILb0EEEEEEEEEvNT_6ParamsE,"ax",@progbits
	.align	128
.text._ZN7cutlass13device_kernelIN5flash11enable_sm90INS1_16FlashAttnFwdSm90INS1_25CollectiveMainloopFwdSm90ILi2EN4cute5tupleIJNS5_1CILi1EEES8_S8_EEENS6_IJNS7_ILi64EEESA_SA_EEELi512ENS_10bfloat16_tEfNS_4arch4Sm90ELb0ELb0ELb0ELb0ELb0ELb0ELb1ELb0ELb0ELb1ELb0ELb0EEENS1_21CollectiveEpilogueFwdINS6_IJSA_NS7_ILi512EEESA_EEES9_SC_SE_Li256ELb0ELb1ELb0ELb0EEENS1_29StaticPersistentTileSchedulerILb0EEEEEEEEEvNT_6ParamsE:
        .type           _ZN7cutlass13device_kernelIN5flash11enable_sm90INS1_16FlashAttnFwdSm90INS1_25CollectiveMainloopFwdSm90ILi2EN4cute5tupleIJNS5_1CILi1EEES8_S8_EEENS6_IJNS7_ILi64EEESA_SA_EEELi512ENS_10bfloat16_tEfNS_4arch4Sm90ELb0ELb0ELb0ELb0ELb0ELb0ELb1ELb0ELb0ELb1ELb0ELb0EEENS1_21CollectiveEpilogueFwdINS6_IJSA_NS7_ILi512EEESA_EEES9_SC_SE_Li256ELb0ELb1ELb0ELb0EEENS1_29StaticPersistentTileSchedulerILb0EEEEEEEEEvNT_6ParamsE,@function
        .size           _ZN7cutlass13device_kernelIN5flash11enable_sm90INS1_16FlashAttnFwdSm90INS1_25CollectiveMainloopFwdSm90ILi2EN4cute5tupleIJNS5_1CILi1EEES8_S8_EEENS6_IJNS7_ILi64EEESA_SA_EEELi512ENS_10bfloat16_tEfNS_4arch4Sm90ELb0ELb0ELb0ELb0ELb0ELb0ELb1ELb0ELb0ELb1ELb0ELb0EEENS1_21CollectiveEpilogueFwdINS6_IJSA_NS7_ILi512EEESA_EEES9_SC_SE_Li256ELb0ELb1ELb0ELb0EEENS1_29StaticPersistentTileSchedulerILb0EEEEEEEEEvNT_6ParamsE,(.L_x_5868 - _ZN7cutlass13device_kernelIN5flash11enable_sm90INS1_16FlashAttnFwdSm90INS1_25CollectiveMainloopFwdSm90ILi2EN4cute5tupleIJNS5_1CILi1EEES8_S8_EEENS6_IJNS7_ILi64EEESA_SA_EEELi512ENS_10bfloat16_tEfNS_4arch4Sm90ELb0ELb0ELb0ELb0ELb0ELb0ELb1ELb0ELb0ELb1ELb0ELb0EEENS1_21CollectiveEpilogueFwdINS6_IJSA_NS7_ILi512EEESA_EEES9_SC_SE_Li256ELb0ELb1ELb0ELb0EEENS1_29StaticPersistentTileSchedulerILb0EEEEEEEEEvNT_6ParamsE)
        .other          _ZN7cutlass13device_kernelIN5flash11enable_sm90INS1_16FlashAttnFwdSm90INS1_25CollectiveMainloopFwdSm90ILi2EN4cute5tupleIJNS5_1CILi1EEES8_S8_EEENS6_IJNS7_ILi64EEESA_SA_EEELi512ENS_10bfloat16_tEfNS_4arch4Sm90ELb0ELb0ELb0ELb0ELb0ELb0ELb1ELb0ELb0ELb1ELb0ELb0EEENS1_21CollectiveEpilogueFwdINS6_IJSA_NS7_ILi512EEESA_EEES9_SC_SE_Li256ELb0ELb1ELb0ELb0EEENS1_29StaticPersistentTileSchedulerILb0EEEEEEEEEvNT_6ParamsE,@"STO_CUDA_ENTRY STV_DEFAULT"
_ZN7cutlass13device_kernelIN5flash11enable_sm90INS1_16FlashAttnFwdSm90INS1_25CollectiveMainloopFwdSm90ILi2EN4cute5tupleIJNS5_1CILi1EEES8_S8_EEENS6_IJNS7_ILi64EEESA_SA_EEELi512ENS_10bfloat16_tEfNS_4arch4Sm90ELb0ELb0ELb0ELb0ELb0ELb0ELb1ELb0ELb0ELb1ELb0ELb0EEENS1_21CollectiveEpilogueFwdINS6_IJSA_NS7_ILi512EEESA_EEES9_SC_SE_Li256ELb0ELb1ELb0ELb0EEENS1_29StaticPersistentTileSchedulerILb0EEEEEEEEEvNT_6ParamsE:
[----:B------:R-:W0:Y:S02]  /*0000*/  LDC R1, c[0x0][0x28] ;  /* 0x00000a00ff017b82 */ /* 0x000e240000000800 */
[----:B0-----:R-:W-:Y:S01]  /*0010*/  VIADD R1, R1, 0xffffffa8 ;  /* 0xffffffa801017836 */ /* 0x001fe20000000000 */
[----:B------:R-:W0:Y:S01]  /*0020*/  S2R R0, SR_TID.X ;  /* 0x0000000000007919 */ /* 0x000e220000002100 */
[----:B------:R-:W-:Y:S01]  /*0030*/  ELECT P0, URZ, PT ;  /* 0x00000000003f782f */ /* 0x000fe20003800000 */
[----:B------:R-:W-:Y:S01]  /*0040*/  BSSY B0, `(.L_x_187) ;  /* 0x000000d000007945 */ /* 0x000fe20003800000 */
[----:B0-----:R-:W-:-:S05]  /*0050*/  SHF.R.U32.HI R2, RZ, 0x5, R0 ;  /* 0x00000005ff027819 */ /* 0x001fca0000011600 */
[----:B------:R-:W0:Y:S02]  /*0060*/  SHFL.IDX PT, R3, R2, RZ, 0x1f ;  /* 0x00001fff02037589 */ /* 0x000e2400000e0000 */
[----:B0-----:R-:W-:-:S13]  /*0070*/  ISETP.EQ.AND P0, PT, R3, RZ, P0 ;  /* 0x000000ff0300720c */ /* 0x001fda0000702270 */
        /* <DEDUP_REMOVED lines=9> */
.L_x_188:
[----:B------:R-:W-:Y:S05]  /*0110*/  BSYNC B0 ;  /* 0x0000000000007941 */ /* 0x000fea0003800000 */
.L_x_187:
[----:B------:R-:W-:Y:S01]  /*0120*/  SHF.R.U32.HI R4, RZ, 0x7, R0 ;  /* 0x00000007ff047819 */ /* 0x000fe20000011600 */
[----:B------:R-:W-:Y:S01]  /*0130*/  VOTEU.ANY UP0, P0 ;  /* 0x00000000003f7886 */ /* 0x000fe20000000100 */
[----:B------:R-:W0:Y:S01]  /*0140*/  SHFL.IDX PT, R3, R2, RZ, 0x1f ;  /* 0x00001fff02037589 */ /* 0x000e2200000e0000 */
[----:B------:R-:W-:Y:S01]  /*0150*/  UMOV UR4, 0x80 ;  /* 0x0000008000047882 */ /* 0x000fe20000000000 */
[----:B------:R-:W-:Y:S01]  /*0160*/  UMOV UR7, 0x100 ;  /* 0x0000010000077882 */ /* 0x000fe20000000000 */
[----:B------:R-:W-:Y:S01]  /*0170*/  VOTEU.ANY UP1, P0 ;  /* 0x00000000003f7886 */ /* 0x000fe20000020100 */
[----:B------:R-:W1:Y:S01]  /*0180*/  SHFL.IDX PT, R4, R4, RZ, 0x1f ;  /* 0x00001fff04047589 */ /* 0x000e6200000e0000 */
[----:B------:R-:W2:Y:S01]  /*0190*/  @UP0 S2UR UR8, SR_CgaCtaId ;  /* 0x00000000000809c3 */ /* 0x000ea20000008800 */
[----:B------:R-:W-:Y:S01]  /*01a0*/  @UP0 UMOV UR6, 0x400 ;  /* 0x0000040000060882 */ /* 0x000fe20000000000 */
[----:B------:R-:W-:-:S04]  /*01b0*/  @UP0 UIADD3 UR4, -UR4, 0x100000, URZ ;  /* 0x0010000004040890 */ /* 0x000fc8000fffe13f */
[----:B------:R-:W-:Y:S02]  /*01c0*/  @UP0 USHF.L.U32 UR5, UR4, 0xb, URZ ;  /* 0x0000000b04050899 */ /* 0x000fe4000800063f */
[----:B------:R-:W-:Y:S01]  /*01d0*/  @UP0 USHF.L.U32 UR4, UR4, 0x1, URZ ;  /* 0x0000000104040899 */ /* 0x000fe2000800063f */
[----:B------:R-:W-:Y:S01]  /*01e0*/  VOTEU.ANY UP2, P0 ;  /* 0x00000000003f7886 */ /* 0x000fe20000040100 */
[----:B0-----:R-:W-:Y:S01]  /*01f0*/  ISETP.NE.AND P1, PT, R3, RZ, PT ;  /* 0x000000ff0300720c */ /* 0x001fe20003f25270 */
[----:B-1----:R0:W-:Y:S01]  /*0200*/  STL [R1], R4 ;  /* 0x0000000401007387 */ /* 0x0021e20000100800 */
[----:B--2---:R-:W-:Y:S02]  /*0210*/  @UP0 ULEA UR8, UR8, UR6, 0x18 ;  /* 0x0000000608080291 */ /* 0x004fe4000f8ec03f */
[----:B------:R-:W-:-:S04]  /*0220*/  @UP0 UIADD3 UR6, -UR7, 0x100000, URZ ;  /* 0x0010000007060890 */ /* 0x000fc8000fffe13f */
[----:B------:R-:W-:Y:S02]  /*0230*/  @UP0 USHF.L.U32 UR7, UR6, 0xb, URZ ;  /* 0x0000000b06070899 */ /* 0x000fe4000800063f */
[----:B------:R-:W-:Y:S01]  /*0240*/  @UP0 USHF.L.U32 UR6, UR6, 0x1, URZ ;  /* 0x0000000106060899 */ /* 0x000fe2000800063f */
[----:B------:R-:W-:Y:S01]  /*0250*/  VOTEU.ANY UP0, P0 ;  /* 0x00000000003f7886 */ /* 0x000fe20000000100 */
[----:B------:R-:W1:Y:S04]  /*0260*/  FENCE.VIEW.ASYNC.S ;  /* 0x00000000000073c6 */ /* 0x000e680000000000 */
[----:B-1----:R0:W1:Y:S01]  /*0270*/  @UP0 SYNCS.EXCH.64 URZ, [UR8+0x38800], UR4 ;  /* 0x03880004083f05b2 */ /* 0x0020620008000100 */
[----:B------:R0:W2:Y:S05]  /*0280*/  @UP1 SYNCS.EXCH.64 URZ, [UR8+0x38810], UR4 ;  /* 0x03881004083f15b2 */ /* 0x0000aa0008000100 */
[----:B------:R0:W3:Y:S02]  /*0290*/  @UP2 SYNCS.EXCH.64 URZ, [UR8+0x38820], UR6 ;  /* 0x03882006083f25b2 */ /* 0x0000e40008000100 */
[----:B0-----:R-:W-:Y:S05]  /*02a0*/  @P1 BRA `(.L_x_189) ;  /* 0x0000000000381947 */ /* 0x001fea0003800000 */
[----:B------:R-:W0:Y:S01]  /*02b0*/  S2UR UR5, SR_CgaCtaId ;  /* 0x00000000000579c3 */ /* 0x000e220000008800 */
        /* <DEDUP_REMOVED lines=11> */
[----:B------:R0:W0:Y:S01]  /*0370*/  SYNCS.EXCH.64 URZ, [UR6+0x38848], UR4 ;  /* 0x03884804063f75b2 */ /* 0x0000220008000100 */
[----:B------:R-:W-:Y:S01]  /*0380*/  NOP ;  /* 0x0000000000007918 */ /* 0x000fe20000000000 */
.L_x_189:
[----:B------:R-:W5:Y:S01]  /*0390*/  SHFL.IDX PT, R3, R2, RZ, 0x1f ;  /* 0x00001fff02037589 */ /* 0x000f6200000e0000 */
[----:B------:R-:W-:Y:S01]  /*03a0*/  NOP ;  /* 0x0000000000007918 */ /* 0x000fe20000000000 */
[----:B-----5:R-:W-:-:S13]  /*03b0*/  ISETP.NE.AND P0, PT, R3, RZ, PT ;  /* 0x000000ff0300720c */ /* 0x020fda0003f05270 */
        /* <DEDUP_REMOVED lines=17> */
[----:B------:R0:W0:Y:S01]  /*04d0*/  SYNCS.EXCH.64 URZ, [UR8+0x38868], UR4 ;  /* 0x03886804083f75b2 */ /* 0x0000220008000100 */
[----:B------:R-:W-:Y:S01]  /*04e0*/  NOP ;  /* 0x0000000000007918 */ /* 0x000fe20000000000 */
.L_x_190:
[----:B------:R-:W5:Y:S01]  /*04f0*/  SHFL.IDX PT, R3, R2, RZ, 0x1f ;  /* 0x00001fff02037589 */ /* 0x000f6200000e0000 */
[----:B------:R-:W-:Y:S01]  /*0500*/  NOP ;  /* 0x0000000000007918 */ /* 0x000fe20000000000 */
[----:B-----5:R-:W-:-:S13]  /*0510*/  ISETP.NE.AND P0, PT, R3, RZ, PT ;  /* 0x000000ff0300720c */ /* 0x020fda0003f05270 */
        /* <DEDUP_REMOVED lines=13> */
[----:B------:R0:W0:Y:S01]  /*05f0*/  SYNCS.EXCH.64 URZ, [UR6+0x38888], UR4 ;  /* 0x03888804063f75b2 */ /* 0x0000220008000100 */
[----:B------:R-:W-:Y:S01]  /*0600*/  NOP ;  /* 0x0000000000007918 */ /* 0x000fe20000000000 */
.L_x_191:
        /* <DEDUP_REMOVED lines=22> */
.L_x_192:
        /* <DEDUP_REMOVED lines=22> */
.L_x_193:
[----:B------:R-:W-:Y:S01]  /*08d0*/  ISETP.NE.AND P0, PT, R4, RZ, PT ;  /* 0x000000ff0400720c */ /* 0x000fe20003f05270 */
[----:B------:R-:W-:Y:S01]  /*08e0*/  NOP ;  /* 0x0000000000007918 */ /* 0x000fe20000000000 */
[----:B------:R-:W-:Y:S01]  /*08f0*/  ULDC.64 UR38, c[0x0][0x208] ;  /* 0x0000820000267ab9 */ /* 0x000fe20000000a00 */
[----:B01234-:R-:W-:Y:S10]  /*0900*/  BAR.SYNC.DEFER_BLOCKING 0x0 ;  /* 0x0000000000007b1d */ /* 0x01fff40000010000 */
[----:B------:R-:W-:Y:S05]  /*0910*/  @!P0 BRA `(.L_x_194) ;  /* 0x0000009800948947 */ /* 0x000fea0003800000 */
.L_x_195:
        /* <DEDUP_REMOVED lines=17> */
[----:B------:R-:W-:Y:S01]  /*0a30*/  UMOV UR36, URZ ;  /* 0x0000003f00247c82 */ /* 0x000fe20008000000 */
[----:B------:R-:W-:Y:S01]  /*0a40*/  SHF.R.S32.HI R3, RZ, 0x1f, R0 ;  /* 0x0000001fff037819 */ /* 0x000fe20000011400 */
[----:B------:R-:W-:-:S03]  /*0a50*/  IMAD.MOV.U32 R201, RZ, RZ, RZ ;  /* 0x000000ffffc97224 */ /* 0x000fc600078e00ff */
[CC--:B------:R-:W-:Y:S02]  /*0a60*/  LEA.HI R5, R3.reuse, R0.reuse, RZ, 0x5 ;  /* 0x0000000003057211 */ /* 0x0c0fe400078f28ff */
[CC--:B------:R-:W-:Y:S02]  /*0a70*/  LEA.HI R4, R3.reuse, R0.reuse, RZ, 0x4 ;  /* 0x0000000003047211 */ /* 0x0c0fe400078f20ff */
[--C-:B------:R-:W-:Y:S02]  /*0a80*/  SHF.R.S32.HI R10, RZ, 0x5, R5.reuse ;  /* 0x00000005ff0a7819 */ /* 0x100fe40000011405 */
[----:B------:R-:W-:Y:S02]  /*0a90*/  SHF.R.S32.HI R9, RZ, 0x1f, R5 ;  /* 0x0000001fff097819 */ /* 0x000fe40000011405 */
[----:B------:R-:W-:Y:S02]  /*0aa0*/  LEA.HI R6, R3, R0, RZ, 0x2 ;  /* 0x0000000003067211 */ /* 0x000fe400078f10ff */
[----:B------:R-:W-:-:S02]  /*0ab0*/  LOP3.LUT R5, R4, 0xfffffff0, RZ, 0xc0, !PT ;  /* 0xfffffff004057812 */ /* 0x000fc400078ec0ff */
[----:B------:R-:W-:Y:S02]  /*0ac0*/  LOP3.LUT R11, R6, 0xfffffffc, RZ, 0xc0, !PT ;  /* 0xfffffffc060b7812 */ /* 0x000fe400078ec0ff */
[----:B------:R-:W-:Y:S01]  /*0ad0*/  SHF.R.S32.HI R7, RZ, 0x4, R4 ;  /* 0x00000004ff077819 */ /* 0x000fe20000011404 */
[C---:B------:R-:W-:Y:S01]  /*0ae0*/  IMAD.IADD R6, R0.reuse, 0x1, -R5 ;  /* 0x0000000100067824 */ /* 0x040fe200078e0a05 */
[CC--:B------:R-:W-:Y:S01]  /*0af0*/  LEA.HI R2, R3.reuse, R0.reuse, RZ, 0x7 ;  /* 0x0000000003027211 */ /* 0x0c0fe200078f38ff */
[----:B------:R-:W-:Y:S01]  /*0b00*/  IMAD.IADD R11, R0, 0x1, -R11 ;  /* 0x00000001000b7824 */ /* 0x000fe200078e0a0b */
[----:B------:R-:W-:Y:S01]  /*0b10*/  LEA.HI R214, R3, R0, RZ, 0x3 ;  /* 0x0000000003d67211 */ /* 0x000fe200078f18ff */
[----:B0-----:R-:W-:Y:S01]  /*0b20*/  ULEA UR37, UR4, UR37, 0x18 ;  /* 0x0000002504257291 */ /* 0x001fe2000f8ec03f */
[----:B------:R-:W-:Y:S02]  /*0b30*/  LEA.HI R4, R4, R7, RZ, 0x1 ;  /* 0x0000000704047211 */ /* 0x000fe400078f08ff */
[----:B------:R-:W-:-:S02]  /*0b40*/  LEA.HI R9, R9, R10, RZ, 0x2 ;  /* 0x0000000a09097211 */ /* 0x000fc400078f10ff */
[----:B------:R-:W-:Y:S02]  /*0b50*/  SHF.R.S32.HI R5, RZ, 0x1f, R6 ;  /* 0x0000001fff057819 */ /* 0x000fe40000011406 */
[----:B------:R-:W-:Y:S02]  /*0b60*/  LOP3.LUT R3, R2, 0xffffff80, RZ, 0xc0, !PT ;  /* 0xffffff8002037812 */ /* 0x000fe400078ec0ff */
[----:B------:R-:W-:Y:S02]  /*0b70*/  LOP3.LUT R13, R214, 0xfffffff8, RZ, 0xc0, !PT ;  /* 0xfffffff8d60d7812 */ /* 0x000fe400078ec0ff */
[----:B------:R-:W-:Y:S01]  /*0b80*/  LOP3.LUT R4, R4, 0x1ffffffe, RZ, 0xc0, !PT ;  /* 0x1ffffffe04047812 */ /* 0x000fe200078ec0ff */
[C---:B------:R-:W-:Y:S01]  /*0b90*/  IMAD.IADD R3, R0.reuse, 0x1, -R3 ;  /* 0x0000000100037824 */ /* 0x040fe200078e0a03 */
[----:B------:R-:W-:Y:S01]  /*0ba0*/  SHF.R.S32.HI R213, RZ, 0x7, R2 ;  /* 0x00000007ffd57819 */ /* 0x000fe20000011402 */
[----:B------:R-:W-:Y:S01]  /*0bb0*/  IMAD.IADD R212, R0, 0x1, -R13 ;  /* 0x0000000100d47824 */ /* 0x000fe200078e0a0d */
[----:B------:R-:W-:Y:S01]  /*0bc0*/  LOP3.LUT R9, R9, 0x3ffffc, RZ, 0xc0, !PT ;  /* 0x003ffffc09097812 */ /* 0x000fe200078ec0ff */
[----:B------:R-:W-:Y:S01]  /*0bd0*/  IMAD.IADD R8, R7, 0x1, -R4 ;  /* 0x0000000107087824 */ /* 0x000fe200078e0a04 */
[----:B------:R-:W-:Y:S01]  /*0be0*/  LEA.HI R5, R5, R6, RZ, 0x3 ;  /* 0x0000000605057211 */ /* 0x000fe200078f18ff */
[----:B------:R-:W-:Y:S01]  /*0bf0*/  IMAD R0, R213, 0x100, R6 ;  /* 0x00000100d5007824 */ /* 0x000fe200078e0206 */
[----:B------:R-:W-:Y:S01]  /*0c00*/  LEA.HI R7, R11, R11, RZ, 0x1 ;  /* 0x0000000b0b077211 */ /* 0x000fe200078f08ff */
[----:B------:R-:W-:Y:S01]  /*0c10*/  IMAD.IADD R9, R10, 0x1, -R9 ;  /* 0x000000010a097824 */ /* 0x000fe200078e0a09 */
[----:B------:R-:W-:Y:S01]  /*0c20*/  SHF.R.S32.HI R214, RZ, 0x3, R214 ;  /* 0x00000003ffd67819 */ /* 0x000fe200000114d6 */
[C---:B------:R-:W-:Y:S01]  /*0c30*/  IMAD.SHL.U32 R4, R5.reuse, 0x40, RZ ;  /* 0x0000004005047824 */ /* 0x040fe200078e00ff */
[----:B------:R-:W-:Y:S01]  /*0c40*/  LOP3.LUT R5, R5, 0xfffffff8, RZ, 0xc0, !PT ;  /* 0xfffffff805057812 */ /* 0x000fe200078ec0ff */
[----:B------:R-:W-:Y:S01]  /*0c50*/  IMAD R13, R9, 0x10, R0 ;  /* 0x00000010090d7824 */ /* 0x000fe200078e0200 */
[----:B------:R-:W-:Y:S01]  /*0c60*/  LOP3.LUT R12, R7, 0x1ffffffe, RZ, 0xc0, !PT ;  /* 0x1ffffffe070c7812 */ /* 0x000fe200078ec0ff */
[----:B------:R-:W-:Y:S01]  /*0c70*/  IMAD.SHL.U32 R8, R8, 0x8, RZ ;  /* 0x0000000808087824 */ /* 0x000fe200078e00ff */
[----:B------:R-:W-:Y:S01]  /*0c80*/  LOP3.LUT R9, R4, 0x7ffffe00, RZ, 0xc0, !PT ;  /* 0x7ffffe0004097812 */ /* 0x000fe200078ec0ff */
[----:B------:R-:W-:Y:S01]  /*0c90*/  IMAD.IADD R7, R6, 0x1, -R5 ;  /* 0x0000000106077824 */ /* 0x000fe200078e0a05 */
[----:B------:R-:W-:Y:S01]  /*0ca0*/  SHF.R.S32.HI R0, RZ, 0x1f, R3 ;  /* 0x0000001fff007819 */ /* 0x000fe20000011403 */
[----:B------:R-:W-:-:S02]  /*0cb0*/  IMAD.U32 R218, R13, 0x40, R8 ;  /* 0x000000400dda7824 */ /* 0x000fc400078e0008 */
[----:B------:R-:W-:Y:S01]  /*0cc0*/  IMAD R10, R10, 0x400, R9 ;  /* 0x000004000a0a7824 */ /* 0x000fe200078e0209 */
[CC--:B------:R-:W-:Y:S01]  /*0cd0*/  LEA.HI R4, R0.reuse, R3.reuse, RZ, 0x2 ;  /* 0x0000000300047211 */ /* 0x0c0fe200078f10ff */
[----:B------:R-:W-:Y:S01]  /*0ce0*/  IMAD.SHL.U32 R9, R7, 0x40, RZ ;  /* 0x0000004007097824 */ /* 0x000fe200078e00ff */
[----:B------:R-:W-:Y:S01]  /*0cf0*/  LEA.HI R0, R0, R3, RZ, 0x5 ;  /* 0x0000000300007211 */ /* 0x000fe200078f28ff */
[----:B------:R-:W-:Y:S01]  /*0d00*/  IMAD.SHL.U32 R17, R212, 0x8, RZ ;  /* 0x00000008d4117824 */ /* 0x000fe200078e00ff */
[----:B------:R-:W-:Y:S01]  /*0d10*/  SHF.R.S32.HI R5, RZ, 0x2, R4 ;  /* 0x00000002ff057819 */ /* 0x000fe20000011404 */
[----:B------:R-:W-:Y:S01]  /*0d20*/  IMAD.IADD R217, R11, 0x1, -R12 ;  /* 0x000000010bd97824 */ /* 0x000fe200078e0a0c */
[----:B------:R-:W-:Y:S01]  /*0d30*/  LOP3.LUT R9, R9, 0x1c0, RZ, 0xc0, !PT ;  /* 0x000001c009097812 */ /* 0x000fe200078ec0ff */
[C---:B------:R-:W-:Y:S01]  /*0d40*/  VIADD R190, R17.reuse, 0x40 ;  /* 0x0000004011be7836 */ /* 0x040fe20000000000 */
[----:B------:R-:W-:Y:S01]  /*0d50*/  SHF.R.S32.HI R6, RZ, 0x1f, R4 ;  /* 0x0000001fff067819 */ /* 0x000fe20000011404 */
[----:B------:R-:W-:Y:S01]  /*0d60*/  VIADD R189, R17, 0x80 ;  /* 0x0000008011bd7836 */ /* 0x000fe20000000000 */
[----:B------:R-:W-:Y:S01]  /*0d70*/  LOP3.LUT R8, R9, 0x8, R8, 0xf8, !PT ;  /* 0x0000000809087812 */ /* 0x000fe200078ef808 */
[C---:B------:R-:W-:Y:S01]  /*0d80*/  VIADD R188, R17.reuse, 0xc0 ;  /* 0x000000c011bc7836 */ /* 0x040fe20000000000 */
[----:B------:R-:W-:Y:S01]  /*0d90*/  LEA.HI R6, R6, R5, RZ, 0x3 ;  /* 0x0000000506067211 */ /* 0x000fe200078f18ff */
[C---:B------:R-:W-:Y:S01]  /*0da0*/  VIADD R187, R17.reuse, 0x100 ;  /* 0x0000010011bb7836 */ /* 0x040fe20000000000 */
[----:B------:R-:W-:Y:S01]  /*0db0*/  SHF.R.U32.HI R9, RZ, 0x3, R9 ;  /* 0x00000003ff097819 */ /* 0x000fe20000011609 */
[C---:B------:R-:W-:Y:S01]  /*0dc0*/  VIADD R186, R17.reuse, 0x140 ;  /* 0x0000014011ba7836 */ /* 0x040fe20000000000 */
[----:B------:R-:W-:Y:S01]  /*0dd0*/  LOP3.LUT R6, R6, 0xfffffff8, RZ, 0xc0, !PT ;  /* 0xfffffff806067812 */ /* 0x000fe200078ec0ff */
[C---:B------:R-:W-:Y:S01]  /*0de0*/  VIADD R216, R17.reuse, 0x180 ;  /* 0x0000018011d87836 */ /* 0x040fe20000000000 */
[----:B------:R-:W-:Y:S01]  /*0df0*/  LOP3.LUT R9, R8, R9, RZ, 0x3c, !PT ;  /* 0x0000000908097212 */ /* 0x000fe200078e3cff */
[----:B------:R-:W-:Y:S01]  /*0e00*/  VIADD R215, R17, 0x1c0 ;  /* 0x000001c011d77836 */ /* 0x000fe20000000000 */
[----:B------:R-:W-:Y:S01]  /*0e10*/  SHF.R.S32.HI R0, RZ, 0x5, R0 ;  /* 0x00000005ff007819 */ /* 0x000fe20000011400 */
[----:B------:R-:W-:Y:S01]  /*0e20*/  IMAD.IADD R5, R5, 0x1, -R6 ;  /* 0x0000000105057824 */ /* 0x000fe200078e0a06 */
[----:B------:R-:W-:Y:S01]  /*0e30*/  R2P PR, R7, 0x6 ;  /* 0x0000000607007804 */ /* 0x000fe20000000000 */
[----:B------:R-:W-:Y:S01]  /*0e40*/  IMAD.IADD R9, R10, 0x1, R9 ;  /* 0x000000010a097824 */ /* 0x000fe200078e0209 */
[----:B------:R-:W-:Y:S01]  /*0e50*/  LOP3.LUT R4, R4, 0x7ffffffc, RZ, 0xc0, !PT ;  /* 0x7ffffffc04047812 */ /* 0x000fe200078ec0ff */
[----:B------:R-:W-:Y:S01]  /*0e60*/  IMAD R16, R0, 0x10, R5 ;  /* 0x0000001000107824 */ /* 0x000fe200078e0205 */
[----:B------:R-:W-:Y:S01]  /*0e70*/  LEA.HI R0, R2, R213, RZ, 0x1 ;  /* 0x000000d502007211 */ /* 0x000fe200078f08ff */
[----:B------:R-:W-:Y:S01]  /*0e80*/  IMAD.MOV.U32 R2, RZ, RZ, RZ ;  /* 0x000000ffff027224 */ /* 0x000fe200078e00ff */
[----:B------:R-:W-:Y:S01]  /*0e90*/  LEA R23, R9, UR37, 0x1 ;  /* 0x0000002509177c11 */ /* 0x000fe2000f8e08ff */
[----:B------:R-:W-:Y:S01]  /*0ea0*/  IMAD.IADD R4, R3, 0x1, -R4 ;  /* 0x0000000103047824 */ /* 0x000fe200078e0a04 */
[----:B------:R-:W-:Y:S01]  /*0eb0*/  LOP3.LUT R0, R0, 0xfffffe, RZ, 0xc0, !PT ;  /* 0x00fffffe00007812 */ /* 0x000fe200078ec0ff */
[----:B------:R-:W-:Y:S01]  /*0ec0*/  IMAD R217, R217, 0x8, R16 ;  /* 0x00000008d9d97824 */ /* 0x000fe200078e0210 */
[----:B------:R-:W-:Y:S01]  /*0ed0*/  SEL R184, R184, 0xffffffc0, !P2 ;  /* 0xffffffc0b8b87807 */ /* 0x000fe20005000000 */
[C---:B------:R-:W-:Y:S01]  /*0ee0*/  VIADD R185, R23.reuse, 0x36400 ;  /* 0x0003640017b97836 */ /* 0x040fe20000000000 */
[----:B------:R-:W-:Y:S01]  /*0ef0*/  SHF.R.S32.HI R225, RZ, 0x1f, R190 ;  /* 0x0000001fffe17819 */ /* 0x000fe200000114be */
[----:B------:R-:W-:Y:S01]  /*0f00*/  VIADD R22, R23, 0x36420 ;  /* 0x0003642017167836 */ /* 0x000fe20000000000 */
[----:B------:R-:W-:Y:S01]  /*0f10*/  SHF.R.S32.HI R224, RZ, 0x1f, R189 ;  /* 0x0000001fffe07819 */ /* 0x000fe200000114bd */
[----:B------:R-:W-:Y:S01]  /*0f20*/  IMAD.IADD R0, R213, 0x1, -R0 ;  /* 0x00000001d5007824 */ /* 0x000fe200078e0a00 */
[----:B------:R-:W-:Y:S01]  /*0f30*/  SHF.R.S32.HI R223, RZ, 0x1f, R188 ;  /* 0x0000001fffdf7819 */ /* 0x000fe200000114bc */
[C---:B------:R-:W-:Y:S01]  /*0f40*/  @P1 VIADD R22, R185.reuse, 0xffffffe0 ;  /* 0xffffffe0b9161836 */ /* 0x040fe20000000000 */
[----:B------:R-:W-:Y:S01]  /*0f50*/  SHF.R.S32.HI R222, RZ, 0x1f, R187 ;  /* 0x0000001fffde7819 */ /* 0x000fe200000114bb */
[----:B------:R-:W-:Y:S01]  /*0f60*/  IMAD.IADD R185, R185, 0x1, R184 ;  /* 0x00000001b9b97824 */ /* 0x000fe200078e02b8 */
[----:B------:R-:W-:Y:S01]  /*0f70*/  SHF.R.S32.HI R221, RZ, 0x1f, R186 ;  /* 0x0000001fffdd7819 */ /* 0x000fe200000114ba */
[----:B------:R-:W-:Y:S01]  /*0f80*/  IMAD.SHL.U32 R19, R0, 0x100, RZ ;  /* 0x0000010000137824 */ /* 0x000fe200078e00ff */
[----:B------:R-:W-:Y:S01]  /*0f90*/  SHF.R.S32.HI R220, RZ, 0x1f, R216 ;  /* 0x0000001fffdc7819 */ /* 0x000fe200000114d8 */
[----:B------:R-:W-:Y:S01]  /*0fa0*/  IMAD.SHL.U32 R18, R4, 0x2, RZ ;  /* 0x0000000204127824 */ /* 0x000fe200078e00ff */
[----:B------:R-:W-:Y:S01]  /*0fb0*/  SHF.R.S32.HI R219, RZ, 0x1f, R215 ;  /* 0x0000001fffdb7819 */ /* 0x000fe200000114d7 */
[----:B------:R-:W-:-:S07]  /*0fc0*/  IMAD.IADD R184, R184, 0x1, R22 ;  /* 0x00000001b8b87824 */ /* 0x000fce00078e0216 */
.L_x_226:
[----:B--2---:R-:W2:Y:S01]  /*0fd0*/  LDL R0, [R1] ;  /* 0x0000000001007983 */ /* 0x004ea20000100800 */
[----:B------:R-:W-:Y:S01]  /*0fe0*/  ULDC UR4, c[0x0][0xd38] ;  /* 0x00034e0000047ab9 */ /* 0x000fe20000000800 */
[----:B0-----:R-:W0:Y:S01]  /*0ff0*/  LDC R152, c[0x0][0x2f0] ;  /* 0x0000bc00ff987b82 */ /* 0x001e220000000800 */
[----:B------:R-:W-:Y:S01]  /*1000*/  UISETP.NE.AND UP2, UPT, UR4, 0x1, UPT ;  /* 0x000000010400788c */ /* 0x000fe2000bf45270 */
[----:B------:R-:W-:Y:S02]  /*1010*/  ULDC.64 UR6, c[0x0][0x418] ;  /* 0x0001060000067ab9 */ /* 0x000fe40000000a00 */
[----:B------:R-:W-:Y:S01]  /*1020*/  ULDC UR4, c[0x0][0xd44] ;  /* 0x0003510000047ab9 */ /* 0x000fe20000000800 */
[----:B------:R-:W-:Y:S02]  /*1030*/  UISETP.NE.U32.AND UP0, UPT, UR6, URZ, UPT ;  /* 0x0000003f0600728c */ /* 0x000fe4000bf05070 */
[----:B------:R-:W-:Y:S01]  /*1040*/  UISETP.NE.AND UP1, UPT, UR4, 0x1, UPT ;  /* 0x000000010400788c */ /* 0x000fe2000bf25270 */
[----:B------:R-:W-:Y:S01]  /*1050*/  UMOV UR41, UR40 ;  /* 0x0000002800297c82 */ /* 0x000fe20008000000 */
[----:B------:R-:W-:-:S03]  /*1060*/  UISETP.NE.AND.EX UP0, UPT, UR7, URZ, UPT, UP0 ;  /* 0x0000003f0700728c */ /* 0x000fc6000bf05300 */
[----:B------:R-:W-:Y:S01]  /*1070*/  @UP2 ULDC UR4, c[0x0][0xd3c] ;  /* 0x00034f0000042ab9 */ /* 0x000fe20000000800 */
[----:B------:R-:W-:Y:S01]  /*1080*/  @UP2 ULDC UR6, c[0x0][0xd40] ;  /* 0x0003500000062ab9 */ /* 0x000fe20000000800 */
[----:B------:R-:W-:Y:S02]  /*1090*/  UIMAD.WIDE.U32 UR4, UR40, UR4, URZ ;  /* 0x00000004280472a5 */ /* 0x000fe4000f8e003f */
[----:B------:R-:W-:Y:S02]  /*10a0*/  UMOV UR43, UR40 ;  /* 0x00000028002b7c82 */ /* 0x000fe40008000000 */
[----:B------:R-:W-:-:S03]  /*10b0*/  @UP2 USHF.R.U32.HI UR41, URZ, UR6, UR5 ;  /* 0x000000063f292299 */ /* 0x000fc60008011605 */
[----:B------:R-:W-:Y:S02]  /*10c0*/  @UP1 ULDC.64 UR6, c[0x0][0xd48] ;  /* 0x0003520000061ab9 */ /* 0x000fe40000000a00 */
[----:B------:R-:W-:Y:S02]  /*10d0*/  UIMAD.WIDE.U32 UR4, UR41, UR6, URZ ;  /* 0x00000006290472a5 */ /* 0x000fe4000f8e003f */
[----:B------:R-:W-:Y:S01]  /*10e0*/  UMOV UR42, UR41 ;  /* 0x00000029002a7c82 */ /* 0x000fe20008000000 */
[----:B------:R-:W-:Y:S01]  /*10f0*/  ULDC UR6, c[0x0][0x424] ;  /* 0x0001090000067ab9 */ /* 0x000fe20000000800 */
[----:B------:R-:W-:Y:S02]  /*1100*/  @UP1 USHF.R.U32.HI UR42, URZ, UR7, UR5 ;  /* 0x000000073f2a1299 */ /* 0x000fe40008011605 */
[----:B------:R-:W-:-:S06]  /*1110*/  USEL UR6, UR6, 0x1, UP0 ;  /* 0x0000000106067887 */ /* 0x000fcc0008000000 */
[----:B0-----:R-:W-:Y:S01]  /*1120*/  IMAD R152, R152, UR6, RZ ;  /* 0x0000000698987c24 */ /* 0x001fe2000f8e02ff */
[----:B--2---:R-:W-:-:S13]  /*1130*/  ISETP.NE.AND P0, PT, R0, 0x1, PT ;  /* 0x000000010000780c */ /* 0x004fda0003f05270 */
[----:B-1-3-5:R-:W-:Y:S05]  /*1140*/  @!P0 BRA `(.L_x_196) ;  /* 0x0000001400d88947 */ /* 0x02afea0003800000 */
[----:B------:R-:W0:Y:S01]  /*1150*/  SHFL.IDX PT, R0, R213, RZ, 0x1f ;  /* 0x00001fffd5007589 */ /* 0x000e2200000e0000 */
[----:B------:R-:W-:Y:S01]  /*1160*/  UMOV UR7, 0x40000040 ;  /* 0x4000004000077882 */ /* 0x000fe20000000000 */
[----:B------:R-:W-:Y:S01]  /*1170*/  UMOV UR9, 0x40000040 ;  /* 0x4000004000097882 */ /* 0x000fe20000000000 */
[----:B------:R-:W-:Y:S01]  /*1180*/  UMOV UR11, 0x40000040 ;  /* 0x40000040000b7882 */ /* 0x000fe20000000000 */
[----:B------:R-:W-:Y:S01]  /*1190*/  BAR.SYNC.DEFER_BLOCKING 0xe, 0x100 ;  /* 0x0384000000007b1d */ /* 0x000fe20000010000 */
[----:B------:R-:W-:-:S05]  /*11a0*/  ISETP.GE.AND P0, PT, R152, 0x41, PT ;  /* 0x000000419800780c */ /* 0x000fca0003f06270 */
[----:B------:R-:W-:Y:S01]  /*11b0*/  UMOV UR13, 0x40000040 ;  /* 0x40000040000d7882 */ /* 0x000fe20000000000 */
[----:B------:R-:W-:Y:S01]  /*11c0*/  UMOV UR15, 0x40000040 ;  /* 0x40000040000f7882 */ /* 0x000fe20000000000 */
[----:B------:R-:W-:Y:S01]  /*11d0*/  UMOV UR17, 0x40000040 ;  /* 0x4000004000117882 */ /* 0x000fe20000000000 */
[----:B------:R-:W-:Y:S01]  /*11e0*/  UMOV UR19, 0x40000040 ;  /* 0x4000004000137882 */ /* 0x000fe20000000000 */
[----:B------:R-:W1:Y:S01]  /*11f0*/  S2R R3, SR_TID.X ;  /* 0x0000000000037919 */ /* 0x000e620000002100 */
[----:B0-----:R-:W-:Y:S01]  /*1200*/  R2UR UR4, R0 ;  /* 0x00000000000472ca */ /* 0x001fe200000e0000 */
[----:B------:R-:W-:Y:S01]  /*1210*/  IMAD.U32 R0, RZ, RZ, UR36 ;  /* 0x00000024ff007e24 */ /* 0x000fe2000f8e00ff */
[----:B------:R-:W-:-:S11]  /*1220*/  WARPGROUP.ARRIVE ;  /* 0x00000000000079c5 */ /* 0x000fd60000000000 */
[----:B------:R-:W-:-:S04]  /*1230*/  ULEA.HI UR5, UR4, UR4, URZ, 0x1 ;  /* 0x0000000404057291 */ /* 0x000fc8000f8f083f */
[----:B------:R-:W-:-:S04]  /*1240*/  ULOP3.LUT UR5, UR5, 0x1fffe, URZ, 0xc0, !UPT ;  /* 0x0001fffe05057892 */ /* 0x000fc8000f8ec03f */
[----:B------:R-:W-:Y:S01]  /*1250*/  UIADD3 UR5, UR4, -UR5, URZ ;  /* 0x8000000504057290 */ /* 0x000fe2000fffe03f */
[----:B-1----:R-:W-:Y:S01]  /*1260*/  LOP3.LUT R3, R3, 0x7f, RZ, 0xc0, !PT ;  /* 0x0000007f03037812 */ /* 0x002fe200078ec0ff */
[----:B------:R-:W-:Y:S02]  /*1270*/  UIADD3 UR4, UR37, 0x36400, URZ ;  /* 0x0003640025047890 */ /* 0x000fe4000fffe03f */
[----:B------:R-:W-:Y:S01]  /*1280*/  ULEA UR5, UR5, UR37, 0xf ;  /* 0x0000002505057291 */ /* 0x000fe2000f8e783f */
[----:B------:R-:W-:Y:S01]  /*1290*/  ISETP.NE.AND P1, PT, R3, RZ, PT ;  /* 0x000000ff0300720c */ /* 0x000fe20003f25270 */
[----:B------:R-:W-:Y:S02]  /*12a0*/  USHF.R.U32.HI UR4, URZ, 0x4, UR4 ;  /* 0x000000043f047899 */ /* 0x000fe40008011604 */
[----:B------:R-:W-:Y:S02]  /*12b0*/  UIADD3 UR5, UR5, 0x400, URZ ;  /* 0x0000040005057890 */ /* 0x000fe4000fffe03f */
[----:B------:R-:W-:-:S02]  /*12c0*/  ULOP3.LUT UR4, UR4, 0x3fff, URZ, 0xc0, !UPT ;  /* 0x00003fff04047892 */ /* 0x000fc4000f8ec03f */
[----:B------:R-:W-:Y:S02]  /*12d0*/  USHF.R.U32.HI UR5, URZ, 0x4, UR5 ;  /* 0x000000043f057899 */ /* 0x000fe40008011605 */
[----:B------:R-:W-:Y:S02]  /*12e0*/  ULOP3.LUT UR4, UR4, 0x10000, URZ, 0xfc, !UPT ;  /* 0x0001000004047892 */ /* 0x000fe4000f8efc3f */
[----:B------:R-:W-:Y:S02]  /*12f0*/  ULOP3.LUT UR5, UR5, 0x3fff, URZ, 0xc0, !UPT ;  /* 0x00003fff05057892 */ /* 0x000fe4000f8ec03f */
[----:B------:R-:W-:Y:S01]  /*1300*/  UIADD3 UR8, UR4, 0x2, URZ ;  /* 0x0000000204087890 */ /* 0x000fe2000fffe03f */
[----:B------:R-:W-:Y:S01]  /*1310*/  @!P1 LEA R0, R0, UR37, 0x3 ;  /* 0x0000002500009c11 */ /* 0x000fe2000f8e18ff */
[----:B------:R-:W-:Y:S02]  /*1320*/  ULOP3.LUT UR20, UR5, 0x2000000, URZ, 0xfc, !UPT ;  /* 0x0200000005147892 */ /* 0x000fe4000f8efc3f */
[----:B------:R-:W-:-:S02]  /*1330*/  UIADD3 UR12, UR4, 0x4, URZ ;  /* 0x00000004040c7890 */ /* 0x000fc4000fffe03f */
[----:B------:R-:W-:Y:S01]  /*1340*/  ULEA UR6, UR36, UR20, 0xc ;  /* 0x0000001424067291 */ /* 0x000fe2000f8e603f */
[----:B------:R-:W-:Y:S01]  /*1350*/  @!P1 VIADD R0, R0, 0x38860 ;  /* 0x0003886000009836 */ /* 0x000fe20000000000 */
[----:B------:R-:W-:Y:S01]  /*1360*/  UMOV UR5, 0x40000040 ;  /* 0x4000004000057882 */ /* 0x000fe20000000000 */
[----:B------:R-:W-:Y:S02]  /*1370*/  UIADD3 UR16, UR4, 0x6, URZ ;  /* 0x0000000604107890 */ /* 0x000fe4000fffe03f */
[----:B------:R-:W-:Y:S01]  /*1380*/  UIADD3 UR10, UR6, 0x80, URZ ;  /* 0x00000080060a7890 */ /* 0x000fe2000fffe03f */
[----:B------:R-:W-:Y:S01]  /*1390*/  @!P1 PRMT R0, RZ, 0x654, R0 ;  /* 0x00000654ff009816 */ /* 0x000fe20000000000 */
[----:B------:R-:W-:Y:S02]  /*13a0*/  UIADD3 UR14, UR6, 0x100, URZ ;  /* 0x00000100060e7890 */ /* 0x000fe4000fffe03f */
[----:B------:R-:W-:Y:S01]  /*13b0*/  HGMMA.64x256x16.F32.BF16 R24, gdesc[UR4].tnspB, RZ, !UPT, gsb0 ;  /* 0x43e00000041879f0 */ /* 0x000fe2000c0018ff */
[----:B------:R-:W-:-:S02]  /*13c0*/  UIADD3 UR18, UR6, 0x180, URZ ;  /* 0x0000018006127890 */ /* 0x000fc4000fffe03f */
        /* <DEDUP_REMOVED lines=15> */
[----:B------:R-:W-:Y:S05]  /*14c0*/  @!P0 BRA `(.L_x_197) ;  /* 0x0000000800bc8947 */ /* 0x000fea0003800000 */
[----:B------:R-:W-:-:S05]  /*14d0*/  VIADD R152, R152, 0x3f ;  /* 0x0000003f98987836 */ /* 0x000fca0000000000 */
[----:B------:R-:W-:-:S04]  /*14e0*/  SHF.R.S32.HI R3, RZ, 0x1f, R152 ;  /* 0x0000001fff037819 */ /* 0x000fc80000011498 */
[----:B------:R-:W-:-:S04]  /*14f0*/  LEA.HI R3, R3, R152, RZ, 0x6 ;  /* 0x0000009803037211 */ /* 0x000fc800078f30ff */
[----:B------:R-:W-:-:S07]  /*1500*/  LEA.HI.SX32 R3, R3, 0xfffffffe, 0x1a ;  /* 0xfffffffe03037811 */ /* 0x000fce00078fd2ff */
.L_x_198:
[----:B------:R-:W-:Y:S01]  /*1510*/  BAR.SYNC.DEFER_BLOCKING 0xe, 0x100 ;  /* 0x0384000000007b1d */ /* 0x000fe20000010000 */
[----:B------:R-:W-:Y:S01]  /*1520*/  IMAD.U32 R5, RZ, RZ, UR36 ;  /* 0x00000024ff057e24 */ /* 0x000fe2000f8e00ff */
[----:B------:R-:W-:Y:S01]  /*1530*/  UIADD3 UR36, UR36, 0x1, URZ ;  /* 0x0000000124247890 */ /* 0x000fe2000fffe03f */
[C---:B------:R-:W-:Y:S01]  /*1540*/  ISETP.GT.AND P0, PT, R3.reuse, RZ, PT ;  /* 0x000000ff0300720c */ /* 0x040fe20003f04270 */
[----:B------:R-:W-:Y:S02]  /*1550*/  VIADD R3, R3, 0xffffffff ;  /* 0xffffffff03037836 */ /* 0x000fe40000000000 */
[----:B01----:R-:W-:Y:S01]  /*1560*/  IMAD R0, R5, 0x40, R16 ;  /* 0x0000004005007824 */ /* 0x003fe200078e0210 */
[----:B------:R-:W-:Y:S01]  /*1570*/  UISETP.NE.AND UP0, UPT, UR36, 0x2, UPT ;  /* 0x000000022400788c */ /* 0x000fe2000bf05270 */
[----:B------:R-:W-:Y:S01]  /*1580*/  UMOV UR7, 0x40000040 ;  /* 0x4000004000077882 */ /* 0x000fe20000000000 */
[----:B------:R-:W-:Y:S02]  /*1590*/  UMOV UR11, 0x40000040 ;  /* 0x40000040000b7882 */ /* 0x000fe40000000000 */
[----:B------:R-:W-:Y:S01]  /*15a0*/  LEA R0, R0, UR37, 0x2 ;  /* 0x0000002500007c11 */ /* 0x000fe2000f8e10ff */
[----:B------:R-:W-:Y:S01]  /*15b0*/  USEL UR36, UR36, URZ, UP0 ;  /* 0x0000003f24247287 */ /* 0x000fe20008000000 */
[----:B------:R-:W-:Y:S01]  /*15c0*/  UMOV UR15, 0x40000040 ;  /* 0x40000040000f7882 */ /* 0x000fe20000000000 */
[----:B------:R-:W-:-:S02]  /*15d0*/  UMOV UR19, 0x40000040 ;  /* 0x4000004000137882 */ /* 0x000fc40000000000 */
[----:B------:R-:W-:-:S04]  /*15e0*/  ULEA UR6, UR36, UR20, 0xc ;  /* 0x0000001424067291 */ /* 0x000fc8000f8e603f */
[----:B------:R-:W-:Y:S02]  /*15f0*/  UIADD3 UR10, UR6, 0x80, URZ ;  /* 0x00000080060a7890 */ /* 0x000fe4000fffe03f */
[----:B------:R-:W-:Y:S01]  /*1600*/  UIADD3 UR14, UR6, 0x100, URZ ;  /* 0x00000100060e7890 */ /* 0x000fe2000fffe03f */
[----:B------:R-:W0:Y:S01]  /*1610*/  LDS R4, [R0+0x38400] ;  /* 0x0384000000047984 */ /* 0x000e220000000800 */
[----:B------:R-:W-:-:S03]  /*1620*/  UIADD3 UR18, UR6, 0x180, URZ ;  /* 0x0000018006127890 */ /* 0x000fc6000fffe03f */
[----:B------:R1:W2:Y:S02]  /*1630*/  LDS R5, [R0+0x38420] ;  /* 0x0384200000057984 */ /* 0x0002a40000000800 */
[----:B-1----:R-:W-:-:S05]  /*1640*/  IMAD.U32 R0, RZ, RZ, UR36 ;  /* 0x00000024ff007e24 */ /* 0x002fca000f8e00ff */
[----:B------:R-:W-:-:S05]  /*1650*/  @!P1 LEA R0, R0, UR37, 0x3 ;  /* 0x0000002500009c11 */ /* 0x000fca000f8e18ff */
[----:B------:R-:W-:-:S05]  /*1660*/  @!P1 VIADD R0, R0, 0x38860 ;  /* 0x0003886000009836 */ /* 0x000fca0000000000 */
[----:B------:R-:W-:Y:S01]  /*1670*/  @!P1 PRMT R0, RZ, 0x654, R0 ;  /* 0x00000654ff009816 */ /* 0x000fe20000000000 */
        /* <DEDUP_REMOVED lines=127> */
[----:B------:R-:W-:-:S06]  /*1e70*/  FMUL.FTZ R151, R151, R5 ;  /* 0x0000000597977220 */ /* 0x000fcc0000410000 */
[----:B------:R-:W-:-:S06]  /*1e80*/  WARPGROUP.ARRIVE ;  /* 0x00000000000079c5 */ /* 0x000fcc0000000000 */
[----:B------:R-:W-:Y:S01]  /*1e90*/  HGMMA.64x256x16.F32.BF16 R24, gdesc[UR4].tnspB, R24, gsb0 ;  /* 0x43e00000041879f0 */ /* 0x000fe20008001818 */
[----:B------:R-:W-:-:S06]  /*1ea0*/  USEL UR6, URZ, 0x1, UP0 ;  /* 0x000000013f067887 */ /* 0x000fcc0008000000 */
[----:B------:R-:W-:Y:S01]  /*1eb0*/  LOP3.LUT R2, R2, UR6, RZ, 0x3c, !PT ;  /* 0x0000000602027c12 */ /* 0x000fe2000f8e3cff */
[----:B------:R-:W-:Y:S02]  /*1ec0*/  WARPGROUP.DEPBAR.LE gsb0, 0x0 ;  /* 0x00008000000079c5 */ /* 0x000fe40000010000 */
[----:B------:R-:W-:-:S15]  /*1ed0*/  WARPGROUP.ARRIVE ;  /* 0x00000000000079c5 */ /* 0x000fde0000000000 */
[----:B------:R-:W-:-:S03]  /*1ee0*/  NOP ;  /* 0x0000000000007918 */ /* 0x000fc60000000000 */
        /* <DEDUP_REMOVED lines=13> */
.L_x_197:
[----:B------:R-:W-:Y:S01]  /*1fc0*/  BAR.SYNC.DEFER_BLOCKING 0xe, 0x100 ;  /* 0x0384000000007b1d */ /* 0x000fe20000010000 */
[----:B------:R-:W-:Y:S01]  /*1fd0*/  IMAD.U32 R3, RZ, RZ, UR36 ;  /* 0x00000024ff037e24 */ /* 0x000fe2000f8e00ff */
[----:B------:R-:W-:Y:S01]  /*1fe0*/  UIADD3 UR36, UR36, 0x1, URZ ;  /* 0x0000000124247890 */ /* 0x000fe2000fffe03f */
[----:B------:R-:W-:Y:S02]  /*1ff0*/  IMAD.MOV.U32 R20, RZ, RZ, RZ ;  /* 0x000000ffff147224 */ /* 0x000fe400078e00ff */
[----:B01----:R-:W-:Y:S01]  /*2000*/  IMAD R0, R3, 0x40, R16 ;  /* 0x0000004003007824 */ /* 0x003fe200078e0210 */
[----:B------:R-:W-:-:S04]  /*2010*/  UISETP.NE.AND UP0, UPT, UR36, 0x2, UPT ;  /* 0x000000022400788c */ /* 0x000fc8000bf05270 */
[----:B------:R-:W-:Y:S01]  /*2020*/  LEA R4, R0, UR37, 0x2 ;  /* 0x0000002500047c11 */ /* 0x000fe2000f8e10ff */
[----:B------:R-:W-:Y:S02]  /*2030*/  USEL UR4, URZ, 0x1, UP0 ;  /* 0x000000013f047887 */ /* 0x000fe40008000000 */
[----:B------:R-:W-:-:S04]  /*2040*/  USEL UR36, UR36, URZ, UP0 ;  /* 0x0000003f24247287 */ /* 0x000fc80008000000 */
[----:B------:R-:W-:Y:S01]  /*2050*/  LOP3.LUT R2, R2, UR4, RZ, 0x3c, !PT ;  /* 0x0000000402027c12 */ /* 0x000fe2000f8e3cff */
        /* <DEDUP_REMOVED lines=130> */
[----:B------:R-:W-:Y:S01]  /*2880*/  IMAD.MOV.U32 R3, RZ, RZ, RZ ;  /* 0x000000ffff037224 */ /* 0x000fe200078e00ff */
[----:B------:R-:W-:Y:S06]  /*2890*/  BAR.ARV 0xf, 0x100 ;  /* 0x03c4000000007b1d */ /* 0x000fec0000002000 */
[----:B------:R-:W-:Y:S05]  /*28a0*/  BRA `(.L_x_199) ;  /* 0x0000005800e87947 */ /* 0x000fea0003800000 */
.L_x_196:
[----:B------:R-:W0:Y:S02]  /*28b0*/  SHFL.IDX PT, R0, R213, RZ, 0x1f ;  /* 0x00001fffd5007589 */ /* 0x000e2400000e0000 */
[----:B0-----:R-:W-:Y:S01]  /*28c0*/  R2UR UR4, R0 ;  /* 0x00000000000472ca */ /* 0x001fe200000e0000 */
[----:B------:R-:W-:-:S05]  /*28d0*/  VIADD R0, R152, 0x3f ;  /* 0x0000003f98007836 */ /* 0x000fca0000000000 */
[----:B------:R-:W-:-:S04]  /*28e0*/  SHF.R.S32.HI R3, RZ, 0x1f, R0 ;  /* 0x0000001fff037819 */ /* 0x000fc80000011400 */
[----:B------:R-:W-:-:S03]  /*28f0*/  LEA.HI R3, R3, R0, RZ, 0x6 ;  /* 0x0000000003037211 */ /* 0x000fc600078f30ff */
[----:B------:R-:W-:Y:S01]  /*2900*/  ULEA.HI UR5, UR4, UR4, URZ, 0x1 ;  /* 0x0000000404057291 */ /* 0x000fe2000f8f083f */
[----:B------:R-:W-:-:S03]  /*2910*/  SHF.R.S32.HI R153, RZ, 0x6, R3 ;  /* 0x00000006ff997819 */ /* 0x000fc60000011403 */
        /* <DEDUP_REMOVED lines=26> */
.L_x_200:
[----:B------:R-:W2:Y:S01]  /*2ac0*/  LDL R20, [R1] ;  /* 0x0000000001147983 */ /* 0x000ea20000100800 */
[----:B------:R-:W-:-:S04]  /*2ad0*/  LEA.HI R0, R201, R201, RZ, 0x1 ;  /* 0x000000c9c9007211 */ /* 0x000fc800078f08ff */
[----:B------:R-:W-:-:S05]  /*2ae0*/  LOP3.LUT R0, R0, 0xfffffffe, RZ, 0xc0, !PT ;  /* 0xfffffffe00007812 */ /* 0x000fca00078ec0ff */
[----:B------:R-:W-:-:S05]  /*2af0*/  IMAD.IADD R0, R201, 0x1, -R0 ;  /* 0x00000001c9007824 */ /* 0x000fca00078e0a00 */
[----:B------:R-:W-:-:S04]  /*2b00*/  SHF.L.U32 R0, R0, 0x1f, RZ ;  /* 0x0000001f00007819 */ /* 0x000fc800000006ff */
[----:B------:R-:W0:Y:S01]  /*2b10*/  SYNCS.PHASECHK.TRANS64.TRYWAIT P1, [UR37+0x38800], R0 ;  /* 0x03880000ff0075a7 */ /* 0x000e220008020165 */
[----:B--2---:R-:W-:Y:S01]  /*2b20*/  ISETP.NE.AND P0, PT, R20, RZ, PT ;  /* 0x000000ff1400720c */ /* 0x004fe20003f05270 */
[----:B0-----:R-:W-:-:S12]  /*2b30*/  @!P1 BRA `(.L_x_201) ;  /* 0x000000d400409947 */ /* 0x001fd80003800000 */
.L_x_334:
[----:B------:R-:W-:Y:S05]  /*2b40*/  @P0 BRA `(.L_x_202) ;  /* 0x0000000000040947 */ /* 0x000fea0003800000 */
[----:B------:R-:W-:Y:S01]  /*2b50*/  BPT.TRAP 0x1 ;  /* 0x000000040000795c */ /* 0x000fe20000300000 */
.L_x_202:
[----:B------:R-:W-:Y:S01]  /*2b60*/  IMAD.U32 R6, RZ, RZ, UR36 ;  /* 0x00000024ff067e24 */ /* 0x000fe2000f8e00ff */
[----:B------:R-:W-:-:S04]  /*2b70*/  SHF.L.U32 R5, R2, 0x1f, RZ ;  /* 0x0000001f02057819 */ /* 0x000fc800000006ff */
[----:B------:R-:W-:-:S04]  /*2b80*/  LEA R6, R6, UR37, 0x3 ;  /* 0x0000002506067c11 */ /* 0x000fc8000f8e18ff */
[----:B------:R1:W2:Y:S01]  /*2b90*/  SYNCS.PHASECHK.TRANS64.TRYWAIT P1, [R6+URZ+0x38830], R5 ;  /* 0x03883005060075a7 */ /* 0x0002a2000802017f */
[----:B------:R-:W-:Y:S05]  /*2ba0*/  @P0 BRA `(.L_x_203) ;  /* 0x0000000000040947 */ /* 0x000fea0003800000 */
[----:B------:R-:W-:Y:S01]  /*2bb0*/  BPT.TRAP 0x1 ;  /* 0x000000040000795c */ /* 0x000fe20000300000 */
.L_x_203:
[----:B--2---:R-:W-:Y:S05]  /*2bc0*/  @P1 BRA `(.L_x_204) ;  /* 0x0000000000081947 */ /* 0x004fea0003800000 */
[----:B------:R-:W2:Y:S02]  /*2bd0*/  SYNCS.PHASECHK.TRANS64.TRYWAIT P1, [R6+URZ+0x38830], R5 ;  /* 0x03883005060075a7 */ /* 0x000ea4000802017f */
[----:B--2---:R-:W-:Y:S05]  /*2be0*/  @!P1 BRA `(.L_x_205) ;  /* 0x000000d4002c9947 */ /* 0x004fea0003800000 */
.L_x_204:
[----:B------:R-:W-:-:S04]  /*2bf0*/  UIADD3 UR4, UR37, 0x22400, URZ ;  /* 0x0002240025047890 */ /* 0x000fc8000fffe03f */
[----:B------:R-:W-:-:S04]  /*2c00*/  USHF.R.U32.HI UR4, URZ, 0x4, UR4 ;  /* 0x000000043f047899 */ /* 0x000fc80008011604 */
[----:B------:R-:W-:-:S06]  /*2c10*/  ULOP3.LUT UR4, UR4, 0x3fff, URZ, 0xc0, !UPT ;  /* 0x00003fff04047892 */ /* 0x000fcc000f8ec03f */
[----:B0-----:R-:W-:Y:S01]  /*2c20*/  IMAD.U32 R3, RZ, RZ, UR4 ;  /* 0x00000004ff037e24 */ /* 0x001fe2000f8e00ff */
[----:B------:R-:W-:Y:S05]  /*2c30*/  WARPSYNC.ALL ;  /* 0x0000000000007948 */ /* 0x000fea0003800000 */
[----:B------:R-:W-:-:S04]  /*2c40*/  LOP3.LUT R3, R3, 0x10000, RZ, 0xfc, !PT ;  /* 0x0001000003037812 */ /* 0x000fc800078efcff */
        /* <DEDUP_REMOVED lines=10> */
[----:B------:R-:W-:-:S02]  /*2cf0*/  UMOV UR13, 0x40000040 ;  /* 0x40000040000d7882 */ /* 0x000fc40000000000 */
[----:B------:R-:W-:Y:S02]  /*2d00*/  ULEA UR6, UR36, UR6, 0x9 ;  /* 0x0000000624067291 */ /* 0x000fe4000f8e483f */
[----:B------:R-:W-:Y:S02]  /*2d10*/  ULOP3.LUT UR4, UR4, 0x10000, URZ, 0xfc, !UPT ;  /* 0x0001000004047892 */ /* 0x000fe4000f8efc3f */
[----:B------:R-:W-:Y:S02]  /*2d20*/  UIADD3 UR10, UR6, 0x2, URZ ;  /* 0x00000002060a7890 */ /* 0x000fe4000fffe03f */
[----:B------:R-:W-:Y:S02]  /*2d30*/  UIADD3 UR8, UR4, 0x2, URZ ;  /* 0x0000000204087890 */ /* 0x000fe4000fffe03f */
[----:B------:R-:W-:Y:S02]  /*2d40*/  UIADD3 UR14, UR6, 0x4, URZ ;  /* 0x00000004060e7890 */ /* 0x000fe4000fffe03f */
[----:B------:R-:W-:-:S02]  /*2d50*/  UIADD3 UR12, UR4, 0x4, URZ ;  /* 0x00000004040c7890 */ /* 0x000fc4000fffe03f */
[----:B------:R-:W-:Y:S01]  /*2d60*/  HGMMA.64x64x16.F32.BF16 R24, gdesc[UR4], RZ, !UPT, gsb0 ;  /* 0x00e00000041879f0 */ /* 0x000fe2000c0018ff */
[----:B------:R-:W-:Y:S02]  /*2d70*/  UIADD3 UR18, UR6, 0x6, URZ ;  /* 0x0000000606127890 */ /* 0x000fe4000fffe03f */
[----:B------:R-:W-:Y:S01]  /*2d80*/  UIADD3 UR16, UR4, 0x6, URZ ;  /* 0x0000000604107890 */ /* 0x000fe2000fffe03f */
[----:B------:R-:W-:Y:S01]  /*2d90*/  UMOV UR19, 0x40000040 ;  /* 0x4000004000137882 */ /* 0x000fe20000000000 */
[----:B------:R-:W-:Y:S01]  /*2da0*/  UMOV UR17, 0x40000040 ;  /* 0x4000004000117882 */ /* 0x000fe20000000000 */
        /* <DEDUP_REMOVED lines=10> */
[----:B------:R-:W0:Y:S02]  /*2e50*/  SYNCS.PHASECHK.TRANS64.TRYWAIT P1, [UR37+0x38810], R0 ;  /* 0x03881000ff0075a7 */ /* 0x000e240008020165 */
[----:B0-----:R-:W-:Y:S05]  /*2e60*/  @!P1 BRA `(.L_x_206) ;  /* 0x000000d000a09947 */ /* 0x001fea0003800000 */
.L_x_335:
[----:B------:R-:W-:Y:S05]  /*2e70*/  @P0 BRA `(.L_x_207) ;  /* 0x0000000000040947 */ /* 0x000fea0003800000 */
[----:B------:R-:W-:Y:S01]  /*2e80*/  BPT.TRAP 0x1 ;  /* 0x000000040000795c */ /* 0x000fe20000300000 */
.L_x_207:
[----:B------:R3:W4:Y:S01]  /*2e90*/  SYNCS.PHASECHK.TRANS64.TRYWAIT P1, [R6+URZ+0x38850], R5 ;  /* 0x03885005060075a7 */ /* 0x000722000802017f */
[----:B------:R-:W-:Y:S05]  /*2ea0*/  @P0 BRA `(.L_x_208) ;  /* 0x0000000000040947 */ /* 0x000fea0003800000 */
[----:B------:R-:W-:Y:S01]  /*2eb0*/  BPT.TRAP 0x1 ;  /* 0x000000040000795c */ /* 0x000fe20000300000 */
.L_x_208:
[----:B----4-:R-:W-:Y:S05]  /*2ec0*/  @P1 BRA `(.L_x_209) ;  /* 0x0000000000081947 */ /* 0x010fea0003800000 */
[----:B------:R-:W4:Y:S02]  /*2ed0*/  SYNCS.PHASECHK.TRANS64.TRYWAIT P1, [R6+URZ+0x38850], R5 ;  /* 0x03885005060075a7 */ /* 0x000f24000802017f */
[----:B----4-:R-:W-:Y:S05]  /*2ee0*/  @!P1 BRA `(.L_x_210) ;  /* 0x000000d000989947 */ /* 0x010fea0003800000 */
.L_x_209:
[----:B------:R-:W-:Y:S01]  /*2ef0*/  UIADD3 UR4, UR37, 0x400, URZ ;  /* 0x0000040025047890 */ /* 0x000fe2000fffe03f */
[----:B------:R-:W-:Y:S01]  /*2f00*/  WARPGROUP.ARRIVE ;  /* 0x00000000000079c5 */ /* 0x000fe20000000000 */
[----:B------:R-:W-:-:S05]  /*2f10*/  UIADD3 UR5, UR37, 0x26400, URZ ;  /* 0x0002640025057890 */ /* 0x000fca000fffe03f */
[----:B0-----:R-:W0:Y:S01]  /*2f20*/  S2R R0, SR_TID.X ;  /* 0x0000000000007919 */ /* 0x001e220000002100 */
[----:B------:R-:W-:Y:S01]  /*2f30*/  USHF.R.U32.HI UR4, URZ, 0x4, UR4 ;  /* 0x000000043f047899 */ /* 0x000fe20008011604 */
[----:B-1234-:R-:W-:Y:S01]  /*2f40*/  IMAD R5, R153, -0x40, R152 ;  /* 0xffffffc099057824 */ /* 0x01efe200078e0298 */
[----:B------:R-:W-:Y:S01]  /*2f50*/  USHF.R.U32.HI UR5, URZ, 0x4, UR5 ;  /* 0x000000043f057899 */ /* 0x000fe20008011605 */
[----:B------:R-:W1:Y:S01]  /*2f60*/  S2R R57, SR_TID.X ;  /* 0x0000000000397919 */ /* 0x000e620000002100 */
[----:B------:R-:W-:Y:S02]  /*2f70*/  ULOP3.LUT UR4, UR4, 0x3fff, URZ, 0xc0, !UPT ;  /* 0x00003fff04047892 */ /* 0x000fe4000f8ec03f */
[----:B------:R-:W-:Y:S01]  /*2f80*/  ULOP3.LUT UR5, UR5, 0x3fff, URZ, 0xc0, !UPT ;  /* 0x00003fff05057892 */ /* 0x000fe2000f8ec03f */
[----:B------:R-:W-:Y:S01]  /*2f90*/  IADD3 R5, -R18, 0x40, R5 ;  /* 0x0000004012057810 */ /* 0x000fe20007ffe105 */
[----:B------:R-:W-:Y:S02]  /*2fa0*/  ULOP3.LUT UR4, UR4, 0x10000, URZ, 0xfc, !UPT ;  /* 0x0001000004047892 */ /* 0x000fe4000f8efc3f */
[----:B------:R-:W-:Y:S01]  /*2fb0*/  ULOP3.LUT UR6, UR5, 0x10000, URZ, 0xfc, !UPT ;  /* 0x0001000005067892 */ /* 0x000fe2000f8efc3f */
[C---:B------:R-:W-:Y:S01]  /*2fc0*/  ISETP.GT.AND P5, PT, R5.reuse, RZ, PT ;  /* 0x000000ff0500720c */ /* 0x040fe20003fa4270 */
[----:B------:R-:W-:Y:S01]  /*2fd0*/  ULEA UR5, UR36, UR4, 0xc ;  /* 0x0000000424057291 */ /* 0x000fe2000f8e603f */
[C---:B------:R-:W-:Y:S01]  /*2fe0*/  ISETP.GT.AND P4, PT, R5.reuse, 0x1, PT ;  /* 0x000000010500780c */ /* 0x040fe20003f84270 */
[----:B------:R-:W-:Y:S01]  /*2ff0*/  UMOV UR21, 0x40000040 ;  /* 0x4000004000157882 */ /* 0x000fe20000000000 */
[----:B------:R-:W-:Y:S01]  /*3000*/  UMOV UR23, 0x40000040 ;  /* 0x4000004000177882 */ /* 0x000fe20000000000 */
[----:B------:R-:W-:Y:S01]  /*3010*/  UIADD3 UR14, UR6, 0x800, URZ ;  /* 0x00000800060e7890 */ /* 0x000fe2000fffe03f */
[C---:B------:R-:W-:Y:S01]  /*3020*/  ISETP.GT.AND P3, PT, R5.reuse, 0x8, PT ;  /* 0x000000080500780c */ /* 0x040fe20003f64270 */
[----:B------:R-:W-:Y:S01]  /*3030*/  UMOV UR20, UR6 ;  /* 0x0000000600147c82 */ /* 0x000fe20008000000 */
[----:B------:R-:W-:Y:S01]  /*3040*/  UMOV UR22, UR5 ;  /* 0x0000000500167c82 */ /* 0x000fe20008000000 */
[----:B------:R-:W-:Y:S01]  /*3050*/  UIADD3 UR15, UR5, 0x800, URZ ;  /* 0x00000800050f7890 */ /* 0x000fe2000fffe03f */
[----:B------:R-:W-:Y:S01]  /*3060*/  HGMMA.64x64x16.F32.BF16 R24, gdesc[UR20], R24, gsb0 ;  /* 0x00e00000141879f0 */ /* 0x000fe20008001818 */
[----:B------:R-:W-:Y:S01]  /*3070*/  UIADD3 UR20, UR6, 0x2, URZ ;  /* 0x0000000206147890 */ /* 0x000fe2000fffe03f */
[C---:B------:R-:W-:Y:S01]  /*3080*/  ISETP.GT.AND P2, PT, R5.reuse, 0x9, PT ;  /* 0x000000090500780c */ /* 0x040fe20003f44270 */
[----:B------:R-:W-:Y:S01]  /*3090*/  UIADD3 UR22, UR5, 0x2, URZ ;  /* 0x0000000205167890 */ /* 0x000fe2000fffe03f */
[C---:B------:R-:W-:Y:S01]  /*30a0*/  ISETP.GT.AND P1, PT, R5.reuse, 0x10, PT ;  /* 0x000000100500780c */ /* 0x040fe20003f24270 */
[----:B------:R-:W-:Y:S01]  /*30b0*/  UMOV UR21, 0x40000040 ;  /* 0x4000004000157882 */ /* 0x000fe20000000000 */
[----:B------:R-:W-:Y:S01]  /*30c0*/  UMOV UR23, 0x40000040 ;  /* 0x4000004000177882 */ /* 0x000fe20000000000 */
[----:B------:R-:W-:-:S02]  /*30d0*/  ISETP.GT.AND P6, PT, R5, 0x11, PT ;  /* 0x000000110500780c */ /* 0x000fc40003fc4270 */
[----:B0-----:R-:W-:Y:S02]  /*30e0*/  SHF.R.U32.HI R0, RZ, 0x7, R0 ;  /* 0x00000007ff007819 */ /* 0x001fe40000011600 */
[----:B-1----:R-:W-:-:S04]  /*30f0*/  LOP3.LUT R57, R57, 0x7f, RZ, 0xc0, !PT ;  /* 0x0000007f39397812 */ /* 0x002fc800078ec0ff */
[----:B------:R-:W0:Y:S02]  /*3100*/  SHFL.IDX PT, R0, R0, RZ, 0x1f ;  /* 0x00001fff00007589 */ /* 0x000e2400000e0000 */
[----:B0-----:R-:W-:-:S13]  /*3110*/  R2UR UR7, R0 ;  /* 0x00000000000772ca */ /* 0x001fda00000e0000 */
[----:B------:R-:W-:-:S03]  /*3120*/  UISETP.GT.AND UP0, UPT, UR7, 0x7f, UPT ;  /* 0x0000007f0700788c */ /* 0x000fc6000bf04270 */
[----:B------:R-:W-:Y:S01]  /*3130*/  UMOV UR7, 0x4 ;  /* 0x0000000400077882 */ /* 0x000fe20000000000 */
[----:B------:R-:W-:Y:S02]  /*3140*/  USEL UR11, URZ, 0x2, !UP0 ;  /* 0x000000023f0b7887 */ /* 0x000fe4000c000000 */
[----:B------:R-:W-:Y:S02]  /*3150*/  USEL UR10, UR7, 0x2, UP0 ;  /* 0x00000002070a7887 */ /* 0x000fe40008000000 */
[----:B------:R-:W-:Y:S01]  /*3160*/  USEL UR7, UR7, 0x6, !UP0 ;  /* 0x0000000607077887 */ /* 0x000fe2000c000000 */
[----:B------:R-:W-:Y:S02]  /*3170*/  WARPGROUP.DEPBAR.LE gsb0, 0x0 ;  /* 0x00008000000079c5 */ /* 0x000fe40000010000 */
[----:B------:R-:W-:-:S06]  /*3180*/  WARPGROUP.ARRIVE ;  /* 0x00000000000079c5 */ /* 0x000fcc0000000000 */
[----:B------:R-:W-:Y:S01]  /*3190*/  HGMMA.64x64x16.F32.BF16 R24, gdesc[UR20], R24, gsb0 ;  /* 0x00e00000141879f0 */ /* 0x000fe20008001818 */
[----:B------:R-:W-:Y:S02]  /*31a0*/  UIADD3 UR20, UR6, 0x4, URZ ;  /* 0x0000000406147890 */ /* 0x000fe4000fffe03f */
[----:B------:R-:W-:Y:S01]  /*31b0*/  UIADD3 UR22, UR5, 0x4, URZ ;  /* 0x0000000405167890 */ /* 0x000fe2000fffe03f */
[----:B------:R-:W-:Y:S01]  /*31c0*/  UMOV UR21, 0x40000040 ;  /* 0x4000004000157882 */ /* 0x000fe20000000000 */
[----:B------:R-:W-:Y:S01]  /*31d0*/  UMOV UR23, 0x40000040 ;  /* 0x4000004000177882 */ /* 0x000fe20000000000 */
        /* <DEDUP_REMOVED lines=94> */
[----:B------:R-:W-:Y:S02]  /*37c0*/  UIADD3 UR20, UR11, UR14, URZ ;  /* 0x0000000e0b147290 */ /* 0x000fe4000fffe03f */
[----:B------:R-:W-:Y:S01]  /*37d0*/  UIADD3 UR22, UR11, UR15, URZ ;  /* 0x0000000f0b167290 */ /* 0x000fe2000fffe03f */
        /* <DEDUP_REMOVED lines=16> */
[----:B------:R-:W-:Y:S01]  /*38e0*/  UMOV UR14, 0x28 ;  /* 0x00000028000e7882 */ /* 0x000fe20000000000 */
[----:B------:R-:W-:Y:S01]  /*38f0*/  UMOV UR15, 0xa00 ;  /* 0x00000a00000f7882 */ /* 0x000fe20000000000 */
[----:B------:R-:W-:Y:S02]  /*3900*/  USEL UR14, UR14, 0x26, UP0 ;  /* 0x000000260e0e7887 */ /* 0x000fe40008000000 */
[----:B------:R-:W-:-:S02]  /*3910*/  USEL UR15, UR15, 0x980, UP0 ;  /* 0x000009800f0f7887 */ /* 0x000fc40008000000 */
[----:B------:R-:W-:Y:S02]  /*3920*/  ULOP3.LUT UR14, UR14, 0x6, URZ, 0xc0, !UPT ;  /* 0x000000060e0e7892 */ /* 0x000fe4000f8ec03f */
[----:B------:R-:W-:Y:S01]  /*3930*/  ULOP3.LUT UR15, UR15, 0xa00, URZ, 0xc0, !UPT ;  /* 0x00000a000f0f7892 */ /* 0x000fe2000f8ec03f */
[----:B------:R-:W-:Y:S02]  /*3940*/  WARPGROUP.DEPBAR.LE gsb0, 0x0 ;  /* 0x00008000000079c5 */ /* 0x000fe40000010000 */
[----:B------:R-:W-:-:S06]  /*3950*/  WARPGROUP.ARRIVE ;  /* 0x00000000000079c5 */ /* 0x000fcc0000000000 */
[----:B------:R-:W-:Y:S01]  /*3960*/  HGMMA.64x64x16.F32.BF16 R24, gdesc[UR20], R24, gsb0 ;  /* 0x00e00000141879f0 */ /* 0x000fe20008001818 */
[----:B------:R-:W-:Y:S02]  /*3970*/  UIADD3 UR20, UR14, UR15, UR6 ;  /* 0x0000000f0e147290 */ /* 0x000fe4000fffe006 */
[----:B------:R-:W-:Y:S01]  /*3980*/  UIADD3 UR22, UR14, UR15, UR5 ;  /* 0x0000000f0e167290 */ /* 0x000fe2000fffe005 */
[----:B------:R-:W-:Y:S01]  /*3990*/  UMOV UR21, 0x40000040 ;  /* 0x4000004000157882 */ /* 0x000fe20000000000 */
[----:B------:R-:W-:Y:S01]  /*39a0*/  UMOV UR23, 0x40000040 ;  /* 0x4000004000177882 */ /* 0x000fe20000000000 */
[----:B------:R-:W-:Y:S02]  /*39b0*/  UIADD3 UR14, UR6, 0xa00, URZ ;  /* 0x00000a00060e7890 */ /* 0x000fe4000fffe03f */
[----:B------:R-:W-:Y:S01]  /*39c0*/  UIADD3 UR15, UR5, 0xa00, URZ ;  /* 0x00000a00050f7890 */ /* 0x000fe2000fffe03f */
        /* <DEDUP_REMOVED lines=87> */
[----:B------:R-:W-:Y:S02]  /*3f40*/  UMOV UR10, 0x1000 ;  /* 0x00001000000a7882 */ /* 0x000fe40000000000 */
[----:B------:R-:W-:-:S04]  /*3f50*/  USEL UR10, UR10, 0xf80, UP0 ;  /* 0x00000f800a0a7887 */ /* 0x000fc80008000000 */
[----:B------:R-:W-:Y:S01]  /*3f60*/  ULOP3.LUT UR10, UR10, 0x1e00, URZ, 0xc0, !UPT ;  /* 0x00001e000a0a7892 */ /* 0x000fe2000f8ec03f */
        /* <DEDUP_REMOVED lines=9> */
[----:B------:R-:W-:-:S04]  /*4000*/  USEL UR7, UR7, 0x3e, UP0 ;  /* 0x0000003e07077887 */ /* 0x000fc80008000000 */
        /* <DEDUP_REMOVED lines=8> */
[----:B------:R-:W-:Y:S01]  /*4090*/  ULDC UR5, c[0x0][0xa80] ;  /* 0x0002a00000057ab9 */ /* 0x000fe20000000800 */
[----:B------:R-:W-:-:S04]  /*40a0*/  ULOP3.LUT UR7, UR44, 0x2000000, URZ, 0xfc, !UPT ;  /* 0x020000002c077892 */ /* 0x000fc8000f8efc3f */
[----:B------:R-:W-:-:S04]  /*40b0*/  ULEA UR10, UR36, UR7, 0xc ;  /* 0x00000007240a7291 */ /* 0x000fc8000f8e603f */
[----:B------:R-:W-:Y:S01]  /*40c0*/  UIADD3 UR14, UR10, 0x80, URZ ;  /* 0x000000800a0e7890 */ /* 0x000fe2000fffe03f */
        /* <DEDUP_REMOVED lines=33> */
[C---:B------:R-:W-:Y:S02]  /*42e0*/  ISETP.GT.AND P6, PT, R5.reuse, 0x29, PT ;  /* 0x000000290500780c */ /* 0x040fe40003fc4270 */
        /* <DEDUP_REMOVED lines=19> */
[----:B------:R-:W-:Y:S02]  /*4420*/  FMNMX.FTZ R7, R52, R7, !PT ;  /* 0x0000000734077209 */ /* 0x000fe40007810000 */
[----:B------:R-:W-:Y:S02]  /*4430*/  FSEL R46, R46, -INF , P1 ;  /* 0xff8000002e2e7808 */ /* 0x000fe40000800000 */
[----:B------:R-:W-:-:S02]  /*4440*/  FMNMX.FTZ R8, R72, R7, !PT ;  /* 0x0000000748087209 */ /* 0x000fc40007810000 */
[----:B------:R-:W-:Y:S02]  /*4450*/  FSEL R48, R47, -INF , P6 ;  /* 0xff8000002f307808 */ /* 0x000fe40003000000 */
[----:B------:R-:W-:Y:S01]  /*4460*/  FSEL R50, R50, -INF , P5 ;  /* 0xff80000032327808 */ /* 0x000fe20002800000 */
[----:B------:R-:W0:Y:S01]  /*4470*/  SHFL.BFLY PT, R5, R8, 0x2, 0x1f ;  /* 0x0c401f0008057f89 */ /* 0x000e2200000e0000 */
[----:B------:R-:W-:Y:S02]  /*4480*/  FSEL R54, R54, -INF , P3 ;  /* 0xff80000036367808 */ /* 0x000fe40001800000 */
[----:B------:R-:W-:Y:S02]  /*4490*/  FSEL R70, R55, -INF , P2 ;  /* 0xff80000037467808 */ /* 0x000fe40001000000 */
[----:B------:R-:W-:Y:S02]  /*44a0*/  ISETP.GE.AND P2, PT, R152, 0x41, PT ;  /* 0x000000419800780c */ /* 0x000fe40003f46270 */
[----:B0-----:R-:W-:-:S02]  /*44b0*/  FMNMX.FTZ R9, R8, R5, !PT ;  /* 0x0000000508097209 */ /* 0x001fc40007810000 */
[----:B------:R-:W-:-:S03]  /*44c0*/  FMNMX.FTZ R5, R26, R27, !PT ;  /* 0x0000001b1a057209 */ /* 0x000fc60007810000 */
[----:B------:R-:W0:Y:S01]  /*44d0*/  SHFL.BFLY PT, R0, R9, 0x1, 0x1f ;  /* 0x0c201f0009007f89 */ /* 0x000e2200000e0000 */
[----:B------:R-:W-:-:S04]  /*44e0*/  FMNMX.FTZ R5, R30, R5, !PT ;  /* 0x000000051e057209 */ /* 0x000fc80007810000 */
[----:B------:R-:W-:-:S04]  /*44f0*/  FMNMX.FTZ R5, R32, R5, !PT ;  /* 0x0000000520057209 */ /* 0x000fc80007810000 */
[----:B------:R-:W-:-:S04]  /*4500*/  FMNMX.FTZ R5, R34, R5, !PT ;  /* 0x0000000522057209 */ /* 0x000fc80007810000 */
[----:B------:R-:W-:-:S04]  /*4510*/  FMNMX.FTZ R5, R36, R5, !PT ;  /* 0x0000000524057209 */ /* 0x000fc80007810000 */
[----:B------:R-:W-:Y:S01]  /*4520*/  FMNMX.FTZ R7, R38, R5, !PT ;  /* 0x0000000526077209 */ /* 0x000fe20007810000 */
[----:B------:R-:W-:-:S03]  /*4530*/  IMAD.U32 R5, RZ, RZ, UR5 ;  /* 0x00000005ff057e24 */ /* 0x000fc6000f8e00ff */
[----:B------:R-:W-:Y:S02]  /*4540*/  FMNMX.FTZ R7, R40, R7, !PT ;  /* 0x0000000728077209 */ /* 0x000fe40007810000 */
[----:B0-----:R-:W-:Y:S02]  /*4550*/  FMNMX.FTZ R0, R9, R0, !PT ;  /* 0x0000000009007209 */ /* 0x001fe40007810000 */
[----:B------:R-:W-:Y:S02]  /*4560*/  FMNMX.FTZ R7, R42, R7, !PT ;  /* 0x000000072a077209 */ /* 0x000fe40007810000 */
[C---:B------:R-:W-:Y:S01]  /*4570*/  FSETP.NEU.FTZ.AND P1, PT, R0.reuse, -INF , PT ;  /* 0xff8000000000780b */ /* 0x040fe20003f3d000 */
[----:B------:R-:W-:Y:S01]  /*4580*/  FMUL.FTZ R8, R0, R5 ;  /* 0x0000000500087220 */ /* 0x000fe20000410000 */
[----:B------:R-:W-:-:S04]  /*4590*/  FMNMX.FTZ R7, R44, R7, !PT ;  /* 0x000000072c077209 */ /* 0x000fc80007810000 */
[----:B------:R-:W-:Y:S02]  /*45a0*/  FMNMX.FTZ R7, R46, R7, !PT ;  /* 0x000000072e077209 */ /* 0x000fe40007810000 */
[----:B------:R-:W-:Y:S02]  /*45b0*/  FSEL R29, R8, RZ, P1 ;  /* 0x000000ff081d7208 */ /* 0x000fe40000800000 */
[----:B------:R-:W-:-:S03]  /*45c0*/  FMNMX.FTZ R9, R48, R7, !PT ;  /* 0x0000000730097209 */ /* 0x000fc60007810000 */
[-CC-:B------:R-:W-:Y:S01]  /*45d0*/  FFMA.FTZ R10, R24, R5.reuse, -R29.reuse ;  /* 0x00000005180a7223 */ /* 0x180fe2000001081d */
[----:B------:R-:W-:Y:S01]  /*45e0*/  FSEL R24, R51, -INF , P4 ;  /* 0xff80000033187808 */ /* 0x000fe20002000000 */
[--C-:B------:R-:W-:Y:S01]  /*45f0*/  FFMA.FTZ R8, R25, R5, -R29.reuse ;  /* 0x0000000519087223 */ /* 0x100fe2000001081d */
[----:B------:R-:W-:Y:S01]  /*4600*/  FMNMX.FTZ R9, R50, R9, !PT ;  /* 0x0000000932097209 */ /* 0x000fe20007810000 */
[----:B------:R0:W-:Y:S01]  /*4610*/  MUFU.EX2 R7, R10 ;  /* 0x0000000a00077308 */ /* 0x0001e20000000800 */
[-CC-:B------:R-:W-:Y:S01]  /*4620*/  FFMA.FTZ R11, R12, R5.reuse, -R29.reuse ;  /* 0x000000050c0b7223 */ /* 0x180fe2000001081d */
[--C-:B------:R-:W-:Y:S01]  /*4630*/  FFMA.FTZ R12, R14, R5, -R29.reuse ;  /* 0x000000050e0c7223 */ /* 0x100fe2000001081d */
[----:B------:R-:W-:Y:S01]  /*4640*/  FMNMX.FTZ R9, R24, R9, !PT ;  /* 0x0000000918097209 */ /* 0x000fe20007810000 */
[-CC-:B------:R-:W-:Y:S01]  /*4650*/  FFMA.FTZ R13, R20, R5.reuse, -R29.reuse ;  /* 0x00000005140d7223 */ /* 0x180fe2000001081d */
[-CC-:B------:R-:W-:Y:S01]  /*4660*/  FFMA.FTZ R14, R56, R5.reuse, -R29.reuse ;  /* 0x00000005380e7223 */ /* 0x180fe2000001081d */
[--C-:B------:R-:W-:Y:S01]  /*4670*/  FFMA.FTZ R28, R28, R5, -R29.reuse ;  /* 0x000000051c1c7223 */ /* 0x100fe2000001081d */
[----:B------:R-:W-:Y:S01]  /*4680*/  FMNMX.FTZ R9, R54, R9, !PT ;  /* 0x0000000936097209 */ /* 0x000fe20007810000 */
[-CC-:B------:R-:W-:Y:S01]  /*4690*/  FFMA.FTZ R20, R60, R5.reuse, -R29.reuse ;  /* 0x000000053c147223 */ /* 0x180fe2000001081d */
[-CC-:B0-----:R-:W-:Y:S01]  /*46a0*/  FFMA.FTZ R10, R4, R5.reuse, -R29.reuse ;  /* 0x00000005040a7223 */ /* 0x181fe2000001081d */
[--C-:B------:R-:W-:Y:S01]  /*46b0*/  FFMA.FTZ R21, R62, R5, -R29.reuse ;  /* 0x000000053e157223 */ /* 0x100fe2000001081d */
[----:B------:R-:W-:Y:S01]  /*46c0*/  FMNMX.FTZ R15, R70, R9, !PT ;  /* 0x00000009460f7209 */ /* 0x000fe20007810000 */
[-CC-:B------:R-:W-:Y:S01]  /*46d0*/  FFMA.FTZ R154, R64, R5.reuse, -R29.reuse ;  /* 0x00000005409a7223 */ /* 0x180fe2000001081d */
[-CC-:B------:R-:W-:Y:S01]  /*46e0*/  FFMA.FTZ R155, R66, R5.reuse, -R29.reuse ;  /* 0x00000005429b7223 */ /* 0x180fe2000001081d */
[-CC-:B------:R-:W-:Y:S01]  /*46f0*/  FFMA.FTZ R172, R68, R5.reuse, -R29.reuse ;  /* 0x0000000544ac7223 */ /* 0x180fe2000001081d */
[-CC-:B------:R-:W-:Y:S01]  /*4700*/  FFMA.FTZ R173, R52, R5.reuse, -R29.reuse ;  /* 0x0000000534ad7223 */ /* 0x180fe2000001081d */
[----:B------:R-:W0:Y:S01]  /*4710*/  SHFL.BFLY PT, R4, R15, 0x2, 0x1f ;  /* 0x0c401f000f047f89 */ /* 0x000e2200000e0000 */
[--C-:B------:R-:W-:Y:S01]  /*4720*/  FFMA.FTZ R174, R72, R5, -R29.reuse ;  /* 0x0000000548ae7223 */ /* 0x100fe2000001081d */
[----:B------:R-:W1:Y:S08]  /*4730*/  MUFU.EX2 R8, R8 ;  /* 0x0000000800087308 */ /* 0x000e700000000800 */
[----:B------:R-:W-:Y:S08]  /*4740*/  MUFU.EX2 R9, R28 ;  /* 0x0000001c00097308 */ /* 0x000ff00000000800 */
[----:B------:R-:W2:Y:S01]  /*4750*/  MUFU.EX2 R10, R10 ;  /* 0x0000000a000a7308 */ /* 0x000ea20000000800 */
[----:B-1----:R-:W-:Y:S01]  /*4760*/  F2FP.BF16.F32.PACK_AB R156, R8, R7 ;  /* 0x00000007089c723e */ /* 0x002fe200000010ff */
[----:B------:R-:W-:Y:S01]  /*4770*/  FADD.FTZ R8, R7, R8 ;  /* 0x0000000807087221 */ /* 0x000fe20000010000 */
[----:B0-----:R-:W-:Y:S01]  /*4780*/  FMNMX.FTZ R25, R15, R4, !PT ;  /* 0x000000040f197209 */ /* 0x001fe20007810000 */
[----:B------:R-:W-:-:S04]  /*4790*/  FFMA.FTZ R15, R58, R5, -R29 ;  /* 0x000000053a0f7223 */ /* 0x000fc8000001081d */
[----:B------:R-:W-:Y:S01]  /*47a0*/  MUFU.EX2 R11, R11 ;  /* 0x0000000b000b7308 */ /* 0x000fe20000000800 */
[----:B------:R-:W0:Y:S07]  /*47b0*/  SHFL.BFLY PT, R4, R25, 0x1, 0x1f ;  /* 0x0c201f0019047f89 */ /* 0x000e2e00000e0000 */
[----:B------:R-:W1:Y:S01]  /*47c0*/  MUFU.EX2 R12, R12 ;  /* 0x0000000c000c7308 */ /* 0x000e620000000800 */
[----:B--2---:R-:W-:Y:S01]  /*47d0*/  F2FP.BF16.F32.PACK_AB R158, R10, R9 ;  /* 0x000000090a9e723e */ /* 0x004fe200000010ff */
[----:B------:R-:W-:-:S04]  /*47e0*/  FADD.FTZ R9, R9, R8 ;  /* 0x0000000809097221 */ /* 0x000fc80000010000 */
[----:B------:R-:W-:Y:S02]  /*47f0*/  FADD.FTZ R10, R10, R9 ;  /* 0x000000090a0a7221 */ /* 0x000fe40000010000 */
[----:B------:R-:W-:Y:S08]  /*4800*/  MUFU.EX2 R13, R13 ;  /* 0x0000000d000d7308 */ /* 0x000ff00000000800 */
[----:B------:R-:W2:Y:S01]  /*4810*/  MUFU.EX2 R14, R14 ;  /* 0x0000000e000e7308 */ /* 0x000ea20000000800 */
[----:B-1----:R-:W-:Y:S01]  /*4820*/  F2FP.BF16.F32.PACK_AB R160, R12, R11 ;  /* 0x0000000b0ca0723e */ /* 0x002fe200000010ff */
[----:B------:R-:W-:Y:S01]  /*4830*/  FADD.FTZ R11, R11, R10 ;  /* 0x0000000a0b0b7221 */ /* 0x000fe20000010000 */
[----:B0-----:R-:W-:-:S03]  /*4840*/  FMNMX.FTZ R4, R25, R4, !PT ;  /* 0x0000000419047209 */ /* 0x001fc60007810000 */
[----:B------:R-:W-:Y:S01]  /*4850*/  FADD.FTZ R12, R12, R11 ;  /* 0x0000000b0c0c7221 */ /* 0x000fe20000010000 */
[C---:B------:R-:W-:Y:S01]  /*4860*/  FSETP.NEU.FTZ.AND P1, PT, R4.reuse, -INF , PT ;  /* 0xff8000000400780b */ /* 0x040fe20003f3d000 */
[-C--:B------:R-:W-:Y:S01]  /*4870*/  FMUL.FTZ R25, R4, R5.reuse ;  /* 0x0000000504197220 */ /* 0x080fe20000410000 */
[----:B------:R-:W-:Y:S04]  /*4880*/  MUFU.EX2 R15, R15 ;  /* 0x0000000f000f7308 */ /* 0x000fe80000000800 */
[----:B------:R-:W-:Y:S02]  /*4890*/  FSEL R25, R25, RZ, P1 ;  /* 0x000000ff19197208 */ /* 0x000fe40000800000 */
[----:B------:R-:W-:Y:S02]  /*48a0*/  ISETP.NE.AND P1, PT, R57, RZ, PT ;  /* 0x000000ff3900720c */ /* 0x000fe40003f25270 */
[----:B------:R-:W0:Y:S01]  /*48b0*/  MUFU.EX2 R20, R20 ;  /* 0x0000001400147308 */ /* 0x000e220000000800 */
[-CC-:B------:R-:W-:Y:S01]  /*48c0*/  FFMA.FTZ R196, R24, R5.reuse, -R25.reuse ;  /* 0x0000000518c47223 */ /* 0x180fe20000010819 */
        /* <DEDUP_REMOVED lines=8> */
[----:B------:R-:W-:Y:S01]  /*4950*/  FFMA.FTZ R183, R42, R5, -R25 ;  /* 0x000000052ab77223 */ /* 0x000fe20000010819 */
[----:B------:R-:W-:-:S02]  /*4960*/  @!P1 VIADD R24, R6, 0x38840 ;  /* 0x0003884006189836 */ /* 0x000fc40000000000 */
[-CC-:B------:R-:W-:Y:S01]  /*4970*/  FFMA.FTZ R192, R44, R5.reuse, -R25.reuse ;  /* 0x000000052cc07223 */ /* 0x180fe20000010819 */
[-CC-:B------:R-:W-:Y:S01]  /*4980*/  FFMA.FTZ R191, R46, R5.reuse, -R25.reuse ;  /* 0x000000052ebf7223 */ /* 0x180fe20000010819 */
[-CC-:B------:R-:W-:Y:S01]  /*4990*/  FFMA.FTZ R194, R48, R5.reuse, -R25.reuse ;  /* 0x0000000530c27223 */ /* 0x180fe20000010819 */
[-CC-:B------:R-:W-:Y:S01]  /*49a0*/  FFMA.FTZ R193, R50, R5.reuse, -R25.reuse ;  /* 0x0000000532c17223 */ /* 0x180fe20000010819 */
[----:B------:R-:W-:Y:S01]  /*49b0*/  @!P1 PRMT R24, RZ, 0x654, R24 ;  /* 0x00000654ff189816 */ /* 0x000fe20000000018 */
[-CC-:B------:R-:W-:Y:S01]  /*49c0*/  FFMA.FTZ R195, R54, R5.reuse, -R25.reuse ;  /* 0x0000000536c37223 */ /* 0x180fe20000010819 */
[----:B------:R-:W-:Y:S01]  /*49d0*/  FFMA.FTZ R198, R70, R5, -R25 ;  /* 0x0000000546c67223 */ /* 0x000fe20000010819 */
[----:B------:R-:W-:Y:S01]  /*49e0*/  MUFU.EX2 R175, R175 ;  /* 0x000000af00af7308 */ /* 0x000fe20000000800 */
[----:B------:R1:W-:Y:S01]  /*49f0*/  @!P1 SYNCS.ARRIVE.TRANS64.RED.A1T0 RZ, [R24+URZ], RZ ;  /* 0x000000ff18ff99a7 */ /* 0x0003e2000810043f */
[----:B--2---:R-:W-:Y:S01]  /*4a00*/  F2FP.BF16.F32.PACK_AB R162, R14, R13 ;  /* 0x0000000d0ea2723e */ /* 0x004fe200000010ff */
[----:B------:R-:W-:Y:S01]  /*4a10*/  FADD.FTZ R13, R13, R12 ;  /* 0x0000000c0d0d7221 */ /* 0x000fe20000010000 */
[----:B0-----:R-:W-:Y:S01]  /*4a20*/  F2FP.BF16.F32.PACK_AB R164, R20, R15 ;  /* 0x0000000f14a4723e */ /* 0x001fe200000010ff */
[----:B------:R-:W-:-:S02]  /*4a30*/  @!P1 VIADD R6, R6, 0x38860 ;  /* 0x0003886006069836 */ /* 0x000fc40000000000 */
[----:B------:R-:W-:Y:S01]  /*4a40*/  FADD.FTZ R14, R14, R13 ;  /* 0x0000000d0e0e7221 */ /* 0x000fe20000010000 */
[----:B------:R-:W0:Y:S02]  /*4a50*/  MUFU.EX2 R176, R176 ;  /* 0x000000b000b07308 */ /* 0x000e240000000800 */
[----:B------:R-:W-:Y:S01]  /*4a60*/  @!P1 PRMT R6, RZ, 0x654, R6 ;  /* 0x00000654ff069816 */ /* 0x000fe20000000006 */
[----:B------:R-:W-:-:S04]  /*4a70*/  FADD.FTZ R15, R15, R14 ;  /* 0x0000000e0f0f7221 */ /* 0x000fc80000010000 */
[----:B------:R-:W-:Y:S01]  /*4a80*/  FADD.FTZ R20, R20, R15 ;  /* 0x0000000f14147221 */ /* 0x000fe20000010000 */
[----:B------:R-:W-:Y:S08]  /*4a90*/  MUFU.EX2 R177, R177 ;  /* 0x000000b100b17308 */ /* 0x000ff00000000800 */
[----:B------:R-:W2:Y:S01]  /*4aa0*/  MUFU.EX2 R178, R178 ;  /* 0x000000b200b27308 */ /* 0x000ea20000000800 */
[----:B0-----:R-:W-:Y:S01]  /*4ab0*/  F2FP.BF16.F32.PACK_AB R157, R176, R175 ;  /* 0x000000afb09d723e */ /* 0x001fe200000010ff */
[----:B------:R-:W-:-:S06]  /*4ac0*/  FADD.FTZ R176, R175, R176 ;  /* 0x000000b0afb07221 */ /* 0x000fcc0000010000 */
[----:B------:R-:W-:Y:S08]  /*4ad0*/  MUFU.EX2 R179, R179 ;  /* 0x000000b300b37308 */ /* 0x000ff00000000800 */
[----:B------:R-:W0:Y:S01]  /*4ae0*/  MUFU.EX2 R180, R180 ;  /* 0x000000b400b47308 */ /* 0x000e220000000800 */
[----:B--2---:R-:W-:Y:S01]  /*4af0*/  F2FP.BF16.F32.PACK_AB R159, R178, R177 ;  /* 0x000000b1b29f723e */ /* 0x004fe200000010ff */
[----:B------:R-:W-:Y:S01]  /*4b00*/  BAR.SYNC.DEFER_BLOCKING 0xf, 0x100 ;  /* 0x03c4000000007b1d */ /* 0x000fe20000010000 */
[----:B------:R-:W-:-:S04]  /*4b10*/  FADD.FTZ R177, R177, R176 ;  /* 0x000000b0b1b17221 */ /* 0x000fc80000010000 */
[----:B------:R-:W-:Y:S01]  /*4b20*/  FADD.FTZ R178, R178, R177 ;  /* 0x000000b1b2b27221 */ /* 0x000fe20000010000 */
[----:B------:R-:W-:Y:S08]  /*4b30*/  MUFU.EX2 R181, R181 ;  /* 0x000000b500b57308 */ /* 0x000ff00000000800 */
[----:B------:R-:W2:Y:S01]  /*4b40*/  MUFU.EX2 R182, R182 ;  /* 0x000000b600b67308 */ /* 0x000ea20000000800 */
[----:B0-----:R-:W-:Y:S01]  /*4b50*/  F2FP.BF16.F32.PACK_AB R161, R180, R179 ;  /* 0x000000b3b4a1723e */ /* 0x001fe200000010ff */
[----:B------:R-:W-:-:S04]  /*4b60*/  FADD.FTZ R179, R179, R178 ;  /* 0x000000b2b3b37221 */ /* 0x000fc80000010000 */
[----:B------:R-:W-:Y:S02]  /*4b70*/  FADD.FTZ R180, R180, R179 ;  /* 0x000000b3b4b47221 */ /* 0x000fe40000010000 */
[----:B------:R-:W-:Y:S01]  /*4b80*/  MUFU.EX2 R21, R21 ;  /* 0x0000001500157308 */ /* 0x000fe20000000800 */
[----:B------:R0:W-:Y:S07]  /*4b90*/  STSM.16.M88.4 [R23+0x36400], R156 ;  /* 0x0364009c17007844 */ /* 0x0001ee0000000200 */
[----:B------:R-:W3:Y:S01]  /*4ba0*/  MUFU.EX2 R154, R154 ;  /* 0x0000009a009a7308 */ /* 0x000ee20000000800 */
[----:B--2---:R-:W-:Y:S01]  /*4bb0*/  F2FP.BF16.F32.PACK_AB R163, R182, R181 ;  /* 0x000000b5b6a3723e */ /* 0x004fe200000010ff */
[----:B------:R-:W-:-:S04]  /*4bc0*/  FADD.FTZ R181, R181, R180 ;  /* 0x000000b4b5b57221 */ /* 0x000fc80000010000 */
[----:B------:R0:W-:Y:S01]  /*4bd0*/  STSM.16.M88.4 [R22], R160 ;  /* 0x000000a016007844 */ /* 0x0001e20000000200 */
[----:B------:R-:W-:Y:S01]  /*4be0*/  FADD.FTZ R182, R182, R181 ;  /* 0x000000b5b6b67221 */ /* 0x000fe20000010000 */
[----:B------:R-:W-:Y:S08]  /*4bf0*/  MUFU.EX2 R183, R183 ;  /* 0x000000b700b77308 */ /* 0x000ff00000000800 */
[----:B------:R-:W2:Y:S01]  /*4c00*/  MUFU.EX2 R192, R192 ;  /* 0x000000c000c07308 */ /* 0x000ea20000000800 */
[----:B---3--:R-:W-:Y:S01]  /*4c10*/  F2FP.BF16.F32.PACK_AB R166, R154, R21 ;  /* 0x000000159aa6723e */ /* 0x008fe200000010ff */
[----:B------:R-:W-:-:S04]  /*4c20*/  FADD.FTZ R21, R21, R20 ;  /* 0x0000001415157221 */ /* 0x000fc80000010000 */
[----:B------:R-:W-:Y:S02]  /*4c30*/  FADD.FTZ R154, R154, R21 ;  /* 0x000000159a9a7221 */ /* 0x000fe40000010000 */
[----:B------:R-:W-:Y:S08]  /*4c40*/  MUFU.EX2 R191, R191 ;  /* 0x000000bf00bf7308 */ /* 0x000ff00000000800 */
[----:B------:R-:W3:Y:S01]  /*4c50*/  MUFU.EX2 R194, R194 ;  /* 0x000000c200c27308 */ /* 0x000ee20000000800 */
[----:B--2---:R-:W-:Y:S01]  /*4c60*/  F2FP.BF16.F32.PACK_AB R165, R192, R183 ;  /* 0x000000b7c0a5723e */ /* 0x004fe200000010ff */
[----:B------:R-:W-:-:S04]  /*4c70*/  FADD.FTZ R183, R183, R182 ;  /* 0x000000b6b7b77221 */ /* 0x000fc80000010000 */
[----:B------:R-:W-:Y:S02]  /*4c80*/  FADD.FTZ R192, R192, R183 ;  /* 0x000000b7c0c07221 */ /* 0x000fe40000010000 */
[----:B------:R-:W-:Y:S08]  /*4c90*/  MUFU.EX2 R155, R155 ;  /* 0x0000009b009b7308 */ /* 0x000ff00000000800 */
[----:B------:R-:W2:Y:S01]  /*4ca0*/  MUFU.EX2 R172, R172 ;  /* 0x000000ac00ac7308 */ /* 0x000ea20000000800 */
[----:B---3--:R-:W-:Y:S01]  /*4cb0*/  F2FP.BF16.F32.PACK_AB R167, R194, R191 ;  /* 0x000000bfc2a7723e */ /* 0x008fe200000010ff */
[----:B------:R-:W-:-:S04]  /*4cc0*/  FADD.FTZ R191, R191, R192 ;  /* 0x000000c0bfbf7221 */ /* 0x000fc80000010000 */
[----:B------:R0:W-:Y:S01]  /*4cd0*/  STSM.16.M88.4 [R185], R164 ;  /* 0x000000a4b9007844 */ /* 0x0001e20000000200 */
[----:B------:R-:W-:Y:S01]  /*4ce0*/  FADD.FTZ R194, R194, R191 ;  /* 0x000000bfc2c27221 */ /* 0x000fe20000010000 */
        /* <DEDUP_REMOVED lines=8> */
[----:B------:R-:W-:-:S06]  /*4d70*/  FADD.FTZ R173, R173, R172 ;  /* 0x000000acadad7221 */ /* 0x000fcc0000010000 */
[----:B------:R-:W3:Y:S08]  /*4d80*/  MUFU.EX2 R195, R195 ;  /* 0x000000c300c37308 */ /* 0x000ef00000000800 */
[----:B------:R-:W4:Y:S01]  /*4d90*/  MUFU.EX2 R198, R198 ;  /* 0x000000c600c67308 */ /* 0x000f220000000800 */
[----:B--2---:R-:W-:Y:S01]  /*4da0*/  F2FP.BF16.F32.PACK_AB R169, R196, R193 ;  /* 0x000000c1c4a9723e */ /* 0x004fe200000010ff */
[----:B------:R-:W-:-:S04]  /*4db0*/  FADD.FTZ R193, R193, R194 ;  /* 0x000000c2c1c17221 */ /* 0x000fc80000010000 */
[----:B------:R-:W-:-:S04]  /*4dc0*/  FADD.FTZ R196, R196, R193 ;  /* 0x000000c1c4c47221 */ /* 0x000fc80000010000 */
[----:B---3--:R-:W-:Y:S01]  /*4dd0*/  FADD.FTZ R7, R195, R196 ;  /* 0x000000c4c3077221 */ /* 0x008fe20000010000 */
[----:B----4-:R-:W-:-:S03]  /*4de0*/  F2FP.BF16.F32.PACK_AB R171, R198, R195 ;  /* 0x000000c3c6ab723e */ /* 0x010fc600000010ff */
[----:B------:R-:W-:Y:S02]  /*4df0*/  FADD.FTZ R7, R198, R7 ;  /* 0x00000007c6077221 */ /* 0x000fe40000010000 */
[----:B------:R0:W-:Y:S01]  /*4e00*/  STSM.16.M88.4 [R184], R168 ;  /* 0x000000a8b8007844 */ /* 0x0001e20000000200 */
[----:B-1----:R-:W-:-:S06]  /*4e10*/  WARPGROUP.ARRIVE ;  /* 0x00000000000079c5 */ /* 0x002fcc0000000000 */
[----:B------:R-:W-:Y:S01]  /*4e20*/  HGMMA.64x256x16.F32.BF16 R24, R156, gdesc[UR8].tnspB, RZ, !UPT, gsb0 ;  /* 0x43e000089c187df0 */ /* 0x000fe2000c0018ff */
[----:B------:R-:W-:Y:S02]  /*4e30*/  UMOV UR11, 0x40000040 ;  /* 0x40000040000b7882 */ /* 0x000fe40000000000 */
[----:B------:R-:W-:Y:S02]  /*4e40*/  WARPGROUP.DEPBAR.LE gsb0, 0x0 ;  /* 0x00008000000079c5 */ /* 0x000fe40000010000 */
[----:B------:R-:W-:-:S15]  /*4e50*/  WARPGROUP.ARRIVE ;  /* 0x00000000000079c5 */ /* 0x000fde0000000000 */
[----:B------:R-:W-:-:S08]  /*4e60*/  NOP ;  /* 0x0000000000007918 */ /* 0x000fd00000000000 */
[----:B------:R-:W-:Y:S01]  /*4e70*/  HGMMA.64x256x16.F32.BF16 R24, R160, gdesc[UR12].tnspB, R24, gsb0 ;  /* 0x43e0000ca0187df0 */ /* 0x000fe20008001818 */
[----:B------:R-:W-:Y:S01]  /*4e80*/  UIADD3 UR14, UR10, 0x100, URZ ;  /* 0x000001000a0e7890 */ /* 0x000fe2000fffe03f */
[----:B------:R-:W-:Y:S01]  /*4e90*/  UMOV UR15, 0x40000040 ;  /* 0x40000040000f7882 */ /* 0x000fe20000000000 */
[----:B------:R-:W-:Y:S01]  /*4ea0*/  UIADD3 UR10, UR10, 0x180, URZ ;  /* 0x000001800a0a7890 */ /* 0x000fe2000fffe03f */
[----:B------:R-:W-:Y:S02]  /*4eb0*/  WARPGROUP.DEPBAR.LE gsb0, 0x0 ;  /* 0x00008000000079c5 */ /* 0x000fe40000010000 */
[----:B------:R-:W-:-:S15]  /*4ec0*/  WARPGROUP.ARRIVE ;  /* 0x00000000000079c5 */ /* 0x000fde0000000000 */
[----:B------:R-:W-:-:S07]  /*4ed0*/  NOP ;  /* 0x0000000000007918 */ /* 0x000fce0000000000 */
[----:B------:R-:W-:Y:S03]  /*4ee0*/  HGMMA.64x256x16.F32.BF16 R24, R164, gdesc[UR12].tnspB, R24, gsb0 ;  /* 0x43e0000ca4187df0 */ /* 0x000fe60008001818 */
        /* <DEDUP_REMOVED lines=13> */
[----:B------:R1:W-:Y:S02]  /*4fc0*/  @!P1 SYNCS.ARRIVE.TRANS64.RED.A1T0 RZ, [R6+URZ], RZ ;  /* 0x000000ff06ff99a7 */ /* 0x0003e4000810043f */
[----:B-1----:R-:W-:Y:S01]  /*4fd0*/  FADD.FTZ R6, R174, R173 ;  /* 0x000000adae067221 */ /* 0x002fe20000010000 */
[----:B0-----:R-:W-:Y:S06]  /*4fe0*/  @!P2 BRA `(.L_x_211) ;  /* 0x000000280078a947 */ /* 0x001fec0003800000 */
[----:B------:R-:W-:Y:S01]  /*4ff0*/  VIADD R8, R153, 0xfffffffe ;  /* 0xfffffffe99087836 */ /* 0x000fe20000000000 */
[----:B------:R-:W-:Y:S01]  /*5000*/  UMOV UR24, UR36 ;  /* 0x0000002400187c82 */ /* 0x000fe20008000000 */
[----:B------:R-:W-:Y:S02]  /*5010*/  IMAD.MOV.U32 R191, RZ, RZ, R4 ;  /* 0x000000ffffbf7224 */ /* 0x000fe400078e0004 */
[----:B------:R-:W-:-:S07]  /*5020*/  IMAD.MOV.U32 R9, RZ, RZ, R0 ;  /* 0x000000ffff097224 */ /* 0x000fce00078e0000 */
.L_x_220:
[----:B------:R-:W-:Y:S01]  /*5030*/  UIADD3 UR36, UR24, 0x1, URZ ;  /* 0x0000000118247890 */ /* 0x000fe2000fffe03f */
[C---:B------:R-:W-:Y:S01]  /*5040*/  ISETP.GT.AND P2, PT, R8.reuse, RZ, PT ;  /* 0x000000ff0800720c */ /* 0x040fe20003f44270 */
[----:B------:R-:W-:Y:S02]  /*5050*/  VIADD R8, R8, 0xffffffff ;  /* 0xffffffff08087836 */ /* 0x000fe40000000000 */
[----:B------:R-:W-:-:S04]  /*5060*/  UISETP.NE.AND UP0, UPT, UR36, 0x2, UPT ;  /* 0x000000022400788c */ /* 0x000fc8000bf05270 */
[----:B------:R-:W-:Y:S02]  /*5070*/  USEL UR5, URZ, 0x1, UP0 ;  /* 0x000000013f057887 */ /* 0x000fe40008000000 */
[----:B------:R-:W-:-:S04]  /*5080*/  USEL UR36, UR36, URZ, UP0 ;  /* 0x0000003f24247287 */ /* 0x000fc80008000000 */
[----:B------:R-:W-:Y:S01]  /*5090*/  LOP3.LUT R2, R2, UR5, RZ, 0x3c, !PT ;  /* 0x0000000502027c12 */ /* 0x000fe2000f8e3cff */
[----:B-1----:R-:W-:Y:S07]  /*50a0*/  @P0 BRA `(.L_x_212) ;  /* 0x0000000000040947 */ /* 0x002fee0003800000 */
[----:B------:R-:W-:Y:S01]  /*50b0*/  BPT.TRAP 0x1 ;  /* 0x000000040000795c */ /* 0x000fe20000300000 */
.L_x_212:
[----:B------:R-:W-:Y:S01]  /*50c0*/  ULEA UR5, UR36, UR37, 0x3 ;  /* 0x0000002524057291 */ /* 0x000fe2000f8e183f */
[----:B------:R-:W-:-:S08]  /*50d0*/  SHF.L.U32 R0, R2, 0x1f, RZ ;  /* 0x0000001f02007819 */ /* 0x000fd000000006ff */
[----:B------:R0:W1:Y:S01]  /*50e0*/  SYNCS.PHASECHK.TRANS64.TRYWAIT P3, [UR5+0x38830], R0 ;  /* 0x03883000ff0075a7 */ /* 0x0000620008060145 */
[----:B------:R-:W-:Y:S05]  /*50f0*/  @P0 BRA `(.L_x_213) ;  /* 0x0000000000040947 */ /* 0x000fea0003800000 */
[----:B------:R-:W-:Y:S01]  /*5100*/  BPT.TRAP 0x1 ;  /* 0x000000040000795c */ /* 0x000fe20000300000 */
.L_x_213:
[----:B-1----:R-:W-:Y:S05]  /*5110*/  @P3 BRA `(.L_x_214) ;  /* 0x0000000000083947 */ /* 0x002fea0003800000 */
[----:B------:R-:W1:Y:S02]  /*5120*/  SYNCS.PHASECHK.TRANS64.TRYWAIT P3, [UR5+0x38830], R0 ;  /* 0x03883000ff0075a7 */ /* 0x000e640008060145 */
[----:B-1----:R-:W-:Y:S05]  /*5130*/  @!P3 BRA `(.L_x_215) ;  /* 0x000000b00018b947 */ /* 0x002fea0003800000 */
.L_x_214:
        /* <DEDUP_REMOVED lines=26> */
[----:B------:R-:W-:Y:S05]  /*52e0*/  @P0 BRA `(.L_x_216) ;  /* 0x0000000000040947 */ /* 0x000fea0003800000 */
[----:B------:R-:W-:Y:S01]  /*52f0*/  BPT.TRAP 0x1 ;  /* 0x000000040000795c */ /* 0x000fe20000300000 */
.L_x_216:
[----:B------:R2:W3:Y:S01]  /*5300*/  SYNCS.PHASECHK.TRANS64.TRYWAIT P3, [UR5+0x38850], R0 ;  /* 0x03885000ff0075a7 */ /* 0x0004e20008060145 */
[----:B------:R-:W-:Y:S05]  /*5310*/  @P0 BRA `(.L_x_217) ;  /* 0x0000000000040947 */ /* 0x000fea0003800000 */
[----:B------:R-:W-:Y:S01]  /*5320*/  BPT.TRAP 0x1 ;  /* 0x000000040000795c */ /* 0x000fe20000300000 */
.L_x_217:
[----:B---3--:R-:W-:Y:S05]  /*5330*/  @P3 BRA `(.L_x_218) ;  /* 0x0000000000083947 */ /* 0x008fea0003800000 */
[----:B------:R-:W3:Y:S02]  /*5340*/  SYNCS.PHASECHK.TRANS64.TRYWAIT P3, [UR5+0x38850], R0 ;  /* 0x03885000ff0075a7 */ /* 0x000ee40008060145 */
[----:B---3--:R-:W-:Y:S05]  /*5350*/  @!P3 BRA `(.L_x_219) ;  /* 0x000000ac00a8b947 */ /* 0x008fea0003800000 */
.L_x_218:
[----:B------:R-:W-:Y:S01]  /*5360*/  UIADD3 UR10, UR37, 0x26400, URZ ;  /* 0x00026400250a7890 */ /* 0x000fe2000fffe03f */
[----:B------:R-:W-:Y:S01]  /*5370*/  WARPGROUP.ARRIVE ;  /* 0x00000000000079c5 */ /* 0x000fe20000000000 */
[----:B------:R-:W-:-:S05]  /*5380*/  UIADD3 UR14, UR6, 0x200, URZ ;  /* 0x00000200060e7890 */ /* 0x000fca000fffe03f */
[----:B------:R-:W3:Y:S01]  /*5390*/  S2R R4, SR_TID.X ;  /* 0x0000000000047919 */ /* 0x000ee20000002100 */
[----:B------:R-:W-:Y:S02]  /*53a0*/  USHF.R.U32.HI UR10, URZ, 0x4, UR10 ;  /* 0x000000043f0a7899 */ /* 0x000fe4000801160a */
[----:B------:R-:W-:Y:S02]  /*53b0*/  UIADD3 UR11, UR6, 0x202, URZ ;  /* 0x00000202060b7890 */ /* 0x000fe4000fffe03f */
[----:B------:R-:W-:Y:S02]  /*53c0*/  ULOP3.LUT UR15, UR10, 0x3fff, URZ, 0xc0, !UPT ;  /* 0x00003fff0a0f7892 */ /* 0x000fe4000f8ec03f */
[----:B------:R-:W-:Y:S02]  /*53d0*/  ULEA UR10, UR36, UR4, 0xc ;  /* 0x00000004240a7291 */ /* 0x000fe4000f8e603f */
[----:B------:R-:W-:Y:S01]  /*53e0*/  ULOP3.LUT UR6, UR15, 0x10000, URZ, 0xfc, !UPT ;  /* 0x000100000f067892 */ /* 0x000fe2000f8efc3f */
[----:B------:R-:W-:Y:S01]  /*53f0*/  UMOV UR23, 0x40000040 ;  /* 0x4000004000177882 */ /* 0x000fe20000000000 */
[----:B------:R-:W-:Y:S01]  /*5400*/  UMOV UR21, 0x40000040 ;  /* 0x4000004000157882 */ /* 0x000fe20000000000 */
[----:B------:R-:W-:-:S02]  /*5410*/  UIADD3 UR18, UR10, 0x800, URZ ;  /* 0x000008000a127890 */ /* 0x000fc4000fffe03f */
[----:B------:R-:W-:Y:S02]  /*5420*/  UMOV UR22, UR10 ;  /* 0x0000000a00167c82 */ /* 0x000fe40008000000 */
[----:B------:R-:W-:Y:S01]  /*5430*/  UMOV UR20, UR6 ;  /* 0x0000000600147c82 */ /* 0x000fe20008000000 */
[----:B------:R-:W-:Y:S01]  /*5440*/  UIADD3 UR19, UR6, 0x800, URZ ;  /* 0x0000080006137890 */ /* 0x000fe2000fffe03f */
[----:B------:R-:W-:Y:S01]  /*5450*/  HGMMA.64x64x16.F32.BF16 R152, gdesc[UR20], R152, gsb0 ;  /* 0x00e00000149879f0 */ /* 0x000fe20008001898 */
[----:B------:R-:W-:Y:S02]  /*5460*/  UIADD3 UR22, UR10, 0x2, URZ ;  /* 0x000000020a167890 */ /* 0x000fe4000fffe03f */
[----:B------:R-:W-:Y:S01]  /*5470*/  UIADD3 UR20, UR6, 0x2, URZ ;  /* 0x0000000206147890 */ /* 0x000fe2000fffe03f */
[----:B------:R-:W-:Y:S01]  /*5480*/  UMOV UR23, 0x40000040 ;  /* 0x4000004000177882 */ /* 0x000fe20000000000 */
[----:B------:R-:W-:Y:S01]  /*5490*/  UMOV UR21, 0x40000040 ;  /* 0x4000004000157882 */ /* 0x000fe20000000000 */
[----:B---3--:R-:W-:-:S05]  /*54a0*/  SHF.R.U32.HI R4, RZ, 0x7, R4 ;  /* 0x00000007ff047819 */ /* 0x008fca0000011604 */
[----:B012---:R-:W0:Y:S01]  /*54b0*/  SHFL.IDX PT, R0, R4, RZ, 0x1f ;  /* 0x00001fff04007589 */ /* 0x007e2200000e0000 */
        /* <DEDUP_REMOVED lines=17> */
[----:B------:R-:W-:Y:S01]  /*55d0*/  UIADD3 UR22, UR10, 0x200, URZ ;  /* 0x000002000a167890 */ /* 0x000fe2000fffe03f */
[----:B------:R-:W-:Y:S01]  /*55e0*/  UMOV UR20, UR14 ;  /* 0x0000000e00147c82 */ /* 0x000fe20008000000 */
        /* <DEDUP_REMOVED lines=228> */
[----:B------:R-:W-:Y:S01]  /*6430*/  ULEA UR10, UR36, UR7, 0xc ;  /* 0x00000007240a7291 */ /* 0x000fe2000f8e603f */
[----:B------:R-:W-:-:S03]  /*6440*/  UMOV UR11, 0x40000040 ;  /* 0x40000040000b7882 */ /* 0x000fc60000000000 */
[----:B------:R-:W-:Y:S01]  /*6450*/  UIADD3 UR14, UR10, 0x80, URZ ;  /* 0x000000800a0e7890 */ /* 0x000fe2000fffe03f */
[----:B------:R-:W-:Y:S02]  /*6460*/  WARPGROUP.DEPBAR.LE gsb0, 0x0 ;  /* 0x00008000000079c5 */ /* 0x000fe40000010000 */
[----:B------:R-:W-:-:S06]  /*6470*/  WARPGROUP.ARRIVE ;  /* 0x00000000000079c5 */ /* 0x000fcc0000000000 */
[----:B------:R-:W-:Y:S03]  /*6480*/  HGMMA.64x64x16.F32.BF16 R152, gdesc[UR20], R152, gsb0 ;  /* 0x00e00000149879f0 */ /* 0x000fe60008001898 */
[----:B------:R-:W-:Y:S02]  /*6490*/  WARPGROUP.DEPBAR.LE gsb0, 0x0 ;  /* 0x00008000000079c5 */ /* 0x000fe40000010000 */
        /* <DEDUP_REMOVED lines=25> */
[----:B------:R-:W-:Y:S01]  /*6630*/  FMNMX.FTZ R11, R167, R4, !PT ;  /* 0x00000004a70b7209 */ /* 0x000fe20007810000 */
[----:B------:R-:W0:Y:S02]  /*6640*/  LDC R5, c[0x0][0xa80] ;  /* 0x0002a000ff057b82 */ /* 0x000e240000000800 */
[----:B------:R-:W1:Y:S01]  /*6650*/  SHFL.BFLY PT, R13, R12, 0x1, 0x1f ;  /* 0x0c201f000c0d7f89 */ /* 0x000e6200000e0000 */
[----:B------:R-:W-:-:S04]  /*6660*/  FMNMX.FTZ R4, R170, R11, !PT ;  /* 0x0000000baa047209 */ /* 0x000fc80007810000 */
[----:B------:R-:W-:-:S04]  /*6670*/  FMNMX.FTZ R11, R171, R4, !PT ;  /* 0x00000004ab0b7209 */ /* 0x000fc80007810000 */
[----:B------:R-:W-:Y:S02]  /*6680*/  FMNMX.FTZ R4, R174, R11, !PT ;  /* 0x0000000bae047209 */ /* 0x000fe40007810000 */
[----:B-1----:R-:W-:Y:S02]  /*6690*/  FMNMX.FTZ R0, R12, R13, !PT ;  /* 0x0000000d0c007209 */ /* 0x002fe40007810000 */
[----:B------:R-:W-:-:S03]  /*66a0*/  FMNMX.FTZ R13, R175, R4, !PT ;  /* 0x00000004af0d7209 */ /* 0x000fc60007810000 */
[----:B0-----:R-:W-:Y:S01]  /*66b0*/  FMUL.FTZ R192, R0, R5 ;  /* 0x0000000500c07220 */ /* 0x001fe20000410000 */
[----:B------:R-:W-:Y:S01]  /*66c0*/  FMNMX.FTZ R4, R178, R13, !PT ;  /* 0x0000000db2047209 */ /* 0x000fe20007810000 */
[----:B------:R-:W-:Y:S02]  /*66d0*/  FADD.FTZ R10, -R0, R9 ;  /* 0x00000009000a7221 */ /* 0x000fe40000010100 */
[-CC-:B------:R-:W-:Y:S01]  /*66e0*/  FFMA.FTZ R11, R153, R5.reuse, -R192.reuse ;  /* 0x00000005990b7223 */ /* 0x180fe200000108c0 */
[----:B------:R-:W-:Y:S01]  /*66f0*/  FMNMX.FTZ R13, R179, R4, !PT ;  /* 0x00000004b30d7209 */ /* 0x000fe20007810000 */
[-C--:B------:R-:W-:Y:S01]  /*6700*/  FMUL.FTZ R9, R10, R5.reuse ;  /* 0x000000050a097220 */ /* 0x080fe20000410000 */
[-CC-:B------:R-:W-:Y:S01]  /*6710*/  FFMA.FTZ R10, R152, R5.reuse, -R192.reuse ;  /* 0x00000005980a7223 */ /* 0x180fe200000108c0 */
[--C-:B------:R-:W-:Y:S01]  /*6720*/  FFMA.FTZ R12, R156, R5, -R192.reuse ;  /* 0x000000059c0c7223 */ /* 0x100fe200000108c0 */
[----:B------:R-:W-:Y:S01]  /*6730*/  FMNMX.FTZ R4, R182, R13, !PT ;  /* 0x0000000db6047209 */ /* 0x000fe20007810000 */
[-CC-:B------:R-:W-:Y:S01]  /*6740*/  FFMA.FTZ R13, R157, R5.reuse, -R192.reuse ;  /* 0x000000059d0d7223 */ /* 0x180fe200000108c0 */
[-CC-:B------:R-:W-:Y:S01]  /*6750*/  FFMA.FTZ R14, R160, R5.reuse, -R192.reuse ;  /* 0x00000005a00e7223 */ /* 0x180fe200000108c0 */
[-CC-:B------:R-:W-:Y:S01]  /*6760*/  FFMA.FTZ R15, R161, R5.reuse, -R192.reuse ;  /* 0x00000005a10f7223 */ /* 0x180fe200000108c0 */
[----:B------:R-:W-:Y:S01]  /*6770*/  FMNMX.FTZ R4, R183, R4, !PT ;  /* 0x00000004b7047209 */ /* 0x000fe20007810000 */
[-CC-:B------:R-:W-:Y:S01]  /*6780*/  FFMA.FTZ R20, R164, R5.reuse, -R192.reuse ;  /* 0x00000005a4147223 */ /* 0x180fe200000108c0 */
[-CC-:B------:R-:W-:Y:S01]  /*6790*/  FFMA.FTZ R21, R165, R5.reuse, -R192.reuse ;  /* 0x00000005a5157223 */ /* 0x180fe200000108c0 */
[-CC-:B------:R-:W-:Y:S01]  /*67a0*/  FFMA.FTZ R168, R168, R5.reuse, -R192.reuse ;  /* 0x00000005a8a87223 */ /* 0x180fe200000108c0 */
[-CC-:B------:R-:W-:Y:S01]  /*67b0*/  FFMA.FTZ R169, R169, R5.reuse, -R192.reuse ;  /* 0x00000005a9a97223 */ /* 0x180fe200000108c0 */
[----:B------:R-:W0:Y:S01]  /*67c0*/  SHFL.BFLY PT, R153, R4, 0x2, 0x1f ;  /* 0x0c401f0004997f89 */ /* 0x000e2200000e0000 */
[-CC-:B------:R-:W-:Y:S01]  /*67d0*/  FFMA.FTZ R172, R172, R5.reuse, -R192.reuse ;  /* 0x00000005acac7223 */ /* 0x180fe200000108c0 */
[-CC-:B------:R-:W-:Y:S01]  /*67e0*/  FFMA.FTZ R173, R173, R5.reuse, -R192.reuse ;  /* 0x00000005adad7223 */ /* 0x180fe200000108c0 */
[-CC-:B------:R-:W-:Y:S01]  /*67f0*/  FFMA.FTZ R176, R176, R5.reuse, -R192.reuse ;  /* 0x00000005b0b07223 */ /* 0x180fe200000108c0 */
[-CC-:B------:R-:W-:Y:S01]  /*6800*/  FFMA.FTZ R177, R177, R5.reuse, -R192.reuse ;  /* 0x00000005b1b17223 */ /* 0x180fe200000108c0 */
[-CC-:B------:R-:W-:Y:S01]  /*6810*/  FFMA.FTZ R180, R180, R5.reuse, -R192.reuse ;  /* 0x00000005b4b47223 */ /* 0x180fe200000108c0 */
[----:B------:R-:W-:Y:S01]  /*6820*/  FFMA.FTZ R181, R181, R5, -R192 ;  /* 0x00000005b5b57223 */ /* 0x000fe200000108c0 */
[----:B------:R-:W1:Y:S08]  /*6830*/  MUFU.EX2 R9, R9 ;  /* 0x0000000900097308 */ /* 0x000e700000000800 */
[----:B------:R-:W-:Y:S08]  /*6840*/  MUFU.EX2 R10, R10 ;  /* 0x0000000a000a7308 */ /* 0x000ff00000000800 */
[----:B------:R-:W2:Y:S01]  /*6850*/  MUFU.EX2 R11, R11 ;  /* 0x0000000b000b7308 */ /* 0x000ea20000000800 */
[----:B0-----:R-:W-:Y:S01]  /*6860*/  FMNMX.FTZ R153, R4, R153, !PT ;  /* 0x0000009904997209 */ /* 0x001fe20007810000 */
[-C--:B-1----:R-:W-:Y:S01]  /*6870*/  FMUL.FTZ R24, R24, R9.reuse ;  /* 0x0000000918187220 */ /* 0x082fe20000410000 */
[-C--:B------:R-:W-:Y:S01]  /*6880*/  FMUL.FTZ R25, R25, R9.reuse ;  /* 0x0000000919197220 */ /* 0x080fe20000410000 */
[-C--:B------:R-:W-:Y:S01]  /*6890*/  FMUL.FTZ R28, R28, R9.reuse ;  /* 0x000000091c1c7220 */ /* 0x080fe20000410000 */
[-C--:B------:R-:W-:Y:S01]  /*68a0*/  FMUL.FTZ R29, R29, R9.reuse ;  /* 0x000000091d1d7220 */ /* 0x080fe20000410000 */
[----:B------:R-:W0:Y:S01]  /*68b0*/  SHFL.BFLY PT, R4, R153, 0x1, 0x1f ;  /* 0x0c201f0099047f89 */ /* 0x000e2200000e0000 */
        /* <DEDUP_REMOVED lines=23> */
[----:B0-----:R-:W-:Y:S01]  /*6a30*/  FMNMX.FTZ R4, R153, R4, !PT ;  /* 0x0000000499047209 */ /* 0x001fe20007810000 */
[----:B------:R-:W-:Y:S01]  /*6a40*/  IMAD.MOV R153, RZ, RZ, -R19 ;  /* 0x000000ffff997224 */ /* 0x000fe200078e0a13 */
[----:B------:R-:W-:Y:S01]  /*6a50*/  MUFU.EX2 R15, R15 ;  /* 0x0000000f000f7308 */ /* 0x000fe20000000800 */
[-C--:B------:R-:W-:Y:S01]  /*6a60*/  FMUL.FTZ R72, R72, R9.reuse ;  /* 0x0000000948487220 */ /* 0x080fe20000410000 */
[----:B------:R-:W-:Y:S01]  /*6a70*/  FMUL.FTZ R73, R73, R9 ;  /* 0x0000000949497220 */ /* 0x000fe20000410000 */
[----:B------:R-:W-:Y:S01]  /*6a80*/  FADD.FTZ R152, -R4, R191 ;  /* 0x000000bf04987221 */ /* 0x000fe20000010100 */
[----:B------:R-:W-:Y:S01]  /*6a90*/  ISETP.NE.AND P3, PT, R18, R153, PT ;  /* 0x000000991200720c */ /* 0x000fe20003f65270 */
[-C--:B------:R-:W-:Y:S01]  /*6aa0*/  FMUL.FTZ R76, R76, R9.reuse ;  /* 0x000000094c4c7220 */ /* 0x080fe20000410000 */
[----:B------:R-:W-:Y:S01]  /*6ab0*/  FMUL.FTZ R77, R77, R9 ;  /* 0x000000094d4d7220 */ /* 0x000fe20000410000 */
[-C--:B------:R-:W-:Y:S01]  /*6ac0*/  FMUL.FTZ R192, R152, R5.reuse ;  /* 0x0000000598c07220 */ /* 0x080fe20000410000 */
[----:B------:R-:W-:Y:S01]  /*6ad0*/  FMUL.FTZ R152, R4, R5 ;  /* 0x0000000504987220 */ /* 0x000fe20000410000 */
[----:B------:R-:W-:Y:S01]  /*6ae0*/  MUFU.EX2 R20, R20 ;  /* 0x0000001400147308 */ /* 0x000fe20000000800 */
[-C--:B------:R-:W-:Y:S01]  /*6af0*/  FMUL.FTZ R80, R80, R9.reuse ;  /* 0x0000000950507220 */ /* 0x080fe20000410000 */
[----:B------:R-:W-:Y:S01]  /*6b00*/  FMUL.FTZ R81, R81, R9 ;  /* 0x0000000951517220 */ /* 0x000fe20000410000 */
[-CC-:B------:R-:W-:Y:S01]  /*6b10*/  FFMA.FTZ R194, R155, R5.reuse, -R152.reuse ;  /* 0x000000059bc27223 */ /* 0x180fe20000010898 */
[----:B------:R-:W-:Y:S01]  /*6b20*/  FFMA.FTZ R199, R179, R5, -R152 ;  /* 0x00000005b3c77223 */ /* 0x000fe20000010898 */
[----:B------:R-:W-:-:S02]  /*6b30*/  IMAD.U32 R179, RZ, RZ, UR5 ;  /* 0x00000005ffb37e24 */ /* 0x000fc4000f8e00ff */
[-CC-:B------:R-:W-:Y:S01]  /*6b40*/  FFMA.FTZ R191, R154, R5.reuse, -R152.reuse ;  /* 0x000000059abf7223 */ /* 0x180fe20000010898 */
[----:B------:R-:W-:Y:S01]  /*6b50*/  IMAD.U32 R155, RZ, RZ, UR24 ;  /* 0x00000018ff9b7e24 */ /* 0x000fe2000f8e00ff */
[----:B------:R-:W0:Y:S01]  /*6b60*/  MUFU.EX2 R192, R192 ;  /* 0x000000c000c07308 */ /* 0x000e220000000800 */
[----:B------:R-:W-:Y:S02]  /*6b70*/  @!P1 VIADD R153, R179, 0x38840 ;  /* 0x00038840b3999836 */ /* 0x000fe40000000000 */
[-C--:B------:R-:W-:Y:S01]  /*6b80*/  FFMA.FTZ R193, R158, R5.reuse, -R152 ;  /* 0x000000059ec17223 */ /* 0x080fe20000010898 */
[----:B------:R-:W-:Y:S02]  /*6b90*/  @!P3 IMAD R154, R155, 0x40, R16 ;  /* 0x000000409b9ab824 */ /* 0x000fe400078e0210 */
[-CC-:B------:R-:W-:Y:S01]  /*6ba0*/  FFMA.FTZ R196, R159, R5.reuse, -R152.reuse ;  /* 0x000000059fc47223 */ /* 0x180fe20000010898 */
[-CC-:B------:R-:W-:Y:S01]  /*6bb0*/  FFMA.FTZ R195, R162, R5.reuse, -R152.reuse ;  /* 0x00000005a2c37223 */ /* 0x180fe20000010898 */
[----:B------:R-:W-:Y:S01]  /*6bc0*/  @!P1 PRMT R153, RZ, 0x654, R153 ;  /* 0x00000654ff999816 */ /* 0x000fe20000000099 */
[-CC-:B------:R-:W-:Y:S01]  /*6bd0*/  FFMA.FTZ R198, R163, R5.reuse, -R152.reuse ;  /* 0x00000005a3c67223 */ /* 0x180fe20000010898 */
[----:B------:R-:W-:Y:S01]  /*6be0*/  @!P3 LEA R154, R154, UR37, 0x2 ;  /* 0x000000259a9abc11 */ /* 0x000fe2000f8e10ff */
[-CC-:B------:R-:W-:Y:S01]  /*6bf0*/  FFMA.FTZ R197, R166, R5.reuse, -R152.reuse ;  /* 0x00000005a6c57223 */ /* 0x180fe20000010898 */
[-CC-:B------:R-:W-:Y:S01]  /*6c00*/  FFMA.FTZ R200, R167, R5.reuse, -R152.reuse ;  /* 0x00000005a7c87223 */ /* 0x180fe20000010898 */
[-CC-:B------:R-:W-:Y:S01]  /*6c10*/  FFMA.FTZ R170, R170, R5.reuse, -R152.reuse ;  /* 0x00000005aaaa7223 */ /* 0x180fe20000010898 */
[-CC-:B------:R-:W-:Y:S01]  /*6c20*/  FFMA.FTZ R171, R171, R5.reuse, -R152.reuse ;  /* 0x00000005abab7223 */ /* 0x180fe20000010898 */
[-CC-:B------:R-:W-:Y:S01]  /*6c30*/  FFMA.FTZ R174, R174, R5.reuse, -R152.reuse ;  /* 0x00000005aeae7223 */ /* 0x180fe20000010898 */
[-CC-:B------:R-:W-:Y:S01]  /*6c40*/  FFMA.FTZ R175, R175, R5.reuse, -R152.reuse ;  /* 0x00000005afaf7223 */ /* 0x180fe20000010898 */
[----:B------:R1:W-:Y:S01]  /*6c50*/  @!P1 SYNCS.ARRIVE.TRANS64.RED.A1T0 RZ, [R153+URZ], RZ ;  /* 0x000000ff99ff99a7 */ /* 0x0003e2000810043f */
[-CC-:B------:R-:W-:Y:S01]  /*6c60*/  FFMA.FTZ R178, R178, R5.reuse, -R152.reuse ;  /* 0x00000005b2b27223 */ /* 0x180fe20000010898 */
[-CC-:B------:R-:W-:Y:S01]  /*6c70*/  FFMA.FTZ R182, R182, R5.reuse, -R152.reuse ;  /* 0x00000005b6b67223 */ /* 0x180fe20000010898 */
[----:B------:R-:W-:Y:S01]  /*6c80*/  FFMA.FTZ R183, R183, R5, -R152 ;  /* 0x00000005b7b77223 */ /* 0x000fe20000010898 */
[----:B------:R-:W-:Y:S01]  /*6c90*/  @!P3 STS [R154+0x38400], R9 ;  /* 0x038400099a00b388 */ /* 0x000fe20000000800 */
[----:B------:R-:W-:Y:S01]  /*6ca0*/  MUFU.EX2 R191, R191 ;  /* 0x000000bf00bf7308 */ /* 0x000fe20000000800 */
[----:B--2---:R-:W-:Y:S01]  /*6cb0*/  F2FP.BF16.F32.PACK_AB R152, R11, R10 ;  /* 0x0000000a0b98723e */ /* 0x004fe200000010ff */
[----:B0-----:R-:W-:Y:S01]  /*6cc0*/  FMUL.FTZ R26, R26, R192 ;  /* 0x000000c01a1a7220 */ /* 0x001fe20000410000 */
[----:B------:R0:W-:Y:S01]  /*6cd0*/  @!P3 STS [R154+0x38420], R192 ;  /* 0x038420c09a00b388 */ /* 0x0001e20000000800 */
[----:B------:R-:W-:Y:S01]  /*6ce0*/  F2FP.BF16.F32.PACK_AB R156, R15, R14 ;  /* 0x0000000e0f9c723e */ /* 0x000fe200000010ff */
[-C--:B------:R-:W-:Y:S01]  /*6cf0*/  FMUL.FTZ R27, R27, R192.reuse ;  /* 0x000000c01b1b7220 */ /* 0x080fe20000410000 */
[-C--:B------:R-:W-:Y:S01]  /*6d00*/  FMUL.FTZ R30, R30, R192.reuse ;  /* 0x000000c01e1e7220 */ /* 0x080fe20000410000 */
[-C--:B------:R-:W-:Y:S01]  /*6d10*/  FMUL.FTZ R31, R31, R192.reuse ;  /* 0x000000c01f1f7220 */ /* 0x080fe20000410000 */
[----:B------:R-:W1:Y:S01]  /*6d20*/  MUFU.EX2 R194, R194 ;  /* 0x000000c200c27308 */ /* 0x000e620000000800 */
[-C--:B------:R-:W-:Y:S01]  /*6d30*/  FMUL.FTZ R34, R34, R192.reuse ;  /* 0x000000c022227220 */ /* 0x080fe20000410000 */
[-C--:B------:R-:W-:Y:S01]  /*6d40*/  FMUL.FTZ R35, R35, R192.reuse ;  /* 0x000000c023237220 */ /* 0x080fe20000410000 */
[-C--:B------:R-:W-:Y:S01]  /*6d50*/  FMUL.FTZ R38, R38, R192.reuse ;  /* 0x000000c026267220 */ /* 0x080fe20000410000 */
[----:B------:R-:W-:Y:S01]  /*6d60*/  FMUL.FTZ R39, R39, R192 ;  /* 0x000000c027277220 */ /* 0x000fe20000410000 */
[----:B0-----:R-:W-:Y:S01]  /*6d70*/  F2FP.BF16.F32.PACK_AB R154, R13, R12 ;  /* 0x0000000c0d9a723e */ /* 0x001fe200000010ff */
        /* <DEDUP_REMOVED lines=10> */
[----:B------:R-:W0:Y:S01]  /*6e20*/  MUFU.EX2 R196, R196 ;  /* 0x000000c400c47308 */ /* 0x000e220000000800 */
[----:B-1----:R-:W-:Y:S01]  /*6e30*/  F2FP.BF16.F32.PACK_AB R153, R194, R191 ;  /* 0x000000bfc299723e */ /* 0x002fe200000010ff */
[-C--:B------:R-:W-:Y:S01]  /*6e40*/  FMUL.FTZ R59, R59, R192.reuse ;  /* 0x000000c03b3b7220 */ /* 0x080fe20000410000 */
[-C--:B------:R-:W-:Y:S01]  /*6e50*/  FMUL.FTZ R62, R62, R192.reuse ;  /* 0x000000c03e3e7220 */ /* 0x080fe20000410000 */
[-C--:B------:R-:W-:Y:S01]  /*6e60*/  FMUL.FTZ R63, R63, R192.reuse ;  /* 0x000000c03f3f7220 */ /* 0x080fe20000410000 */
[-C--:B------:R-:W-:Y:S01]  /*6e70*/  FMUL.FTZ R66, R66, R192.reuse ;  /* 0x000000c042427220 */ /* 0x080fe20000410000 */
[-C--:B------:R-:W-:Y:S01]  /*6e80*/  FMUL.FTZ R67, R67, R192.reuse ;  /* 0x000000c043437220 */ /* 0x080fe20000410000 */
[-C--:B------:R-:W-:Y:S01]  /*6e90*/  FMUL.FTZ R70, R70, R192.reuse ;  /* 0x000000c046467220 */ /* 0x080fe20000410000 */
[----:B------:R-:W1:Y:S01]  /*6ea0*/  MUFU.EX2 R21, R21 ;  /* 0x0000001500157308 */ /* 0x000e620000000800 */
        /* <DEDUP_REMOVED lines=8> */
[----:B0-----:R-:W-:Y:S01]  /*6f30*/  F2FP.BF16.F32.PACK_AB R155, R196, R193 ;  /* 0x000000c1c49b723e */ /* 0x001fe200000010ff */
[----:B------:R-:W-:Y:S01]  /*6f40*/  BAR.SYNC.DEFER_BLOCKING 0xf, 0x100 ;  /* 0x03c4000000007b1d */ /* 0x000fe20000010000 */
[-C--:B------:R-:W-:Y:S01]  /*6f50*/  FMUL.FTZ R84, R84, R9.reuse ;  /* 0x0000000954547220 */ /* 0x080fe20000410000 */
[-C--:B------:R-:W-:Y:S01]  /*6f60*/  FMUL.FTZ R85, R85, R9.reuse ;  /* 0x0000000955557220 */ /* 0x080fe20000410000 */
[-C--:B------:R-:W-:Y:S01]  /*6f70*/  FMUL.FTZ R86, R86, R192.reuse ;  /* 0x000000c056567220 */ /* 0x080fe20000410000 */
[----:B------:R-:W-:Y:S01]  /*6f80*/  FMUL.FTZ R87, R87, R192 ;  /* 0x000000c057577220 */ /* 0x000fe20000410000 */
        /* <DEDUP_REMOVED lines=17> */
[----:B------:R-:W1:Y:S01]  /*70a0*/  MUFU.EX2 R200, R200 ;  /* 0x000000c800c87308 */ /* 0x000e620000000800 */
[----:B0-----:R-:W-:Y:S01]  /*70b0*/  F2FP.BF16.F32.PACK_AB R157, R198, R195 ;  /* 0x000000c3c69d723e */ /* 0x001fe200000010ff */
        /* <DEDUP_REMOVED lines=57> */
[----:B------:R-:W-:Y:S01]  /*7450*/  FMUL.FTZ R149, R149, R9 ;  /* 0x0000000995957220 */ /* 0x000fe20000410000 */
[-C--:B------:R-:W-:Y:S01]  /*7460*/  FMUL.FTZ R150, R150, R192.reuse ;  /* 0x000000c096967220 */ /* 0x080fe20000410000 */
[----:B------:R-:W-:Y:S01]  /*7470*/  FMUL.FTZ R151, R151, R192 ;  /* 0x000000c097977220 */ /* 0x000fe20000410000 */
[----:B------:R1:W-:Y:S01]  /*7480*/  STSM.16.M88.4 [R23+0x36400], R152 ;  /* 0x0364009817007844 */ /* 0x0003e20000000200 */
[----:B------:R-:W-:Y:S01]  /*7490*/  FFMA.FTZ R6, R9, R6, R10 ;  /* 0x0000000609067223 */ /* 0x000fe2000001000a */
[----:B------:R-:W2:Y:S01]  /*74a0*/  MUFU.EX2 R175, R175 ;  /* 0x000000af00af7308 */ /* 0x000ea20000000800 */
[----:B0-----:R-:W-:Y:S01]  /*74b0*/  F2FP.BF16.F32.PACK_AB R161, R171, R170 ;  /* 0x000000aaaba1723e */ /* 0x001fe200000010ff */
[----:B------:R1:W-:Y:S01]  /*74c0*/  STSM.16.M88.4 [R22], R156 ;  /* 0x0000009c16007844 */ /* 0x0003e20000000200 */
[----:B------:R-:W-:Y:S01]  /*74d0*/  FFMA.FTZ R7, R192, R7, R191 ;  /* 0x00000007c0077223 */ /* 0x000fe200000100bf */
[----:B------:R-:W-:Y:S01]  /*74e0*/  FADD.FTZ R11, R11, R6 ;  /* 0x000000060b0b7221 */ /* 0x000fe20000010000 */
[----:B------:R-:W-:Y:S01]  /*74f0*/  @!P1 VIADD R179, R179, 0x38860 ;  /* 0x00038860b3b39836 */ /* 0x000fe20000000000 */
[----:B------:R-:W-:Y:S01]  /*7500*/  UMOV UR24, UR36 ;  /* 0x0000002400187c82 */ /* 0x000fe20008000000 */
[----:B------:R-:W-:Y:S01]  /*7510*/  FADD.FTZ R194, R194, R7 ;  /* 0x00000007c2c27221 */ /* 0x000fe20000010000 */
[----:B------:R-:W-:Y:S01]  /*7520*/  MUFU.EX2 R176, R176 ;  /* 0x000000b000b07308 */ /* 0x000fe20000000800 */
[----:B------:R-:W-:Y:S01]  /*7530*/  FADD.FTZ R12, R12, R11 ;  /* 0x0000000b0c0c7221 */ /* 0x000fe20000010000 */
[----:B------:R-:W-:Y:S01]  /*7540*/  @!P1 PRMT R179, RZ, 0x654, R179 ;  /* 0x00000654ffb39816 */ /* 0x000fe200000000b3 */
[----:B------:R-:W-:Y:S01]  /*7550*/  FADD.FTZ R193, R193, R194 ;  /* 0x000000c2c1c17221 */ /* 0x000fe20000010000 */
[----:B------:R-:W-:-:S02]  /*7560*/  IMAD.MOV.U32 R191, RZ, RZ, R4 ;  /* 0x000000ffffbf7224 */ /* 0x000fc400078e0004 */
[----:B------:R-:W-:Y:S01]  /*7570*/  FADD.FTZ R13, R13, R12 ;  /* 0x0000000c0d0d7221 */ /* 0x000fe20000010000 */
[----:B------:R-:W-:Y:S02]  /*7580*/  IMAD.MOV.U32 R9, RZ, RZ, R0 ;  /* 0x000000ffff097224 */ /* 0x000fe400078e0000 */
[----:B------:R-:W-:Y:S01]  /*7590*/  FADD.FTZ R196, R196, R193 ;  /* 0x000000c1c4c47221 */ /* 0x000fe20000010000 */
[----:B------:R-:W0:Y:S01]  /*75a0*/  MUFU.EX2 R177, R177 ;  /* 0x000000b100b17308 */ /* 0x000e220000000800 */
[----:B--2---:R-:W-:Y:S01]  /*75b0*/  F2FP.BF16.F32.PACK_AB R163, R175, R174 ;  /* 0x000000aeafa3723e */ /* 0x004fe200000010ff */
[----:B------:R-:W-:Y:S01]  /*75c0*/  FADD.FTZ R14, R14, R13 ;  /* 0x0000000d0e0e7221 */ /* 0x000fe20000010000 */
[----:B------:R-:W-:-:S03]  /*75d0*/  FADD.FTZ R195, R195, R196 ;  /* 0x000000c4c3c37221 */ /* 0x000fc60000010000 */
[----:B------:R1:W-:Y:S01]  /*75e0*/  STSM.16.M88.4 [R185], R160 ;  /* 0x000000a0b9007844 */ /* 0x0003e20000000200 */
[----:B------:R-:W-:Y:S01]  /*75f0*/  FADD.FTZ R15, R15, R14 ;  /* 0x0000000e0f0f7221 */ /* 0x000fe20000010000 */
[----:B------:R-:W-:Y:S01]  /*7600*/  MUFU.EX2 R180, R180 ;  /* 0x000000b400b47308 */ /* 0x000fe20000000800 */
[----:B------:R-:W-:Y:S02]  /*7610*/  FADD.FTZ R198, R198, R195 ;  /* 0x000000c3c6c67221 */ /* 0x000fe40000010000 */
[----:B------:R-:W-:Y:S02]  /*7620*/  FADD.FTZ R20, R20, R15 ;  /* 0x0000000f14147221 */ /* 0x000fe40000010000 */
[----:B------:R-:W-:Y:S02]  /*7630*/  FADD.FTZ R197, R197, R198 ;  /* 0x000000c6c5c57221 */ /* 0x000fe40000010000 */
[----:B------:R-:W-:Y:S01]  /*7640*/  FADD.FTZ R21, R21, R20 ;  /* 0x0000001415157221 */ /* 0x000fe20000010000 */
[----:B------:R-:W2:Y:S01]  /*7650*/  MUFU.EX2 R181, R181 ;  /* 0x000000b500b57308 */ /* 0x000ea20000000800 */
[----:B0-----:R-:W-:Y:S01]  /*7660*/  F2FP.BF16.F32.PACK_AB R164, R177, R176 ;  /* 0x000000b0b1a4723e */ /* 0x001fe200000010ff */
[----:B------:R-:W-:Y:S01]  /*7670*/  FADD.FTZ R197, R200, R197 ;  /* 0x000000c5c8c57221 */ /* 0x000fe20000010000 */
[----:B------:R-:W-:-:S03]  /*7680*/  FADD.FTZ R168, R168, R21 ;  /* 0x00000015a8a87221 */ /* 0x000fc60000010000 */
[----:B------:R-:W-:Y:S01]  /*7690*/  FADD.FTZ R170, R170, R197 ;  /* 0x000000c5aaaa7221 */ /* 0x000fe20000010000 */
[----:B------:R-:W-:Y:S01]  /*76a0*/  FADD.FTZ R169, R169, R168 ;  /* 0x000000a8a9a97221 */ /* 0x000fe20000010000 */
[----:B------:R-:W-:Y:S02]  /*76b0*/  MUFU.EX2 R178, R178 ;  /* 0x000000b200b27308 */ /* 0x000fe40000000800 */
[----:B------:R-:W-:Y:S01]  /*76c0*/  FADD.FTZ R171, R171, R170 ;  /* 0x000000aaabab7221 */ /* 0x000fe20000010000 */
[----:B------:R-:W-:-:S03]  /*76d0*/  FADD.FTZ R172, R172, R169 ;  /* 0x000000a9acac7221 */ /* 0x000fc60000010000 */
[----:B------:R-:W-:Y:S01]  /*76e0*/  FADD.FTZ R174, R174, R171 ;  /* 0x000000abaeae7221 */ /* 0x000fe20000010000 */
[----:B------:R-:W-:Y:S01]  /*76f0*/  FADD.FTZ R173, R173, R172 ;  /* 0x000000acadad7221 */ /* 0x000fe20000010000 */
[----:B------:R-:W0:Y:S01]  /*7700*/  MUFU.EX2 R199, R199 ;  /* 0x000000c700c77308 */ /* 0x000e220000000800 */
[----:B--2---:R-:W-:Y:S01]  /*7710*/  F2FP.BF16.F32.PACK_AB R166, R181, R180 ;  /* 0x000000b4b5a6723e */ /* 0x004fe200000010ff */
[----:B------:R-:W-:Y:S01]  /*7720*/  FADD.FTZ R175, R175, R174 ;  /* 0x000000aeafaf7221 */ /* 0x000fe20000010000 */
[----:B------:R-:W-:-:S04]  /*7730*/  FADD.FTZ R176, R176, R173 ;  /* 0x000000adb0b07221 */ /* 0x000fc80000010000 */
[----:B------:R-:W-:Y:S01]  /*7740*/  FADD.FTZ R177, R177, R176 ;  /* 0x000000b0b1b17221 */ /* 0x000fe20000010000 */
[----:B------:R-:W-:Y:S03]  /*7750*/  MUFU.EX2 R182, R182 ;  /* 0x000000b600b67308 */ /* 0x000fe60000000800 */
[----:B------:R-:W-:-:S04]  /*7760*/  FADD.FTZ R6, R180, R177 ;  /* 0x000000b1b4067221 */ /* 0x000fc80000010000 */
[----:B------:R-:W-:Y:S01]  /*7770*/  FADD.FTZ R6, R181, R6 ;  /* 0x00000006b5067221 */ /* 0x000fe20000010000 */
[----:B------:R-:W2:Y:S01]  /*7780*/  MUFU.EX2 R183, R183 ;  /* 0x000000b700b77308 */ /* 0x000ea20000000800 */
[----:B0-----:R-:W-:Y:S01]  /*7790*/  F2FP.BF16.F32.PACK_AB R165, R199, R178 ;  /* 0x000000b2c7a5723e */ /* 0x001fe200000010ff */
[----:B------:R-:W-:-:S04]  /*77a0*/  FADD.FTZ R178, R178, R175 ;  /* 0x000000afb2b27221 */ /* 0x000fc80000010000 */
[----:B------:R-:W-:Y:S01]  /*77b0*/  FADD.FTZ R199, R199, R178 ;  /* 0x000000b2c7c77221 */ /* 0x000fe20000010000 */
[----:B--2---:R-:W-:-:S03]  /*77c0*/  F2FP.BF16.F32.PACK_AB R167, R183, R182 ;  /* 0x000000b6b7a7723e */ /* 0x004fc600000010ff */
[----:B------:R-:W-:Y:S02]  /*77d0*/  FADD.FTZ R182, R182, R199 ;  /* 0x000000c7b6b67221 */ /* 0x000fe40000010000 */
[----:B------:R1:W-:Y:S01]  /*77e0*/  STSM.16.M88.4 [R184], R164 ;  /* 0x000000a4b8007844 */ /* 0x0003e20000000200 */
[----:B------:R-:W-:Y:S01]  /*77f0*/  WARPGROUP.ARRIVE ;  /* 0x00000000000079c5 */ /* 0x000fe20000000000 */
[----:B------:R-:W-:-:S05]  /*7800*/  FADD.FTZ R7, R183, R182 ;  /* 0x000000b6b7077221 */ /* 0x000fca0000010000 */
[----:B------:R-:W-:Y:S01]  /*7810*/  HGMMA.64x256x16.F32.BF16 R24, R152, gdesc[UR8].tnspB, R24, gsb0 ;  /* 0x43e0000898187df0 */ /* 0x000fe20008001818 */
        /* <DEDUP_REMOVED lines=22> */
[----:B0-----:R-:W0:Y:S02]  /*7980*/  FENCE.VIEW.ASYNC.S ;  /* 0x00000000000073c6 */ /* 0x001e240000000000 */
[----:B0-----:R-:W-:Y:S01]  /*7990*/  NOP ;  /* 0x0000000000007918 */ /* 0x001fe20000000000 */
[----:B------:R-:W-:Y:S06]  /*79a0*/  BAR.ARV 0xe, 0x100 ;  /* 0x0384000000007b1d */ /* 0x000fec0000002000 */
[----:B------:R1:W-:Y:S01]  /*79b0*/  @!P1 SYNCS.ARRIVE.TRANS64.RED.A1T0 RZ, [R179+URZ], RZ ;  /* 0x000000ffb3ff99a7 */ /* 0x0003e2000810043f */
[----:B------:R-:W-:Y:S05]  /*79c0*/  @P2 BRA `(.L_x_220) ;  /* 0xffffffd400982947 */ /* 0x000fea000383ffff */
.L_x_211:
[----:B------:R-:W0:Y:S01]  /*79d0*/  SHFL.BFLY PT, R3, R6, 0x2, 0x1f ;  /* 0x0c401f0006037f89 */ /* 0x000e2200000e0000 */
[----:B------:R-:W-:Y:S02]  /*79e0*/  IMAD.MOV R15, RZ, RZ, -R19 ;  /* 0x000000ffff0f7224 */ /* 0x000fe400078e0a13 */
[----:B------:R-:W-:Y:S01]  /*79f0*/  IMAD.MOV.U32 R11, RZ, RZ, RZ ;  /* 0x000000ffff0b7224 */ /* 0x000fe200078e00ff */
[----:B------:R-:W2:Y:S01]  /*7a00*/  SHFL.BFLY PT, R10, R7, 0x2, 0x1f ;  /* 0x0c401f00070a7f89 */ /* 0x000ea200000e0000 */
[----:B------:R-:W-:Y:S01]  /*7a10*/  IMAD.MOV.U32 R20, RZ, RZ, -0x800000 ;  /* 0xff800000ff147424 */ /* 0x000fe200078e00ff */
[----:B------:R-:W-:Y:S08]  /*7a20*/  BAR.ARV 0x8, 0x100 ;  /* 0x0204000000007b1d */ /* 0x000ff00000002000 */
[----:B------:R-:W-:Y:S01]  /*7a30*/  BAR.SYNC.DEFER_BLOCKING 0xf, 0x100 ;  /* 0x03c4000000007b1d */ /* 0x000fe20000010000 */
[----:B------:R-:W-:Y:S01]  /*7a40*/  ISETP.NE.AND P2, PT, R18, R15, PT ;  /* 0x0000000f1200720c */ /* 0x000fe20003f45270 */
[----:B------:R-:W-:-:S02]  /*7a50*/  VIADD R201, R201, 0x1 ;  /* 0x00000001c9c97836 */ /* 0x000fc40000000000 */
[----:B0-----:R-:W-:Y:S01]  /*7a60*/  FADD.FTZ R3, R3, R6 ;  /* 0x0000000603037221 */ /* 0x001fe20000010000 */
[----:B------:R-:W-:Y:S02]  /*7a70*/  IMAD.MOV.U32 R6, RZ, RZ, RZ ;  /* 0x000000ffff067224 */ /* 0x000fe400078e00ff */
[----:B--2---:R-:W-:Y:S02]  /*7a80*/  FADD.FTZ R10, R10, R7 ;  /* 0x000000070a0a7221 */ /* 0x004fe40000010000 */
[----:B------:R-:W0:Y:S04]  /*7a90*/  SHFL.BFLY PT, R8, R3, 0x1, 0x1f ;  /* 0x0c201f0003087f89 */ /* 0x000e2800000e0000 */
[----:B------:R-:W2:Y:S01]  /*7aa0*/  SHFL.BFLY PT, R9, R10, 0x1, 0x1f ;  /* 0x0c201f000a097f89 */ /* 0x000ea200000e0000 */
[----:B0-----:R-:W-:Y:S01]  /*7ab0*/  FADD.FTZ R13, R3, R8 ;  /* 0x00000008030d7221 */ /* 0x001fe20000010000 */
[----:B------:R-:W-:Y:S01]  /*7ac0*/  IMAD.U32 R3, RZ, RZ, UR36 ;  /* 0x00000024ff037e24 */ /* 0x000fe2000f8e00ff */
[----:B------:R-:W-:Y:S01]  /*7ad0*/  UIADD3 UR36, UR36, 0x1, URZ ;  /* 0x0000000124247890 */ /* 0x000fe2000fffe03f */
[----:B--2---:R-:W-:-:S02]  /*7ae0*/  FADD.FTZ R8, R10, R9 ;  /* 0x000000090a087221 */ /* 0x004fc40000010000 */
[----:B------:R-:W-:Y:S01]  /*7af0*/  FSETP.NE.FTZ.AND P0, PT, R13, RZ, PT ;  /* 0x000000ff0d00720b */ /* 0x000fe20003f15000 */
[----:B------:R-:W-:Y:S01]  /*7b00*/  @!P2 IMAD R3, R3, 0x40, R16 ;  /* 0x000000400303a824 */ /* 0x000fe200078e0210 */
[----:B------:R-:W-:Y:S01]  /*7b10*/  UISETP.NE.AND UP0, UPT, UR36, 0x2, UPT ;  /* 0x000000022400788c */ /* 0x000fe2000bf05270 */
[----:B------:R-:W-:-:S03]  /*7b20*/  FSETP.NE.FTZ.AND P1, PT, R8, RZ, PT ;  /* 0x000000ff0800720b */ /* 0x000fc60003f35000 */
[----:B------:R-:W-:Y:S01]  /*7b30*/  @!P2 LEA R12, R3, UR37, 0x2 ;  /* 0x00000025030cac11 */ /* 0x000fe2000f8e10ff */
[----:B------:R-:W-:Y:S01]  /*7b40*/  USEL UR4, URZ, 0x1, UP0 ;  /* 0x000000013f047887 */ /* 0x000fe20008000000 */
[----:B------:R-:W-:Y:S01]  /*7b50*/  IMAD.MOV.U32 R3, RZ, RZ, -0x800000 ;  /* 0xff800000ff037424 */ /* 0x000fe200078e00ff */
[----:B------:R-:W-:-:S04]  /*7b60*/  USEL UR36, UR36, URZ, UP0 ;  /* 0x0000003f24247287 */ /* 0x000fc80008000000 */
[----:B------:R-:W0:Y:S01]  /*7b70*/  @P0 MUFU.RCP R11, R13 ;  /* 0x0000000d000b0308 */ /* 0x000e220000001000 */
[C---:B------:R-:W-:Y:S01]  /*7b80*/  @P0 FMUL.FTZ R9, R5.reuse, 0.69314718246459960938 ;  /* 0x3f31721805090820 */ /* 0x040fe20000410000 */
[----:B------:R-:W-:Y:S01]  /*7b90*/  LOP3.LUT R2, R2, UR4, RZ, 0x3c, !PT ;  /* 0x0000000402027c12 */ /* 0x000fe2000f8e3cff */
[----:B------:R-:W-:-:S05]  /*7ba0*/  @P1 FMUL.FTZ R14, R5, 0.69314718246459960938 ;  /* 0x3f317218050e1820 */ /* 0x000fca0000410000 */
[----:B------:R-:W2:Y:S08]  /*7bb0*/  @P1 MUFU.RCP R6, R8 ;  /* 0x0000000800061308 */ /* 0x000eb00000001000 */
[----:B------:R-:W3:Y:S01]  /*7bc0*/  @P0 MUFU.LG2 R10, R13 ;  /* 0x0000000d000a0308 */ /* 0x000ee20000000c00 */
[----:B0-----:R0:W-:Y:S01]  /*7bd0*/  @!P2 STS [R12+0x38400], R11 ;  /* 0x0384000b0c00a388 */ /* 0x0011e20000000800 */
[-C--:B-1----:R-:W-:Y:S01]  /*7be0*/  FMUL.FTZ R154, R92, R11.reuse ;  /* 0x0000000b5c9a7220 */ /* 0x082fe20000410000 */
[-C--:B------:R-:W-:Y:S01]  /*7bf0*/  FMUL.FTZ R208, R24, R11.reuse ;  /* 0x0000000b18d07220 */ /* 0x080fe20000410000 */
[-C--:B------:R-:W-:Y:S01]  /*7c00*/  FMUL.FTZ R205, R25, R11.reuse ;  /* 0x0000000b19cd7220 */ /* 0x080fe20000410000 */
[-C--:B------:R-:W-:Y:S01]  /*7c10*/  FMUL.FTZ R204, R28, R11.reuse ;  /* 0x0000000b1ccc7220 */ /* 0x080fe20000410000 */
[-C--:B------:R-:W-:Y:S01]  /*7c20*/  FMUL.FTZ R7, R29, R11.reuse ;  /* 0x0000000b1d077220 */ /* 0x080fe20000410000 */
[-C--:B------:R-:W-:Y:S01]  /*7c30*/  FMUL.FTZ R211, R32, R11.reuse ;  /* 0x0000000b20d37220 */ /* 0x080fe20000410000 */
[----:B------:R-:W1:Y:S01]  /*7c40*/  @P1 MUFU.LG2 R8, R8 ;  /* 0x0000000800081308 */ /* 0x000e620000000c00 */
[----:B--2---:R0:W-:Y:S01]  /*7c50*/  @!P2 STS [R12+0x38420], R6 ;  /* 0x038420060c00a388 */ /* 0x0041e20000000800 */
[-C--:B------:R-:W-:Y:S01]  /*7c60*/  FMUL.FTZ R210, R33, R11.reuse ;  /* 0x0000000b21d27220 */ /* 0x080fe20000410000 */
[-C--:B------:R-:W-:Y:S01]  /*7c70*/  FMUL.FTZ R209, R36, R11.reuse ;  /* 0x0000000b24d17220 */ /* 0x080fe20000410000 */
[-C--:B------:R-:W-:Y:S01]  /*7c80*/  FMUL.FTZ R207, R37, R11.reuse ;  /* 0x0000000b25cf7220 */ /* 0x080fe20000410000 */
[-C--:B------:R-:W-:Y:S01]  /*7c90*/  FMUL.FTZ R206, R40, R11.reuse ;  /* 0x0000000b28ce7220 */ /* 0x080fe20000410000 */
[-C--:B------:R-:W-:Y:S01]  /*7ca0*/  FMUL.FTZ R203, R41, R11.reuse ;  /* 0x0000000b29cb7220 */ /* 0x080fe20000410000 */
[-C--:B------:R-:W-:Y:S01]  /*7cb0*/  FMUL.FTZ R202, R44, R11.reuse ;  /* 0x0000000b2cca7220 */ /* 0x080fe20000410000 */
[-C--:B------:R-:W-:Y:S01]  /*7cc0*/  FMUL.FTZ R200, R45, R11.reuse ;  /* 0x0000000b2dc87220 */ /* 0x080fe20000410000 */
[----:B---3--:R-:W-:Y:S01]  /*7cd0*/  @P0 FMUL.FTZ R10, R10, 0.69314718246459960938 ;  /* 0x3f3172180a0a0820 */ /* 0x008fe20000410000 */
        /* <DEDUP_REMOVED lines=116> */
[----:B------:R-:W-:Y:S01]  /*8420*/  @P0 FFMA.FTZ R20, R9, R0, R10 ;  /* 0x0000000009140223 */ /* 0x000fe2000001000a */
[----:B------:R-:W-:Y:S01]  /*8430*/  @P1 FFMA.FTZ R3, R14, R4, R5 ;  /* 0x000000040e031223 */ /* 0x000fe20000010005 */
[----:B0-----:R-:W-:Y:S06]  /*8440*/  BAR.ARV 0xe, 0x100 ;  /* 0x0384000000007b1d */ /* 0x001fec0000002000 */
.L_x_199:
[----:B------:R-:W0:Y:S01]  /*8450*/  S2UR UR6, SR_SWINHI ;  /* 0x00000000000679c3 */ /* 0x000e220000002f00 */
[----:B------:R-:W-:Y:S01]  /*8460*/  IMAD R9, R214, 0x40, R17 ;  /* 0x00000040d6097824 */ /* 0x000fe200078e0211 */
[----:B------:R-:W1:Y:S01]  /*8470*/  SHFL.IDX PT, R0, R213, RZ, 0x1f ;  /* 0x00001fffd5007589 */ /* 0x000e6200000e0000 */
        /* <DEDUP_REMOVED lines=15> */
[----:B------:R-:W-:Y:S01]  /*8570*/  F2FP.BF16.F32.PACK_AB R128, R129, R128 ;  /* 0x000000808180723e */ /* 0x000fe200000010ff */
[----:B------:R-:W-:Y:S01]  /*8580*/  IMAD.U32 R114, RZ, RZ, UR4 ;  /* 0x00000004ff727e24 */ /* 0x000fe2000f8e00ff */
[----:B------:R-:W-:Y:S01]  /*8590*/  BAR.SYNC.DEFER_BLOCKING 0x1, 0x100 ;  /* 0x0044000000007b1d */ /* 0x000fe20000010000 */
[----:B------:R-:W-:Y:S01]  /*85a0*/  IMAD.U32 R115, RZ, RZ, UR5 ;  /* 0x00000005ff737e24 */ /* 0x000fe2000f8e00ff */
[----:B-1----:R-:W-:Y:S01]  /*85b0*/  ISETP.NE.AND P0, PT, R0, RZ, PT ;  /* 0x000000ff0000720c */ /* 0x002fe20003f05270 */
[----:B------:R-:W-:Y:S01]  /*85c0*/  UIADD3 UR5, -UR42, URZ, URZ ;  /* 0x0000003f2a057290 */ /* 0x000fe2000fffe13f */
[----:B------:R-:W-:Y:S01]  /*85d0*/  F2FP.BF16.F32.PACK_AB R129, R163, R162 ;  /* 0x000000a2a381723e */ /* 0x000fe200000010ff */
[----:B------:R-:W-:Y:S01]  /*85e0*/  IMAD.WIDE R4, R218, 0x2, R114 ;  /* 0x00000002da047825 */ /* 0x000fe200078e0272 */
[----:B------:R-:W-:Y:S01]  /*85f0*/  ULDC UR4, c[0x0][0xc] ;  /* 0x0000030000047ab9 */ /* 0x000fe20000000800 */
[----:B------:R-:W-:-:S02]  /*8600*/  UIMAD UR7, UR7, UR5, UR41 ;  /* 0x00000005070772a4 */ /* 0x000fc4000f8e0229 */
[----:B------:R-:W-:Y:S01]  /*8610*/  IMAD.WIDE R114, R9, 0x2, R114 ;  /* 0x0000000209727825 */ /* 0x000fe200078e0272 */
[C---:B------:R-:W-:Y:S01]  /*8620*/  IADD3 R37, P3, R4.reuse, 0x40, RZ ;  /* 0x0000004004257810 */ /* 0x040fe20007f7e0ff */
[----:B------:R-:W-:Y:S01]  /*8630*/  UIADD3 UR40, UR4, UR40, URZ ;  /* 0x0000002804287290 */ /* 0x000fe2000fffe03f */
[C---:B------:R-:W-:Y:S01]  /*8640*/  IADD3 R33, P2, R4.reuse, 0x20, RZ ;  /* 0x0000002004217810 */ /* 0x040fe20007f5e0ff */
[----:B------:R-:W-:Y:S01]  /*8650*/  USHF.R.S32.HI UR10, URZ, 0x1f, UR7 ;  /* 0x0000001f3f0a7899 */ /* 0x000fe20008011407 */
[----:B------:R-:W-:Y:S01]  /*8660*/  LOP3.LUT R10, R37, 0x380, RZ, 0xc0, !PT ;  /* 0x00000380250a7812 */ /* 0x000fe200078ec0ff */
[--C-:B------:R-:W-:Y:S01]  /*8670*/  IMAD.X R11, RZ, RZ, R5.reuse, P3 ;  /* 0x000000ffff0b7224 */ /* 0x100fe200018e0605 */
[----:B------:R-:W-:Y:S01]  /*8680*/  IADD3 R53, P6, R4, 0x2020, RZ ;  /* 0x0000202004357810 */ /* 0x000fe20007fde0ff */
[--C-:B------:R-:W-:Y:S01]  /*8690*/  IMAD.X R9, RZ, RZ, R5.reuse, P2 ;  /* 0x000000ffff097224 */ /* 0x100fe200010e0605 */
[----:B------:R-:W-:Y:S02]  /*86a0*/  SHF.R.U64 R10, R10, 0x3, RZ ;  /* 0x000000030a0a7819 */ /* 0x000fe400000012ff */
[----:B------:R-:W-:Y:S01]  /*86b0*/  IADD3 R40, P2, R4, 0x2060, RZ ;  /* 0x0000206004287810 */ /* 0x000fe20007f5e0ff */
[----:B------:R-:W-:Y:S01]  /*86c0*/  IMAD.X R49, RZ, RZ, R5, P6 ;  /* 0x000000ffff317224 */ /* 0x000fe200030e0605 */
[----:B------:R-:W-:-:S02]  /*86d0*/  LOP3.LUT R10, R10, R37, RZ, 0x3c, !PT ;  /* 0x000000250a0a7212 */ /* 0x000fc400078e3cff */
[----:B------:R-:W-:Y:S01]  /*86e0*/  LOP3.LUT R37, R40, 0x380, RZ, 0xc0, !PT ;  /* 0x0000038028257812 */ /* 0x000fe200078ec0ff */
[--C-:B------:R-:W-:Y:S01]  /*86f0*/  IMAD.X R123, RZ, RZ, R5.reuse, P2 ;  /* 0x000000ffff7b7224 */ /* 0x100fe200010e0605 */
[C---:B------:R-:W-:Y:S02]  /*8700*/  IADD3 R41, P4, R4.reuse, 0x60, RZ ;  /* 0x0000006004297810 */ /* 0x040fe40007f9e0ff */
[----:B------:R-:W-:Y:S02]  /*8710*/  LOP3.LUT R8, R33, 0x380, RZ, 0xc0, !PT ;  /* 0x0000038021087812 */ /* 0x000fe400078ec0ff */
[----:B------:R-:W-:Y:S01]  /*8720*/  SHF.R.U64 R37, R37, 0x3, RZ ;  /* 0x0000000325257819 */ /* 0x000fe200000012ff */
[----:B------:R-:W-:Y:S01]  /*8730*/  IMAD.X R25, RZ, RZ, R5, P4 ;  /* 0x000000ffff197224 */ /* 0x000fe200020e0605 */
[C---:B------:R-:W-:Y:S02]  /*8740*/  IADD3 R52, P6, R4.reuse, 0x4060, RZ ;  /* 0x0000406004347810 */ /* 0x040fe40007fde0ff */
[----:B------:R-:W-:-:S02]  /*8750*/  IADD3 R45, P5, R4, 0x2000, RZ ;  /* 0x00002000042d7810 */ /* 0x000fc40007fbe0ff */
[C---:B------:R-:W-:Y:S01]  /*8760*/  IADD3 R57, P3, R4.reuse, 0x4000, RZ ;  /* 0x0000400004397810 */ /* 0x040fe20007f7e0ff */
[--C-:B------:R-:W-:Y:S01]  /*8770*/  IMAD.X R139, RZ, RZ, R5.reuse, P6 ;  /* 0x000000ffff8b7224 */ /* 0x100fe200030e0605 */
[C---:B------:R-:W-:Y:S01]  /*8780*/  IADD3 R44, P4, R4.reuse, 0x4020, RZ ;  /* 0x00004020042c7810 */ /* 0x040fe20007f9e0ff */
[--C-:B------:R-:W-:Y:S01]  /*8790*/  IMAD.X R29, RZ, RZ, R5.reuse, P5 ;  /* 0x000000ffff1d7224 */ /* 0x100fe200028e0605 */
[----:B------:R-:W-:Y:S01]  /*87a0*/  IADD3 R14, P2, R4, 0x6020, RZ ;  /* 0x00006020040e7810 */ /* 0x000fe20007f5e0ff */
[--C-:B------:R-:W-:Y:S01]  /*87b0*/  IMAD.X R127, RZ, RZ, R5.reuse, P3 ;  /* 0x000000ffff7f7224 */ /* 0x100fe200018e0605 */
[----:B------:R-:W-:Y:S01]  /*87c0*/  SHF.R.U64 R8, R8, 0x3, RZ ;  /* 0x0000000308087819 */ /* 0x000fe200000012ff */
[--C-:B------:R-:W-:Y:S01]  /*87d0*/  IMAD.X R131, RZ, RZ, R5.reuse, P4 ;  /* 0x000000ffff837224 */ /* 0x100fe200020e0605 */
[----:B------:R-:W-:Y:S01]  /*87e0*/  LOP3.LUT R122, R37, R40, RZ, 0x3c, !PT ;  /* 0x00000028257a7212 */ /* 0x000fe200078e3cff */
[----:B------:R-:W-:Y:S01]  /*87f0*/  IMAD.X R147, RZ, RZ, R5, P2 ;  /* 0x000000ffff937224 */ /* 0x000fe200010e0605 */
[----:B------:R-:W-:-:S02]  /*8800*/  IADD3 R36, P1, R4, 0x2040, RZ ;  /* 0x0000204004247810 */ /* 0x000fc40007f3e0ff */
[----:B------:R-:W-:Y:S02]  /*8810*/  LOP3.LUT R37, R52, 0x380, RZ, 0xc0, !PT ;  /* 0x0000038034257812 */ /* 0x000fe400078ec0ff */
[----:B------:R-:W-:Y:S01]  /*8820*/  LOP3.LUT R15, R4, 0x380, RZ, 0xc0, !PT ;  /* 0x00000380040f7812 */ /* 0x000fe200078ec0ff */
[----:B------:R-:W-:Y:S01]  /*8830*/  IMAD.X R119, RZ, RZ, R5, P1 ;  /* 0x000000ffff777224 */ /* 0x000fe200008e0605 */
[----:B------:R-:W-:Y:S02]  /*8840*/  LOP3.LUT R28, R45, 0x380, RZ, 0xc0, !PT ;  /* 0x000003802d1c7812 */ /* 0x000fe400078ec0ff */
[----:B------:R-:W-:Y:S02]  /*8850*/  LOP3.LUT R8, R8, R33, RZ, 0x3c, !PT ;  /* 0x0000002108087212 */ /* 0x000fe400078e3cff */
[----:B------:R-:W-:Y:S02]  /*8860*/  LOP3.LUT R33, R36, 0x380, RZ, 0xc0, !PT ;  /* 0x0000038024217812 */ /* 0x000fe400078ec0ff */
[----:B------:R-:W-:-:S02]  /*8870*/  SHF.R.U64 R37, R37, 0x3, RZ ;  /* 0x0000000325257819 */ /* 0x000fc400000012ff */
[C---:B------:R-:W-:Y:S02]  /*8880*/  IADD3 R12, P3, R4.reuse, 0x6040, RZ ;  /* 0x00006040040c7810 */ /* 0x040fe40007f7e0ff */
[----:B------:R-:W-:Y:S02]  /*8890*/  IADD3 R6, P4, R4, 0x6060, RZ ;  /* 0x0000606004067810 */ /* 0x000fe40007f9e0ff */
[----:B------:R-:W-:Y:S01]  /*88a0*/  SHF.R.U64 R15, R15, 0x3, RZ ;  /* 0x000000030f0f7819 */ /* 0x000fe200000012ff */
[----:B------:R-:W-:Y:S01]  /*88b0*/  IMAD.X R13, RZ, RZ, R5, P3 ;  /* 0x000000ffff0d7224 */ /* 0x000fe200018e0605 */
[----:B------:R-:W-:Y:S02]  /*88c0*/  SHF.R.U64 R28, R28, 0x3, RZ ;  /* 0x000000031c1c7819 */ /* 0x000fe400000012ff */
[----:B------:R-:W-:Y:S02]  /*88d0*/  IADD3 R73, P2, R114, 0x3000, RZ ;  /* 0x0000300072497810 */ /* 0x000fe40007f5e0ff */
[----:B------:R-:W-:-:S02]  /*88e0*/  LOP3.LUT R32, R53, 0x380, RZ, 0xc0, !PT ;  /* 0x0000038035207812 */ /* 0x000fc400078ec0ff */
[C---:B------:R-:W-:Y:S02]  /*88f0*/  IADD3 R61, P5, R4.reuse, 0x4040, RZ ;  /* 0x00004040043d7810 */ /* 0x040fe40007fbe0ff */
[----:B------:R-:W-:Y:S02]  /*8900*/  IADD3 R0, P1, R4, 0x6000, RZ ;  /* 0x0000600004007810 */ /* 0x000fe40007f3e0ff */
[----:B------:R-:W-:Y:S01]  /*8910*/  SHF.R.U64 R33, R33, 0x3, RZ ;  /* 0x0000000321217819 */ /* 0x000fe200000012ff */
[--C-:B------:R-:W-:Y:S01]  /*8920*/  IMAD.X R135, RZ, RZ, R5.reuse, P5 ;  /* 0x000000ffff877224 */ /* 0x100fe200028e0605 */
[----:B------:R-:W-:Y:S01]  /*8930*/  LOP3.LUT R138, R37, R52, RZ, 0x3c, !PT ;  /* 0x00000034258a7212 */ /* 0x000fe200078e3cff */
[--C-:B------:R-:W-:Y:S01]  /*8940*/  IMAD.X R143, RZ, RZ, R5.reuse, P1 ;  /* 0x000000ffff8f7224 */ /* 0x100fe200008e0605 */
[----:B------:R-:W-:Y:S01]  /*8950*/  LOP3.LUT R4, R15, R4, RZ, 0x3c, !PT ;  /* 0x000000040f047212 */ /* 0x000fe200078e3cff */
[----:B------:R-:W-:Y:S01]  /*8960*/  IMAD.X R15, RZ, RZ, R5, P4 ;  /* 0x000000ffff0f7224 */ /* 0x000fe200020e0605 */
[----:B------:R-:W-:-:S02]  /*8970*/  LOP3.LUT R28, R28, R45, RZ, 0x3c, !PT ;  /* 0x0000002d1c1c7212 */ /* 0x000fc400078e3cff */
[----:B------:R-:W-:Y:S02]  /*8980*/  LOP3.LUT R37, R14, 0x380, RZ, 0xc0, !PT ;  /* 0x000003800e257812 */ /* 0x000fe400078ec0ff */
[----:B------:R-:W-:Y:S02]  /*8990*/  LOP3.LUT R72, R73, 0x380, RZ, 0xc0, !PT ;  /* 0x0000038049487812 */ /* 0x000fe400078ec0ff */
[----:B------:R-:W-:Y:S02]  /*89a0*/  LOP3.LUT R45, R6, 0x380, RZ, 0xc0, !PT ;  /* 0x00000380062d7812 */ /* 0x000fe400078ec0ff */
[----:B------:R-:W-:Y:S02]  /*89b0*/  SHF.R.U64 R32, R32, 0x3, RZ ;  /* 0x0000000320207819 */ /* 0x000fe400000012ff */
[C---:B------:R-:W-:Y:S02]  /*89c0*/  IADD3 R81, P4, R114.reuse, 0x1000, RZ ;  /* 0x0000100072517810 */ /* 0x040fe40007f9e0ff */
[----:B------:R-:W-:-:S02]  /*89d0*/  IADD3 R77, P3, R114, 0x2000, RZ ;  /* 0x00002000724d7810 */ /* 0x000fc40007f7e0ff */
[----:B------:R-:W-:Y:S02]  /*89e0*/  LOP3.LUT R118, R33, R36, RZ, 0x3c, !PT ;  /* 0x0000002421767212 */ /* 0x000fe400078e3cff */
[----:B------:R-:W-:Y:S02]  /*89f0*/  LOP3.LUT R33, R44, 0x380, RZ, 0xc0, !PT ;  /* 0x000003802c217812 */ /* 0x000fe400078ec0ff */
[----:B------:R-:W-:Y:S02]  /*8a00*/  SHF.R.U64 R37, R37, 0x3, RZ ;  /* 0x0000000325257819 */ /* 0x000fe400000012ff */
[----:B------:R-:W-:Y:S02]  /*8a10*/  SHF.R.U64 R72, R72, 0x3, RZ ;  /* 0x0000000348487819 */ /* 0x000fe400000012ff */
[----:B------:R-:W-:Y:S02]  /*8a20*/  SHF.R.U64 R45, R45, 0x3, RZ ;  /* 0x000000032d2d7819 */ /* 0x000fe400000012ff */
[----:B------:R-:W-:-:S02]  /*8a30*/  LOP3.LUT R48, R32, R53, RZ, 0x3c, !PT ;  /* 0x0000003520307212 */ /* 0x000fc400078e3cff */
[----:B------:R-:W-:Y:S02]  /*8a40*/  LOP3.LUT R80, R81, 0x380, RZ, 0xc0, !PT ;  /* 0x0000038051507812 */ /* 0x000fe400078ec0ff */
[----:B------:R-:W-:Y:S02]  /*8a50*/  LOP3.LUT R76, R77, 0x380, RZ, 0xc0, !PT ;  /* 0x000003804d4c7812 */ /* 0x000fe400078ec0ff */
[----:B------:R-:W-:Y:S02]  /*8a60*/  LOP3.LUT R32, R57, 0x380, RZ, 0xc0, !PT ;  /* 0x0000038039207812 */ /* 0x000fe400078ec0ff */
[----:B------:R-:W-:Y:S02]  /*8a70*/  LOP3.LUT R36, R61, 0x380, RZ, 0xc0, !PT ;  /* 0x000003803d247812 */ /* 0x000fe400078ec0ff */
[----:B------:R-:W-:Y:S02]  /*8a80*/  SHF.R.U64 R33, R33, 0x3, RZ ;  /* 0x0000000321217819 */ /* 0x000fe400000012ff */
[----:B------:R-:W-:-:S02]  /*8a90*/  LOP3.LUT R146, R37, R14, RZ, 0x3c, !PT ;  /* 0x0000000e25927212 */ /* 0x000fc400078e3cff */
[----:B------:R-:W-:Y:S01]  /*8aa0*/  LOP3.LUT R72, R72, R73, RZ, 0x3c, !PT ;  /* 0x0000004948487212 */ /* 0x000fe200078e3cff */
[----:B------:R-:W-:Y:S01]  /*8ab0*/  IMAD.X R73, RZ, RZ, R115, P2 ;  /* 0x000000ffff497224 */ /* 0x000fe200010e0673 */
[----:B------:R-:W-:Y:S02]  /*8ac0*/  LOP3.LUT R14, R45, R6, RZ, 0x3c, !PT ;  /* 0x000000062d0e7212 */ /* 0x000fe400078e3cff */
[----:B------:R-:W-:Y:S02]  /*8ad0*/  SHF.R.U64 R80, R80, 0x3, RZ ;  /* 0x0000000350507819 */ /* 0x000fe400000012ff */
[----:B------:R-:W-:Y:S02]  /*8ae0*/  SHF.R.U64 R76, R76, 0x3, RZ ;  /* 0x000000034c4c7819 */ /* 0x000fe400000012ff */
[----:B------:R-:W-:Y:S02]  /*8af0*/  IADD3 R45, P2, R114, 0x9000, RZ ;  /* 0x00009000722d7810 */ /* 0x000fe40007f5e0ff */
[----:B------:R-:W-:-:S02]  /*8b00*/  SHF.R.U64 R32, R32, 0x3, RZ ;  /* 0x0000000320207819 */ /* 0x000fc400000012ff */
[----:B------:R-:W-:Y:S02]  /*8b10*/  SHF.R.U64 R36, R36, 0x3, RZ ;  /* 0x0000000324247819 */ /* 0x000fe400000012ff */
[----:B------:R-:W-:Y:S02]  /*8b20*/  LOP3.LUT R24, R41, 0x380, RZ, 0xc0, !PT ;  /* 0x0000038029187812 */ /* 0x000fe400078ec0ff */
[----:B------:R-:W-:Y:S02]  /*8b30*/  LOP3.LUT R130, R33, R44, RZ, 0x3c, !PT ;  /* 0x0000002c21827212 */ /* 0x000fe400078e3cff */
[----:B------:R-:W-:Y:S02]  /*8b40*/  LOP3.LUT R33, R0, 0x380, RZ, 0xc0, !PT ;  /* 0x0000038000217812 */ /* 0x000fe400078ec0ff */
[----:B------:R-:W-:Y:S01]  /*8b50*/  LOP3.LUT R80, R80, R81, RZ, 0x3c, !PT ;  /* 0x0000005150507212 */ /* 0x000fe200078e3cff */
[--C-:B------:R-:W-:Y:S01]  /*8b60*/  IMAD.X R81, RZ, RZ, R115.reuse, P4 ;  /* 0x000000ffff517224 */ /* 0x100fe200020e0673 */
[----:B------:R-:W-:Y:S01]  /*8b70*/  LOP3.LUT R76, R76, R77, RZ, 0x3c, !PT ;  /* 0x0000004d4c4c7212 */ /* 0x000fe200078e3cff */
[----:B------:R-:W-:Y:S01]  /*8b80*/  IMAD.X R77, RZ, RZ, R115, P3 ;  /* 0x000000ffff4d7224 */ /* 0x000fe200018e0673 */
[----:B------:R-:W-:-:S02]  /*8b90*/  LOP3.LUT R44, R45, 0x380, RZ, 0xc0, !PT ;  /* 0x000003802d2c7812 */ /* 0x000fc400078ec0ff */
[----:B------:R-:W-:Y:S02]  /*8ba0*/  LOP3.LUT R126, R32, R57, RZ, 0x3c, !PT ;  /* 0x00000039207e7212 */ /* 0x000fe400078e3cff */
[----:B------:R-:W-:Y:S02]  /*8bb0*/  LOP3.LUT R134, R36, R61, RZ, 0x3c, !PT ;  /* 0x0000003d24867212 */ /* 0x000fe400078e3cff */
[----:B------:R-:W-:Y:S02]  /*8bc0*/  SHF.R.U64 R24, R24, 0x3, RZ ;  /* 0x0000000318187819 */ /* 0x000fe400000012ff */
[C---:B------:R-:W-:Y:S02]  /*8bd0*/  IADD3 R69, P1, R114.reuse, 0x4000, RZ ;  /* 0x0000400072457810 */ /* 0x040fe40007f3e0ff */
[C---:B------:R-:W-:Y:S02]  /*8be0*/  IADD3 R65, P6, R114.reuse, 0x5000, RZ ;  /* 0x0000500072417810 */ /* 0x040fe40007fde0ff */
[----:B------:R-:W-:-:S02]  /*8bf0*/  IADD3 R61, P5, R114, 0x6000, RZ ;  /* 0x00006000723d7810 */ /* 0x000fc40007fbe0ff */
[C---:B------:R-:W-:Y:S02]  /*8c00*/  IADD3 R57, P4, R114.reuse, 0x7000, RZ ;  /* 0x0000700072397810 */ /* 0x040fe40007f9e0ff */
[----:B------:R-:W-:Y:S02]  /*8c10*/  IADD3 R53, P3, R114, 0x8000, RZ ;  /* 0x0000800072357810 */ /* 0x000fe40007f7e0ff */
[----:B------:R-:W-:Y:S02]  /*8c20*/  SHF.R.U64 R33, R33, 0x3, RZ ;  /* 0x0000000321217819 */ /* 0x000fe400000012ff */
[----:B------:R-:W-:Y:S02]  /*8c30*/  SHF.R.U64 R44, R44, 0x3, RZ ;  /* 0x000000032c2c7819 */ /* 0x000fe400000012ff */
[----:B------:R-:W-:Y:S02]  /*8c40*/  LOP3.LUT R24, R24, R41, RZ, 0x3c, !PT ;  /* 0x0000002918187212 */ /* 0x000fe400078e3cff */
[----:B------:R-:W-:-:S02]  /*8c50*/  LOP3.LUT R68, R69, 0x380, RZ, 0xc0, !PT ;  /* 0x0000038045447812 */ /* 0x000fc400078ec0ff */
[----:B------:R-:W-:Y:S02]  /*8c60*/  LOP3.LUT R64, R65, 0x380, RZ, 0xc0, !PT ;  /* 0x0000038041407812 */ /* 0x000fe400078ec0ff */
[----:B------:R-:W-:Y:S02]  /*8c70*/  LOP3.LUT R60, R61, 0x380, RZ, 0xc0, !PT ;  /* 0x000003803d3c7812 */ /* 0x000fe400078ec0ff */
[----:B------:R-:W-:Y:S02]  /*8c80*/  LOP3.LUT R56, R57, 0x380, RZ, 0xc0, !PT ;  /* 0x0000038039387812 */ /* 0x000fe400078ec0ff */
[----:B------:R-:W-:Y:S02]  /*8c90*/  LOP3.LUT R52, R53, 0x380, RZ, 0xc0, !PT ;  /* 0x0000038035347812 */ /* 0x000fe400078ec0ff */
[----:B------:R-:W-:Y:S02]  /*8ca0*/  LOP3.LUT R41, R12, 0x380, RZ, 0xc0, !PT ;  /* 0x000003800c297812 */ /* 0x000fe400078ec0ff */
[----:B------:R-:W-:-:S02]  /*8cb0*/  LOP3.LUT R142, R33, R0, RZ, 0x3c, !PT ;  /* 0x00000000218e7212 */ /* 0x000fc400078e3cff */
[----:B------:R-:W-:Y:S02]  /*8cc0*/  F2FP.BF16.F32.PACK_AB R6, R7, R204 ;  /* 0x000000cc0706723e */ /* 0x000fe400000010ff */
[----:B------:R-:W-:Y:S01]  /*8cd0*/  LOP3.LUT R44, R44, R45, RZ, 0x3c, !PT ;  /* 0x0000002d2c2c7212 */ /* 0x000fe200078e3cff */
[----:B------:R-:W-:Y:S01]  /*8ce0*/  IMAD.X R45, RZ, RZ, R115, P2 ;  /* 0x000000ffff2d7224 */ /* 0x000fe200010e0673 */
[----:B------:R-:W-:Y:S02]  /*8cf0*/  MOV R0, R4 ;  /* 0x0000000400007202 */ /* 0x000fe40000000f00 */
[----:B------:R-:W-:Y:S02]  /*8d00*/  F2FP.BF16.F32.PACK_AB R7, R31, R30 ;  /* 0x0000001e1f07723e */ /* 0x000fe400000010ff */
[----:B------:R-:W-:Y:S02]  /*8d10*/  F2FP.BF16.F32.PACK_AB R5, R27, R26 ;  /* 0x0000001a1b05723e */ /* 0x000fe400000010ff */
[----:B------:R-:W-:-:S02]  /*8d20*/  LOP3.LUT R31, R114, 0x380, RZ, 0xc0, !PT ;  /* 0x00000380721f7812 */ /* 0x000fc400078ec0ff */
[----:B------:R-:W-:Y:S02]  /*8d30*/  SHF.R.U64 R68, R68, 0x3, RZ ;  /* 0x0000000344447819 */ /* 0x000fe400000012ff */
[----:B------:R-:W-:Y:S02]  /*8d40*/  SHF.R.U64 R64, R64, 0x3, RZ ;  /* 0x0000000340407819 */ /* 0x000fe400000012ff */
[----:B------:R-:W-:Y:S02]  /*8d50*/  SHF.R.U64 R60, R60, 0x3, RZ ;  /* 0x000000033c3c7819 */ /* 0x000fe400000012ff */
[----:B------:R-:W-:Y:S02]  /*8d60*/  SHF.R.U64 R56, R56, 0x3, RZ ;  /* 0x0000000338387819 */ /* 0x000fe400000012ff */
[----:B------:R-:W-:Y:S02]  /*8d70*/  SHF.R.U64 R52, R52, 0x3, RZ ;  /* 0x0000000334347819 */ /* 0x000fe400000012ff */
[----:B------:R-:W-:-:S02]  /*8d80*/  IADD3 R27, P2, R114, 0xf000, RZ ;  /* 0x0000f000721b7810 */ /* 0x000fc40007f5e0ff */
[----:B------:R-:W-:Y:S02]  /*8d90*/  SHF.R.U64 R41, R41, 0x3, RZ ;  /* 0x0000000329297819 */ /* 0x000fe400000012ff */
[----:B------:R-:W-:Y:S01]  /*8da0*/  F2FP.BF16.F32.PACK_AB R4, R205, R208 ;  /* 0x000000d0cd04723e */ /* 0x000fe200000010ff */
[--C-:B------:R-:W-:Y:S01]  /*8db0*/  IMAD.X R111, RZ, RZ, R115.reuse, P2 ;  /* 0x000000ffff6f7224 */ /* 0x100fe200010e0673 */
        /* <DEDUP_REMOVED lines=11> */
[----:B------:R-:W-:Y:S01]  /*8e70*/  LOP3.LUT R26, R27, 0x380, RZ, 0xc0, !PT ;  /* 0x000003801b1a7812 */ /* 0x000fe200078ec0ff */
[----:B------:R0:W-:Y:S01]  /*8e80*/  STSM.16.M88.4 [R0], R4 ;  /* 0x0000000400007844 */ /* 0x0001e20000000200 */
[----:B------:R-:W-:-:S02]  /*8e90*/  LOP3.LUT R12, R41, R12, RZ, 0x3c, !PT ;  /* 0x0000000c290c7212 */ /* 0x000fc400078e3cff */
[C---:B------:R-:W-:Y:S02]  /*8ea0*/  IADD3 R41, P1, R114.reuse, 0xa000, RZ ;  /* 0x0000a00072297810 */ /* 0x040fe40007f3e0ff */
[C---:B------:R-:W-:Y:S02]  /*8eb0*/  IADD3 R37, P6, R114.reuse, 0xb000, RZ ;  /* 0x0000b00072257810 */ /* 0x040fe40007fde0ff */
[C---:B------:R-:W-:Y:S02]  /*8ec0*/  IADD3 R33, P5, R114.reuse, 0xc000, RZ ;  /* 0x0000c00072217810 */ /* 0x040fe40007fbe0ff */
[C---:B------:R-:W-:Y:S02]  /*8ed0*/  IADD3 R89, P4, R114.reuse, 0xd000, RZ ;  /* 0x0000d00072597810 */ /* 0x040fe40007f9e0ff */
[----:B------:R-:W-:Y:S02]  /*8ee0*/  IADD3 R85, P3, R114, 0xe000, RZ ;  /* 0x0000e00072557810 */ /* 0x000fe40007f7e0ff */
[----:B------:R-:W-:-:S02]  /*8ef0*/  LOP3.LUT R114, R31, R114, RZ, 0x3c, !PT ;  /* 0x000000721f727212 */ /* 0x000fc400078e3cff */
[----:B------:R-:W-:Y:S02]  /*8f00*/  SHF.R.U64 R26, R26, 0x3, RZ ;  /* 0x000000031a1a7819 */ /* 0x000fe400000012ff */
[----:B------:R-:W-:Y:S02]  /*8f10*/  MOV R31, R8 ;  /* 0x00000008001f7202 */ /* 0x000fe40000000f00 */
[----:B0-----:R-:W-:Y:S02]  /*8f20*/  F2FP.BF16.F32.PACK_AB R4, R210, R211 ;  /* 0x000000d3d204723e */ /* 0x001fe400000010ff */
[----:B------:R-:W-:Y:S02]  /*8f30*/  F2FP.BF16.F32.PACK_AB R5, R35, R34 ;  /* 0x000000222305723e */ /* 0x000fe400000010ff */
[----:B------:R-:W-:Y:S02]  /*8f40*/  F2FP.BF16.F32.PACK_AB R6, R207, R209 ;  /* 0x000000d1cf06723e */ /* 0x000fe400000010ff */
[----:B------:R-:W-:-:S02]  /*8f50*/  F2FP.BF16.F32.PACK_AB R7, R39, R38 ;  /* 0x000000262707723e */ /* 0x000fc400000010ff */
[----:B------:R-:W-:Y:S02]  /*8f60*/  MOV R30, R10 ;  /* 0x0000000a001e7202 */ /* 0x000fe40000000f00 */
[----:B------:R-:W-:Y:S01]  /*8f70*/  F2FP.BF16.F32.PACK_AB R8, R203, R206 ;  /* 0x000000cecb08723e */ /* 0x000fe200000010ff */
[----:B------:R0:W-:Y:S01]  /*8f80*/  STSM.16.M88.4 [R31], R4 ;  /* 0x000000041f007844 */ /* 0x0001e20000000200 */
[----:B------:R-:W-:Y:S02]  /*8f90*/  F2FP.BF16.F32.PACK_AB R9, R43, R42 ;  /* 0x0000002a2b09723e */ /* 0x000fe400000010ff */
[----:B------:R-:W-:Y:S02]  /*8fa0*/  F2FP.BF16.F32.PACK_AB R10, R200, R202 ;  /* 0x000000cac80a723e */ /* 0x000fe400000010ff */
[----:B------:R-:W-:Y:S02]  /*8fb0*/  F2FP.BF16.F32.PACK_AB R11, R47, R46 ;  /* 0x0000002e2f0b723e */ /* 0x000fe400000010ff */
[----:B------:R-:W-:-:S02]  /*8fc0*/  MOV R34, R12 ;  /* 0x0000000c00227202 */ /* 0x000fc40000000f00 */
[----:B------:R-:W-:Y:S01]  /*8fd0*/  MOV R35, R14 ;  /* 0x0000000e00237202 */ /* 0x000fe20000000f00 */
[----:B------:R1:W-:Y:S01]  /*8fe0*/  STSM.16.M88.4 [R30], R8 ;  /* 0x000000081e007844 */ /* 0x0003e20000000200 */
[----:B------:R-:W-:Y:S02]  /*8ff0*/  LOP3.LUT R110, R26, R27, RZ, 0x3c, !PT ;  /* 0x0000001b1a6e7212 */ /* 0x000fe400078e3cff */
[----:B------:R-:W-:Y:S02]  /*9000*/  MOV R0, R24 ;  /* 0x0000001800007202 */ /* 0x000fe40000000f00 */
        /* <DEDUP_REMOVED lines=24> */
[----:B------:R1:W-:Y:S01]  /*9190*/  STSM.16.M88.4 [R118], R8 ;  /* 0x0000000876007844 */ /* 0x0003e20000000200 */
        /* <DEDUP_REMOVED lines=13> */
[----:B------:R-:W-:Y:S01]  /*9270*/  F2FP.BF16.F32.PACK_AB R4, R113, R112 ;  /* 0x000000707104723e */ /* 0x000fe200000010ff */
[----:B------:R0:W-:Y:S01]  /*9280*/  STSM.16.M88.4 [R130], R96 ;  /* 0x0000006082007844 */ /* 0x0001e20000000200 */
[----:B------:R-:W-:-:S02]  /*9290*/  F2FP.BF16.F32.PACK_AB R5, R153, R152 ;  /* 0x000000989905723e */ /* 0x000fc400000010ff */
[----:B------:R-:W-:Y:S01]  /*92a0*/  F2FP.BF16.F32.PACK_AB R6, R117, R116 ;  /* 0x000000747506723e */ /* 0x000fe200000010ff */
[----:B------:R-:W-:Y:S01]  /*92b0*/  STSM.16.M88.4 [R134], R104 ;  /* 0x0000006886007844 */ /* 0x000fe20000000200 */
[----:B------:R-:W-:Y:S02]  /*92c0*/  F2FP.BF16.F32.PACK_AB R7, R156, R155 ;  /* 0x0000009b9c07723e */ /* 0x000fe400000010ff */
[----:B------:R-:W-:Y:S02]  /*92d0*/  MOV R142, R142 ;  /* 0x0000008e008e7202 */ /* 0x000fe40000000f00 */
[----:B------:R-:W-:Y:S01]  /*92e0*/  F2FP.BF16.F32.PACK_AB R156, R121, R120 ;  /* 0x00000078799c723e */ /* 0x000fe200000010ff */
[----:B------:R2:W-:Y:S01]  /*92f0*/  STSM.16.M88.4 [R138], R4 ;  /* 0x000000048a007844 */ /* 0x0005e20000000200 */
[----:B------:R-:W-:Y:S02]  /*9300*/  MOV R146, R146 ;  /* 0x0000009200927202 */ /* 0x000fe40000000f00 */
[----:B------:R-:W-:Y:S01]  /*9310*/  F2FP.BF16.F32.PACK_AB R131, R165, R164 ;  /* 0x000000a4a583723e */ /* 0x000fe200000010ff */
[----:B------:R3:W-:Y:S01]  /*9320*/  STSM.16.M88.4 [R142], R156 ;  /* 0x0000009c8e007844 */ /* 0x0007e20000000200 */
[----:B-1----:R-:W-:-:S02]  /*9330*/  F2FP.BF16.F32.PACK_AB R8, R137, R136 ;  /* 0x000000888908723e */ /* 0x002fc400000010ff */
[----:B0-----:R-:W-:Y:S02]  /*9340*/  F2FP.BF16.F32.PACK_AB R130, R133, R132 ;  /* 0x000000848582723e */ /* 0x001fe400000010ff */
[----:B------:R-:W-:Y:S02]  /*9350*/  F2FP.BF16.F32.PACK_AB R9, R167, R166 ;  /* 0x000000a6a709723e */ /* 0x000fe400000010ff */
[----:B------:R-:W-:Y:S01]  /*9360*/  F2FP.BF16.F32.PACK_AB R10, R141, R140 ;  /* 0x0000008c8d0a723e */ /* 0x000fe200000010ff */
[----:B------:R3:W-:Y:S01]  /*9370*/  STSM.16.M88.4 [R146], R128 ;  /* 0x0000008092007844 */ /* 0x0007e20000000200 */
[----:B------:R-:W-:Y:S02]  /*9380*/  F2FP.BF16.F32.PACK_AB R11, R169, R168 ;  /* 0x000000a8a90b723e */ /* 0x000fe400000010ff */
[----:B------:R-:W-:Y:S02]  /*9390*/  LOP3.LUT R40, R41, 0x380, RZ, 0xc0, !PT ;  /* 0x0000038029287812 */ /* 0x000fe400078ec0ff */
[----:B------:R-:W-:Y:S01]  /*93a0*/  LOP3.LUT R36, R37, 0x380, RZ, 0xc0, !PT ;  /* 0x0000038025247812 */ /* 0x000fe200078ec0ff */
[----:B------:R3:W-:Y:S01]  /*93b0*/  STSM.16.M88.4 [R34], R8 ;  /* 0x0000000822007844 */ /* 0x0007e20000000200 */
[----:B------:R-:W-:-:S02]  /*93c0*/  LOP3.LUT R32, R33, 0x380, RZ, 0xc0, !PT ;  /* 0x0000038021207812 */ /* 0x000fc400078ec0ff */
[----:B------:R-:W-:Y:S02]  /*93d0*/  LOP3.LUT R88, R89, 0x380, RZ, 0xc0, !PT ;  /* 0x0000038059587812 */ /* 0x000fe400078ec0ff */
[----:B------:R-:W-:Y:S02]  /*93e0*/  LOP3.LUT R84, R85, 0x380, RZ, 0xc0, !PT ;  /* 0x0000038055547812 */ /* 0x000fe400078ec0ff */
[----:B--2---:R-:W-:Y:S02]  /*93f0*/  F2FP.BF16.F32.PACK_AB R4, R145, R144 ;  /* 0x000000909104723e */ /* 0x004fe400000010ff */
[----:B------:R-:W-:Y:S02]  /*9400*/  F2FP.BF16.F32.PACK_AB R5, R171, R170 ;  /* 0x000000aaab05723e */ /* 0x000fe400000010ff */
        /* <DEDUP_REMOVED lines=19> */
[----:B---3--:R-:W-:Y:S05]  /*9540*/  @P0 BRA `(.L_x_221) ;  /* 0x0000000000cc0947 */ /* 0x008fea0003800000 */
[----:B------:R-:W0:Y:S01]  /*9550*/  LDC R8, c[0x0][0xce8] ;  /* 0x00033a00ff087b82 */ /* 0x000e220000000800 */
[----:B------:R-:W-:Y:S01]  /*9560*/  IMAD R0, RZ, RZ, -UR41 ;  /* 0x80000029ff007e24 */ /* 0x000fe2000f8e02ff */
[----:B------:R-:W-:Y:S02]  /*9570*/  ULDC.64 UR8, c[0x0][0xc90] ;  /* 0x0003240000087ab9 */ /* 0x000fe40000000a00 */
        /* <DEDUP_REMOVED lines=10> */
[----:B------:R-:W-:-:S07]  /*9620*/  IMAD.MOV.U32 R7, RZ, RZ, R13 ;  /* 0x000000ffff077224 */ /* 0x000fce00078e000d */
        /* <DEDUP_REMOVED lines=12> */
[----:B------:R-:W-:Y:S01]  /*96f0*/  SHF.R.S32.HI R11, RZ, 0x1f, R7 ;  /* 0x0000001fff0b7819 */ /* 0x000fe20000011407 */
[----:B------:R-:W-:Y:S01]  /*9700*/  IMAD R13, R12, 0x40, R16 ;  /* 0x000000400c0d7824 */ /* 0x000fe200078e0210 */
        /* <DEDUP_REMOVED lines=9> */
[----:B------:R-:W-:Y:S01]  /*97a0*/  IMAD.MOV R9, RZ, RZ, -R19 ;  /* 0x000000ffff097224 */ /* 0x000fe200078e0a13 */
[----:B------:R-:W-:Y:S02]  /*97b0*/  ULDC UR4, c[0x0][0xb88] ;  /* 0x0002e20000047ab9 */ /* 0x000fe40000000800 */
[----:B------:R-:W-:Y:S01]  /*97c0*/  LEA.HI.X R11, R4, UR5, R5, 0x2, P0 ;  /* 0x00000005040b7c11 */ /* 0x000fe200080f1405 */
[----:B------:R-:W-:Y:S01]  /*97d0*/  SHFL.IDX PT, R6, R10, 0x1, 0x1c1f ;  /* 0x003c1f000a067f89 */ /* 0x000fe200000e0000 */
[----:B------:R-:W-:Y:S01]  /*97e0*/  IMAD R0, R8, UR4, RZ ;  /* 0x0000000408007c24 */ /* 0x000fe2000f8e02ff */
[----:B------:R-:W-:Y:S01]  /*97f0*/  ISETP.NE.AND P0, PT, R18, R9, PT ;  /* 0x000000091200720c */ /* 0x000fe20003f05270 */
[C---:B------:R-:W-:Y:S01]  /*9800*/  VIADD R9, R13.reuse, 0x8 ;  /* 0x000000080d097836 */ /* 0x040fe20000000000 */
[----:B------:R-:W-:Y:S02]  /*9810*/  SHFL.IDX PT, R4, R10, RZ, 0x1c1f ;  /* 0x001c1fff0a047589 */ /* 0x000fe400000e0000 */
[----:B------:R-:W-:-:S02]  /*9820*/  ISETP.GE.OR P1, PT, R13, R0, P0 ;  /* 0x000000000d00720c */ /* 0x000fc40000726670 */
[----:B------:R-:W0:Y:S01]  /*9830*/  SHFL.IDX PT, R5, R11, RZ, 0x1c1f ;  /* 0x001c1fff0b057589 */ /* 0x000e2200000e0000 */
[----:B------:R-:W-:-:S03]  /*9840*/  ISETP.GE.OR P0, PT, R9, R0, P0 ;  /* 0x000000000900720c */ /* 0x000fc60000706670 */
[----:B------:R-:W1:Y:S07]  /*9850*/  SHFL.IDX PT, R7, R11, 0x1, 0x1c1f ;  /* 0x003c1f000b077f89 */ /* 0x000e6e00000e0000 */
[----:B0-----:R0:W-:Y:S04]  /*9860*/  @!P1 ST.E desc[UR38][R4.64], R20 ;  /* 0x0000001404009985 */ /* 0x0011e8000c101926 */
[----:B-1----:R0:W-:Y:S02]  /*9870*/  @!P0 ST.E desc[UR38][R6.64], R3 ;  /* 0x0000000306008985 */ /* 0x0021e4000c101926 */
.L_x_221:
        /* <DEDUP_REMOVED lines=36> */
[----:B------:R-:W-:Y:S01]  /*9ac0*/  ISETP.GE.AND P1, PT, R187, UR12, PT ;  /* 0x0000000cbb007c0c */ /* 0x000fe2000bf26270 */
[----:B------:R-:W5:Y:S01]  /*9ad0*/  LD.E.128 R36, desc[UR38][R36.64] ;  /* 0x0000002624247980 */ /* 0x000f62000c101d00 */
[----:B-1----:R-:W-:Y:S02]  /*9ae0*/  @P3 IMAD.HI.U32 R0, R11, R12, RZ ;  /* 0x0000000c0b003227 */ /* 0x002fe400078e00ff */
[----:B------:R-:W-:Y:S01]  /*9af0*/  LOP3.LUT R3, R4, 0x8, R3, 0xe2, !PT ;  /* 0x0000000804037812 */ /* 0x000fe200078ee203 */
[----:B------:R-:W-:Y:S01]  /*9b00*/  UIMAD UR6, UR10, UR8, URZ ;  /* 0x000000080a0672a4 */ /* 0x000fe2000f8e023f */
[----:B------:R-:W-:Y:S01]  /*9b10*/  IMAD.MOV.U32 R4, RZ, RZ, R11 ;  /* 0x000000ffff047224 */ /* 0x000fe200078e000b */
[----:B------:R-:W5:Y:S01]  /*9b20*/  LD.E.128 R32, desc[UR38][R32.64] ;  /* 0x0000002620207980 */ /* 0x000f62000c101d00 */
[----:B---3--:R-:W-:-:S03]  /*9b30*/  @P3 SHF.R.U32.HI R4, RZ, R7, R0 ;  /* 0x00000007ff043219 */ /* 0x008fc60000011600 */
[----:B------:R-:W5:Y:S01]  /*9b40*/  LD.E.128 R88, desc[UR38][R88.64] ;  /* 0x0000002658587980 */ /* 0x000f62000c101d00 */
[----:B------:R-:W-:Y:S01]  /*9b50*/  SEL R0, RZ, 0xffffffff, P1 ;  /* 0xffffffffff007807 */ /* 0x000fe20000800000 */
[----:B------:R-:W-:Y:S01]  /*9b60*/  UIMAD.WIDE.U32 UR4, UR7, UR8, URZ ;  /* 0x00000008070472a5 */ /* 0x000fe2000f8e003f */
[--C-:B------:R-:W-:Y:S01]  /*9b70*/  SHF.R.S32.HI R7, RZ, 0x1f, R4.reuse ;  /* 0x0000001fff077819 */ /* 0x100fe20000011404 */
[----:B------:R-:W-:Y:S01]  /*9b80*/  UIMAD UR6, UR7, UR9, UR6 ;  /* 0x00000009070672a4 */ /* 0x000fe2000f8e0206 */
[----:B------:R-:W-:Y:S01]  /*9b90*/  ISETP.GE.AND P0, PT, R186, UR12, PT ;  /* 0x0000000cba007c0c */ /* 0x000fe2000bf06270 */
[----:B------:R-:W-:Y:S01]  /*9ba0*/  IMAD.SHL.U32 R0, R0, 0x10, RZ ;  /* 0x0000001000007824 */ /* 0x000fe200078e00ff */
[----:B------:R-:W-:Y:S01]  /*9bb0*/  ULDC.64 UR8, c[0x0][0xbf0] ;  /* 0x0002fc0000087ab9 */ /* 0x000fe20000000a00 */
[----:B------:R-:W-:Y:S01]  /*9bc0*/  UIADD3 UR5, UR5, UR6, URZ ;  /* 0x0000000605057290 */ /* 0x000fe2000fffe03f */
[----:B------:R-:W-:Y:S01]  /*9bd0*/  IMAD.MOV R6, RZ, RZ, -R4 ;  /* 0x000000ffff067224 */ /* 0x000fe200078e0a04 */
[----:B------:R-:W-:Y:S01]  /*9be0*/  UIMAD UR6, UR11, UR8, URZ ;  /* 0x000000080b0672a4 */ /* 0x000fe2000f8e023f */
[----:B------:R-:W-:Y:S01]  /*9bf0*/  SEL R5, RZ, 0xffffffff, P0 ;  /* 0xffffffffff057807 */ /* 0x000fe20000000000 */
[----:B--2---:R-:W-:Y:S01]  /*9c00*/  IMAD R7, R7, R8, RZ ;  /* 0x0000000807077224 */ /* 0x004fe200078e02ff */
[----:B------:R-:W-:Y:S01]  /*9c10*/  LOP3.LUT R0, R0, 0x10, R3, 0xe2, !PT ;  /* 0x0000001000007812 */ /* 0x000fe200078ee203 */
[----:B------:R-:W-:Y:S01]  /*9c20*/  IMAD R3, R10, R6, R11 ;  /* 0x000000060a037224 */ /* 0x000fe200078e020b */
[----:B------:R-:W-:Y:S01]  /*9c30*/  UIMAD UR6, UR42, UR9, UR6 ;  /* 0x000000092a0672a4 */ /* 0x000fe2000f8e0206 */
[----:B------:R-:W-:Y:S01]  /*9c40*/  IMAD R9, R4, R9, R7 ;  /* 0x0000000904097224 */ /* 0x000fe200078e0207 */
[----:B------:R-:W-:Y:S01]  /*9c50*/  UIMAD.WIDE.U32 UR42, UR42, UR8, UR4 ;  /* 0x000000082a2a72a5 */ /* 0x000fe2000f8e0004 */
[----:B------:R-:W-:Y:S01]  /*9c60*/  IMAD.SHL.U32 R7, R5, 0x20, RZ ;  /* 0x0000002005077824 */ /* 0x000fe200078e00ff */
[----:B------:R-:W-:Y:S01]  /*9c70*/  ISETP.GE.AND P0, PT, R216, UR12, PT ;  /* 0x0000000cd8007c0c */ /* 0x000fe2000bf06270 */
[----:B------:R-:W-:Y:S01]  /*9c80*/  ULDC.64 UR4, c[0x0][0xbd8] ;  /* 0x0002f60000047ab9 */ /* 0x000fe20000000a00 */
[----:B------:R-:W-:Y:S01]  /*9c90*/  SHF.R.S32.HI R6, RZ, 0x1f, R3 ;  /* 0x0000001fff067819 */ /* 0x000fe20000011403 */
[----:B------:R-:W-:Y:S01]  /*9ca0*/  UIADD3 UR43, UR43, UR6, URZ ;  /* 0x000000062b2b7290 */ /* 0x000fe2000fffe03f */
[----:B------:R-:W-:Y:S01]  /*9cb0*/  LOP3.LUT R0, R7, 0x20, R0, 0xe2, !PT ;  /* 0x0000002007007812 */ /* 0x000fe200078ee200 */
[----:B------:R-:W5:Y:S01]  /*9cc0*/  LD.E.128 R84, desc[UR38][R84.64] ;  /* 0x0000002654547980 */ /* 0x000f62000c101d00 */
[----:B------:R-:W-:Y:S01]  /*9cd0*/  SEL R7, RZ, 0x40, P0 ;  /* 0x00000040ff077807 */ /* 0x000fe20000000000 */
[----:B------:R-:W-:Y:S01]  /*9ce0*/  IMAD R6, R6, UR4, RZ ;  /* 0x0000000406067c24 */ /* 0x000fe2000f8e02ff */
[----:B------:R-:W-:Y:S01]  /*9cf0*/  ULDC.64 UR6, c[0x0][0xb80] ;  /* 0x0002e00000067ab9 */ /* 0x000fe20000000a00 */
[----:B------:R-:W5:Y:S01]  /*9d00*/  LD.E.128 R108, desc[UR38][R110.64] ;  /* 0x000000266e6c7980 */ /* 0x000f62000c101d00 */
[----:B------:R-:W-:Y:S01]  /*9d10*/  IMAD.WIDE.U32 R4, R4, R8, UR42 ;  /* 0x0000002a04047e25 */ /* 0x000fe2000f8e0008 */
[----:B------:R-:W-:Y:S01]  /*9d20*/  LOP3.LUT R0, R0, R7, RZ, 0xfc, !PT ;  /* 0x0000000700007212 */ /* 0x000fe200078efcff */
[----:B------:R-:W-:Y:S01]  /*9d30*/  BSSY B0, `(.L_x_222) ;  /* 0x0000039000007945 */ /* 0x000fe20003800000 */
[----:B------:R-:W-:Y:S01]  /*9d40*/  @!PT LDS RZ, [RZ] ;  /* 0x00000000fffff984 */ /* 0x000fe20000000800 */
[----:B------:R-:W-:Y:S01]  /*9d50*/  @!PT LDS RZ, [RZ] ;  /* 0x00000000fffff984 */ /* 0x000fe20000000800 */
[----:B------:R-:W-:Y:S01]  /*9d60*/  @!PT LDS RZ, [RZ] ;  /* 0x00000000fffff984 */ /* 0x000fe20000000800 */
[----:B------:R-:W-:Y:S01]  /*9d70*/  @!PT LDS RZ, [RZ] ;  /* 0x00000000fffff984 */ /* 0x000fe20000000800 */
[----:B------:R0:W-:Y:S06]  /*9d80*/  MEMBAR.ALL.CTA ;  /* 0x0000000000007992 */ /* 0x0001ec0000008000 */
[----:B0-----:R-:W0:Y:S01]  /*9d90*/  FENCE.VIEW.ASYNC.S ;  /* 0x00000000000073c6 */ /* 0x001e220000000000 */
[----:B------:R-:W-:Y:S01]  /*9da0*/  IMAD R7, R3, UR5, R6 ;  /* 0x0000000503077c24 */ /* 0x000fe2000f8e0206 */
[----:B------:R-:W-:Y:S01]  /*9db0*/  ULDC UR5, c[0x0][0xb88] ;  /* 0x0002e20000057ab9 */ /* 0x000fe20000000800 */
[----:B------:R-:W-:Y:S01]  /*9dc0*/  IMAD.IADD R5, R5, 0x1, R9 ;  /* 0x0000000105057824 */ /* 0x000fe200078e0209 */
[----:B------:R-:W-:Y:S01]  /*9dd0*/  ISETP.GE.AND P0, PT, R215, UR12, PT ;  /* 0x0000000cd7007c0c */ /* 0x000fe2000bf06270 */
[----:B------:R-:W-:-:S02]  /*9de0*/  IMAD R25, R10, UR5, RZ ;  /* 0x000000050a197c24 */ /* 0x000fc4000f8e02ff */
[----:B------:R-:W-:Y:S02]  /*9df0*/  IMAD R24, R13, 0x40, R214 ;  /* 0x000000400d187824 */ /* 0x000fe400078e02d6 */
        /* <DEDUP_REMOVED lines=44> */
.L_x_223:
[----:B------:R-:W-:Y:S05]  /*a0c0*/  BSYNC B0 ;  /* 0x0000000000007941 */ /* 0x000fea0003800000 */
.L_x_222:
        /* <DEDUP_REMOVED lines=37> */
.L_x_225:
[----:B------:R-:W-:Y:S05]  /*a320*/  BSYNC B0 ;  /* 0x0000000000007941 */ /* 0x000fea0003800000 */
.L_x_224:
[----:B------:R-:W4:Y:S02]  /*a330*/  LDC R0, c[0x0][0xd34] ;  /* 0x00034d00ff007b82 */ /* 0x000f240000000800 */
[----:B----4-:R-:W-:-:S13]  /*a340*/  ISETP.LE.AND P0, PT, R0, UR40, PT ;  /* 0x0000002800007c0c */ /* 0x010fda000bf03270 */
[----:B------:R-:W-:Y:S05]  /*a350*/  @!P0 BRA `(.L_x_226) ;  /* 0xffffff6c001c8947 */ /* 0x000fea000383ffff */
[----:B------:R-:W-:Y:S05]  /*a360*/  EXIT ;  /* 0x000000000000794d */ /* 0x000fea0003800000 */
.L_x_194:
        /* <DEDUP_REMOVED lines=8> */
[----:B------:R0:W-:Y:S07]  /*a3f0*/  STL [R1+0x8], R3 ;  /* 0x0000080301007387 */ /* 0x0001ee0000100800 */
[----:B------:R-:W-:Y:S05]  /*a400*/  @P0 BRA `(.L_x_227) ;  /* 0x0000005800500947 */ /* 0x000fea0003800000 */
[----:B------:R-:W1:Y:S01]  /*a410*/  S2UR UR4, SR_CgaCtaId ;  /* 0x00000000000479c3 */ /* 0x000e620000008800 */
[C---:B------:R-:W-:Y:S01]  /*a420*/  IMAD.SHL.U32 R2, R0.reuse, 0x8, RZ ;  /* 0x0000000800027824 */ /* 0x040fe200078e00ff */
[----:B------:R-:W-:Y:S01]  /*a430*/  LOP3.LUT R5, R0, 0x7f, RZ, 0xc0, !PT ;  /* 0x0000007f00057812 */ /* 0x000fe200078ec0ff */
[----:B------:R-:W-:Y:S01]  /*a440*/  UMOV UR36, 0x400 ;  /* 0x0000040000247882 */ /* 0x000fe20000000000 */
[----:B------:R-:W-:Y:S01]  /*a450*/  IMAD.MOV.U32 R19, RZ, RZ, RZ ;  /* 0x000000ffff137224 */ /* 0x000fe200078e00ff */
[----:B------:R-:W-:Y:S01]  /*a460*/  ULDC.64 UR40, c[0x0][0x198] ;  /* 0x0000660000287ab9 */ /* 0x000fe20000000a00 */
[C---:B0-----:R-:W-:Y:S01]  /*a470*/  LOP3.LUT R3, R2.reuse, 0x1f8, RZ, 0xc0, !PT ;  /* 0x000001f802037812 */ /* 0x041fe200078ec0ff */
[----:B------:R-:W-:Y:S01]  /*a480*/  ULDC UR37, c[0x0][0xc] ;  /* 0x0000030000257ab9 */ /* 0x000fe20000000800 */
[----:B------:R-:W-:Y:S02]  /*a490*/  LOP3.LUT R2, R2, 0x38, RZ, 0xc0, !PT ;  /* 0x0000003802027812 */ /* 0x000fe400078ec0ff */
        /* <DEDUP_REMOVED lines=8> */
[----:B------:R-:W-:Y:S01]  /*a520*/  LEA R4, R3, UR36, 0x1 ;  /* 0x0000002403047c11 */ /* 0x000fe2000f8e08ff */
[----:B------:R-:W-:-:S04]  /*a530*/  IMAD.U32 R3, RZ, RZ, UR5 ;  /* 0x00000005ff037e24 */ /* 0x000fc8000f8e00ff */
[----:B------:R0:W-:Y:S04]  /*a540*/  STL [R1+0x4], R4 ;  /* 0x0000040401007387 */ /* 0x0001e80000100800 */
[----:B------:R1:W-:Y:S04]  /*a550*/  STL [R1+0x24], R3 ;  /* 0x0000240301007387 */ /* 0x0003e80000100800 */
[----:B------:R2:W-:Y:S01]  /*a560*/  STL [R1+0x8], R0 ;  /* 0x0000080001007387 */ /* 0x0005e20000100800 */
[----:B0-----:R-:W-:-:S03]  /*a570*/  LOP3.LUT R4, R2, 0x80, RZ, 0xfc, !PT ;  /* 0x0000008002047812 */ /* 0x001fc600078efcff */
[----:B------:R0:W-:Y:S01]  /*a580*/  STL [R1+0x50], RZ ;  /* 0x000050ff01007387 */ /* 0x0001e20000100800 */
[C---:B------:R-:W-:Y:S02]  /*a590*/  LOP3.LUT R4, R2.reuse, 0x140, RZ, 0xfc, !PT ;  /* 0x0000014002047812 */ /* 0x040fe400078efcff */
[C---:B-1----:R-:W-:Y:S02]  /*a5a0*/  LOP3.LUT R3, R2.reuse, 0xc0, RZ, 0xfc, !PT ;  /* 0x000000c002037812 */ /* 0x042fe400078efcff */
[C---:B------:R-:W-:Y:S02]  /*a5b0*/  LOP3.LUT R3, R2.reuse, 0x180, RZ, 0xfc, !PT ;  /* 0x0000018002037812 */ /* 0x040fe400078efcff */
[C---:B--2---:R-:W-:Y:S02]  /*a5c0*/  LOP3.LUT R0, R2.reuse, 0x40, RZ, 0xfc, !PT ;  /* 0x0000004002007812 */ /* 0x044fe400078efcff */
[C---:B------:R-:W-:Y:S02]  /*a5d0*/  LOP3.LUT R0, R2.reuse, 0x100, RZ, 0xfc, !PT ;  /* 0x0000010002007812 */ /* 0x040fe400078efcff */
[----:B0-----:R-:W-:-:S07]  /*a5e0*/  LOP3.LUT R0, R2, 0x1c0, RZ, 0xfc, !PT ;  /* 0x000001c002007812 */ /* 0x001fce00078efcff */
.L_x_323:
        /* <DEDUP_REMOVED lines=11> */
[----:B0-----:R-:W-:-:S13]  /*a6a0*/  ISETP.NE.AND P0, PT, R0, 0x1, PT ;  /* 0x000000010000780c */ /* 0x001fda0003f05270 */
[----:B------:R-:W2:Y:S08]  /*a6b0*/  @P0 LDC R2, c[0x0][0xd3c] ;  /* 0x00034f00ff020b82 */ /* 0x000eb00000000800 */
[----:B------:R-:W0:Y:S01]  /*a6c0*/  @P0 LDC R0, c[0x0][0xd40] ;  /* 0x00035000ff000b82 */ /* 0x000e220000000800 */
[----:B--2---:R-:W-:-:S04]  /*a6d0*/  @P0 IMAD.HI.U32 R2, R3, R2, RZ ;  /* 0x0000000203020227 */ /* 0x004fc800078e00ff */
[----:B------:R-:W-:Y:S01]  /*a6e0*/  IMAD.MOV.U32 R4, RZ, RZ, R3 ;  /* 0x000000ffff047224 */ /* 0x000fe200078e0003 */
[----:B0-----:R-:W-:Y:S02]  /*a6f0*/  @P0 SHF.R.U32.HI R4, RZ, R0, R2 ;  /* 0x00000000ff040219 */ /* 0x001fe40000011602 */
[----:B-1----:R-:W-:-:S03]  /*a700*/  ISETP.NE.AND P0, PT, R17, 0x1, PT ;  /* 0x000000011100780c */ /* 0x002fc60003f05270 */
[----:B------:R-:W-:Y:S01]  /*a710*/  IMAD.MOV.U32 R5, RZ, RZ, R4 ;  /* 0x000000ffff057224 */ /* 0x000fe200078e0004 */
[----:B------:R-:W-:Y:S09]  /*a720*/  STL [R1+0x14], R4 ;  /* 0x0000140401007387 */ /* 0x000ff20000100800 */
[----:B------:R-:W0:Y:S02]  /*a730*/  @P0 LDC.64 R2, c[0x0][0xd48] ;  /* 0x00035200ff020b82 */ /* 0x000e240000000a00 */
[----:B0-----:R-:W-:-:S05]  /*a740*/  @P0 IMAD.HI.U32 R2, R4, R2, RZ ;  /* 0x0000000204020227 */ /* 0x001fca00078e00ff */
[----:B------:R-:W-:Y:S02]  /*a750*/  @P0 SHF.R.U32.HI R5, RZ, R3, R2 ;  /* 0x00000003ff050219 */ /* 0x000fe40000011602 */
[----:B------:R-:W-:-:S03]  /*a760*/  PLOP3.LUT P0, PT, PT, PT, UP0, 0x80, 0x0 ;  /* 0x000000000000781c */ /* 0x000fc60003f0f008 */
[----:B------:R-:W-:Y:S01]  /*a770*/  IMAD.MOV R0, RZ, RZ, -R5 ;  /* 0x000000ffff007224 */ /* 0x000fe200078e0a05 */
[----:B------:R-:W-:Y:S03]  /*a780*/  STL [R1+0x10], R5 ;  /* 0x0000100501007387 */ /* 0x000fe60000100800 */
[----:B------:R-:W-:Y:S02]  /*a790*/  IMAD R17, R17, R0, R4 ;  /* 0x0000000011117224 */ /* 0x000fe400078e0204 */
[----:B------:R-:W0:Y:S02]  /*a7a0*/  LDC R0, c[0x0][0x2f0] ;  /* 0x0000bc00ff007b82 */ /* 0x000e240000000800 */
[----:B0-----:R-:W-:-:S04]  /*a7b0*/  IMAD R2, R0, UR4, RZ ;  /* 0x0000000400027c24 */ /* 0x001fc8000f8e02ff */
[----:B------:R-:W-:Y:S01]  /*a7c0*/  VIADD R0, R2, 0x3f ;  /* 0x0000003f02007836 */ /* 0x000fe20000000000 */
[----:B------:R0:W-:Y:S04]  /*a7d0*/  STL [R1+0x4c], R2 ;  /* 0x00004c0201007387 */ /* 0x0001e80000100800 */
[----:B0-----:R-:W-:-:S04]  /*a7e0*/  SHF.R.S32.HI R2, RZ, 0x1f, R0 ;  /* 0x0000001fff027819 */ /* 0x001fc80000011400 */
        /* <DEDUP_REMOVED lines=8> */
[----:B------:R-:W-:Y:S02]  /*a870*/  IMAD.U32 R4, RZ, RZ, UR6 ;  /* 0x00000006ff047e24 */ /* 0x000fe4000f8e00ff */
[----:B------:R-:W1:Y:S01]  /*a880*/  LDC.64 R2, c[0x4][R2] ;  /* 0x0100000002027b82 */ /* 0x000e620000000a00 */
        /* <DEDUP_REMOVED lines=9> */
[----:B01----:R-:W-:Y:S05]  /*a920*/  CALL.ABS.NOINC R2 ;  /* 0x0000000002007343 */ /* 0x003fea0003c00000 */
.L_x_228:
        /* <DEDUP_REMOVED lines=19> */
[----:B0-2---:R-:W-:Y:S05]  /*aa60*/  CALL.ABS.NOINC R2 ;  /* 0x0000000002007343 */ /* 0x005fea0003c00000 */
.L_x_230:
        /* <DEDUP_REMOVED lines=15> */
.L_x_229:
[----:B------:R-:W2:Y:S01]  /*ab60*/  LDL R2, [R1+0x20] ;  /* 0x0000200001027983 */ /* 0x000ea20000100800 */
[----:B------:R-:W-:-:S03]  /*ab70*/  ULDC.64 UR4, c[0x0][0xaf0] ;  /* 0x0002bc0000047ab9 */ /* 0x000fc60000000a00 */
[----:B0-----:R-:W3:Y:S01]  /*ab80*/  LDL R0, [R1+0x10] ;  /* 0x0000100001007983 */ /* 0x001ee20000100800 */
[----:B------:R-:W-:-:S04]  /*ab90*/  ISETP.NE.U32.AND P0, PT, RZ, UR4, PT ;  /* 0x00000004ff007c0c */ /* 0x000fc8000bf05070 */
[----:B------:R-:W-:Y:S01]  /*aba0*/  ISETP.NE.AND.EX P0, PT, RZ, UR5, PT, P0 ;  /* 0x00000005ff007c0c */ /* 0x000fe2000bf05300 */
[----:B--2---:R-:W-:-:S12]  /*abb0*/  IMAD.MOV.U32 R16, RZ, RZ, R2 ;  /* 0x000000ffff107224 */ /* 0x004fd800078e0002 */
[----:B------:R-:W0:Y:S01]  /*abc0*/  @P0 LDC.64 R2, c[0x0][0xaf0] ;  /* 0x0002bc00ff020b82 */ /* 0x000e220000000a00 */
[----:B---3--:R-:W-:Y:S02]  /*abd0*/  IMAD.MOV.U32 R7, RZ, RZ, R0 ;  /* 0x000000ffff077224 */ /* 0x008fe400078e0000 */
[----:B0-----:R-:W-:-:S05]  /*abe0*/  @P0 IMAD.WIDE R2, R0, 0x4, R2 ;  /* 0x0000000400020825 */ /* 0x001fca00078e0202 */
[----:B------:R0:W2:Y:S01]  /*abf0*/  @P0 LDG.E R7, desc[UR38][R2.64] ;  /* 0x0000002602070981 */ /* 0x0000a2000c1e1900 */
[----:B------:R-:W-:Y:S01]  /*ac00*/  VIADD R9, R16, 0xffffffff ;  /* 0xffffffff10097836 */ /* 0x000fe20000000000 */
[----:B------:R-:W-:Y:S01]  /*ac10*/  UMOV UR4, 0xffffffff ;  /* 0xffffffff00047882 */ /* 0x000fe20000000000 */
[----:B------:R-:W-:Y:S01]  /*ac20*/  LOP3.LUT R18, R18, 0xfffffffe, RZ, 0xc0, !PT ;  /* 0xfffffffe12127812 */ /* 0x000fe200078ec0ff */
[----:B0-----:R-:W0:Y:S02]  /*ac30*/  LDC.64 R2, c[0x0][0x418] ;  /* 0x00010600ff027b82 */ /* 0x001e240000000a00 */
[----:B0-----:R-:W-:-:S04]  /*ac40*/  ISETP.NE.U32.AND P0, PT, R2, RZ, PT ;  /* 0x000000ff0200720c */ /* 0x001fc80003f05070 */
[----:B------:R-:W-:-:S13]  /*ac50*/  ISETP.NE.AND.EX P1, PT, R3, RZ, PT, P0 ;  /* 0x000000ff0300720c */ /* 0x000fda0003f25300 */
[----:B------:R-:W-:Y:S02]  /*ac60*/  @P1 LOP3.LUT R18, R18, 0x1, RZ, 0xfc, !PT ;  /* 0x0000000112121812 */ /* 0x000fe400078efcff */
[----:B--2---:R-:W-:Y:S01]  /*ac70*/  SHF.R.S32.HI R8, RZ, 0x1f, R7 ;  /* 0x0000001fff087819 */ /* 0x004fe20000011407 */
[----:B------:R0:W-:Y:S01]  /*ac80*/  STL [R1], R7 ;  /* 0x0000000701007387 */ /* 0x0001e20000100800 */
[----:B------:R-:W-:-:S03]  /*ac90*/  SEL R16, R7, RZ, !P1 ;  /* 0x000000ff07107207 */ /* 0x000fc60004800000 */
[----:B------:R0:W-:Y:S04]  /*aca0*/  STL [R1+0x1c], R9 ;  /* 0x00001c0901007387 */ /* 0x0001e80000100800 */
[----:B------:R0:W-:Y:S01]  /*acb0*/  STL [R1+0xc], R8 ;  /* 0x00000c0801007387 */ /* 0x0001e20000100800 */
[----:B------:R-:W-:Y:S05]  /*acc0*/  BRA.DIV UR4, `(.L_x_231) ;  /* 0x0000005604647947 */ /* 0x000fea000b800000 */
[----:B------:R-:W1:Y:S02]  /*acd0*/  S2R R0, SR_TID.X ;  /* 0x0000000000007919 */ /* 0x000e640000002100 */
[----:B-1----:R-:W-:-:S04]  /*ace0*/  SHF.R.U32.HI R0, RZ, 0x5, R0 ;  /* 0x00000005ff007819 */ /* 0x002fc80000011600 */
[----:B------:R-:W-:-:S05]  /*acf0*/  LOP3.LUT R0, R0, 0x3, RZ, 0xc0, !PT ;  /* 0x0000000300007812 */ /* 0x000fca00078ec0ff */
[----:B------:R1:W2:Y:S02]  /*ad00*/  SHFL.IDX PT, R14, R0, RZ, 0x1f ;  /* 0x00001fff000e7589 */ /* 0x0002a400000e0000 */
.L_x_338:
[----:B--2---:R-:W-:Y:S02]  /*ad10*/  ISETP.NE.AND P0, PT, R14, RZ, PT ;  /* 0x000000ff0e00720c */ /* 0x004fe40003f05270 */
[----:B------:R-:W-:Y:S02]  /*ad20*/  PLOP3.LUT P2, PT, PT, PT, PT, 0x8, 0x0 ;  /* 0x000000000000781c */ /* 0x000fe40003f4e170 */
[----:B------:R-:W-:-:S11]  /*ad30*/  LOP3.LUT R18, R18, 0xfffffffd, RZ, 0xc0, !PT ;  /* 0xfffffffd12127812 */ /* 0x000fd600078ec0ff */
[----:B------:R-:W-:Y:S01]  /*ad40*/  @P2 LOP3.LUT R18, R18, 0x2, RZ, 0xfc, !PT ;  /* 0x0000000212122812 */ /* 0x000fe200078efcff */
[----:B------:R-:W-:Y:S06]  /*ad50*/  @P0 BRA `(.L_x_232) ;  /* 0x0000000000f40947 */ /* 0x000fec0003800000 */
[----:B------:R-:W-:-:S03]  /*ad60*/  UMOV UR4, 0xffffffff ;  /* 0xffffffff00047882 */ /* 0x000fc60000000000 */
[----:B------:R-:W-:Y:S05]  /*ad70*/  BRA.DIV UR4, `(.L_x_233) ;  /* 0x00000056046c7947 */ /* 0x000fea000b800000 */
[----:B------:R-:W-:-:S13]  /*ad80*/  ELECT P6, URZ, PT ;  /* 0x00000000003f782f */ /* 0x000fda00038c0000 */
.L_x_341:
[----:B------:R-:W-:Y:S05]  /*ad90*/  @!P6 BRA `(.L_x_232) ;  /* 0x0000000000e4e947 */ /* 0x000fea0003800000 */
[----:B------:R2:W-:Y:S01]  /*ada0*/  STL [R1+0x40], R9 ;  /* 0x0000400901007387 */ /* 0x0005e20000100800 */
[----:B------:R-:W-:Y:S01]  /*adb0*/  IMAD.MOV.U32 R16, RZ, RZ, R7 ;  /* 0x000000ffff107224 */ /* 0x000fe200078e0007 */
[----:B------:R-:W-:Y:S06]  /*adc0*/  @!P1 BRA `(.L_x_234) ;  /* 0x0000000000489947 */ /* 0x000fec0003800000 */
[----:B------:R-:W3:Y:S01]  /*add0*/  LDC R6, c[0x0][0x43c] ;  /* 0x00010f00ff067b82 */ /* 0x000ee20000000800 */
[----:B------:R-:W-:Y:S01]  /*ade0*/  ULDC.64 UR4, c[0x0][0x428] ;  /* 0x00010a0000047ab9 */ /* 0x000fe20000000a00 */
[----:B---3--:R-:W-:-:S13]  /*adf0*/  ISETP.NE.AND P0, PT, R6, 0x1, PT ;  /* 0x000000010600780c */ /* 0x008fda0003f05270 */
[----:B------:R-:W1:Y:S02]  /*ae00*/  @P0 LDC.64 R4, c[0x0][0x440] ;  /* 0x00011000ff040b82 */ /* 0x000e640000000a00 */
[----:B-1----:R-:W-:-:S04]  /*ae10*/  @P0 IMAD.HI.U32 R0, R9, R4, RZ ;  /* 0x0000000409000227 */ /* 0x002fc800078e00ff */
[----:B------:R-:W-:Y:S01]  /*ae20*/  IMAD.MOV.U32 R4, RZ, RZ, R9 ;  /* 0x000000ffff047224 */ /* 0x000fe200078e0009 */
[----:B------:R-:W-:-:S04]  /*ae30*/  @P0 SHF.R.U32.HI R4, RZ, R5, R0 ;  /* 0x00000005ff040219 */ /* 0x000fc80000011600 */
[--C-:B------:R-:W-:Y:S01]  /*ae40*/  SHF.R.S32.HI R5, RZ, 0x1f, R4.reuse ;  /* 0x0000001fff057819 */ /* 0x100fe20000011404 */
[----:B------:R-:W-:-:S04]  /*ae50*/  IMAD.MOV R0, RZ, RZ, -R4 ;  /* 0x000000ffff007224 */ /* 0x000fc800078e0a04 */
[----:B------:R-:W-:Y:S02]  /*ae60*/  IMAD R0, R6, R0, R9 ;  /* 0x0000000006007224 */ /* 0x000fe400078e0209 */
[----:B------:R-:W-:-:S03]  /*ae70*/  IMAD.WIDE.U32 R4, R7, UR4, R4 ;  /* 0x0000000407047c25 */ /* 0x000fc6000f8e0004 */
[----:B------:R1:W-:Y:S01]  /*ae80*/  STL [R1+0x40], R0 ;  /* 0x0000400001007387 */ /* 0x0003e20000100800 */
[----:B------:R-:W-:Y:S01]  /*ae90*/  LEA R2, P0, R4, R2, 0x2 ;  /* 0x0000000204027211 */ /* 0x000fe200078010ff */
[----:B-1----:R-:W-:-:S04]  /*aea0*/  IMAD R0, R8, UR4, RZ ;  /* 0x0000000408007c24 */ /* 0x002fc8000f8e02ff */
[----:B------:R-:W-:-:S04]  /*aeb0*/  IMAD R0, R7, UR5, R0 ;  /* 0x0000000507007c24 */ /* 0x000fc8000f8e0200 */
[----:B------:R-:W-:-:S05]  /*aec0*/  IMAD.IADD R0, R5, 0x1, R0 ;  /* 0x0000000105007824 */ /* 0x000fca00078e0200 */
[----:B------:R-:W-:-:S05]  /*aed0*/  LEA.HI.X R3, R4, R3, R0, 0x2, P0 ;  /* 0x0000000304037211 */ /* 0x000fca00000f1400 */
[----:B------:R3:W5:Y:S02]  /*aee0*/  LDG.E R16, desc[UR38][R2.64] ;  /* 0x0000002602107981 */ /* 0x000764000c1e1900 */
.L_x_234:
[----:B---3--:R-:W3:Y:S01]  /*aef0*/  LDL R2, [R1+0x8] ;  /* 0x0000080001027983 */ /* 0x008ee20000100800 */
[----:B-1----:R-:W-:Y:S02]  /*af00*/  LEA R0, R19, UR36, 0x3 ;  /* 0x0000002413007c11 */ /* 0x002fe4000f8e18ff */
[----:B---3--:R-:W-:-:S04]  /*af10*/  SHF.L.U32 R2, R2, 0x1f, RZ ;  /* 0x0000001f02027819 */ /* 0x008fc800000006ff */
[----:B------:R-:W1:Y:S02]  /*af20*/  SYNCS.PHASECHK.TRANS64.TRYWAIT P0, [R0+URZ+0x38840], R2 ;  /* 0x03884002000075a7 */ /* 0x000e64000800017f */
[----:B-1----:R-:W-:Y:S05]  /*af30*/  @!P0 BRA `(.L_x_235) ;  /* 0x00000054001c8947 */ /* 0x002fea0003800000 */
.L_x_342:
[----:B------:R-:W3:Y:S02]  /*af40*/  S2R R3, SR_TID.X ;  /* 0x0000000000037919 */ /* 0x000ee40000002100 */
[----:B---3--:R-:W-:-:S04]  /*af50*/  LOP3.LUT R3, R3, 0x7f, RZ, 0xc0, !PT ;  /* 0x0000007f03037812 */ /* 0x008fc800078ec0ff */
[----:B------:R-:W-:-:S13]  /*af60*/  ISETP.NE.AND P0, PT, R3, RZ, PT ;  /* 0x000000ff0300720c */ /* 0x000fda0003f05270 */
[----:B------:R-:W-:Y:S05]  /*af70*/  @P0 BRA `(.L_x_236) ;  /* 0x00000000001c0947 */ /* 0x000fea0003800000 */
[----:B------:R-:W3:Y:S01]  /*af80*/  S2R R3, SR_TID.X ;  /* 0x0000000000037919 */ /* 0x000ee20000002100 */
[----:B-1----:R-:W-:-:S04]  /*af90*/  IMAD.MOV.U32 R2, RZ, RZ, 0x2000 ;  /* 0x00002000ff027424 */ /* 0x002fc800078e00ff */
[----:B------:R4:W-:Y:S01]  /*afa0*/  SYNCS.ARRIVE.TRANS64 RZ, [R0+URZ+0x38830], R2 ;  /* 0x0388300200ff79a7 */ /* 0x0009e2000800003f */
[----:B---3--:R-:W-:-:S04]  /*afb0*/  LOP3.LUT R3, R3, 0x1f, RZ, 0xc0, !PT ;  /* 0x0000001f03037812 */ /* 0x008fc800078ec0ff */
[----:B------:R-:W-:-:S13]  /*afc0*/  ISETP.NE.AND P0, PT, R3, RZ, PT ;  /* 0x000000ff0300720c */ /* 0x000fda0003f05270 */
[----:B----4-:R-:W-:Y:S05]  /*afd0*/  @!P0 BRA `(.L_x_236) ;  /* 0x0000000000048947 */ /* 0x010fea0003800000 */
[----:B------:R-:W-:Y:S01]  /*afe0*/  BPT.TRAP 0x1 ;  /* 0x000000040000795c */ /* 0x000fe20000300000 */
.L_x_236:
[----:B-1----:R-:W3:Y:S01]  /*aff0*/  LDL R2, [R1+0x40] ;  /* 0x0000400001027983 */ /* 0x002ee20000100800 */
        /* <DEDUP_REMOVED lines=8> */
[----:B------:R-:W-:Y:S01]  /*b080*/  UMOV UR10, URZ ;  /* 0x0000003f000a7c82 */ /* 0x000fe20008000000 */
[----:B------:R-:W-:-:S02]  /*b090*/  PLOP3.LUT P0, PT, PT, PT, PT, 0x80, 0x0 ;  /* 0x000000000000781c */ /* 0x000fc40003f0f070 */
[----:B------:R-:W-:Y:S02]  /*b0a0*/  LOP3.LUT R18, R18, 0xfffffffd, RZ, 0xc0, !PT ;  /* 0xfffffffd12127812 */ /* 0x000fe400078ec0ff */
[----:B------:R-:W-:Y:S02]  /*b0b0*/  ULEA UR8, UR8, UR36, 0xd ;  /* 0x0000002408087291 */ /* 0x000fe4000f8e683f */
[----:B------:R-:W-:Y:S02]  /*b0c0*/  UIADD3 UR9, UR9, 0x38830, URZ ;  /* 0x0003883009097890 */ /* 0x000fe4000fffe03f */
[----:B------:R-:W-:-:S05]  /*b0d0*/  UIADD3 UR8, UR8, 0x22400, URZ ;  /* 0x0002240008087890 */ /* 0x000fca000fffe03f */
[----:B------:R-:W-:Y:S02]  /*b0e0*/  @P0 LOP3.LUT R18, R18, 0x2, RZ, 0xfc, !PT ;  /* 0x0000000212120812 */ /* 0x000fe400078efcff */
[----:B---3--:R-:W-:-:S13]  /*b0f0*/  R2UR UR11, R2 ;  /* 0x00000000020b72ca */ /* 0x008fda00000e0000 */
[----:B------:R-:W-:-:S09]  /*b100*/  USHF.L.U32 UR11, UR11, 0x6, URZ ;  /* 0x000000060b0b7899 */ /* 0x000fd2000800063f */
[----:B------:R3:W-:Y:S02]  /*b110*/  UTMALDG.4D [UR8], [UR4], desc[UR6] ;  /* 0x00000608040075b4 */ /* 0x0007e40008019000 */
[----:B---3--:R-:W-:Y:S01]  /*b120*/  NOP ;  /* 0x0000000000007918 */ /* 0x008fe20000000000 */
.L_x_232:
[----:B-1----:R-:W3:Y:S01]  /*b130*/  LDL R0, [R1+0x10] ;  /* 0x0000100001007983 */ /* 0x002ee20000100800 */
[----:B------:R-:W-:Y:S05]  /*b140*/  WARPSYNC.ALL ;  /* 0x0000000000007948 */ /* 0x000fea0003800000 */
[----:B------:R-:W-:Y:S01]  /*b150*/  UIADD3 UR4, UR36, 0x20400, URZ ;  /* 0x0002040024047890 */ /* 0x000fe2000fffe03f */
[----:B------:R-:W-:-:S03]  /*b160*/  SHF.R.S32.HI R2, RZ, 0x1f, R17 ;  /* 0x0000001fff027819 */ /* 0x000fc60000011411 */
[----:B------:R-:W-:Y:S01]  /*b170*/  ULOP3.LUT UP0, URZ, UR4, 0x3ff, URZ, 0xc0, !UPT ;  /* 0x000003ff043f7892 */ /* 0x000fe2000f80c03f */
[----:B------:R-:W-:Y:S05]  /*b180*/  BAR.SYNC.DEFER_BLOCKING 0x8, 0x100 ;  /* 0x0204000000007b1d */ /* 0x000fea0000010000 */
[----:B------:R-:W-:Y:S02]  /*b190*/  PLOP3.LUT P0, PT, PT, PT, UP0, 0x80, 0x0 ;  /* 0x000000000000781c */ /* 0x000fe40003f0f008 */
[----:B---3--:R-:W-:-:S05]  /*b1a0*/  SHF.R.S32.HI R0, RZ, 0x1f, R0 ;  /* 0x0000001fff007819 */ /* 0x008fca0000011400 */
[----:B------:R1:W-:Y:S04]  /*b1b0*/  STL [R1+0x44], R0 ;  /* 0x0000440001007387 */ /* 0x0003e80000100800 */
[----:B------:R1:W-:Y:S02]  /*b1c0*/  STL [R1+0x30], R2 ;  /* 0x0000300201007387 */ /* 0x0003e40000100800 */
[----:B------:R-:W-:Y:S05]  /*b1d0*/  @!P0 BRA `(.L_x_237) ;  /* 0x0000000000408947 */ /* 0x000fea0003800000 */
[----:B-1----:R-:W-:Y:S01]  /*b1e0*/  MOV R2, 0x0 ;  /* 0x0000000000027802 */ /* 0x002fe20000000f00 */
[----:B------:R-:W-:Y:S01]  /*b1f0*/  ULDC.64 UR4, c[0x4][0x90] ;  /* 0x0100240000047ab9 */ /* 0x000fe20000000a00 */
[----:B------:R-:W-:Y:S01]  /*b200*/  ULDC.64 UR6, c[0x4][0x98] ;  /* 0x0100260000067ab9 */ /* 0x000fe20000000a00 */
[----:B------:R-:W-:Y:S01]  /*b210*/  ULDC.64 UR8, c[0x4][0x20] ;  /* 0x0100080000087ab9 */ /* 0x000fe20000000a00 */
[----:B------:R-:W-:Y:S02]  /*b220*/  IMAD.U32 R4, RZ, RZ, UR4 ;  /* 0x00000004ff047e24 */ /* 0x000fe4000f8e00ff */
[----:B------:R-:W1:Y:S01]  /*b230*/  LDC.64 R2, c[0x4][R2] ;  /* 0x0100000002027b82 */ /* 0x000e620000000a00 */
[----:B------:R-:W-:Y:S02]  /*b240*/  IMAD.U32 R5, RZ, RZ, UR5 ;  /* 0x00000005ff057e24 */ /* 0x000fe4000f8e00ff */
[----:B------:R-:W-:Y:S02]  /*b250*/  IMAD.U32 R6, RZ, RZ, UR6 ;  /* 0x00000006ff067e24 */ /* 0x000fe4000f8e00ff */
[----:B0-----:R-:W-:-:S02]  /*b260*/  IMAD.U32 R7, RZ, RZ, UR7 ;  /* 0x00000007ff077e24 */ /* 0x001fc4000f8e00ff */
[----:B------:R-:W-:Y:S02]  /*b270*/  IMAD.U32 R10, RZ, RZ, UR8 ;  /* 0x00000008ff0a7e24 */ /* 0x000fe4000f8e00ff */
[----:B------:R-:W-:Y:S02]  /*b280*/  IMAD.U32 R11, RZ, RZ, UR9 ;  /* 0x00000009ff0b7e24 */ /* 0x000fe4000f8e00ff */
[----:B------:R-:W-:Y:S02]  /*b290*/  IMAD.MOV.U32 R8, RZ, RZ, 0x70 ;  /* 0x00000070ff087424 */ /* 0x000fe400078e00ff */
[----:B------:R-:W-:Y:S02]  /*b2a0*/  IMAD.MOV.U32 R12, RZ, RZ, 0x1 ;  /* 0x00000001ff0c7424 */ /* 0x000fe400078e00ff */
[----:B------:R-:W-:-:S07]  /*b2b0*/  IMAD.MOV.U32 R13, RZ, RZ, RZ ;  /* 0x000000ffff0d7224 */ /* 0x000fce00078e00ff */
[----:B------:R-:W-:-:S07]  /*b2c0*/  LEPC R20, `(.L_x_237) ;  /* 0x000000001014794e */ /* 0x000fce0000000000 */
[----:B-12---:R-:W-:Y:S05]  /*b2d0*/  CALL.ABS.NOINC R2 ;  /* 0x0000000002007343 */ /* 0x006fea0003c00000 */
.L_x_237:
[----:B------:R-:W3:Y:S01]  /*b2e0*/  LDL.LU R4, [R1+0x14] ;  /* 0x0000140001047983 */ /* 0x000ee20000300800 */
[----:B0-----:R-:W0:Y:S01]  /*b2f0*/  LDC R7, c[0x0][0x448] ;  /* 0x00011200ff077b82 */ /* 0x001e220000000800 */
[----:B------:R-:W-:Y:S01]  /*b300*/  ULDC UR4, c[0x0][0xd38] ;  /* 0x00034e0000047ab9 */ /* 0x000fe20000000800 */
[----:B------:R-:W-:Y:S01]  /*b310*/  ULDC.64 UR6, c[0x0][0x280] ;  /* 0x0000a00000067ab9 */ /* 0x000fe20000000a00 */
[----:B------:R-:W4:Y:S04]  /*b320*/  LDL R5, [R1+0x24] ;  /* 0x0000240001057983 */ /* 0x000f280000100800 */
[----:B------:R-:W4:Y:S04]  /*b330*/  LDL R8, [R1+0x30] ;  /* 0x0000300001087983 */ /* 0x000f280000100800 */
[----:B------:R-:W4:Y:S04]  /*b340*/  LDL R10, [R1+0x44] ;  /* 0x00004400010a7983 */ /* 0x000f280000100800 */
[----:B--2---:R-:W2:Y:S01]  /*b350*/  LDL R9, [R1+0x10] ;  /* 0x0000100001097983 */ /* 0x004ea20000100800 */
[----:B-1----:R-:W1:Y:S01]  /*b360*/  S2R R0, SR_TID.X ;  /* 0x0000000000007919 */ /* 0x002e620000002100 */
[----:B0-----:R-:W-:-:S13]  /*b370*/  ISETP.NE.AND P0, PT, R7, 0x1, PT ;  /* 0x000000010700780c */ /* 0x001fda0003f05270 */
[----:B------:R-:W0:Y:S08]  /*b380*/  @P0 LDC R2, c[0x0][0x44c] ;  /* 0x00011300ff020b82 */ /* 0x000e300000000800 */
[----:B------:R-:W0:Y:S01]  /*b390*/  @P0 LDC R3, c[0x0][0x450] ;  /* 0x00011400ff030b82 */ /* 0x000e220000000800 */
[----:B-1----:R-:W-:-:S04]  /*b3a0*/  LOP3.LUT R0, R0, 0x7f, RZ, 0xc0, !PT ;  /* 0x0000007f00007812 */ /* 0x002fc800078ec0ff */
[----:B------:R-:W-:Y:S02]  /*b3b0*/  SHF.R.U32.HI R6, RZ, 0x3, R0 ;  /* 0x00000003ff067819 */ /* 0x000fe40000011600 */
[----:B------:R-:W1:Y:S02]  /*b3c0*/  S2R R0, SR_TID.X ;  /* 0x0000000000007919 */ /* 0x000e640000002100 */
[----:B-1----:R-:W-:-:S05]  /*b3d0*/  IMAD.SHL.U32 R0, R0, 0x10, RZ ;  /* 0x0000001000007824 */ /* 0x002fca00078e00ff */
[----:B------:R-:W-:Y:S01]  /*b3e0*/  LOP3.LUT R0, R6, 0x70, R0, 0xf8, !PT ;  /* 0x0000007006007812 */ /* 0x000fe200078ef800 */
[----:B---3--:R-:W-:-:S04]  /*b3f0*/  IMAD.MOV R4, RZ, RZ, -R4 ;  /* 0x000000ffff047224 */ /* 0x008fc800078e0a04 */
[----:B----4-:R-:W-:Y:S01]  /*b400*/  IMAD R4, R4, UR4, R5 ;  /* 0x0000000404047c24 */ /* 0x010fe2000f8e0205 */
[----:B------:R-:W-:-:S03]  /*b410*/  ULDC.64 UR4, c[0x0][0x2d8] ;  /* 0x0000b60000047ab9 */ /* 0x000fc60000000a00 */
[----:B------:R-:W-:Y:S02]  /*b420*/  IMAD R6, R4, 0x40, R0 ;  /* 0x0000004004067824 */ /* 0x000fe400078e0200 */
[----:B------:R-:W-:Y:S02]  /*b430*/  IMAD R5, R8, UR4, RZ ;  /* 0x0000000408057c24 */ /* 0x000fe4000f8e02ff */
[----:B0-----:R-:W-:-:S04]  /*b440*/  @P0 IMAD.HI.U32 R2, R6, R2, RZ ;  /* 0x0000000206020227 */ /* 0x001fc800078e00ff */
[----:B------:R-:W-:Y:S01]  /*b450*/  IMAD.MOV.U32 R0, RZ, RZ, R6 ;  /* 0x000000ffff007224 */ /* 0x000fe200078e0006 */
[----:B------:R-:W-:Y:S01]  /*b460*/  @P0 SHF.R.U32.HI R0, RZ, R3, R2 ;  /* 0x00000003ff000219 */ /* 0x000fe20000011602 */
[C---:B------:R-:W-:Y:S02]  /*b470*/  IMAD R5, R17.reuse, UR5, R5 ;  /* 0x0000000511057c24 */ /* 0x040fe4000f8e0205 */
[----:B------:R-:W-:Y:S01]  /*b480*/  IMAD.WIDE.U32 R2, R17, UR4, RZ ;  /* 0x0000000411027c25 */ /* 0x000fe2000f8e00ff */
[----:B------:R-:W-:-:S03]  /*b490*/  ULDC.64 UR4, c[0x0][0x2e0] ;  /* 0x0000b80000047ab9 */ /* 0x000fc60000000a00 */
[----:B------:R-:W-:Y:S02]  /*b4a0*/  IMAD.IADD R3, R3, 0x1, R5 ;  /* 0x0000000103037824 */ /* 0x000fe400078e0205 */
[----:B------:R-:W-:Y:S01]  /*b4b0*/  IMAD R5, R10, UR4, RZ ;  /* 0x000000040a057c24 */ /* 0x000fe2000f8e02ff */
[----:B------:R0:W-:Y:S01]  /*b4c0*/  STL [R1+0x18], R6 ;  /* 0x0000180601007387 */ /* 0x0001e20000100800 */
[----:B--2---:R-:W-:-:S04]  /*b4d0*/  IMAD.WIDE.U32 R2, R9, UR4, R2 ;  /* 0x0000000409027c25 */ /* 0x004fc8000f8e0002 */
[----:B------:R-:W-:Y:S01]  /*b4e0*/  IMAD R5, R9, UR5, R5 ;  /* 0x0000000509057c24 */ /* 0x000fe2000f8e0205 */
[----:B------:R-:W1:Y:S01]  /*b4f0*/  S2R R10, SR_TID.X ;  /* 0x00000000000a7919 */ /* 0x000e620000002100 */
[----:B------:R-:W-:Y:S01]  /*b500*/  ULDC.64 UR4, c[0x0][0x2d0] ;  /* 0x0000b40000047ab9 */ /* 0x000fe20000000a00 */
[----:B------:R0:W5:Y:S01]  /*b510*/  LDL R9, [R1+0x4] ;  /* 0x0000040001097983 */ /* 0x0001620000100800 */
[----:B------:R-:W-:Y:S01]  /*b520*/  IMAD.IADD R3, R3, 0x1, R5 ;  /* 0x0000000103037824 */ /* 0x000fe200078e0205 */
[----:B------:R-:W-:-:S05]  /*b530*/  SHF.R.S32.HI R5, RZ, 0x1f, R0 ;  /* 0x0000001fff057819 */ /* 0x000fca0000011400 */
[----:B------:R-:W-:Y:S02]  /*b540*/  IMAD R5, R5, UR4, RZ ;  /* 0x0000000405057c24 */ /* 0x000fe4000f8e02ff */
[----:B------:R-:W-:-:S04]  /*b550*/  IMAD.WIDE.U32 R2, R0, UR4, R2 ;  /* 0x0000000400027c25 */ /* 0x000fc8000f8e0002 */
[----:B------:R-:W-:Y:S01]  /*b560*/  IMAD R5, R0, UR5, R5 ;  /* 0x0000000500057c24 */ /* 0x000fe2000f8e0205 */
[----:B------:R-:W-:Y:S01]  /*b570*/  ULDC.64 UR4, c[0x0][0x2c8] ;  /* 0x0000b20000047ab9 */ /* 0x000fe20000000a00 */
[----:B------:R-:W-:-:S04]  /*b580*/  IMAD.MOV R0, RZ, RZ, -R0 ;  /* 0x000000ffff007224 */ /* 0x000fc800078e0a00 */
[----:B------:R-:W-:Y:S02]  /*b590*/  IMAD R0, R7, R0, R6 ;  /* 0x0000000007007224 */ /* 0x000fe400078e0206 */
[----:B------:R-:W-:-:S03]  /*b5a0*/  IMAD.IADD R3, R3, 0x1, R5 ;  /* 0x0000000103037824 */ /* 0x000fc600078e0205 */
[----:B------:R-:W-:Y:S01]  /*b5b0*/  SHF.R.S32.HI R5, RZ, 0x1f, R0 ;  /* 0x0000001fff057819 */ /* 0x000fe20000011400 */
[----:B------:R-:W-:-:S04]  /*b5c0*/  IMAD.WIDE.U32 R2, R0, UR4, R2 ;  /* 0x0000000400027c25 */ /* 0x000fc8000f8e0002 */
[----:B------:R-:W-:Y:S01]  /*b5d0*/  IMAD R5, R5, UR4, RZ ;  /* 0x0000000405057c24 */ /* 0x000fe2000f8e02ff */
[----:B------:R-:W-:Y:S01]  /*b5e0*/  ULDC UR4, c[0x0][0x2b8] ;  /* 0x0000ae0000047ab9 */ /* 0x000fe20000000800 */
[----:B-1----:R-:W-:Y:S02]  /*b5f0*/  IMAD.SHL.U32 R10, R10, 0x8, RZ ;  /* 0x000000080a0a7824 */ /* 0x002fe400078e00ff */
[----:B------:R-:W-:-:S03]  /*b600*/  IMAD R5, R0, UR5, R5 ;  /* 0x0000000500057c24 */ /* 0x000fc6000f8e0205 */
[----:B------:R-:W-:Y:S01]  /*b610*/  LOP3.LUT R10, R10, 0x38, RZ, 0xc0, !PT ;  /* 0x000000380a0a7812 */ /* 0x000fe200078ec0ff */
[----:B------:R-:W-:Y:S01]  /*b620*/  IMAD.IADD R5, R3, 0x1, R5 ;  /* 0x0000000103057824 */ /* 0x000fe200078e0205 */
[----:B------:R-:W-:Y:S02]  /*b630*/  LEA R0, P1, R2, UR6, 0x1 ;  /* 0x0000000602007c11 */ /* 0x000fe4000f8208ff */
[----:B------:R-:W-:Y:S01]  /*b640*/  ISETP.GE.AND P0, PT, R10, UR4, PT ;  /* 0x000000040a007c0c */ /* 0x000fe2000bf06270 */
[----:B------:R-:W-:Y:S01]  /*b650*/  UMOV UR4, 0xffffffff ;  /* 0xffffffff00047882 */ /* 0x000fe20000000000 */
[----:B------:R-:W-:Y:S02]  /*b660*/  LEA.HI.X R2, R2, UR7, R5, 0x1, P1 ;  /* 0x0000000702027c11 */ /* 0x000fe400088f0c05 */
[----:B0-----:R-:W-:Y:S09]  /*b670*/  BRA.DIV UR4, `(.L_x_238) ;  /* 0x0000004e04607947 */ /* 0x001ff2000b800000 */
        /* <DEDUP_REMOVED lines=9> */
[----:B------:R-:W-:Y:S01]  /*b710*/  ISETP.GE.AND P1, PT, R11, R3, PT ;  /* 0x000000030b00720c */ /* 0x000fe20003f26270 */
[----:B------:R-:W-:Y:S04]  /*b720*/  STL [R1+0x14], R11 ;  /* 0x0000140b01007387 */ /* 0x000fe80000100800 */
[----:B------:R2:W-:Y:S08]  /*b730*/  STL [R1+0x28], R7 ;  /* 0x0000280701007387 */ /* 0x0005f00000100800 */
[----:B-1----:R-:W-:-:S05]  /*b740*/  @!P1 LEA R5, P2, R10, R5, 0x1 ;  /* 0x000000050a059211 */ /* 0x002fca00078408ff */
[----:B0-----:R-:W-:Y:S02]  /*b750*/  @!P1 IMAD.X R4, RZ, RZ, R6, P2 ;  /* 0x000000ffff049224 */ /* 0x001fe400010e0606 */
[----:B------:R-:W-:Y:S03]  /*b760*/  SHFL.IDX PT, R6, R2, 0x1, 0x181f ;  /* 0x00381f0002067f89 */ /* 0x000fe600000e0000 */
[----:B------:R-:W-:-:S04]  /*b770*/  @!P1 LOP3.LUT R5, R5, R4, RZ, 0x3c, !PT ;  /* 0x0000000405059212 */ /* 0x000fc800078e3cff */
[----:B------:R-:W-:-:S04]  /*b780*/  @!P1 LOP3.LUT R4, R5, R4, RZ, 0x3c, !PT ;  /* 0x0000000405049212 */ /* 0x000fc800078e3cff */
[----:B------:R-:W-:-:S05]  /*b790*/  @!P1 LOP3.LUT R5, R5, R4, RZ, 0x3c, !PT ;  /* 0x0000000405059212 */ /* 0x000fca00078e3cff */
[----:B-----5:R0:W-:Y:S01]  /*b7a0*/  @!P1 LDGSTS.E.BYPASS.LTC128B.128 [R9+0x20400], desc[UR38][R4.64], !P0 ;  /* 0x2040000004099fae */ /* 0x0201e2000c101d66 */
[----:B------:R-:W-:Y:S01]  /*b7b0*/  ISETP.GE.AND P1, PT, R7, R3, PT ;  /* 0x000000030700720c */ /* 0x000fe20003f26270 */
[----:B--2---:R-:W-:-:S05]  /*b7c0*/  VIADD R7, R11, 0x20 ;  /* 0x000000200b077836 */ /* 0x004fca0000000000 */
[----:B------:R-:W-:Y:S04]  /*b7d0*/  STL [R1+0x2c], R7 ;  /* 0x00002c0701007387 */ /* 0x000fe80000100800 */
[----:B0-----:R-:W0:Y:S03]  /*b7e0*/  SHFL.IDX PT, R4, R0, 0x1, 0x181f ;  /* 0x00381f0000047f89 */ /* 0x001e2600000e0000 */
[----:B0-----:R-:W-:-:S05]  /*b7f0*/  @!P1 LEA R5, P2, R10, R4, 0x1 ;  /* 0x000000040a059211 */ /* 0x001fca00078408ff */
[----:B------:R-:W-:Y:S02]  /*b800*/  @!P1 IMAD.X R4, RZ, RZ, R6, P2 ;  /* 0x000000ffff049224 */ /* 0x000fe400010e0606 */
[----:B------:R-:W-:Y:S03]  /*b810*/  SHFL.IDX PT, R6, R2, 0x2, 0x181f ;  /* 0x00581f0002067f89 */ /* 0x000fe600000e0000 */
[----:B------:R-:W-:-:S04]  /*b820*/  @!P1 LOP3.LUT R5, R5, R4, RZ, 0x3c, !PT ;  /* 0x0000000405059212 */ /* 0x000fc800078e3cff */
[----:B------:R-:W-:-:S04]  /*b830*/  @!P1 LOP3.LUT R4, R5, R4, RZ, 0x3c, !PT ;  /* 0x0000000405049212 */ /* 0x000fc800078e3cff */
[----:B------:R-:W-:-:S05]  /*b840*/  @!P1 LOP3.LUT R5, R5, R4, RZ, 0x3c, !PT ;  /* 0x0000000405059212 */ /* 0x000fca00078e3cff */
[----:B------:R0:W-:Y:S01]  /*b850*/  @!P1 LDGSTS.E.BYPASS.LTC128B.128 [R9+0x20c00], desc[UR38][R4.64], !P0 ;  /* 0x20c0000004099fae */ /* 0x0001e2000c101d66 */
[----:B------:R-:W-:-:S03]  /*b860*/  ISETP.GE.AND P1, PT, R7, R3, PT ;  /* 0x000000030700720c */ /* 0x000fc60003f26270 */
[----:B0-----:R-:W0:Y:S04]  /*b870*/  SHFL.IDX PT, R4, R0, 0x2, 0x181f ;  /* 0x00581f0000047f89 */ /* 0x001e2800000e0000 */
[----:B------:R-:W1:Y:S06]  /*b880*/  SHFL.IDX PT, R0, R0, 0x3, 0x181f ;  /* 0x00781f0000007f89 */ /* 0x000e6c00000e0000 */
[----:B0-----:R-:W-:-:S05]  /*b890*/  @!P1 LEA R5, P2, R10, R4, 0x1 ;  /* 0x000000040a059211 */ /* 0x001fca00078408ff */
[----:B------:R-:W-:-:S05]  /*b8a0*/  @!P1 IMAD.X R4, RZ, RZ, R6, P2 ;  /* 0x000000ffff049224 */ /* 0x000fca00010e0606 */
[----:B------:R-:W-:-:S04]  /*b8b0*/  @!P1 LOP3.LUT R5, R5, R4, RZ, 0x3c, !PT ;  /* 0x0000000405059212 */ /* 0x000fc800078e3cff */
[----:B------:R-:W-:-:S04]  /*b8c0*/  @!P1 LOP3.LUT R4, R5, R4, RZ, 0x3c, !PT ;  /* 0x0000000405049212 */ /* 0x000fc800078e3cff */
[----:B------:R-:W-:-:S05]  /*b8d0*/  @!P1 LOP3.LUT R5, R5, R4, RZ, 0x3c, !PT ;  /* 0x0000000405059212 */ /* 0x000fca00078e3cff */
[----:B------:R0:W-:Y:S04]  /*b8e0*/  @!P1 LDGSTS.E.BYPASS.LTC128B.128 [R9+0x21400], desc[UR38][R4.64], !P0 ;  /* 0x2140000004099fae */ /* 0x0001e8000c101d66 */
[----:B01----:R0:W2:Y:S02]  /*b8f0*/  SHFL.IDX PT, R4, R2, 0x3, 0x181f ;  /* 0x00781f0002047f89 */ /* 0x0030a400000e0000 */
.L_x_351:
[----:B0-----:R-:W3:Y:S02]  /*b900*/  LDL R2, [R1+0x14] ;  /* 0x0000140001027983 */ /* 0x001ee40000100800 */
[----:B---3--:R-:W-:-:S05]  /*b910*/  VIADD R2, R2, 0x30 ;  /* 0x0000003002027836 */ /* 0x008fca0000000000 */
[----:B------:R-:W-:Y:S01]  /*b920*/  ISETP.GE.AND P1, PT, R2, R3, PT ;  /* 0x000000030200720c */ /* 0x000fe20003f26270 */
[----:B------:R0:W-:-:S12]  /*b930*/  STL [R1+0x48], R2 ;  /* 0x0000480201007387 */ /* 0x0001d80000100800 */
[----:B0-----:R-:W-:-:S05]  /*b940*/  @!P1 LEA R2, P2, R10, R0, 0x1 ;  /* 0x000000000a029211 */ /* 0x001fca00078408ff */
[----:B--2---:R-:W-:-:S05]  /*b950*/  @!P1 IMAD.X R3, RZ, RZ, R4, P2 ;  /* 0x000000ffff039224 */ /* 0x004fca00010e0604 */
[----:B------:R-:W-:Y:S01]  /*b960*/  @!PT LDS RZ, [RZ] ;  /* 0x00000000fffff984 */ /* 0x000fe20000000800 */
[----:B------:R-:W-:Y:S01]  /*b970*/  @!PT LDS RZ, [RZ] ;  /* 0x00000000fffff984 */ /* 0x000fe20000000800 */
[----:B------:R-:W-:Y:S01]  /*b980*/  @!PT LDS RZ, [RZ] ;  /* 0x00000000fffff984 */ /* 0x000fe20000000800 */
[----:B------:R0:W-:Y:S01]  /*b990*/  @!P1 LDGSTS.E.BYPASS.LTC128B.128 [R9+0x21c00], desc[UR38][R2.64], !P0 ;  /* 0x21c0000002099fae */ /* 0x0001e2000c101d66 */
[----:B------:R-:W-:Y:S01]  /*b9a0*/  NOP ;  /* 0x0000000000007918 */ /* 0x000fe20000000000 */
[----:B------:R-:W-:Y:S02]  /*b9b0*/  SYNCS.ARRIVE.TRANS64.RED.A0T1 RZ, [UR36+0x38800], RZ ;  /* 0x038800ffffff79a7 */ /* 0x000fe40008200424 */
[----:B------:R-:W-:Y:S01]  /*b9c0*/  ARRIVES.LDGSTSBAR.64.TRANSCNT [UR36+0x38800] ;  /* 0x03880000ff0079b0 */ /* 0x000fe20008000aa4 */
[----:B------:R-:W-:Y:S01]  /*b9d0*/  NOP ;  /* 0x0000000000007918 */ /* 0x000fe20000000000 */
[----:B------:R-:W-:Y:S01]  /*b9e0*/  ULDC.64 UR4, c[0x0][0x3d8] ;  /* 0x0000f60000047ab9 */ /* 0x000fe20000000a00 */
[----:B------:R-:W-:Y:S01]  /*b9f0*/  UIADD3 UR6, UR36, 0x26400, URZ ;  /* 0x0002640024067890 */ /* 0x000fe2000fffe03f */
[----:B------:R-:W-:Y:S01]  /*ba00*/  IMAD R0, R8, UR4, RZ ;  /* 0x0000000408007c24 */ /* 0x000fe2000f8e02ff */
[----:B------:R-:W-:Y:S01]  /*ba10*/  SYNCS.ARRIVE.TRANS64.A1T0 RZ, [UR36+0x38800], RZ ;  /* 0x038800ffffff79a7 */ /* 0x000fe20008100024 */
[----:B0-----:R-:W-:Y:S01]  /*ba20*/  IMAD.WIDE.U32 R2, R17, UR4, RZ ;  /* 0x0000000411027c25 */ /* 0x001fe2000f8e00ff */
[----:B------:R-:W-:-:S03]  /*ba30*/  ULOP3.LUT UP0, URZ, UR6, 0x3ff, URZ, 0xc0, !UPT ;  /* 0x000003ff063f7892 */ /* 0x000fc6000f80c03f */
[----:B------:R-:W-:Y:S01]  /*ba40*/  IMAD R0, R17, UR5, R0 ;  /* 0x0000000511007c24 */ /* 0x000fe2000f8e0200 */
[----:B------:R0:W-:Y:S02]  /*ba50*/  STL.64 [R1+0x38], R2 ;  /* 0x0000380201007387 */ /* 0x0001e40000100a00 */
[----:B------:R-:W-:Y:S01]  /*ba60*/  PLOP3.LUT P0, PT, PT, PT, UP0, 0x80, 0x0 ;  /* 0x000000000000781c */ /* 0x000fe20003f0f008 */
[----:B------:R-:W-:-:S05]  /*ba70*/  IMAD.IADD R0, R3, 0x1, R0 ;  /* 0x0000000103007824 */ /* 0x000fca00078e0200 */
[----:B------:R0:W-:Y:S07]  /*ba80*/  STL [R1+0x30], R0 ;  /* 0x0000300001007387 */ /* 0x0001ee0000100800 */
[----:B------:R-:W-:Y:S05]  /*ba90*/  @!P0 BRA `(.L_x_239) ;  /* 0x0000000000408947 */ /* 0x000fea0003800000 */
[----:B0-----:R-:W-:Y:S01]  /*baa0*/  MOV R2, 0x0 ;  /* 0x0000000000027802 */ /* 0x001fe20000000f00 */
[----:B------:R-:W-:Y:S01]  /*bab0*/  ULDC.64 UR6, c[0x4][0x90] ;  /* 0x0100240000067ab9 */ /* 0x000fe20000000a00 */
[----:B------:R-:W-:Y:S01]  /*bac0*/  ULDC.64 UR8, c[0x4][0x98] ;  /* 0x0100260000087ab9 */ /* 0x000fe20000000a00 */
[----:B------:R-:W-:Y:S01]  /*bad0*/  ULDC.64 UR4, c[0x4][0x28] ;  /* 0x01000a0000047ab9 */ /* 0x000fe20000000a00 */
[----:B------:R-:W-:Y:S02]  /*bae0*/  IMAD.U32 R4, RZ, RZ, UR6 ;  /* 0x00000006ff047e24 */ /* 0x000fe4000f8e00ff */
        /* <DEDUP_REMOVED lines=11> */
.L_x_239:
[----:B------:R-:W2:Y:S01]  /*bba0*/  LDL.LU R5, [R1+0x30] ;  /* 0x0000300001057983 */ /* 0x000ea20000300800 */
[----:B------:R-:W1:Y:S01]  /*bbb0*/  LDC R8, c[0x0][0x448] ;  /* 0x00011200ff087b82 */ /* 0x000e620000000800 */
[----:B------:R-:W-:Y:S02]  /*bbc0*/  ULDC.64 UR4, c[0x0][0x3e0] ;  /* 0x0000f80000047ab9 */ /* 0x000fe40000000a00 */
[----:B0-----:R-:W2:Y:S04]  /*bbd0*/  LDL.LU.64 R2, [R1+0x38] ;  /* 0x0000380001027983 */ /* 0x001ea80000300a00 */
[----:B------:R-:W3:Y:S04]  /*bbe0*/  LDL.LU R0, [R1+0x44] ;  /* 0x0000440001007983 */ /* 0x000ee80000300800 */
[----:B------:R-:W4:Y:S04]  /*bbf0*/  LDL.LU R4, [R1+0x10] ;  /* 0x0000100001047983 */ /* 0x000f280000300800 */
[----:B------:R-:W5:Y:S01]  /*bc00*/  LDL.LU R6, [R1+0x18] ;  /* 0x0000180001067983 */ /* 0x000f620000300800 */
[----:B------:R-:W-:Y:S01]  /*bc10*/  LOP3.LUT R18, R18, 0xffffffef, RZ, 0xc0, !PT ;  /* 0xffffffef12127812 */ /* 0x000fe200078ec0ff */
[----:B------:R-:W0:Y:S01]  /*bc20*/  S2R R7, SR_TID.X ;  /* 0x0000000000077919 */ /* 0x000e220000002100 */
[----:B------:R-:W0:Y:S01]  /*bc30*/  S2R R9, SR_TID.X ;  /* 0x0000000000097919 */ /* 0x000e220000002100 */
[----:B-1----:R-:W-:Y:S01]  /*bc40*/  ISETP.NE.AND P0, PT, R8, 0x1, PT ;  /* 0x000000010800780c */ /* 0x002fe20003f05270 */
[----:B0-----:R-:W-:-:S02]  /*bc50*/  IMAD.SHL.U32 R7, R7, 0x8, RZ ;  /* 0x0000000807077824 */ /* 0x001fc400078e00ff */
[----:B------:R-:W-:-:S03]  /*bc60*/  IMAD.SHL.U32 R9, R9, 0x8, RZ ;  /* 0x0000000809097824 */ /* 0x000fc600078e00ff */
[----:B------:R-:W-:-:S04]  /*bc70*/  LOP3.LUT R7, R7, 0x38, RZ, 0xc0, !PT ;  /* 0x0000003807077812 */ /* 0x000fc800078ec0ff */
[C---:B------:R-:W-:Y:S02]  /*bc80*/  LOP3.LUT R10, R7.reuse, 0x80, RZ, 0xfc, !PT ;  /* 0x00000080070a7812 */ /* 0x040fe400078efcff */
[----:B------:R-:W-:Y:S02]  /*bc90*/  LOP3.LUT R7, R7, 0x40, RZ, 0xfc, !PT ;  /* 0x0000004007077812 */ /* 0x000fe400078efcff */
[----:B------:R-:W-:Y:S01]  /*bca0*/  LOP3.LUT R9, R9, 0x38, RZ, 0xc0, !PT ;  /* 0x0000003809097812 */ /* 0x000fe200078ec0ff */
[----:B--2---:R-:W-:Y:S02]  /*bcb0*/  IMAD.MOV.U32 R3, RZ, RZ, R5 ;  /* 0x000000ffff037224 */ /* 0x004fe400078e0005 */
[----:B------:R-:W0:Y:S01]  /*bcc0*/  @P0 LDC R5, c[0x0][0x450] ;  /* 0x00011400ff050b82 */ /* 0x000e220000000800 */
[----:B---3--:R-:W-:-:S04]  /*bcd0*/  IMAD R0, R0, UR4, RZ ;  /* 0x0000000400007c24 */ /* 0x008fc8000f8e02ff */
[C---:B----4-:R-:W-:Y:S02]  /*bce0*/  IMAD R0, R4.reuse, UR5, R0 ;  /* 0x0000000504007c24 */ /* 0x050fe4000f8e0200 */
[----:B------:R-:W-:Y:S01]  /*bcf0*/  IMAD.WIDE.U32 R2, R4, UR4, R2 ;  /* 0x0000000404027c25 */ /* 0x000fe2000f8e0002 */
[----:B------:R-:W-:-:S03]  /*bd00*/  ULDC.64 UR4, c[0x0][0x3d0] ;  /* 0x0000f40000047ab9 */ /* 0x000fc60000000a00 */
[----:B------:R-:W-:Y:S02]  /*bd10*/  IMAD.IADD R3, R3, 0x1, R0 ;  /* 0x0000000103037824 */ /* 0x000fe400078e0200 */
[----:B------:R-:W1:Y:S01]  /*bd20*/  @P0 LDC R0, c[0x0][0x44c] ;  /* 0x00011300ff000b82 */ /* 0x000e620000000800 */
[----:B-----5:R-:W-:Y:S02]  /*bd30*/  IMAD.MOV.U32 R4, RZ, RZ, R6 ;  /* 0x000000ffff047224 */ /* 0x020fe400078e0006 */
[----:B-1----:R-:W-:-:S05]  /*bd40*/  @P0 IMAD.HI.U32 R0, R6, R0, RZ ;  /* 0x0000000006000227 */ /* 0x002fca00078e00ff */
[----:B0-----:R-:W-:-:S04]  /*bd50*/  @P0 SHF.R.U32.HI R4, RZ, R5, R0 ;  /* 0x00000005ff040219 */ /* 0x001fc80000011600 */
[--C-:B------:R-:W-:Y:S01]  /*bd60*/  SHF.R.S32.HI R5, RZ, 0x1f, R4.reuse ;  /* 0x0000001fff057819 */ /* 0x100fe20000011404 */
[----:B------:R-:W-:Y:S02]  /*bd70*/  IMAD.MOV R0, RZ, RZ, -R4 ;  /* 0x000000ffff007224 */ /* 0x000fe400078e0a04 */
[----:B------:R-:W-:-:S04]  /*bd80*/  IMAD.WIDE.U32 R2, R4, UR4, R2 ;  /* 0x0000000404027c25 */ /* 0x000fc8000f8e0002 */
[----:B------:R-:W-:Y:S02]  /*bd90*/  IMAD R0, R8, R0, R6 ;  /* 0x0000000008007224 */ /* 0x000fe400078e0206 */
[----:B------:R-:W-:-:S04]  /*bda0*/  IMAD R5, R5, UR4, RZ ;  /* 0x0000000405057c24 */ /* 0x000fc8000f8e02ff */
[----:B------:R-:W-:Y:S01]  /*bdb0*/  IMAD R5, R4, UR5, R5 ;  /* 0x0000000504057c24 */ /* 0x000fe2000f8e0205 */
[----:B------:R-:W-:Y:S01]  /*bdc0*/  SHF.R.S32.HI R4, RZ, 0x1f, R0 ;  /* 0x0000001fff047819 */ /* 0x000fe20000011400 */
[----:B------:R-:W-:Y:S02]  /*bdd0*/  ULDC.64 UR4, c[0x0][0x3c8] ;  /* 0x0000f20000047ab9 */ /* 0x000fe40000000a00 */
[----:B------:R-:W-:Y:S02]  /*bde0*/  IMAD.IADD R3, R3, 0x1, R5 ;  /* 0x0000000103037824 */ /* 0x000fe400078e0205 */
[----:B------:R-:W-:Y:S02]  /*bdf0*/  IMAD R4, R4, UR4, RZ ;  /* 0x0000000404047c24 */ /* 0x000fe4000f8e02ff */
[----:B------:R-:W-:-:S04]  /*be00*/  IMAD.WIDE.U32 R2, R0, UR4, R2 ;  /* 0x0000000400027c25 */ /* 0x000fc8000f8e0002 */
[----:B------:R-:W-:Y:S01]  /*be10*/  IMAD R4, R0, UR5, R4 ;  /* 0x0000000500047c24 */ /* 0x000fe2000f8e0204 */
[----:B------:R-:W-:Y:S02]  /*be20*/  ULDC.64 UR4, c[0x0][0x390] ;  /* 0x0000e40000047ab9 */ /* 0x000fe40000000a00 */
[----:B------:R-:W-:Y:S01]  /*be30*/  LEA R0, P0, R2, UR4, 0x1 ;  /* 0x0000000402007c11 */ /* 0x000fe2000f8008ff */
[----:B------:R-:W-:Y:S01]  /*be40*/  ULDC UR4, c[0x0][0x3b8] ;  /* 0x0000ee0000047ab9 */ /* 0x000fe20000000800 */
[----:B------:R-:W-:Y:S01]  /*be50*/  IMAD.IADD R6, R3, 0x1, R4 ;  /* 0x0000000103067824 */ /* 0x000fe200078e0204 */
[----:B------:R-:W-:Y:S02]  /*be60*/  ISETP.GE.AND P1, PT, R7, UR4, PT ;  /* 0x0000000407007c0c */ /* 0x000fe4000bf26270 */
[----:B------:R-:W0:Y:S01]  /*be70*/  S2R R7, SR_TID.X ;  /* 0x0000000000077919 */ /* 0x000e220000002100 */
[----:B------:R-:W-:Y:S02]  /*be80*/  ISETP.GE.AND P2, PT, R10, UR4, PT ;  /* 0x000000040a007c0c */ /* 0x000fe4000bf46270 */
[----:B------:R-:W-:-:S02]  /*be90*/  LEA.HI.X R6, R2, UR5, R6, 0x1, P0 ;  /* 0x0000000502067c11 */ /* 0x000fc400080f0c06 */
[----:B------:R-:W-:Y:S02]  /*bea0*/  ISETP.GE.AND P3, PT, R9, UR4, PT ;  /* 0x0000000409007c0c */ /* 0x000fe4000bf66270 */
[----:B------:R-:W-:Y:S02]  /*beb0*/  SEL R2, RZ, 0x4, P2 ;  /* 0x00000004ff027807 */ /* 0x000fe40001000000 */
[----:B------:R-:W-:Y:S02]  /*bec0*/  SEL R4, RZ, 0x1, P3 ;  /* 0x00000001ff047807 */ /* 0x000fe40001800000 */
[----:B------:R-:W-:-:S04]  /*bed0*/  SEL R3, RZ, 0x2, P1 ;  /* 0x00000002ff037807 */ /* 0x000fc80000800000 */
[----:B------:R-:W-:-:S03]  /*bee0*/  IADD3 R2, R2, R3, R4 ;  /* 0x0000000302027210 */ /* 0x000fc60007ffe004 */
[----:B------:R-:W-:-:S04]  /*bef0*/  @P3 LOP3.LUT R18, R18, 0x10, RZ, 0xfc, !PT ;  /* 0x0000001012123812 */ /* 0x000fc800078efcff */
[----:B------:R-:W-:-:S04]  /*bf00*/  LOP3.LUT R18, R18, 0xfffffffb, RZ, 0xc0, !PT ;  /* 0xfffffffb12127812 */ /* 0x000fc800078ec0ff */
[----:B------:R-:W-:-:S04]  /*bf10*/  @P2 LOP3.LUT R18, R18, 0x4, RZ, 0xfc, !PT ;  /* 0x0000000412122812 */ /* 0x000fc800078efcff */
[----:B------:R-:W-:Y:S01]  /*bf20*/  LOP3.LUT R18, R18, 0xfffffff7, RZ, 0xc0, !PT ;  /* 0xfffffff712127812 */ /* 0x000fe200078ec0ff */
[----:B0-----:R-:W-:-:S03]  /*bf30*/  IMAD.SHL.U32 R7, R7, 0x8, RZ ;  /* 0x0000000807077824 */ /* 0x001fc600078e00ff */
[----:B------:R-:W-:Y:S02]  /*bf40*/  @P1 LOP3.LUT R18, R18, 0x8, RZ, 0xfc, !PT ;  /* 0x0000000812121812 */ /* 0x000fe400078efcff */
[----:B------:R-:W-:-:S04]  /*bf50*/  LOP3.LUT R7, R7, 0x38, RZ, 0xc0, !PT ;  /* 0x0000003807077812 */ /* 0x000fc800078ec0ff */
[C---:B------:R-:W-:Y:S02]  /*bf60*/  LOP3.LUT R10, R7.reuse, 0x100, RZ, 0xfc, !PT ;  /* 0x00000100070a7812 */ /* 0x040fe400078efcff */
[----:B------:R-:W-:Y:S02]  /*bf70*/  LOP3.LUT R7, R7, 0xc0, RZ, 0xfc, !PT ;  /* 0x000000c007077812 */ /* 0x000fe400078efcff */
[----:B------:R-:W-:Y:S02]  /*bf80*/  ISETP.GE.AND P0, PT, R10, UR4, PT ;  /* 0x000000040a007c0c */ /* 0x000fe4000bf06270 */
[----:B------:R-:W0:Y:S01]  /*bf90*/  S2R R10, SR_TID.X ;  /* 0x00000000000a7919 */ /* 0x000e220000002100 */
[----:B------:R-:W-:Y:S02]  /*bfa0*/  ISETP.GE.AND P5, PT, R7, UR4, PT ;  /* 0x0000000407007c0c */ /* 0x000fe4000bfa6270 */
[----:B------:R-:W-:Y:S01]  /*bfb0*/  SEL R4, RZ, 0x10, P0 ;  /* 0x00000010ff047807 */ /* 0x000fe20000000000 */
[----:B------:R-:W1:Y:S01]  /*bfc0*/  S2R R7, SR_TID.X ;  /* 0x0000000000077919 */ /* 0x000e620000002100 */
[----:B------:R-:W-:-:S04]  /*bfd0*/  SEL R3, RZ, 0x8, P5 ;  /* 0x00000008ff037807 */ /* 0x000fc80002800000 */
[----:B------:R-:W-:Y:S01]  /*bfe0*/  IADD3 R2, R4, R2, R3 ;  /* 0x0000000204027210 */ /* 0x000fe20007ffe003 */
[----:B0-----:R-:W-:Y:S02]  /*bff0*/  IMAD.SHL.U32 R10, R10, 0x8, RZ ;  /* 0x000000080a0a7824 */ /* 0x001fe400078e00ff */
[----:B-1----:R-:W-:-:S03]  /*c000*/  IMAD.SHL.U32 R7, R7, 0x8, RZ ;  /* 0x0000000807077824 */ /* 0x002fc600078e00ff */
[----:B------:R-:W-:-:S04]  /*c010*/  LOP3.LUT R10, R10, 0x38, RZ, 0xc0, !PT ;  /* 0x000000380a0a7812 */ /* 0x000fc800078ec0ff */
[----:B------:R-:W-:Y:S02]  /*c020*/  LOP3.LUT R11, R10, 0x180, RZ, 0xfc, !PT ;  /* 0x000001800a0b7812 */ /* 0x000fe400078efcff */
[----:B------:R-:W-:Y:S02]  /*c030*/  LOP3.LUT R7, R7, 0x38, RZ, 0xc0, !PT ;  /* 0x0000003807077812 */ /* 0x000fe400078ec0ff */
[----:B------:R-:W-:Y:S02]  /*c040*/  ISETP.GE.AND P1, PT, R11, UR4, PT ;  /* 0x000000040b007c0c */ /* 0x000fe4000bf26270 */
[C---:B------:R-:W-:Y:S02]  /*c050*/  LOP3.LUT R10, R7.reuse, 0x140, RZ, 0xfc, !PT ;  /* 0x00000140070a7812 */ /* 0x040fe400078efcff */
[----:B------:R-:W-:Y:S02]  /*c060*/  SEL R5, RZ, 0x40, P1 ;  /* 0x00000040ff057807 */ /* 0x000fe40000800000 */
[----:B------:R-:W-:-:S02]  /*c070*/  LOP3.LUT R7, R7, 0x1c0, RZ, 0xfc, !PT ;  /* 0x000001c007077812 */ /* 0x000fc400078efcff */
[----:B------:R-:W-:Y:S02]  /*c080*/  ISETP.GE.AND P1, PT, R10, UR4, PT ;  /* 0x000000040a007c0c */ /* 0x000fe4000bf26270 */
[----:B------:R-:W-:Y:S01]  /*c090*/  ISETP.GE.AND P2, PT, R7, UR4, PT ;  /* 0x0000000407007c0c */ /* 0x000fe2000bf46270 */
[----:B------:R-:W-:Y:S01]  /*c0a0*/  UMOV UR4, 0xffffffff ;  /* 0xffffffff00047882 */ /* 0x000fe20000000000 */
[----:B------:R-:W-:Y:S02]  /*c0b0*/  SEL R3, RZ, 0x20, P1 ;  /* 0x00000020ff037807 */ /* 0x000fe40000800000 */
[----:B------:R-:W-:Y:S02]  /*c0c0*/  SEL R7, RZ, 0x80, P2 ;  /* 0x00000080ff077807 */ /* 0x000fe40001000000 */
[----:B------:R-:W-:-:S05]  /*c0d0*/  IADD3 R5, R5, R2, R3 ;  /* 0x0000000205057210 */ /* 0x000fca0007ffe003 */
[----:B------:R-:W-:Y:S01]  /*c0e0*/  IMAD.IADD R7, R5, 0x1, R7 ;  /* 0x0000000105077824 */ /* 0x000fe200078e0207 */
[----:B------:R-:W-:Y:S06]  /*c0f0*/  BRA.DIV UR4, `(.L_x_240) ;  /* 0x0000004a04247947 */ /* 0x000fec000b800000 */
[----:B------:R-:W2:Y:S01]  /*c100*/  LDL.LU R3, [R1+0x14] ;  /* 0x0000140001037983 */ /* 0x000ea20000300800 */
[----:B------:R-:W-:-:S03]  /*c110*/  ULDC UR4, c[0x0][0x288] ;  /* 0x0000a20000047ab9 */ /* 0x000fc60000000800 */
[----:B------:R-:W3:Y:S04]  /*c120*/  LDL.LU R2, [R1+0x28] ;  /* 0x0000280001027983 */ /* 0x000ee80000300800 */
[----:B------:R-:W4:Y:S01]  /*c130*/  LDL R11, [R1+0x4] ;  /* 0x00000400010b7983 */ /* 0x000f220000100800 */
[----:B------:R-:W-:Y:S01]  /*c140*/  IMAD R4, R8, UR4, RZ ;  /* 0x0000000408047c24 */ /* 0x000fe2000f8e02ff */
[----:B------:R-:W-:Y:S02]  /*c150*/  LOP3.LUT R18, R18, 0xfffffdff, RZ, 0xc0, !PT ;  /* 0xfffffdff12127812 */ /* 0x000fe400078ec0ff */
[----:B------:R-:W5:Y:S02]  /*c160*/  LDL.LU R13, [R1+0x2c] ;  /* 0x00002c00010d7983 */ /* 0x000f640000300800 */
[----:B------:R-:W-:Y:S01]  /*c170*/  @P0 LOP3.LUT R18, R18, 0x200, RZ, 0xfc, !PT ;  /* 0x0000020012120812 */ /* 0x000fe200078efcff */
[----:B------:R-:W0:Y:S03]  /*c180*/  S2R R12, SR_TID.X ;  /* 0x00000000000c7919 */ /* 0x000e260000002100 */
[----:B------:R-:W-:-:S02]  /*c190*/  LOP3.LUT P0, RZ, R18, 0x10, RZ, 0xc0, !PT ;  /* 0x0000001012ff7812 */ /* 0x000fc4000780c0ff */
[----:B------:R-:W-:-:S04]  /*c1a0*/  LOP3.LUT R18, R18, 0xfffffeff, RZ, 0xc0, !PT ;  /* 0xfffffeff12127812 */ /* 0x000fc800078ec0ff */
[----:B------:R-:W-:-:S04]  /*c1b0*/  @P1 LOP3.LUT R18, R18, 0x100, RZ, 0xfc, !PT ;  /* 0x0000010012121812 */ /* 0x000fc800078efcff */
[----:B------:R-:W-:Y:S01]  /*c1c0*/  LOP3.LUT P1, RZ, R18, 0x8, RZ, 0xc0, !PT ;  /* 0x0000000812ff7812 */ /* 0x000fe2000782c0ff */
[----:B0-----:R-:W-:-:S05]  /*c1d0*/  IMAD.SHL.U32 R12, R12, 0x8, RZ ;  /* 0x000000080c0c7824 */ /* 0x001fca00078e00ff */
[----:B------:R-:W-:Y:S02]  /*c1e0*/  LOP3.LUT R12, R12, 0x38, RZ, 0xc0, !PT ;  /* 0x000000380c0c7812 */ /* 0x000fe400078ec0ff */
[----:B------:R-:W-:Y:S01]  /*c1f0*/  LOP3.LUT R18, R18, 0xffffff7f, RZ, 0xc0, !PT ;  /* 0xffffff7f12127812 */ /* 0x000fe200078ec0ff */
[----:B------:R-:W-:Y:S01]  /*c200*/  SHFL.IDX PT, R14, R0, 0x1, 0x181f ;  /* 0x00381f00000e7f89 */ /* 0x000fe200000e0000 */
[----:B--2---:R-:W-:-:S03]  /*c210*/  ISETP.GE.AND P2, PT, R3, R4, PT ;  /* 0x000000040300720c */ /* 0x004fc60003f46270 */
[----:B------:R-:W0:Y:S01]  /*c220*/  SHFL.IDX PT, R3, R0, RZ, 0x181f ;  /* 0x00181fff00037589 */ /* 0x000e2200000e0000 */
[----:B---3--:R-:W-:-:S03]  /*c230*/  ISETP.GE.AND P3, PT, R2, R4, PT ;  /* 0x000000040200720c */ /* 0x008fc60003f66270 */
[----:B------:R-:W1:Y:S06]  /*c240*/  SHFL.IDX PT, R2, R6, RZ, 0x181f ;  /* 0x00181fff06027589 */ /* 0x000e6c00000e0000 */
[----:B0-----:R-:W-:-:S05]  /*c250*/  @!P2 LEA R3, P6, R12, R3, 0x1 ;  /* 0x000000030c03a211 */ /* 0x001fca00078c08ff */
[----:B-1----:R-:W-:-:S05]  /*c260*/  @!P2 IMAD.X R2, RZ, RZ, R2, P6 ;  /* 0x000000ffff02a224 */ /* 0x002fca00030e0602 */
[-C--:B------:R-:W-:Y:S02]  /*c270*/  @!P2 LOP3.LUT R3, R3, R2.reuse, RZ, 0x3c, !PT ;  /* 0x000000020303a212 */ /* 0x080fe400078e3cff */
[----:B------:R-:W-:Y:S02]  /*c280*/  @!P2 LOP3.LUT R8, R5, 0x40, RZ, 0xc0, !PT ;  /* 0x000000400508a812 */ /* 0x000fe400078ec0ff */
[C---:B------:R-:W-:Y:S02]  /*c290*/  @!P2 LOP3.LUT R2, R3.reuse, R2, RZ, 0x3c, !PT ;  /* 0x000000020302a212 */ /* 0x040fe400078e3cff */
[----:B------:R-:W-:Y:S02]  /*c2a0*/  @P3 LOP3.LUT R18, R18, 0x80, RZ, 0xfc, !PT ;  /* 0x0000008012123812 */ /* 0x000fe400078efcff */
[----:B------:R-:W-:Y:S02]  /*c2b0*/  @!P2 LOP3.LUT R3, R3, R2, RZ, 0x3c, !PT ;  /* 0x000000020303a212 */ /* 0x000fe400078e3cff */
[----:B------:R-:W-:-:S02]  /*c2c0*/  @!P2 SHF.R.U32.HI R8, RZ, 0x2, R8 ;  /* 0x00000002ff08a819 */ /* 0x000fc40000011608 */
[----:B------:R-:W-:Y:S01]  /*c2d0*/  LOP3.LUT P6, RZ, R18, 0x4, RZ, 0xc0, !PT ;  /* 0x0000000412ff7812 */ /* 0x000fe200078cc0ff */
[----:B----4-:R-:W-:Y:S01]  /*c2e0*/  @!P2 LDGSTS.E.BYPASS.LTC128B.128 [R11+0x26400], desc[UR38][R2.64], !P0 ;  /* 0x26400000020bafae */ /* 0x010fe2000c101d66 */
[----:B------:R-:W-:Y:S02]  /*c2f0*/  @!P2 ISETP.NE.U32.AND P3, PT, R8, RZ, PT ;  /* 0x000000ff0800a20c */ /* 0x000fe40003f65070 */
[----:B------:R-:W-:Y:S01]  /*c300*/  @!P2 LOP3.LUT R8, R7, 0x80, RZ, 0xc0, !PT ;  /* 0x000000800708a812 */ /* 0x000fe200078ec0ff */
[----:B------:R-:W-:Y:S01]  /*c310*/  @!P2 LDGSTS.E.BYPASS.LTC128B.128 [R11+0x28400], desc[UR38][R2.64+0x80], !P1 ;  /* 0x28400080020bafae */ /* 0x000fe2000c901d66 */
[C---:B------:R-:W-:Y:S02]  /*c320*/  LOP3.LUT P0, RZ, R18.reuse, 0x200, RZ, 0xc0, !PT ;  /* 0x0000020012ff7812 */ /* 0x040fe4000780c0ff */
[----:B------:R-:W-:Y:S02]  /*c330*/  LOP3.LUT P1, RZ, R18, 0x100, RZ, 0xc0, !PT ;  /* 0x0000010012ff7812 */ /* 0x000fe4000782c0ff */
[----:B------:R-:W-:-:S03]  /*c340*/  @!P2 SHF.R.U32.HI R8, RZ, 0x3, R8 ;  /* 0x00000003ff08a819 */ /* 0x000fc60000011608 */
[----:B------:R-:W-:Y:S01]  /*c350*/  @!P2 LDGSTS.E.BYPASS.LTC128B.128 [R11+0x2a400], desc[UR38][R2.64+0x100], !P6 ;  /* 0x2a400100020bafae */ /* 0x000fe2000f101d66 */
[----:B------:R-:W-:-:S03]  /*c360*/  @!P2 ISETP.NE.U32.AND P4, PT, R8, RZ, PT ;  /* 0x000000ff0800a20c */ /* 0x000fc60003f85070 */
[----:B------:R-:W0:Y:S04]  /*c370*/  SHFL.IDX PT, R8, R6, 0x1, 0x181f ;  /* 0x00381f0006087f89 */ /* 0x000e2800000e0000 */
[----:B------:R-:W-:Y:S04]  /*c380*/  @!P2 LDGSTS.E.BYPASS.LTC128B.128 [R11+0x2c400], desc[UR38][R2.64+0x180], !P5 ;  /* 0x2c400180020bafae */ /* 0x000fe8000e901d66 */
[----:B------:R-:W-:Y:S04]  /*c390*/  @!P2 LDGSTS.E.BYPASS.LTC128B.128 [R11+0x2e400], desc[UR38][R2.64+0x200], !P0 ;  /* 0x2e400200020bafae */ /* 0x000fe8000c101d66 */
[----:B------:R-:W-:Y:S04]  /*c3a0*/  @!P2 LDGSTS.E.BYPASS.LTC128B.128 [R11+0x30400], desc[UR38][R2.64+0x280], !P1 ;  /* 0x30400280020bafae */ /* 0x000fe8000c901d66 */
[----:B------:R-:W-:Y:S01]  /*c3b0*/  @!P2 LDGSTS.E.BYPASS.LTC128B.128 [R11+0x32400], desc[UR38][R2.64+0x300], P3 ;  /* 0x32400300020bafae */ /* 0x000fe20009901d66 */
[----:B------:R-:W-:-:S03]  /*c3c0*/  LOP3.LUT P3, RZ, R18, 0x80, RZ, 0xc0, !PT ;  /* 0x0000008012ff7812 */ /* 0x000fc6000786c0ff */
[----:B------:R1:W-:Y:S10]  /*c3d0*/  @!P2 LDGSTS.E.BYPASS.LTC128B.128 [R11+0x34400], desc[UR38][R2.64+0x380], P4 ;  /* 0x34400380020bafae */ /* 0x0003f4000a101d66 */
[----:B------:R-:W-:-:S05]  /*c3e0*/  @!P3 LEA R9, P4, R12, R14, 0x1 ;  /* 0x0000000e0c09b211 */ /* 0x000fca00078808ff */
[----:B0-----:R-:W-:Y:S01]  /*c3f0*/  @!P3 IMAD.X R10, RZ, RZ, R8, P4 ;  /* 0x000000ffff0ab224 */ /* 0x001fe200020e0608 */
[C---:B------:R-:W-:Y:S02]  /*c400*/  LOP3.LUT P4, RZ, R18.reuse, 0x10, RZ, 0xc0, !PT ;  /* 0x0000001012ff7812 */ /* 0x040fe4000788c0ff */
[----:B------:R-:W-:Y:S01]  /*c410*/  @!P3 LOP3.LUT R8, R5, 0x40, RZ, 0xc0, !PT ;  /* 0x000000400508b812 */ /* 0x000fe200078ec0ff */
[----:B-1----:R-:W-:Y:S01]  /*c420*/  @!P3 IMAD.MOV.U32 R2, RZ, RZ, R9 ;  /* 0x000000ffff02b224 */ /* 0x002fe200078e0009 */
[----:B------:R-:W-:Y:S01]  /*c430*/  LOP3.LUT P2, RZ, R18, 0x8, RZ, 0xc0, !PT ;  /* 0x0000000812ff7812 */ /* 0x000fe2000784c0ff */
[----:B------:R-:W-:Y:S01]  /*c440*/  @!P3 IMAD.MOV.U32 R3, RZ, RZ, R10 ;  /* 0x000000ffff03b224 */ /* 0x000fe200078e000a */
[----:B------:R-:W-:-:S07]  /*c450*/  @!P3 SHF.R.U32.HI R8, RZ, 0x2, R8 ;  /* 0x00000002ff08b819 */ /* 0x000fce0000011608 */
[----:B------:R-:W-:Y:S01]  /*c460*/  @!P3 LDGSTS.E.BYPASS.LTC128B.128 [R11+0x26c00], desc[UR38][R2.64], !P4 ;  /* 0x26c00000020bbfae */ /* 0x000fe2000e101d66 */
[----:B------:R-:W-:Y:S02]  /*c470*/  @!P3 ISETP.NE.U32.AND P4, PT, R8, RZ, PT ;  /* 0x000000ff0800b20c */ /* 0x000fe40003f85070 */
[----:B------:R-:W-:Y:S01]  /*c480*/  @!P3 LOP3.LUT R8, R7, 0x80, RZ, 0xc0, !PT ;  /* 0x000000800708b812 */ /* 0x000fe200078ec0ff */
[----:B------:R-:W-:Y:S03]  /*c490*/  @!P3 LDGSTS.E.BYPASS.LTC128B.128 [R11+0x28c00], desc[UR38][R2.64+0x80], !P2 ;  /* 0x28c00080020bbfae */ /* 0x000fe6000d101d66 */
[----:B------:R-:W-:Y:S01]  /*c4a0*/  @!P3 SHF.R.U32.HI R8, RZ, 0x3, R8 ;  /* 0x00000003ff08b819 */ /* 0x000fe20000011608 */
[----:B------:R-:W-:Y:S04]  /*c4b0*/  @!P3 LDGSTS.E.BYPASS.LTC128B.128 [R11+0x2ac00], desc[UR38][R2.64+0x100], !P6 ;  /* 0x2ac00100020bbfae */ /* 0x000fe8000f101d66 */
[----:B------:R-:W-:Y:S04]  /*c4c0*/  @!P3 LDGSTS.E.BYPASS.LTC128B.128 [R11+0x2cc00], desc[UR38][R2.64+0x180], !P5 ;  /* 0x2cc00180020bbfae */ /* 0x000fe8000e901d66 */
[----:B------:R-:W-:Y:S04]  /*c4d0*/  @!P3 LDGSTS.E.BYPASS.LTC128B.128 [R11+0x2ec00], desc[UR38][R2.64+0x200], !P0 ;  /* 0x2ec00200020bbfae */ /* 0x000fe8000c101d66 */
[----:B------:R-:W-:Y:S04]  /*c4e0*/  @!P3 LDGSTS.E.BYPASS.LTC128B.128 [R11+0x30c00], desc[UR38][R2.64+0x280], !P1 ;  /* 0x30c00280020bbfae */ /* 0x000fe8000c901d66 */
[----:B------:R-:W-:Y:S01]  /*c4f0*/  @!P3 LDGSTS.E.BYPASS.LTC128B.128 [R11+0x32c00], desc[UR38][R2.64+0x300], P4 ;  /* 0x32c00300020bbfae */ /* 0x000fe2000a101d66 */
[----:B------:R-:W-:-:S13]  /*c500*/  @!P3 ISETP.NE.U32.AND P4, PT, R8, RZ, PT ;  /* 0x000000ff0800b20c */ /* 0x000fda0003f85070 */
[----:B------:R0:W-:Y:S01]  /*c510*/  @!P3 LDGSTS.E.BYPASS.LTC128B.128 [R11+0x34c00], desc[UR38][R2.64+0x380], P4 ;  /* 0x34c00380020bbfae */ /* 0x0001e2000a101d66 */
[----:B-----5:R-:W-:-:S03]  /*c520*/  ISETP.GE.AND P2, PT, R13, R4, PT ;  /* 0x000000040d00720c */ /* 0x020fc60003f46270 */
[----:B0-----:R-:W0:Y:S04]  /*c530*/  SHFL.IDX PT, R3, R0, 0x2, 0x181f ;  /* 0x00581f0000037f89 */ /* 0x001e2800000e0000 */
[----:B------:R-:W1:Y:S06]  /*c540*/  SHFL.IDX PT, R2, R6, 0x2, 0x181f ;  /* 0x00581f0006027f89 */ /* 0x000e6c00000e0000 */
[----:B------:R-:W-:-:S02]  /*c550*/  @!P2 LOP3.LUT R8, R5, 0x40, RZ, 0xc0, !PT ;  /* 0x000000400508a812 */ /* 0x000fc400078ec0ff */
[----:B0-----:R-:W-:-:S05]  /*c560*/  @!P2 LEA R3, P4, R12, R3, 0x1 ;  /* 0x000000030c03a211 */ /* 0x001fca00078808ff */
[----:B-1----:R-:W-:Y:S01]  /*c570*/  @!P2 IMAD.X R2, RZ, RZ, R2, P4 ;  /* 0x000000ffff02a224 */ /* 0x002fe200020e0602 */
[----:B------:R-:W-:-:S04]  /*c580*/  LOP3.LUT P4, RZ, R18, 0x10, RZ, 0xc0, !PT ;  /* 0x0000001012ff7812 */ /* 0x000fc8000788c0ff */
[----:B------:R-:W-:-:S04]  /*c590*/  @!P2 LOP3.LUT R3, R3, R2, RZ, 0x3c, !PT ;  /* 0x000000020303a212 */ /* 0x000fc800078e3cff */
[C---:B------:R-:W-:Y:S02]  /*c5a0*/  @!P2 LOP3.LUT R2, R3.reuse, R2, RZ, 0x3c, !PT ;  /* 0x000000020302a212 */ /* 0x040fe400078e3cff */
[----:B------:R-:W-:Y:S02]  /*c5b0*/  LOP3.LUT P3, RZ, R18, 0x8, RZ, 0xc0, !PT ;  /* 0x0000000812ff7812 */ /* 0x000fe4000786c0ff */
[----:B------:R-:W-:Y:S02]  /*c5c0*/  @!P2 LOP3.LUT R3, R3, R2, RZ, 0x3c, !PT ;  /* 0x000000020303a212 */ /* 0x000fe400078e3cff */
[----:B------:R-:W-:-:S03]  /*c5d0*/  @!P2 SHF.R.U32.HI R8, RZ, 0x2, R8 ;  /* 0x00000002ff08a819 */ /* 0x000fc60000011608 */
[----:B------:R0:W-:Y:S01]  /*c5e0*/  @!P2 LDGSTS.E.BYPASS.LTC128B.128 [R11+0x27400], desc[UR38][R2.64], !P4 ;  /* 0x27400000020bafae */ /* 0x0001e2000e101d66 */
[----:B------:R-:W-:Y:S02]  /*c5f0*/  @!P2 ISETP.NE.U32.AND P4, PT, R8, RZ, PT ;  /* 0x000000ff0800a20c */ /* 0x000fe40003f85070 */
[----:B------:R-:W-:-:S03]  /*c600*/  @!P2 LOP3.LUT R8, R7, 0x80, RZ, 0xc0, !PT ;  /* 0x000000800708a812 */ /* 0x000fc600078ec0ff */
[----:B------:R0:W-:Y:S01]  /*c610*/  @!P2 LDGSTS.E.BYPASS.LTC128B.128 [R11+0x29400], desc[UR38][R2.64+0x80], !P3 ;  /* 0x29400080020bafae */ /* 0x0001e2000d901d66 */
[----:B------:R-:W-:-:S03]  /*c620*/  @!P2 SHF.R.U32.HI R8, RZ, 0x3, R8 ;  /* 0x00000003ff08a819 */ /* 0x000fc60000011608 */
[----:B------:R0:W-:Y:S04]  /*c630*/  @!P2 LDGSTS.E.BYPASS.LTC128B.128 [R11+0x2b400], desc[UR38][R2.64+0x100], !P6 ;  /* 0x2b400100020bafae */ /* 0x0001e8000f101d66 */
[----:B------:R0:W-:Y:S04]  /*c640*/  @!P2 LDGSTS.E.BYPASS.LTC128B.128 [R11+0x2d400], desc[UR38][R2.64+0x180], !P5 ;  /* 0x2d400180020bafae */ /* 0x0001e8000e901d66 */
[----:B------:R0:W-:Y:S04]  /*c650*/  @!P2 LDGSTS.E.BYPASS.LTC128B.128 [R11+0x2f400], desc[UR38][R2.64+0x200], !P0 ;  /* 0x2f400200020bafae */ /* 0x0001e8000c101d66 */
[----:B------:R0:W-:Y:S04]  /*c660*/  @!P2 LDGSTS.E.BYPASS.LTC128B.128 [R11+0x31400], desc[UR38][R2.64+0x280], !P1 ;  /* 0x31400280020bafae */ /* 0x0001e8000c901d66 */
[----:B------:R0:W-:Y:S01]  /*c670*/  @!P2 LDGSTS.E.BYPASS.LTC128B.128 [R11+0x33400], desc[UR38][R2.64+0x300], P4 ;  /* 0x33400300020bafae */ /* 0x0001e2000a101d66 */
[----:B------:R-:W-:-:S03]  /*c680*/  @!P2 ISETP.NE.U32.AND P4, PT, R8, RZ, PT ;  /* 0x000000ff0800a20c */ /* 0x000fc60003f85070 */
[----:B------:R-:W1:Y:S04]  /*c690*/  SHFL.IDX PT, R6, R6, 0x3, 0x181f ;  /* 0x00781f0006067f89 */ /* 0x000e6800000e0000 */
[----:B------:R-:W2:Y:S06]  /*c6a0*/  SHFL.IDX PT, R0, R0, 0x3, 0x181f ;  /* 0x00781f0000007f89 */ /* 0x000eac00000e0000 */
[----:B------:R0:W-:Y:S02]  /*c6b0*/  @!P2 LDGSTS.E.BYPASS.LTC128B.128 [R11+0x35400], desc[UR38][R2.64+0x380], P4 ;  /* 0x35400380020bafae */ /* 0x0001e4000a101d66 */
.L_x_361:
[----:B0-----:R-:W3:Y:S01]  /*c6c0*/  LDL.LU R2, [R1+0x48] ;  /* 0x0000480001027983 */ /* 0x001ee20000300800 */
[----:B------:R-:W-:Y:S01]  /*c6d0*/  BSSY B0, `(.L_x_241) ;  /* 0x000001d000007945 */ /* 0x000fe20003800000 */
[----:B---3--:R-:W-:-:S13]  /*c6e0*/  ISETP.GE.AND P2, PT, R2, R4, PT ;  /* 0x000000040200720c */ /* 0x008fda0003f46270 */
[----:B------:R-:W-:Y:S05]  /*c6f0*/  @P2 BRA `(.L_x_242) ;  /* 0x0000000000682947 */ /* 0x000fea0003800000 */
[----:B------:R-:W3:Y:S01]  /*c700*/  LDL R8, [R1+0x4] ;  /* 0x0000040001087983 */ /* 0x000ee20000100800 */
[C---:B------:R-:W-:Y:S02]  /*c710*/  LOP3.LUT P6, RZ, R18.reuse, 0x10, RZ, 0xc0, !PT ;  /* 0x0000001012ff7812 */ /* 0x040fe400078cc0ff */
[C---:B------:R-:W-:Y:S01]  /*c720*/  LOP3.LUT P4, RZ, R18.reuse, 0x8, RZ, 0xc0, !PT ;  /* 0x0000000812ff7812 */ /* 0x040fe2000788c0ff */
[----:B------:R-:W0:Y:S01]  /*c730*/  S2R R2, SR_TID.X ;  /* 0x0000000000027919 */ /* 0x000e220000002100 */
[----:B------:R-:W-:Y:S02]  /*c740*/  LOP3.LUT P3, RZ, R18, 0x4, RZ, 0xc0, !PT ;  /* 0x0000000412ff7812 */ /* 0x000fe4000786c0ff */
[----:B------:R-:W-:Y:S02]  /*c750*/  LOP3.LUT R5, R5, 0x40, RZ, 0xc0, !PT ;  /* 0x0000004005057812 */ /* 0x000fe400078ec0ff */
[----:B------:R-:W-:Y:S02]  /*c760*/  LOP3.LUT R7, R7, 0x80, RZ, 0xc0, !PT ;  /* 0x0000008007077812 */ /* 0x000fe400078ec0ff */
[----:B------:R-:W-:-:S02]  /*c770*/  SHF.R.U32.HI R5, RZ, 0x2, R5 ;  /* 0x00000002ff057819 */ /* 0x000fc40000011605 */
[----:B------:R-:W-:Y:S01]  /*c780*/  SHF.R.U32.HI R7, RZ, 0x3, R7 ;  /* 0x00000003ff077819 */ /* 0x000fe20000011607 */
[----:B0-----:R-:W-:-:S05]  /*c790*/  IMAD.SHL.U32 R2, R2, 0x8, RZ ;  /* 0x0000000802027824 */ /* 0x001fca00078e00ff */
[----:B------:R-:W-:-:S04]  /*c7a0*/  LOP3.LUT R2, R2, 0x38, RZ, 0xc0, !PT ;  /* 0x0000003802027812 */ /* 0x000fc800078ec0ff */
[----:B--2---:R-:W-:-:S05]  /*c7b0*/  LEA R2, P2, R2, R0, 0x1 ;  /* 0x0000000002027211 */ /* 0x004fca00078408ff */
[----:B-1----:R-:W-:Y:S01]  /*c7c0*/  IMAD.X R3, RZ, RZ, R6, P2 ;  /* 0x000000ffff037224 */ /* 0x002fe200010e0606 */
[----:B------:R-:W-:-:S04]  /*c7d0*/  ISETP.NE.U32.AND P2, PT, R5, RZ, PT ;  /* 0x000000ff0500720c */ /* 0x000fc80003f45070 */
[----:B------:R-:W-:Y:S01]  /*c7e0*/  @!PT LDS RZ, [RZ] ;  /* 0x00000000fffff984 */ /* 0x000fe20000000800 */
[----:B------:R-:W-:Y:S01]  /*c7f0*/  @!PT LDS RZ, [RZ] ;  /* 0x00000000fffff984 */ /* 0x000fe20000000800 */
[----:B------:R-:W-:Y:S01]  /*c800*/  @!PT LDS RZ, [RZ] ;  /* 0x00000000fffff984 */ /* 0x000fe20000000800 */
[----:B---3--:R0:W-:Y:S04]  /*c810*/  LDGSTS.E.BYPASS.LTC128B.128 [R8+0x27c00], desc[UR38][R2.64], !P6 ;  /* 0x27c0000002087fae */ /* 0x0081e8000f101d66 */
[----:B------:R0:W-:Y:S04]  /*c820*/  LDGSTS.E.BYPASS.LTC128B.128 [R8+0x29c00], desc[UR38][R2.64+0x80], !P4 ;  /* 0x29c0008002087fae */ /* 0x0001e8000e101d66 */
[----:B------:R0:W-:Y:S01]  /*c830*/  LDGSTS.E.BYPASS.LTC128B.128 [R8+0x2bc00], desc[UR38][R2.64+0x100], !P3 ;  /* 0x2bc0010002087fae */ /* 0x0001e2000d901d66 */
[----:B------:R-:W-:-:S03]  /*c840*/  ISETP.NE.U32.AND P3, PT, R7, RZ, PT ;  /* 0x000000ff0700720c */ /* 0x000fc60003f65070 */
[----:B------:R0:W-:Y:S04]  /*c850*/  LDGSTS.E.BYPASS.LTC128B.128 [R8+0x2dc00], desc[UR38][R2.64+0x180], !P5 ;  /* 0x2dc0018002087fae */ /* 0x0001e8000e901d66 */
[----:B------:R0:W-:Y:S04]  /*c860*/  LDGSTS.E.BYPASS.LTC128B.128 [R8+0x2fc00], desc[UR38][R2.64+0x200], !P0 ;  /* 0x2fc0020002087fae */ /* 0x0001e8000c101d66 */
[----:B------:R0:W-:Y:S04]  /*c870*/  LDGSTS.E.BYPASS.LTC128B.128 [R8+0x31c00], desc[UR38][R2.64+0x280], !P1 ;  /* 0x31c0028002087fae */ /* 0x0001e8000c901d66 */
[----:B------:R0:W-:Y:S04]  /*c880*/  LDGSTS.E.BYPASS.LTC128B.128 [R8+0x33c00], desc[UR38][R2.64+0x300], P2 ;  /* 0x33c0030002087fae */ /* 0x0001e80009101d66 */
[----:B------:R0:W-:Y:S02]  /*c890*/  LDGSTS.E.BYPASS.LTC128B.128 [R8+0x35c00], desc[UR38][R2.64+0x380], P3 ;  /* 0x35c0038002087fae */ /* 0x0001e40009901d66 */
.L_x_242:
[----:B------:R-:W-:Y:S05]  /*c8a0*/  BSYNC B0 ;  /* 0x0000000000007941 */ /* 0x000fea0003800000 */
.L_x_241:
[----:B0-----:R-:W2:Y:S01]  /*c8b0*/  LDL R2, [R1+0x50] ;  /* 0x0000500001027983 */ /* 0x001ea20000100800 */
        /* <DEDUP_REMOVED lines=8> */
[----:B------:R-:W0:Y:S03]  /*c940*/  SYNCS.PHASECHK.TRANS64.TRYWAIT P0, [UR36+0x38820], R0 ;  /* 0x03882000ff0075a7 */ /* 0x000e260008000164 */
[----:B0-----:R-:W-:Y:S05]  /*c950*/  @!P0 BRA `(.L_x_244) ;  /* 0x0000004800608947 */ /* 0x001fea0003800000 */
.L_x_362:
[----:B------:R-:W-:Y:S05]  /*c960*/  BSYNC B0 ;  /* 0x0000000000007941 */ /* 0x000fea0003800000 */
.L_x_243:
[----:B------:R-:W-:Y:S01]  /*c970*/  LOP3.LUT P0, RZ, R18, 0x2, RZ, 0xc0, !PT ;  /* 0x0000000212ff7812 */ /* 0x000fe2000780c0ff */
[----:B------:R-:W-:-:S12]  /*c980*/  BSSY B0, `(.L_x_245) ;  /* 0x0000094000007945 */ /* 0x000fd80003800000 */
[----:B------:R-:W-:Y:S05]  /*c990*/  @!P0 BRA `(.L_x_246) ;  /* 0x0000000800488947 */ /* 0x000fea0003800000 */
[----:B------:R-:W2:Y:S01]  /*c9a0*/  LDL R4, [R1+0x8] ;  /* 0x0000080001047983 */ /* 0x000ea20000100800 */
        /* <DEDUP_REMOVED lines=8> */
.L_x_363:
[----:B------:R-:W-:Y:S05]  /*ca30*/  BSYNC B1 ;  /* 0x0000000000017941 */ /* 0x000fea0003800000 */
.L_x_247:
[----:B------:R-:W-:Y:S04]  /*ca40*/  BSSY B1, `(.L_x_249) ;  /* 0x0000009000017945 */ /* 0x000fe80003800000 */
        /* <DEDUP_REMOVED lines=8> */
.L_x_250:
[----:B------:R-:W-:Y:S05]  /*cad0*/  BSYNC B1 ;  /* 0x0000000000017941 */ /* 0x000fea0003800000 */
.L_x_249:
        /* <DEDUP_REMOVED lines=11> */
.L_x_251:
        /* <DEDUP_REMOVED lines=15> */
.L_x_252:
        /* <DEDUP_REMOVED lines=15> */
.L_x_253:
        /* <DEDUP_REMOVED lines=15> */
.L_x_254:
        /* <DEDUP_REMOVED lines=15> */
.L_x_255:
        /* <DEDUP_REMOVED lines=15> */
.L_x_256:
        /* <DEDUP_REMOVED lines=15> */
.L_x_257:
        /* <DEDUP_REMOVED lines=15> */
.L_x_258:
        /* <DEDUP_REMOVED lines=10> */
.L_x_246:
[----:B------:R-:W-:Y:S05]  /*d2c0*/  BSYNC B0 ;  /* 0x0000000000007941 */ /* 0x000fea0003800000 */
.L_x_245:
[----:B------:R-:W2:Y:S04]  /*d2d0*/  LDL.LU R4, [R1+0x4c] ;  /* 0x00004c0001047983 */ /* 0x000ea80000300800 */
[----:B------:R-:W3:Y:S01]  /*d2e0*/  LDL.LU R7, [R1+0x8] ;  /* 0x0000080001077983 */ /* 0x000ee20000300800 */
[----:B------:R-:W-:-:S05]  /*d2f0*/  VIADD R19, R19, 0x1 ;  /* 0x0000000113137836 */ /* 0x000fca0000000000 */
[----:B------:R-:W-:-:S04]  /*d300*/  ISETP.NE.AND P0, PT, R19, 0x2, PT ;  /* 0x000000021300780c */ /* 0x000fc80003f05270 */
[----:B0-----:R-:W-:Y:S02]  /*d310*/  SEL R0, RZ, 0x1, P0 ;  /* 0x00000001ff007807 */ /* 0x001fe40000000000 */
[----:B------:R-:W-:Y:S02]  /*d320*/  SEL R19, R19, RZ, P0 ;  /* 0x000000ff13137207 */ /* 0x000fe40000000000 */
[----:B--2---:R-:W-:Y:S02]  /*d330*/  ISETP.GE.AND P1, PT, R4, 0x41, PT ;  /* 0x000000410400780c */ /* 0x004fe40003f26270 */
[----:B---3--:R-:W-:-:S05]  /*d340*/  LOP3.LUT R7, R7, R0, RZ, 0x3c, !PT ;  /* 0x0000000007077212 */ /* 0x008fca00078e3cff */
[----:B------:R0:W-:Y:S06]  /*d350*/  STL [R1+0x8], R7 ;  /* 0x0000080701007387 */ /* 0x0001ec0000100800 */
[----:B------:R-:W-:Y:S05]  /*d360*/  @!P1 BRA `(.L_x_259) ;  /* 0x0000002800509947 */ /* 0x000fea0003800000 */
[----:B------:R-:W1:Y:S01]  /*d370*/  LDL R4, [R1+0x20] ;  /* 0x0000200001047983 */ /* 0x000e620000100800 */
[----:B------:R-:W-:Y:S02]  /*d380*/  IMAD.MOV.U32 R0, RZ, RZ, 0x1 ;  /* 0x00000001ff007424 */ /* 0x000fe400078e00ff */
[----:B-1----:R-:W-:-:S05]  /*d390*/  IMAD.MOV R6, RZ, RZ, -R4 ;  /* 0x000000ffff067224 */ /* 0x002fca00078e0a04 */
[----:B------:R-:W-:-:S05]  /*d3a0*/  VIADDMNMX R6, R6, R0, 0xffffffff, !PT ;  /* 0xffffffff06067446 */ /* 0x000fca0007800100 */
[----:B------:R-:W-:-:S05]  /*d3b0*/  IMAD.IADD R0, R4, 0x1, R6 ;  /* 0x0000000104007824 */ /* 0x000fca00078e0206 */
[----:B------:R-:W-:-:S04]  /*d3c0*/  LOP3.LUT R0, R0, 0x1, RZ, 0xc0, !PT ;  /* 0x0000000100007812 */ /* 0x000fc800078ec0ff */
[----:B------:R-:W-:Y:S01]  /*d3d0*/  ISETP.NE.U32.AND P0, PT, R0, 0x1, PT ;  /* 0x000000010000780c */ /* 0x000fe20003f05070 */
[----:B------:R-:W-:-:S12]  /*d3e0*/  VIADD R0, R4, 0xfffffffe ;  /* 0xfffffffe04007836 */ /* 0x000fd80000000000 */
[----:B------:R-:W-:Y:S05]  /*d3f0*/  @P0 BRA `(.L_x_260) ;  /* 0x0000000c005c0947 */ /* 0x000fea0003800000 */
[----:B------:R-:W-:Y:S01]  /*d400*/  LOP3.LUT P2, RZ, R18, 0x2, RZ, 0xc0, !PT ;  /* 0x0000000212ff7812 */ /* 0x000fe2000784c0ff */
[----:B------:R-:W-:-:S12]  /*d410*/  BSSY B0, `(.L_x_261) ;  /* 0x00000cc000007945 */ /* 0x000fd80003800000 */
[----:B------:R-:W-:Y:S05]  /*d420*/  @!P2 BRA `(.L_x_262) ;  /* 0x0000000c0028a947 */ /* 0x000fea0003800000 */
[----:B------:R-:W-:-:S13]  /*d430*/  LOP3.LUT P2, RZ, R18, 0x1, RZ, 0xc0, !PT ;  /* 0x0000000112ff7812 */ /* 0x000fda000784c0ff */
[----:B------:R-:W-:Y:S05]  /*d440*/  @!P2 BRA `(.L_x_263) ;  /* 0x000000000050a947 */ /* 0x000fea0003800000 */
[----:B------:R-:W2:Y:S01]  /*d450*/  LDL R9, [R1+0xc] ;  /* 0x00000c0001097983 */ /* 0x000ea20000100800 */
[----:B------:R-:W1:Y:S01]  /*d460*/  LDC R5, c[0x0][0x43c] ;  /* 0x00010f00ff057b82 */ /* 0x000e620000000800 */
[----:B------:R-:W-:Y:S02]  /*d470*/  ULDC.64 UR4, c[0x0][0x428] ;  /* 0x00010a0000047ab9 */ /* 0x000fe40000000a00 */
[----:B------:R-:W3:Y:S01]  /*d480*/  LDL R8, [R1] ;  /* 0x0000000001087983 */ /* 0x000ee20000100800 */
[----:B-1----:R-:W-:-:S13]  /*d490*/  ISETP.NE.AND P0, PT, R5, 0x1, PT ;  /* 0x000000010500780c */ /* 0x002fda0003f05270 */
[----:B------:R-:W1:Y:S02]  /*d4a0*/  @P0 LDC.64 R2, c[0x0][0x440] ;  /* 0x00011000ff020b82 */ /* 0x000e640000000a00 */
[----:B-1----:R-:W-:-:S04]  /*d4b0*/  @P0 IMAD.HI.U32 R4, R0, R2, RZ ;  /* 0x0000000200040227 */ /* 0x002fc800078e00ff */
[----:B------:R-:W-:Y:S01]  /*d4c0*/  IMAD.MOV.U32 R2, RZ, RZ, R0 ;  /* 0x000000ffff027224 */ /* 0x000fe200078e0000 */
[----:B------:R-:W-:-:S05]  /*d4d0*/  @P0 SHF.R.U32.HI R2, RZ, R3, R4 ;  /* 0x00000003ff020219 */ /* 0x000fca0000011604 */
[----:B------:R-:W-:-:S04]  /*d4e0*/  IMAD.MOV R3, RZ, RZ, -R2 ;  /* 0x000000ffff037224 */ /* 0x000fc800078e0a02 */
[----:B------:R-:W-:Y:S01]  /*d4f0*/  IMAD R0, R5, R3, R0 ;  /* 0x0000000305007224 */ /* 0x000fe200078e0200 */
[----:B------:R-:W-:Y:S01]  /*d500*/  SHF.R.S32.HI R3, RZ, 0x1f, R2 ;  /* 0x0000001fff037819 */ /* 0x000fe20000011402 */
[----:B--2---:R-:W-:-:S04]  /*d510*/  IMAD R4, R9, UR4, RZ ;  /* 0x0000000409047c24 */ /* 0x004fc8000f8e02ff */
[C---:B---3--:R-:W-:Y:S02]  /*d520*/  IMAD R4, R8.reuse, UR5, R4 ;  /* 0x0000000508047c24 */ /* 0x048fe4000f8e0204 */
[----:B------:R-:W-:Y:S01]  /*d530*/  IMAD.WIDE.U32 R2, R8, UR4, R2 ;  /* 0x0000000408027c25 */ /* 0x000fe2000f8e0002 */
[----:B------:R-:W-:-:S03]  /*d540*/  ULDC.64 UR4, c[0x0][0x418] ;  /* 0x0001060000047ab9 */ /* 0x000fc60000000a00 */
[----:B------:R-:W-:Y:S01]  /*d550*/  IMAD.IADD R3, R4, 0x1, R3 ;  /* 0x0000000104037824 */ /* 0x000fe200078e0203 */
[----:B------:R-:W-:-:S04]  /*d560*/  LEA R4, P0, R2, UR4, 0x2 ;  /* 0x0000000402047c11 */ /* 0x000fc8000f8010ff */
[----:B------:R-:W-:-:S05]  /*d570*/  LEA.HI.X R5, R2, UR5, R3, 0x2, P0 ;  /* 0x0000000502057c11 */ /* 0x000fca00080f1403 */
[----:B------:R1:W5:Y:S04]  /*d580*/  LDG.E R16, desc[UR38][R4.64] ;  /* 0x0000002604107981 */ /* 0x000368000c1e1900 */
.L_x_263:
        /* <DEDUP_REMOVED lines=8> */
.L_x_364:
[----:B------:R-:W-:Y:S05]  /*d610*/  BSYNC B1 ;  /* 0x0000000000017941 */ /* 0x000fea0003800000 */
.L_x_264:
        /* <DEDUP_REMOVED lines=9> */
.L_x_267:
[----:B------:R-:W-:Y:S05]  /*d6b0*/  BSYNC B1 ;  /* 0x0000000000017941 */ /* 0x000fea0003800000 */
.L_x_266:
        /* <DEDUP_REMOVED lines=11> */
.L_x_268:
        /* <DEDUP_REMOVED lines=13> */
.L_x_365:
[----:B------:R-:W-:Y:S05]  /*d840*/  BSYNC B1 ;  /* 0x0000000000017941 */ /* 0x000fea0003800000 */
.L_x_269:
        /* <DEDUP_REMOVED lines=11> */
.L_x_272:
[----:B------:R-:W-:Y:S05]  /*d900*/  BSYNC B1 ;  /* 0x0000000000017941 */ /* 0x000fea0003800000 */
.L_x_271:
        /* <DEDUP_REMOVED lines=9> */
.L_x_273:
        /* <DEDUP_REMOVED lines=15> */
.L_x_274:
        /* <DEDUP_REMOVED lines=15> */
.L_x_275:
        /* <DEDUP_REMOVED lines=15> */
.L_x_276:
        /* <DEDUP_REMOVED lines=15> */
.L_x_277:
        /* <DEDUP_REMOVED lines=15> */
.L_x_278:
        /* <DEDUP_REMOVED lines=15> */
.L_x_279:
        /* <DEDUP_REMOVED lines=15> */
.L_x_280:
        /* <DEDUP_REMOVED lines=10> */
.L_x_262:
[----:B------:R-:W-:Y:S05]  /*e0d0*/  BSYNC B0 ;  /* 0x0000000000007941 */ /* 0x000fea0003800000 */
.L_x_261:
[----:B------:R-:W2:Y:S04]  /*e0e0*/  LDL.LU R5, [R1+0x8] ;  /* 0x0000080001057983 */ /* 0x000ea80000300800 */
[----:B------:R-:W3:Y:S01]  /*e0f0*/  LDL.LU R4, [R1+0x20] ;  /* 0x0000200001047983 */ /* 0x000ee20000300800 */
[----:B------:R-:W-:-:S05]  /*e100*/  VIADD R19, R19, 0x1 ;  /* 0x0000000113137836 */ /* 0x000fca0000000000 */
[----:B------:R-:W-:-:S04]  /*e110*/  ISETP.NE.AND P0, PT, R19, 0x2, PT ;  /* 0x000000021300780c */ /* 0x000fc80003f05270 */
[----:B------:R-:W-:Y:S02]  /*e120*/  SEL R0, RZ, 0x1, P0 ;  /* 0x00000001ff007807 */ /* 0x000fe40000000000 */
[----:B------:R-:W-:Y:S02]  /*e130*/  SEL R19, R19, RZ, P0 ;  /* 0x000000ff13137207 */ /* 0x000fe40000000000 */
[----:B--2---:R-:W-:Y:S01]  /*e140*/  LOP3.LUT R5, R5, R0, RZ, 0x3c, !PT ;  /* 0x0000000005057212 */ /* 0x004fe200078e3cff */
[----:B---3--:R-:W-:-:S04]  /*e150*/  VIADD R0, R4, 0xfffffffd ;  /* 0xfffffffd04007836 */ /* 0x008fc80000000000 */
[----:B------:R1:W-:Y:S03]  /*e160*/  STL [R1+0x8], R5 ;  /* 0x0000080501007387 */ /* 0x0003e60000100800 */
.L_x_260:
[----:B------:R-:W2:Y:S01]  /*e170*/  LDL.LU R2, [R1+0x1c] ;  /* 0x00001c0001027983 */ /* 0x000ea20000300800 */
[----:B------:R-:W-:Y:S01]  /*e180*/  IMAD.MOV R6, RZ, RZ, -R6 ;  /* 0x000000ffff067224 */ /* 0x000fe200078e0a06 */
[----:B------:R-:W-:Y:S04]  /*e190*/  BSSY B0, `(.L_x_259) ;  /* 0x00001b1000007945 */ /* 0x000fe80003800000 */
[----:B--2---:R-:W-:-:S13]  /*e1a0*/  ISETP.NE.AND P0, PT, R2, R6, PT ;  /* 0x000000060200720c */ /* 0x004fda0003f05270 */
[----:B------:R-:W-:Y:S05]  /*e1b0*/  @!P0 BRA `(.L_x_281) ;  /* 0x0000001800b88947 */ /* 0x000fea0003800000 */
.L_x_322:
[----:B------:R-:W-:Y:S01]  /*e1c0*/  LOP3.LUT P0, RZ, R18, 0x2, RZ, 0xc0, !PT ;  /* 0x0000000212ff7812 */ /* 0x000fe2000780c0ff */
[----:B------:R-:W-:-:S12]  /*e1d0*/  BSSY B1, `(.L_x_282) ;  /* 0x00000ce000017945 */ /* 0x000fd80003800000 */
[----:B--2---:R-:W-:Y:S05]  /*e1e0*/  @!P0 BRA `(.L_x_283) ;  /* 0x0000000c00308947 */ /* 0x004fea0003800000 */
[----:B------:R-:W-:Y:S01]  /*e1f0*/  LOP3.LUT P0, RZ, R18, 0x1, RZ, 0xc0, !PT ;  /* 0x0000000112ff7812 */ /* 0x000fe2000780c0ff */
[----:B------:R-:W-:-:S12]  /*e200*/  IMAD.MOV.U32 R6, RZ, RZ, R0 ;  /* 0x000000ffff067224 */ /* 0x000fd800078e0000 */
[----:B------:R-:W-:Y:S05]  /*e210*/  @!P0 BRA `(.L_x_284) ;  /* 0x0000000000508947 */ /* 0x000fea0003800000 */
[----:B0-----:R-:W2:Y:S01]  /*e220*/  LDL R7, [R1+0xc] ;  /* 0x00000c0001077983 */ /* 0x001ea20000100800 */
[----:B------:R-:W0:Y:S01]  /*e230*/  LDC R6, c[0x0][0x43c] ;  /* 0x00010f00ff067b82 */ /* 0x000e220000000800 */
[----:B------:R-:W-:Y:S02]  /*e240*/  ULDC.64 UR4, c[0x0][0x428] ;  /* 0x00010a0000047ab9 */ /* 0x000fe40000000a00 */
[----:B-1----:R-:W3:Y:S01]  /*e250*/  LDL R5, [R1] ;  /* 0x0000000001057983 */ /* 0x002ee20000100800 */
[----:B0-----:R-:W-:-:S13]  /*e260*/  ISETP.NE.AND P0, PT, R6, 0x1, PT ;  /* 0x000000010600780c */ /* 0x001fda0003f05270 */
[----:B------:R-:W0:Y:S02]  /*e270*/  @P0 LDC.64 R2, c[0x0][0x440] ;  /* 0x00011000ff020b82 */ /* 0x000e240000000a00 */
[----:B0-----:R-:W-:-:S04]  /*e280*/  @P0 IMAD.HI.U32 R4, R0, R2, RZ ;  /* 0x0000000200040227 */ /* 0x001fc800078e00ff */
        /* <DEDUP_REMOVED lines=13> */
.L_x_284:
[----:B------:R-:W3:Y:S01]  /*e360*/  LDL R2, [R1+0x8] ;  /* 0x0000080001027983 */ /* 0x000ee20000100800 */
        /* <DEDUP_REMOVED lines=8> */
.L_x_366:
[----:B------:R-:W-:Y:S05]  /*e3f0*/  BSYNC B2 ;  /* 0x0000000000027941 */ /* 0x000fea0003800000 */
.L_x_285:
        /* <DEDUP_REMOVED lines=9> */
.L_x_288:
[----:B------:R-:W-:Y:S05]  /*e490*/  BSYNC B2 ;  /* 0x0000000000027941 */ /* 0x000fea0003800000 */
.L_x_287:
        /* <DEDUP_REMOVED lines=11> */
.L_x_289:
        /* <DEDUP_REMOVED lines=13> */
.L_x_367:
[----:B------:R-:W-:Y:S05]  /*e620*/  BSYNC B2 ;  /* 0x0000000000027941 */ /* 0x000fea0003800000 */
.L_x_290:
        /* <DEDUP_REMOVED lines=11> */
.L_x_293:
[----:B------:R-:W-:Y:S05]  /*e6e0*/  BSYNC B2 ;  /* 0x0000000000027941 */ /* 0x000fea0003800000 */
.L_x_292:
        /* <DEDUP_REMOVED lines=9> */
.L_x_294:
        /* <DEDUP_REMOVED lines=15> */
.L_x_295:
        /* <DEDUP_REMOVED lines=15> */
.L_x_296:
        /* <DEDUP_REMOVED lines=15> */
.L_x_297:
        /* <DEDUP_REMOVED lines=15> */
.L_x_298:
        /* <DEDUP_REMOVED lines=15> */
.L_x_299:
        /* <DEDUP_REMOVED lines=15> */
.L_x_300:
        /* <DEDUP_REMOVED lines=15> */
.L_x_301:
        /* <DEDUP_REMOVED lines=10> */
.L_x_283:
[----:B------:R-:W-:Y:S05]  /*eeb0*/  BSYNC B1 ;  /* 0x0000000000017941 */ /* 0x000fea0003800000 */
.L_x_282:
[----:B------:R-:W2:Y:S01]  /*eec0*/  LDL.LU R2, [R1+0x8] ;  /* 0x0000080001027983 */ /* 0x000ea20000300800 */
[----:B------:R-:W-:Y:S01]  /*eed0*/  LOP3.LUT P2, RZ, R18, 0x2, RZ, 0xc0, !PT ;  /* 0x0000000212ff7812 */ /* 0x000fe2000784c0ff */
[----:B0-----:R-:W-:Y:S01]  /*eee0*/  VIADD R7, R19, 0x1 ;  /* 0x0000000113077836 */ /* 0x001fe20000000000 */
[----:B------:R-:W-:Y:S04]  /*eef0*/  BSSY B1, `(.L_x_302) ;  /* 0x00000d1000017945 */ /* 0x000fe80003800000 */
[----:B------:R-:W-:-:S04]  /*ef00*/  ISETP.NE.AND P0, PT, R7, 0x2, PT ;  /* 0x000000020700780c */ /* 0x000fc80003f05270 */
[----:B------:R-:W-:Y:S02]  /*ef10*/  SEL R6, RZ, 0x1, P0 ;  /* 0x00000001ff067807 */ /* 0x000fe40000000000 */
[----:B------:R-:W-:Y:S02]  /*ef20*/  SEL R7, R7, RZ, P0 ;  /* 0x000000ff07077207 */ /* 0x000fe40000000000 */
[----:B--2---:R-:W-:Y:S01]  /*ef30*/  LOP3.LUT R6, R2, R6, RZ, 0x3c, !PT ;  /* 0x0000000602067212 */ /* 0x004fe200078e3cff */
[----:B------:R-:W-:Y:S06]  /*ef40*/  @!P2 BRA `(.L_x_303) ;  /* 0x0000000c002ca947 */ /* 0x000fec0003800000 */
[----:B------:R-:W-:Y:S01]  /*ef50*/  LOP3.LUT P2, RZ, R18, 0x1, RZ, 0xc0, !PT ;  /* 0x0000000112ff7812 */ /* 0x000fe2000784c0ff */
[----:B------:R-:W-:-:S12]  /*ef60*/  VIADD R8, R0, 0xffffffff ;  /* 0xffffffff00087836 */ /* 0x000fd80000000000 */
[----:B------:R-:W-:Y:S05]  /*ef70*/  @!P2 BRA `(.L_x_304) ;  /* 0x000000000050a947 */ /* 0x000fea0003800000 */
[----:B------:R-:W2:Y:S01]  /*ef80*/  LDL R10, [R1+0xc] ;  /* 0x00000c00010a7983 */ /* 0x000ea20000100800 */
[----:B------:R-:W0:Y:S01]  /*ef90*/  LDC R4, c[0x0][0x43c] ;  /* 0x00010f00ff047b82 */ /* 0x000e220000000800 */
[----:B------:R-:W-:Y:S02]  /*efa0*/  ULDC.64 UR4, c[0x0][0x428] ;  /* 0x00010a0000047ab9 */ /* 0x000fe40000000a00 */
[----:B------:R-:W3:Y:S01]  /*efb0*/  LDL R9, [R1] ;  /* 0x0000000001097983 */ /* 0x000ee20000100800 */
[----:B0-----:R-:W-:-:S13]  /*efc0*/  ISETP.NE.AND P0, PT, R4, 0x1, PT ;  /* 0x000000010400780c */ /* 0x001fda0003f05270 */
        /* <DEDUP_REMOVED lines=15> */
.L_x_304:
        /* <DEDUP_REMOVED lines=8> */
.L_x_368:
[----:B------:R-:W-:Y:S05]  /*f140*/  BSYNC B2 ;  /* 0x0000000000027941 */ /* 0x000fea0003800000 */
.L_x_305:
        /* <DEDUP_REMOVED lines=9> */
.L_x_308:
[----:B------:R-:W-:Y:S05]  /*f1e0*/  BSYNC B2 ;  /* 0x0000000000027941 */ /* 0x000fea0003800000 */
.L_x_307:
        /* <DEDUP_REMOVED lines=11> */
.L_x_309:
        /* <DEDUP_REMOVED lines=13> */
.L_x_369:
[----:B------:R-:W-:Y:S05]  /*f370*/  BSYNC B2 ;  /* 0x0000000000027941 */ /* 0x000fea0003800000 */
.L_x_310:
        /* <DEDUP_REMOVED lines=11> */
.L_x_313:
[----:B------:R-:W-:Y:S05]  /*f430*/  BSYNC B2 ;  /* 0x0000000000027941 */ /* 0x000fea0003800000 */
.L_x_312:
        /* <DEDUP_REMOVED lines=9> */
.L_x_314:
        /* <DEDUP_REMOVED lines=15> */
.L_x_315:
        /* <DEDUP_REMOVED lines=15> */
.L_x_316:
        /* <DEDUP_REMOVED lines=15> */
.L_x_317:
        /* <DEDUP_REMOVED lines=15> */
.L_x_318:
        /* <DEDUP_REMOVED lines=15> */
.L_x_319:
        /* <DEDUP_REMOVED lines=15> */
.L_x_320:
        /* <DEDUP_REMOVED lines=15> */
.L_x_321:
        /* <DEDUP_REMOVED lines=10> */
.L_x_303:
[----:B------:R-:W-:Y:S05]  /*fc00*/  BSYNC B1 ;  /* 0x0000000000017941 */ /* 0x000fea0003800000 */
.L_x_302:
[----:B------:R-:W-:Y:S01]  /*fc10*/  VIADD R7, R7, 0x1 ;  /* 0x0000000107077836 */ /* 0x000fe20000000000 */
[C---:B------:R-:W-:Y:S01]  /*fc20*/  ISETP.GT.AND P1, PT, R0.reuse, 0x1, PT ;  /* 0x000000010000780c */ /* 0x040fe20003f24270 */
[----:B------:R-:W-:-:S03]  /*fc30*/  VIADD R0, R0, 0xfffffffe ;  /* 0xfffffffe00007836 */ /* 0x000fc60000000000 */
[----:B------:R-:W-:-:S04]  /*fc40*/  ISETP.NE.AND P0, PT, R7, 0x2, PT ;  /* 0x000000020700780c */ /* 0x000fc80003f05270 */
[----:B------:R-:W-:Y:S02]  /*fc50*/  SEL R2, RZ, 0x1, P0 ;  /* 0x00000001ff027807 */ /* 0x000fe40000000000 */
[----:B------:R-:W-:Y:S02]  /*fc60*/  SEL R19, R7, RZ, P0 ;  /* 0x000000ff07137207 */ /* 0x000fe40000000000 */
[----:B------:R-:W-:-:S05]  /*fc70*/  LOP3.LUT R2, R6, R2, RZ, 0x3c, !PT ;  /* 0x0000000206027212 */ /* 0x000fca00078e3cff */
[----:B------:R2:W-:Y:S01]  /*fc80*/  STL [R1+0x8], R2 ;  /* 0x0000080201007387 */ /* 0x0005e20000100800 */
[----:B------:R-:W-:Y:S05]  /*fc90*/  @P1 BRA `(.L_x_322) ;  /* 0xffffffe400481947 */ /* 0x000fea000383ffff */
.L_x_281:
[----:B------:R-:W-:Y:S05]  /*fca0*/  BSYNC B0 ;  /* 0x0000000000007941 */ /* 0x000fea0003800000 */
.L_x_259:
        /* <DEDUP_REMOVED lines=10> */
.L_x_227:
[----:B0-----:R-:W0:Y:S01]  /*fd50*/  S2R R3, SR_CgaCtaId ;  /* 0x0000000000037919 */ /* 0x001e220000008800 */
[----:B------:R-:W-:Y:S01]  /*fd60*/  MOV R0, 0x400 ;  /* 0x0000040000007802 */ /* 0x000fe20000000f00 */
[----:B------:R-:W-:Y:S01]  /*fd70*/  BSSY B0, `(.L_x_324) ;  /* 0x0000005000007945 */ /* 0x000fe20003800000 */
[----:B------:R-:W-:Y:S02]  /*fd80*/  SHF.L.U32 R2, R2, 0x1f, RZ ;  /* 0x0000001f02027819 */ /* 0x000fe400000006ff */
[----:B0-----:R-:W-:-:S04]  /*fd90*/  LEA R9, R3, R0, 0x18 ;  /* 0x0000000003097211 */ /* 0x001fc800078ec0ff */
[----:B------:R-:W0:Y:S02]  /*fda0*/  SYNCS.PHASECHK.TRANS64.TRYWAIT P0, [R9+URZ+0x38820], R2 ;  /* 0x03882002090075a7 */ /* 0x000e24000800017f */
[----:B0-----:R-:W-:Y:S05]  /*fdb0*/  @!P0 BRA `(.L_x_325) ;  /* 0x0000001400ec8947 */ /* 0x001fea0003800000 */
.L_x_370:
[----:B------:R-:W-:Y:S05]  /*fdc0*/  BSYNC B0 ;  /* 0x0000000000007941 */ /* 0x000fea0003800000 */
.L_x_324:
[----:B------:R-:W-:-:S03]  /*fdd0*/  UMOV UR4, 0xffffffff ;  /* 0xffffffff00047882 */ /* 0x000fc60000000000 */
[----:B------:R-:W-:Y:S05]  /*fde0*/  BRA.DIV UR4, `(.L_x_326) ;  /* 0x0000001604f47947 */ /* 0x000fea000b800000 */
[----:B------:R-:W2:Y:S02]  /*fdf0*/  S2R R0, SR_TID.X ;  /* 0x0000000000007919 */ /* 0x000ea40000002100 */
[----:B--2---:R-:W-:-:S04]  /*fe00*/  SHF.R.U32.HI R0, RZ, 0x5, R0 ;  /* 0x00000005ff007819 */ /* 0x004fc80000011600 */
[----:B------:R-:W-:-:S05]  /*fe10*/  LOP3.LUT R0, R0, 0x3, RZ, 0xc0, !PT ;  /* 0x0000000300007812 */ /* 0x000fca00078ec0ff */
[----:B------:R2:W3:Y:S02]  /*fe20*/  SHFL.IDX PT, R14, R0, RZ, 0x1f ;  /* 0x00001fff000e7589 */ /* 0x0004e400000e0000 */
.L_x_373:
[----:B---3--:R-:W-:Y:S01]  /*fe30*/  ISETP.NE.AND P0, PT, R14, RZ, PT ;  /* 0x000000ff0e00720c */ /* 0x008fe20003f05270 */
[----:B------:R-:W-:-:S12]  /*fe40*/  BSSY B0, `(.L_x_327) ;  /* 0x000001e000007945 */ /* 0x000fd80003800000 */
[----:B------:R-:W-:Y:S05]  /*fe50*/  @P0 BRA `(.L_x_328) ;  /* 0x0000000000700947 */ /* 0x000fea0003800000 */
[----:B------:R-:W-:-:S03]  /*fe60*/  UMOV UR4, 0xffffffff ;  /* 0xffffffff00047882 */ /* 0x000fc60000000000 */
[----:B------:R-:W-:Y:S05]  /*fe70*/  BRA.DIV UR4, `(.L_x_329) ;  /* 0x0000001a04047947 */ /* 0x000fea000b800000 */
[----:B------:R-:W-:-:S13]  /*fe80*/  ELECT P6, URZ, PT ;  /* 0x00000000003f782f */ /* 0x000fda00038c0000 */
.L_x_376:
[----:B------:R-:W-:Y:S05]  /*fe90*/  @!P6 BRA `(.L_x_328) ;  /* 0x000000000060e947 */ /* 0x000fea0003800000 */
[----:B-1----:R-:W3:Y:S01]  /*fea0*/  LDL.LU R6, [R1+0x8] ;  /* 0x0000080001067983 */ /* 0x002ee20000300800 */
[----:B--2---:R-:W-:Y:S02]  /*feb0*/  VIADD R0, R9, 0x38840 ;  /* 0x0003884009007836 */ /* 0x004fe40000000000 */
[C---:B0-----:R-:W-:Y:S02]  /*fec0*/  VIADD R2, R19.reuse, 0x1 ;  /* 0x0000000113027836 */ /* 0x041fe40000000000 */
[----:B------:R-:W-:-:S03]  /*fed0*/  IMAD R5, R19, 0x8, R0 ;  /* 0x0000000813057824 */ /* 0x000fc600078e0200 */
[----:B------:R-:W-:-:S04]  /*fee0*/  ISETP.NE.AND P1, PT, R2, 0x2, PT ;  /* 0x000000020200780c */ /* 0x000fc80003f25270 */
[----:B------:R-:W-:Y:S02]  /*fef0*/  SEL R3, RZ, 0x1, P1 ;  /* 0x00000001ff037807 */ /* 0x000fe40000800000 */
[C---:B---3--:R-:W-:Y:S02]  /*ff00*/  SHF.L.U32 R4, R6.reuse, 0x1f, RZ ;  /* 0x0000001f06047819 */ /* 0x048fe400000006ff */
[----:B------:R-:W-:Y:S02]  /*ff10*/  LOP3.LUT R6, R6, R3, RZ, 0x3c, !PT ;  /* 0x0000000306067212 */ /* 0x000fe400078e3cff */
[----:B------:R-:W0:Y:S01]  /*ff20*/  SYNCS.PHASECHK.TRANS64.TRYWAIT P0, [R5+URZ], R4 ;  /* 0x00000004050075a7 */ /* 0x000e22000800017f */
[----:B------:R-:W-:Y:S02]  /*ff30*/  SEL R3, R2, RZ, P1 ;  /* 0x000000ff02037207 */ /* 0x000fe40000800000 */
[----:B------:R-:W-:-:S03]  /*ff40*/  SHF.L.U32 R2, R6, 0x1f, RZ ;  /* 0x0000001f06027819 */ /* 0x000fc600000006ff */
[----:B------:R-:W-:Y:S01]  /*ff50*/  IMAD R7, R3, 0x8, R0 ;  /* 0x0000000803077824 */ /* 0x000fe200078e0200 */
[----:B0-----:R-:W-:Y:S06]  /*ff60*/  @!P0 BRA `(.L_x_330) ;  /* 0x0000001400e88947 */ /* 0x001fec0003800000 */
.L_x_377:
[----:B------:R-:W1:Y:S01]  /*ff70*/  SYNCS.PHASECHK.TRANS64.TRYWAIT P0, [R7+URZ], R2 ;  /* 0x00000002070075a7 */ /* 0x000e62000800017f */
[----:B------:R-:W-:-:S04]  /*ff80*/  VIADD R0, R9, 0x38860 ;  /* 0x0003886009007836 */ /* 0x000fc80000000000 */
[----:B------:R-:W-:Y:S01]  /*ff90*/  IMAD R19, R19, 0x8, R0 ;  /* 0x0000000813137824 */ /* 0x000fe200078e0200 */
[----:B-1----:R-:W-:Y:S06]  /*ffa0*/  @!P0 BRA `(.L_x_331) ;  /* 0x0000001400ec8947 */ /* 0x002fec0003800000 */
.L_x_378:
[----:B------:R-:W2:Y:S02]  /*ffb0*/  SYNCS.PHASECHK.TRANS64.TRYWAIT P0, [R19+URZ], R4 ;  /* 0x00000004130075a7 */ /* 0x000ea4000800017f */
[----:B--2---:R-:W-:Y:S05]  /*ffc0*/  @!P0 BRA `(.L_x_332) ;  /* 0x0000001400f88947 */ /* 0x004fea0003800000 */
.L_x_379:
[----:B------:R-:W-:-:S07]  /*ffd0*/  IMAD R3, R3, 0x8, R0 ;  /* 0x0000000803037824 */ /* 0x000fce00078e0200 */
.L_x_333:
[----:B---3--:R3:W4:Y:S02]  /*ffe0*/  SYNCS.PHASECHK.TRANS64.TRYWAIT P0, [R3+URZ], R2 ;  /* 0x00000002030075a7 */ /* 0x008724000800017f */
[----:B----4-:R-:W-:Y:S05]  /*fff0*/  @!P0 NANOSLEEP.SYNCS 0x989680 ;  /* 0x009896800000895d */ /* 0x010fea0003900000 */
[----:B------:R-:W4:Y:S02]  /*10000*/  @!P0 SYNCS.PHASECHK.TRANS64 P0, [R3+URZ], R2 ;  /* 0x00000002030085a7 */ /* 0x000f24000800007f */
[----:B----4-:R-:W-:Y:S05]  /*10010*/  @!P0 BRA `(.L_x_333) ;  /* 0xfffffffc00f08947 */ /* 0x010fea000383ffff */
.L_x_328:
[----:B------:R-:W-:Y:S05]  /*10020*/  BSYNC B0 ;  /* 0x0000000000007941 */ /* 0x000fea0003800000 */
.L_x_327:
[----:B------:R-:W-:Y:S05]  /*10030*/  EXIT ;  /* 0x000000000000794d */ /* 0x000fea0003800000 */
.L_x_201:
[----:B0-----:R-:W-:-:S04]  /*10040*/  IMAD.U32 R3, RZ, RZ, UR37 ;  /* 0x00000025ff037e24 */ /* 0x001fc8000f8e00ff */
[----:B------:R0:W1:Y:S03]  /*10050*/  SYNCS.PHASECHK.TRANS64.TRYWAIT P1, [R3+URZ+0x38800], R0 ;  /* 0x03880000030075a7 */ /* 0x000066000802017f */
[----:B-1----:R-:W-:Y:S05]  /*10060*/  @!P1 NANOSLEEP.SYNCS 0x989680 ;  /* 0x009896800000995d */ /* 0x002fea0003900000 */
[----:B------:R-:W1:Y:S02]  /*10070*/  @!P1 SYNCS.PHASECHK.TRANS64 P1, [R3+URZ+0x38800], R0 ;  /* 0x03880000030095a7 */ /* 0x000e64000802007f */
[----:B-1----:R-:W-:Y:S05]  /*10080*/  @!P1 BRA `(.L_x_201) ;  /* 0xfffffffc00ec9947 */ /* 0x002fea000383ffff */
[----:B------:R-:W-:Y:S05]  /*10090*/  BRA `(.L_x_334) ;  /* 0xffffff2800a87947 */ /* 0x000fea000383ffff */
.L_x_205:
[----:B--2---:R2:W3:Y:S02]  /*100a0*/  SYNCS.PHASECHK.TRANS64.TRYWAIT P1, [R6+URZ+0x38830], R5 ;  /* 0x03883005060075a7 */ /* 0x0044e4000802017f */
[----:B---3--:R-:W-:Y:S05]  /*100b0*/  @!P1 NANOSLEEP.SYNCS 0x989680 ;  /* 0x009896800000995d */ /* 0x008fea0003900000 */
[----:B------:R-:W3:Y:S02]  /*100c0*/  @!P1 SYNCS.PHASECHK.TRANS64 P1, [R6+URZ+0x38830], R5 ;  /* 0x03883005060095a7 */ /* 0x000ee4000802007f */
[----:B---3--:R-:W-:Y:S05]  /*100d0*/  @!P1 BRA `(.L_x_205) ;  /* 0xfffffffc00f09947 */ /* 0x008fea000383ffff */
[----:B------:R-:W-:Y:S05]  /*100e0*/  BRA `(.L_x_204) ;  /* 0xffffff2800c07947 */ /* 0x000fea000383ffff */
.L_x_206:
[----:B0-----:R-:W-:-:S04]  /*100f0*/  IMAD.U32 R7, RZ, RZ, UR37 ;  /* 0x00000025ff077e24 */ /* 0x001fc8000f8e00ff */
[----:B------:R0:W3:Y:S03]  /*10100*/  SYNCS.PHASECHK.TRANS64.TRYWAIT P1, [R7+URZ+0x38810], R0 ;  /* 0x03881000070075a7 */ /* 0x0000e6000802017f */
[----:B---3--:R-:W-:Y:S05]  /*10110*/  @!P1 NANOSLEEP.SYNCS 0x989680 ;  /* 0x009896800000995d */ /* 0x008fea0003900000 */
[----:B------:R-:W3:Y:S02]  /*10120*/  @!P1 SYNCS.PHASECHK.TRANS64 P1, [R7+URZ+0x38810], R0 ;  /* 0x03881000070095a7 */ /* 0x000ee4000802007f */
[----:B---3--:R-:W-:Y:S05]  /*10130*/  @!P1 BRA `(.L_x_206) ;  /* 0xfffffffc00ec9947 */ /* 0x008fea000383ffff */
[----:B------:R-:W-:Y:S05]  /*10140*/  BRA `(.L_x_335) ;  /* 0xffffff2c00487947 */ /* 0x000fea000383ffff */
.L_x_210:
[----:B----4-:R4:W0:Y:S02]  /*10150*/  SYNCS.PHASECHK.TRANS64.TRYWAIT P1, [R6+URZ+0x38850], R5 ;  /* 0x03885005060075a7 */ /* 0x010824000802017f */
[----:B0-----:R-:W-:Y:S05]  /*10160*/  @!P1 NANOSLEEP.SYNCS 0x989680 ;  /* 0x009896800000995d */ /* 0x001fea0003900000 */
[----:B------:R-:W0:Y:S02]  /*10170*/  @!P1 SYNCS.PHASECHK.TRANS64 P1, [R6+URZ+0x38850], R5 ;  /* 0x03885005060095a7 */ /* 0x000e24000802007f */
[----:B0-----:R-:W-:Y:S05]  /*10180*/  @!P1 BRA `(.L_x_210) ;  /* 0xfffffffc00f09947 */ /* 0x001fea000383ffff */
[----:B------:R-:W-:Y:S05]  /*10190*/  BRA `(.L_x_209) ;  /* 0xffffff2c00547947 */ /* 0x000fea000383ffff */
.L_x_215:
[----:B-1----:R-:W-:-:S04]  /*101a0*/  IMAD.U32 R5, RZ, RZ, UR5 ;  /* 0x00000005ff057e24 */ /* 0x002fc8000f8e00ff */
[----:B------:R1:W2:Y:S03]  /*101b0*/  SYNCS.PHASECHK.TRANS64.TRYWAIT P3, [R5+URZ+0x38830], R0 ;  /* 0x03883000050075a7 */ /* 0x0002a6000806017f */
[----:B--2---:R-:W-:Y:S05]  /*101c0*/  @!P3 NANOSLEEP.SYNCS 0x989680 ;  /* 0x009896800000b95d */ /* 0x004fea0003900000 */
[----:B------:R-:W2:Y:S02]  /*101d0*/  @!P3 SYNCS.PHASECHK.TRANS64 P3, [R5+URZ+0x38830], R0 ;  /* 0x038830000500b5a7 */ /* 0x000ea4000806007f */
[----:B--2---:R-:W-:Y:S05]  /*101e0*/  @!P3 BRA `(.L_x_215) ;  /* 0xfffffffc00ecb947 */ /* 0x004fea000383ffff */
[----:B------:R-:W-:Y:S05]  /*101f0*/  BRA `(.L_x_214) ;  /* 0xffffff4c00d07947 */ /* 0x000fea000383ffff */
.L_x_219:
[----:B-1----:R-:W-:-:S04]  /*10200*/  IMAD.U32 R5, RZ, RZ, UR5 ;  /* 0x00000005ff057e24 */ /* 0x002fc8000f8e00ff */
[----:B------:R1:W3:Y:S03]  /*10210*/  SYNCS.PHASECHK.TRANS64.TRYWAIT P3, [R5+URZ+0x38850], R0 ;  /* 0x03885000050075a7 */ /* 0x0002e6000806017f */
[----:B---3--:R-:W-:Y:S05]  /*10220*/  @!P3 NANOSLEEP.SYNCS 0x989680 ;  /* 0x009896800000b95d */ /* 0x008fea0003900000 */
[----:B------:R-:W3:Y:S02]  /*10230*/  @!P3 SYNCS.PHASECHK.TRANS64 P3, [R5+URZ+0x38850], R0 ;  /* 0x038850000500b5a7 */ /* 0x000ee4000806007f */
[----:B---3--:R-:W-:Y:S05]  /*10240*/  @!P3 BRA `(.L_x_219) ;  /* 0xfffffffc00ecb947 */ /* 0x008fea000383ffff */
[----:B------:R-:W-:Y:S05]  /*10250*/  BRA `(.L_x_218) ;  /* 0xffffff5000407947 */ /* 0x000fea000383ffff */
.L_x_231:
[----:B------:R-:W1:Y:S01]  /*10260*/  S2R R0, SR_TID.X ;  /* 0x0000000000007919 */ /* 0x000e620000002100 */
[----:B------:R-:W-:Y:S01]  /*10270*/  BSSY B0, `(.L_x_336) ;  /* 0x000000a000007945 */ /* 0x000fe20003800000 */
[----:B------:R-:W-:Y:S02]  /*10280*/  IMAD.MOV.U32 R12, RZ, RZ, RZ ;  /* 0x000000ffff0c7224 */ /* 0x000fe400078e00ff */
[----:B------:R-:W-:Y:S02]  /*10290*/  IMAD.MOV.U32 R11, RZ, RZ, 0x1f ;  /* 0x0000001fff0b7424 */ /* 0x000fe400078e00ff */
[----:B------:R-:W-:Y:S01]  /*102a0*/  IMAD.MOV.U32 R15, RZ, RZ, -0x1 ;  /* 0xffffffffff0f7424 */ /* 0x000fe200078e00ff */
[----:B-1----:R-:W-:-:S04]  /*102b0*/  SHF.R.U32.HI R0, RZ, 0x5, R0 ;  /* 0x00000005ff007819 */ /* 0x002fc80000011600 */
[----:B------:R-:W-:-:S05]  /*102c0*/  LOP3.LUT R0, R0, 0x3, RZ, 0xc0, !PT ;  /* 0x0000000300007812 */ /* 0x000fca00078ec0ff */
[----:B------:R-:W-:-:S07]  /*102d0*/  IMAD.MOV.U32 R13, RZ, RZ, R0 ;  /* 0x000000ffff0d7224 */ /* 0x000fce00078e0000 */
[----:B0-----:R-:W-:Y:S05]  /*102e0*/  WARPSYNC.COLLECTIVE R15, `(.L_x_337) ;  /* 0x000000000f087348 */ /* 0x001fea0003c00000 */
[----:B------:R1:W2:Y:S02]  /*102f0*/  SHFL.IDX P6, R14, R13, R12, R11 ;  /* 0x0000000c0d0e7389 */ /* 0x0002a400000c000b */
[----:B012---:R-:W-:Y:S01]  /*10300*/  ENDCOLLECTIVE ;  /* 0x000000000000791b */ /* 0x007fe20003800000 */
.L_x_337:
[----:B------:R-:W-:Y:S05]  /*10310*/  BSYNC B0 ;  /* 0x0000000000007941 */ /* 0x000fea0003800000 */
.L_x_336:
[----:B------:R-:W-:Y:S05]  /*10320*/  BRA `(.L_x_338) ;  /* 0xffffffa800787947 */ /* 0x000fea000383ffff */
.L_x_233:
[----:B------:R-:W-:Y:S01]  /*10330*/  BSSY B0, `(.L_x_339) ;  /* 0x0000006000007945 */ /* 0x000fe20003800000 */
[----:B------:R-:W-:-:S07]  /*10340*/  IMAD.MOV.U32 R15, RZ, RZ, -0x1 ;  /* 0xffffffffff0f7424 */ /* 0x000fce00078e00ff */
[----:B01----:R-:W-:Y:S05]  /*10350*/  WARPSYNC.COLLECTIVE R15, `(.L_x_340) ;  /* 0x000000000f0c7348 */ /* 0x003fea0003c00000 */
[----:B------:R-:W-:Y:S02]  /*10360*/  ELECT P6, UR62, PT ;  /* 0x00000000003e782f */ /* 0x000fe400038c0000 */
[----:B------:R-:W-:Y:S01]  /*10370*/  MOV R14, UR62 ;  /* 0x0000003e000e7c02 */ /* 0x000fe20008000f00 */
[----:B01----:R-:W-:Y:S10]  /*10380*/  ENDCOLLECTIVE ;  /* 0x000000000000791b */ /* 0x003ff40003800000 */
.L_x_340:
[----:B------:R-:W-:Y:S05]  /*10390*/  BSYNC B0 ;  /* 0x0000000000007941 */ /* 0x000fea0003800000 */
.L_x_339:
[----:B------:R-:W-:Y:S05]  /*103a0*/  BRA `(.L_x_341) ;  /* 0xffffffa800787947 */ /* 0x000fea000383ffff */
.L_x_235:
[----:B-1----:R1:W3:Y:S02]  /*103b0*/  SYNCS.PHASECHK.TRANS64.TRYWAIT P0, [R0+URZ+0x38840], R2 ;  /* 0x03884002000075a7 */ /* 0x0022e4000800017f */
[----:B---3--:R-:W-:Y:S05]  /*103c0*/  @!P0 NANOSLEEP.SYNCS 0x989680 ;  /* 0x009896800000895d */ /* 0x008fea0003900000 */
[----:B------:R-:W3:Y:S02]  /*103d0*/  @!P0 SYNCS.PHASECHK.TRANS64 P0, [R0+URZ+0x38840], R2 ;  /* 0x03884002000085a7 */ /* 0x000ee4000800007f */
[----:B---3--:R-:W-:Y:S05]  /*103e0*/  @!P0 BRA `(.L_x_235) ;  /* 0xfffffffc00f08947 */ /* 0x008fea000383ffff */
[----:B------:R-:W-:Y:S05]  /*103f0*/  BRA `(.L_x_342) ;  /* 0xffffffa800d07947 */ /* 0x000fea000383ffff */
.L_x_238:
        /* <DEDUP_REMOVED lines=8> */
.L_x_343:
[----:B------:R-:W-:Y:S01]  /*10480*/  IMAD.MOV.U32 R13, RZ, RZ, R0 ;  /* 0x000000ffff0d7224 */ /* 0x000fe200078e0000 */
[----:B------:R-:W-:Y:S01]  /*10490*/  LOP3.LUT R5, R5, 0x7f, RZ, 0xc0, !PT ;  /* 0x0000007f05057812 */ /* 0x000fe200078ec0ff */
[----:B------:R-:W-:-:S07]  /*104a0*/  IMAD.MOV.U32 R6, RZ, RZ, R14 ;  /* 0x000000ffff067224 */ /* 0x000fce00078e000e */
[----:B------:R-:W-:Y:S05]  /*104b0*/  WARPSYNC.COLLECTIVE R15, `(.L_x_344) ;  /* 0x000000000f087348 */ /* 0x000fea0003c00000 */
[----:B------:R0:W1:Y:S02]  /*104c0*/  SHFL.IDX P6, R14, R13, R12, R11 ;  /* 0x0000000c0d0e7389 */ /* 0x00006400000c000b */
[----:B01----:R-:W-:Y:S01]  /*104d0*/  ENDCOLLECTIVE ;  /* 0x000000000000791b */ /* 0x003fe20003800000 */
.L_x_344:
[----:B------:R-:W-:Y:S02]  /*104e0*/  ULDC UR4, c[0x0][0x288] ;  /* 0x0000a20000047ab9 */ /* 0x000fe40000000800 */
[----:B------:R-:W-:Y:S01]  /*104f0*/  IMAD R3, R7, UR4, RZ ;  /* 0x0000000407037c24 */ /* 0x000fe2000f8e02ff */
[----:B------:R-:W-:Y:S01]  /*10500*/  SHF.R.U32.HI R15, RZ, 0x3, R5 ;  /* 0x00000003ff0f7819 */ /* 0x000fe20000011605 */
[----:B------:R-:W-:Y:S02]  /*10510*/  IMAD.MOV.U32 R13, RZ, RZ, R2 ;  /* 0x000000ffff0d7224 */ /* 0x000fe400078e0002 */
[----:B------:R-:W-:Y:S02]  /*10520*/  IMAD.MOV.U32 R12, RZ, RZ, 0x1 ;  /* 0x00000001ff0c7424 */ /* 0x000fe400078e00ff */
[----:B------:R-:W-:Y:S02]  /*10530*/  IMAD R7, R4, 0x40, R15 ;  /* 0x0000004004077824 */ /* 0x000fe400078e020f */
[----:B------:R-:W-:-:S02]  /*10540*/  IMAD.MOV.U32 R15, RZ, RZ, -0x1 ;  /* 0xffffffffff0f7424 */ /* 0x000fc400078e00ff */
[----:B------:R-:W-:Y:S01]  /*10550*/  IMAD.MOV.U32 R5, RZ, RZ, R14 ;  /* 0x000000ffff057224 */ /* 0x000fe200078e000e */
[----:B------:R-:W-:-:S13]  /*10560*/  ISETP.GE.AND P1, PT, R7, R3, PT ;  /* 0x000000030700720c */ /* 0x000fda0003f26270 */
[----:B------:R-:W-:Y:S05]  /*10570*/  WARPSYNC.COLLECTIVE R15, `(.L_x_345) ;  /* 0x000000000f087348 */ /* 0x000fea0003c00000 */
[----:B------:R0:W1:Y:S02]  /*10580*/  SHFL.IDX P6, R14, R13, R12, R11 ;  /* 0x0000000c0d0e7389 */ /* 0x00006400000c000b */
[----:B01----:R-:W-:Y:S01]  /*10590*/  ENDCOLLECTIVE ;  /* 0x000000000000791b */ /* 0x003fe20003800000 */
.L_x_345:
[----:B------:R0:W-:Y:S01]  /*105a0*/  STL [R1+0x14], R7 ;  /* 0x0000140701007387 */ /* 0x0001e20000100800 */
[----:B------:R-:W-:Y:S01]  /*105b0*/  @!P1 LEA R5, P2, R10, R5, 0x1 ;  /* 0x000000050a059211 */ /* 0x000fe200078408ff */
[----:B------:R-:W-:-:S04]  /*105c0*/  IMAD.MOV.U32 R13, RZ, RZ, R0 ;  /* 0x000000ffff0d7224 */ /* 0x000fc800078e0000 */
[----:B------:R-:W-:-:S05]  /*105d0*/  @!P1 IMAD.X R4, RZ, RZ, R6, P2 ;  /* 0x000000ffff049224 */ /* 0x000fca00010e0606 */
[----:B------:R-:W-:Y:S01]  /*105e0*/  @!P1 LOP3.LUT R5, R5, R4, RZ, 0x3c, !PT ;  /* 0x0000000405059212 */ /* 0x000fe200078e3cff */
[----:B0-----:R-:W-:-:S07]  /*105f0*/  IMAD.MOV.U32 R6, RZ, RZ, R14 ;  /* 0x000000ffff067224 */ /* 0x001fce00078e000e */
[----:B------:R-:W-:Y:S05]  /*10600*/  WARPSYNC.COLLECTIVE R15, `(.L_x_346) ;  /* 0x000000000f087348 */ /* 0x000fea0003c00000 */
[----:B------:R0:W1:Y:S02]  /*10610*/  SHFL.IDX P6, R14, R13, R12, R11 ;  /* 0x0000000c0d0e7389 */ /* 0x00006400000c000b */
[----:B01----:R-:W-:Y:S01]  /*10620*/  ENDCOLLECTIVE ;  /* 0x000000000000791b */ /* 0x003fe20003800000 */
.L_x_346:
[----:B------:R-:W-:-:S04]  /*10630*/  @!P1 LOP3.LUT R4, R5, R4, RZ, 0x3c, !PT ;  /* 0x0000000405049212 */ /* 0x000fc800078e3cff */
[----:B------:R-:W-:-:S05]  /*10640*/  @!P1 LOP3.LUT R5, R5, R4, RZ, 0x3c, !PT ;  /* 0x0000000405059212 */ /* 0x000fca00078e3cff */
[----:B------:R-:W-:Y:S01]  /*10650*/  @!PT LDS RZ, [RZ] ;  /* 0x00000000fffff984 */ /* 0x000fe20000000800 */
[----:B------:R-:W-:Y:S01]  /*10660*/  @!PT LDS RZ, [RZ] ;  /* 0x00000000fffff984 */ /* 0x000fe20000000800 */
[----:B------:R-:W-:Y:S01]  /*10670*/  @!PT LDS RZ, [RZ] ;  /* 0x00000000fffff984 */ /* 0x000fe20000000800 */
[----:B------:R0:W-:Y:S01]  /*10680*/  @!P1 LDGSTS.E.BYPASS.LTC128B.128 [R9+0x20400], desc[UR38][R4.64], !P0 ;  /* 0x2040000004099fae */ /* 0x0001e2000c101d66 */
[----:B------:R-:W-:Y:S02]  /*10690*/  IMAD.MOV.U32 R13, RZ, RZ, R2 ;  /* 0x000000ffff0d7224 */ /* 0x000fe400078e0002 */
[----:B------:R-:W-:Y:S02]  /*106a0*/  IMAD.MOV.U32 R12, RZ, RZ, 0x2 ;  /* 0x00000002ff0c7424 */ /* 0x000fe400078e00ff */
[----:B0-----:R-:W-:Y:S02]  /*106b0*/  VIADD R5, R7, 0x10 ;  /* 0x0000001007057836 */ /* 0x001fe40000000000 */
[----:B------:R-:W-:-:S07]  /*106c0*/  IMAD.MOV.U32 R4, RZ, RZ, R14 ;  /* 0x000000ffff047224 */ /* 0x000fce00078e000e */
[----:B------:R-:W-:Y:S05]  /*106d0*/  WARPSYNC.COLLECTIVE R15, `(.L_x_347) ;  /* 0x000000000f087348 */ /* 0x000fea0003c00000 */
[----:B------:R0:W1:Y:S02]  /*106e0*/  SHFL.IDX P6, R14, R13, R12, R11 ;  /* 0x0000000c0d0e7389 */ /* 0x00006400000c000b */
[----:B01----:R-:W-:Y:S01]  /*106f0*/  ENDCOLLECTIVE ;  /* 0x000000000000791b */ /* 0x003fe20003800000 */
.L_x_347:
[----:B------:R-:W-:Y:S01]  /*10700*/  ISETP.GE.AND P1, PT, R5, R3, PT ;  /* 0x000000030500720c */ /* 0x000fe20003f26270 */
[----:B------:R-:W-:Y:S01]  /*10710*/  VIADD R7, R7, 0x20 ;  /* 0x0000002007077836 */ /* 0x000fe20000000000 */
[----:B------:R0:W-:Y:S04]  /*10720*/  STL [R1+0x28], R5 ;  /* 0x0000280501007387 */ /* 0x0001e80000100800 */
[----:B------:R1:W-:Y:S07]  /*10730*/  STL [R1+0x2c], R7 ;  /* 0x00002c0701007387 */ /* 0x0003ee0000100800 */
[----:B0-----:R-:W-:Y:S01]  /*10740*/  @!P1 LEA R5, P2, R10, R4, 0x1 ;  /* 0x000000040a059211 */ /* 0x001fe200078408ff */
[----:B------:R-:W-:-:S04]  /*10750*/  IMAD.MOV.U32 R13, RZ, RZ, R0 ;  /* 0x000000ffff0d7224 */ /* 0x000fc800078e0000 */
[----:B------:R-:W-:Y:S02]  /*10760*/  @!P1 IMAD.X R4, RZ, RZ, R6, P2 ;  /* 0x000000ffff049224 */ /* 0x000fe400010e0606 */
[----:B------:R-:W-:-:S03]  /*10770*/  IMAD.MOV.U32 R6, RZ, RZ, R14 ;  /* 0x000000ffff067224 */ /* 0x000fc600078e000e */
[----:B-1----:R-:W-:-:S07]  /*10780*/  @!P1 LOP3.LUT R5, R5, R4, RZ, 0x3c, !PT ;  /* 0x0000000405059212 */ /* 0x002fce00078e3cff */
[----:B------:R-:W-:Y:S05]  /*10790*/  WARPSYNC.COLLECTIVE R15, `(.L_x_348) ;  /* 0x000000000f087348 */ /* 0x000fea0003c00000 */
[----:B------:R0:W1:Y:S02]  /*107a0*/  SHFL.IDX P6, R14, R13, R12, R11 ;  /* 0x0000000c0d0e7389 */ /* 0x00006400000c000b */
[----:B01----:R-:W-:Y:S01]  /*107b0*/  ENDCOLLECTIVE ;  /* 0x000000000000791b */ /* 0x003fe20003800000 */
.L_x_348:
[----:B------:R-:W-:-:S04]  /*107c0*/  @!P1 LOP3.LUT R4, R5, R4, RZ, 0x3c, !PT ;  /* 0x0000000405049212 */ /* 0x000fc800078e3cff */
[----:B------:R-:W-:-:S05]  /*107d0*/  @!P1 LOP3.LUT R5, R5, R4, RZ, 0x3c, !PT ;  /* 0x0000000405059212 */ /* 0x000fca00078e3cff */
[----:B------:R-:W-:Y:S01]  /*107e0*/  @!PT LDS RZ, [RZ] ;  /* 0x00000000fffff984 */ /* 0x000fe20000000800 */
[----:B------:R-:W-:Y:S01]  /*107f0*/  @!PT LDS RZ, [RZ] ;  /* 0x00000000fffff984 */ /* 0x000fe20000000800 */
[----:B------:R-:W-:Y:S01]  /*10800*/  @!PT LDS RZ, [RZ] ;  /* 0x00000000fffff984 */ /* 0x000fe20000000800 */
[----:B------:R0:W-:Y:S01]  /*10810*/  @!P1 LDGSTS.E.BYPASS.LTC128B.128 [R9+0x20c00], desc[UR38][R4.64], !P0 ;  /* 0x20c0000004099fae */ /* 0x0001e2000c101d66 */
[----:B------:R-:W-:Y:S01]  /*10820*/  ISETP.GE.AND P1, PT, R7, R3, PT ;  /* 0x000000030700720c */ /* 0x000fe20003f26270 */
[----:B------:R-:W-:Y:S02]  /*10830*/  IMAD.MOV.U32 R13, RZ, RZ, R2 ;  /* 0x000000ffff0d7224 */ /* 0x000fe400078e0002 */
[----:B------:R-:W-:Y:S02]  /*10840*/  IMAD.MOV.U32 R12, RZ, RZ, 0x3 ;  /* 0x00000003ff0c7424 */ /* 0x000fe400078e00ff */
[----:B0-----:R-:W-:-:S08]  /*10850*/  IMAD.MOV.U32 R4, RZ, RZ, R14 ;  /* 0x000000ffff047224 */ /* 0x001fd000078e000e */
[----:B------:R-:W-:Y:S05]  /*10860*/  WARPSYNC.COLLECTIVE R15, `(.L_x_349) ;  /* 0x000000000f087348 */ /* 0x000fea0003c00000 */
[----:B------:R0:W1:Y:S02]  /*10870*/  SHFL.IDX P6, R14, R13, R12, R11 ;  /* 0x0000000c0d0e7389 */ /* 0x00006400000c000b */
[----:B01----:R-:W-:Y:S01]  /*10880*/  ENDCOLLECTIVE ;  /* 0x000000000000791b */ /* 0x003fe20003800000 */
.L_x_349:
        /* <DEDUP_REMOVED lines=9> */
[----:B------:R0:W-:Y:S02]  /*10920*/  @!P1 LDGSTS.E.BYPASS.LTC128B.128 [R9+0x21400], desc[UR38][R4.64], !P0 ;  /* 0x2140000004099fae */ /* 0x0001e4000c101d66 */
[----:B0-----:R-:W-:-:S07]  /*10930*/  IMAD.MOV.U32 R4, RZ, RZ, R14 ;  /* 0x000000ffff047224 */ /* 0x001fce00078e000e */
[----:B------:R-:W-:Y:S05]  /*10940*/  WARPSYNC.COLLECTIVE R15, `(.L_x_350) ;  /* 0x000000000f087348 */ /* 0x000fea0003c00000 */
[----:B------:R0:W1:Y:S02]  /*10950*/  SHFL.IDX P6, R14, R13, R12, R11 ;  /* 0x0000000c0d0e7389 */ /* 0x00006400000c000b */
[----:B01----:R-:W-:Y:S01]  /*10960*/  ENDCOLLECTIVE ;  /* 0x000000000000791b */ /* 0x003fe20003800000 */
.L_x_350:
[----:B------:R-:W-:Y:S01]  /*10970*/  IMAD.MOV.U32 R0, RZ, RZ, R14 ;  /* 0x000000ffff007224 */ /* 0x000fe200078e000e */
[----:B------:R-:W-:Y:S06]  /*10980*/  BRA `(.L_x_351) ;  /* 0xffffffac00dc7947 */ /* 0x000fec000383ffff */
.L_x_240:
[----:B------:R-:W-:Y:S01]  /*10990*/  BSSY B0, `(.L_x_352) ;  /* 0x0000008000007945 */ /* 0x000fe20003800000 */
[----:B------:R-:W-:Y:S02]  /*109a0*/  IMAD.MOV.U32 R13, RZ, RZ, R6 ;  /* 0x000000ffff0d7224 */ /* 0x000fe400078e0006 */
[----:B------:R-:W-:Y:S02]  /*109b0*/  IMAD.MOV.U32 R12, RZ, RZ, RZ ;  /* 0x000000ffff0c7224 */ /* 0x000fe400078e00ff */
[----:B------:R-:W-:Y:S02]  /*109c0*/  IMAD.MOV.U32 R11, RZ, RZ, 0x181f ;  /* 0x0000181fff0b7424 */ /* 0x000fe400078e00ff */
[----:B------:R-:W-:-:S07]  /*109d0*/  IMAD.MOV.U32 R15, RZ, RZ, -0x1 ;  /* 0xffffffffff0f7424 */ /* 0x000fce00078e00ff */
[----:B------:R-:W-:Y:S05]  /*109e0*/  WARPSYNC.COLLECTIVE R15, `(.L_x_353) ;  /* 0x000000000f087348 */ /* 0x000fea0003c00000 */
[----:B------:R0:W1:Y:S02]  /*109f0*/  SHFL.IDX P6, R14, R13, R12, R11 ;  /* 0x0000000c0d0e7389 */ /* 0x00006400000c000b */
[----:B01----:R-:W-:Y:S01]  /*10a00*/  ENDCOLLECTIVE ;  /* 0x000000000000791b */ /* 0x003fe20003800000 */
.L_x_353:
[----:B------:R-:W-:Y:S05]  /*10a10*/  BSYNC B0 ;  /* 0x0000000000007941 */ /* 0x000fea0003800000 */
.L_x_352:
[----:B------:R-:W-:Y:S01]  /*10a20*/  IMAD.MOV.U32 R13, RZ, RZ, R0 ;  /* 0x000000ffff0d7224 */ /* 0x000fe200078e0000 */
[----:B------:R0:W5:Y:S01]  /*10a30*/  LDL.LU R10, [R1+0x2c] ;  /* 0x00002c00010a7983 */ /* 0x0001620000300800 */
[----:B------:R-:W-:Y:S02]  /*10a40*/  IMAD.MOV.U32 R12, RZ, RZ, RZ ;  /* 0x000000ffff0c7224 */ /* 0x000fe400078e00ff */
[----:B------:R-:W-:Y:S01]  /*10a50*/  IMAD.MOV.U32 R11, RZ, RZ, 0x181f ;  /* 0x0000181fff0b7424 */ /* 0x000fe200078e00ff */
[----:B------:R0:W-:Y:S01]  /*10a60*/  STL [R1+0x54], R16 ;  /* 0x0000541001007387 */ /* 0x0001e20000100800 */
[----:B------:R-:W-:Y:S02]  /*10a70*/  IMAD.MOV.U32 R15, RZ, RZ, -0x1 ;  /* 0xffffffffff0f7424 */ /* 0x000fe400078e00ff */
[----:B------:R-:W-:-:S07]  /*10a80*/  IMAD.MOV.U32 R2, RZ, RZ, R14 ;  /* 0x000000ffff027224 */ /* 0x000fce00078e000e */
[----:B0----5:R-:W-:Y:S05]  /*10a90*/  WARPSYNC.COLLECTIVE R15, `(.L_x_354) ;  /* 0x000000000f087348 */ /* 0x021fea0003c00000 */
[----:B------:R1:W2:Y:S02]  /*10aa0*/  SHFL.IDX P6, R14, R13, R12, R11 ;  /* 0x0000000c0d0e7389 */ /* 0x0002a400000c000b */
[----:B012--5:R-:W-:Y:S01]  /*10ab0*/  ENDCOLLECTIVE ;  /* 0x000000000000791b */ /* 0x027fe20003800000 */
.L_x_354:
[----:B------:R-:W-:Y:S01]  /*10ac0*/  ULDC UR4, c[0x0][0x288] ;  /* 0x0000a20000047ab9 */ /* 0x000fe20000000800 */
[----:B------:R-:W2:Y:S01]  /*10ad0*/  LDL R16, [R1+0x4] ;  /* 0x0000040001107983 */ /* 0x000ea20000100800 */
[----:B------:R-:W-:Y:S01]  /*10ae0*/  LOP3.LUT R18, R18, 0xfffffeff, RZ, 0xc0, !PT ;  /* 0xfffffeff12127812 */ /* 0x000fe200078ec0ff */
[----:B------:R-:W-:-:S03]  /*10af0*/  IMAD R4, R8, UR4, RZ ;  /* 0x0000000408047c24 */ /* 0x000fc6000f8e02ff */
[----:B------:R-:W-:-:S04]  /*10b00*/  @P1 LOP3.LUT R18, R18, 0x100, RZ, 0xfc, !PT ;  /* 0x0000010012121812 */ /* 0x000fc800078efcff */
[C---:B------:R-:W-:Y:S01]  /*10b10*/  LOP3.LUT P1, RZ, R18.reuse, 0x10, RZ, 0xc0, !PT ;  /* 0x0000001012ff7812 */ /* 0x040fe2000782c0ff */
[----:B------:R-:W3:Y:S04]  /*10b20*/  LDL.LU R11, [R1+0x14] ;  /* 0x00001400010b7983 */ /* 0x000ee80000300800 */
[----:B------:R-:W4:Y:S01]  /*10b30*/  LDL.LU R15, [R1+0x28] ;  /* 0x00002800010f7983 */ /* 0x000f220000300800 */
[----:B------:R-:W-:Y:S01]  /*10b40*/  LOP3.LUT R18, R18, 0xffffff7f, RZ, 0xc0, !PT ;  /* 0xffffff7f12127812 */ /* 0x000fe200078ec0ff */
[----:B------:R-:W-:Y:S02]  /*10b50*/  IMAD.MOV.U32 R13, RZ, RZ, R6 ;  /* 0x000000ffff0d7224 */ /* 0x000fe400078e0006 */
[----:B------:R-:W-:Y:S02]  /*10b60*/  IMAD.MOV.U32 R12, RZ, RZ, 0x1 ;  /* 0x00000001ff0c7424 */ /* 0x000fe400078e00ff */
[----:B------:R-:W-:Y:S01]  /*10b70*/  IMAD.MOV.U32 R3, RZ, RZ, R14 ;  /* 0x000000ffff037224 */ /* 0x000fe200078e000e */
[----:B------:R-:W-:-:S13]  /*10b80*/  ISETP.GE.AND P3, PT, R10, R4, PT ;  /* 0x000000040a00720c */ /* 0x000fda0003f66270 */
[----:B------:R-:W-:-:S04]  /*10b90*/  @P3 LOP3.LUT R18, R18, 0x80, RZ, 0xfc, !PT ;  /* 0x0000008012123812 */ /* 0x000fc800078efcff */
[----:B------:R-:W-:Y:S02]  /*10ba0*/  LOP3.LUT P3, RZ, R18, 0x4, RZ, 0xc0, !PT ;  /* 0x0000000412ff7812 */ /* 0x000fe4000786c0ff */
[-C--:B---3--:R-:W-:Y:S01]  /*10bb0*/  ISETP.GE.AND P4, PT, R11, R4.reuse, PT ;  /* 0x000000040b00720c */ /* 0x088fe20003f86270 */
[----:B------:R-:W-:Y:S01]  /*10bc0*/  IMAD.MOV.U32 R11, RZ, RZ, 0x181f ;  /* 0x0000181fff0b7424 */ /* 0x000fe200078e00ff */
[----:B----4-:R-:W-:Y:S01]  /*10bd0*/  ISETP.GE.AND P2, PT, R15, R4, PT ;  /* 0x000000040f00720c */ /* 0x010fe20003f46270 */
[----:B------:R-:W-:-:S10]  /*10be0*/  IMAD.MOV.U32 R15, RZ, RZ, -0x1 ;  /* 0xffffffffff0f7424 */ /* 0x000fd400078e00ff */
[----:B------:R-:W-:Y:S02]  /*10bf0*/  @!P4 LEA R3, P6, R9, R3, 0x1 ;  /* 0x000000030903c211 */ /* 0x000fe400078c08ff */
[----:B------:R-:W-:-:S03]  /*10c00*/  @!P4 LOP3.LUT R8, R5, 0x40, RZ, 0xc0, !PT ;  /* 0x000000400508c812 */ /* 0x000fc600078ec0ff */
[----:B------:R-:W-:Y:S01]  /*10c10*/  @!P4 IMAD.X R2, RZ, RZ, R2, P6 ;  /* 0x000000ffff02c224 */ /* 0x000fe200030e0602 */
[----:B------:R-:W-:Y:S02]  /*10c20*/  LOP3.LUT P6, RZ, R18, 0x8, RZ, 0xc0, !PT ;  /* 0x0000000812ff7812 */ /* 0x000fe400078cc0ff */
[----:B------:R-:W-:Y:S02]  /*10c30*/  @!P4 SHF.R.U32.HI R8, RZ, 0x2, R8 ;  /* 0x00000002ff08c819 */ /* 0x000fe40000011608 */
[----:B------:R-:W-:-:S04]  /*10c40*/  @!P4 LOP3.LUT R3, R3, R2, RZ, 0x3c, !PT ;  /* 0x000000020303c212 */ /* 0x000fc800078e3cff */
[----:B------:R-:W-:-:S04]  /*10c50*/  @!P4 LOP3.LUT R2, R3, R2, RZ, 0x3c, !PT ;  /* 0x000000020302c212 */ /* 0x000fc800078e3cff */
[----:B------:R-:W-:-:S05]  /*10c60*/  @!P4 LOP3.LUT R3, R3, R2, RZ, 0x3c, !PT ;  /* 0x000000020303c212 */ /* 0x000fca00078e3cff */
[----:B------:R-:W-:Y:S01]  /*10c70*/  @!PT LDS RZ, [RZ] ;  /* 0x00000000fffff984 */ /* 0x000fe20000000800 */
[----:B------:R-:W-:Y:S01]  /*10c80*/  @!PT LDS RZ, [RZ] ;  /* 0x00000000fffff984 */ /* 0x000fe20000000800 */
[----:B------:R-:W-:Y:S01]  /*10c90*/  @!PT LDS RZ, [RZ] ;  /* 0x00000000fffff984 */ /* 0x000fe20000000800 */
[----:B--2---:R0:W-:Y:S01]  /*10ca0*/  @!P4 LDGSTS.E.BYPASS.LTC128B.128 [R16+0x26400], desc[UR38][R2.64], !P1 ;  /* 0x264000000210cfae */ /* 0x0041e2000c901d66 */
[----:B------:R-:W-:-:S03]  /*10cb0*/  LOP3.LUT P1, RZ, R18, 0x100, RZ, 0xc0, !PT ;  /* 0x0000010012ff7812 */ /* 0x000fc6000782c0ff */
[----:B------:R0:W-:Y:S01]  /*10cc0*/  @!P4 LDGSTS.E.BYPASS.LTC128B.128 [R16+0x28400], desc[UR38][R2.64+0x80], !P6 ;  /* 0x284000800210cfae */ /* 0x0001e2000f101d66 */
[----:B------:R-:W-:Y:S02]  /*10cd0*/  @!P4 ISETP.NE.U32.AND P6, PT, R8, RZ, PT ;  /* 0x000000ff0800c20c */ /* 0x000fe40003fc5070 */
[----:B------:R-:W-:Y:S01]  /*10ce0*/  @!P4 LOP3.LUT R8, R7, 0x80, RZ, 0xc0, !PT ;  /* 0x000000800708c812 */ /* 0x000fe200078ec0ff */
[----:B------:R0:W-:Y:S03]  /*10cf0*/  @!P4 LDGSTS.E.BYPASS.LTC128B.128 [R16+0x2a400], desc[UR38][R2.64+0x100], !P3 ;  /* 0x2a4001000210cfae */ /* 0x0001e6000d901d66 */
[----:B------:R-:W-:Y:S01]  /*10d00*/  @!P4 SHF.R.U32.HI R8, RZ, 0x3, R8 ;  /* 0x00000003ff08c819 */ /* 0x000fe20000011608 */
[----:B------:R0:W-:Y:S04]  /*10d10*/  @!P4 LDGSTS.E.BYPASS.LTC128B.128 [R16+0x2c400], desc[UR38][R2.64+0x180], !P5 ;  /* 0x2c4001800210cfae */ /* 0x0001e8000e901d66 */
[----:B------:R0:W-:Y:S04]  /*10d20*/  @!P4 LDGSTS.E.BYPASS.LTC128B.128 [R16+0x2e400], desc[UR38][R2.64+0x200], !P0 ;  /* 0x2e4002000210cfae */ /* 0x0001e8000c101d66 */
[----:B------:R0:W-:Y:S04]  /*10d30*/  @!P4 LDGSTS.E.BYPASS.LTC128B.128 [R16+0x30400], desc[UR38][R2.64+0x280], !P1 ;  /* 0x304002800210cfae */ /* 0x0001e8000c901d66 */
[----:B------:R0:W-:Y:S01]  /*10d40*/  @!P4 LDGSTS.E.BYPASS.LTC128B.128 [R16+0x32400], desc[UR38][R2.64+0x300], P6 ;  /* 0x324003000210cfae */ /* 0x0001e2000b101d66 */
[----:B------:R-:W-:-:S13]  /*10d50*/  @!P4 ISETP.NE.U32.AND P6, PT, R8, RZ, PT ;  /* 0x000000ff0800c20c */ /* 0x000fda0003fc5070 */
[----:B------:R0:W-:Y:S02]  /*10d60*/  @!P4 LDGSTS.E.BYPASS.LTC128B.128 [R16+0x34400], desc[UR38][R2.64+0x380], P6 ;  /* 0x344003800210cfae */ /* 0x0001e4000b101d66 */
[----:B0-----:R-:W-:Y:S05]  /*10d70*/  WARPSYNC.COLLECTIVE R15, `(.L_x_355) ;  /* 0x000000000f087348 */ /* 0x001fea0003c00000 */
[----:B------:R1:W2:Y:S02]  /*10d80*/  SHFL.IDX P6, R14, R13, R12, R11 ;  /* 0x0000000c0d0e7389 */ /* 0x0002a400000c000b */
[----:B012---:R-:W-:Y:S01]  /*10d90*/  ENDCOLLECTIVE ;  /* 0x000000000000791b */ /* 0x007fe20003800000 */
.L_x_355:
[----:B------:R-:W-:Y:S02]  /*10da0*/  IMAD.MOV.U32 R13, RZ, RZ, R0 ;  /* 0x000000ffff0d7224 */ /* 0x000fe400078e0000 */
[----:B------:R-:W-:-:S07]  /*10db0*/  IMAD.MOV.U32 R8, RZ, RZ, R14 ;  /* 0x000000ffff087224 */ /* 0x000fce00078e000e */
[----:B------:R-:W-:Y:S05]  /*10dc0*/  WARPSYNC.COLLECTIVE R15, `(.L_x_356) ;  /* 0x000000000f087348 */ /* 0x000fea0003c00000 */
[----:B------:R0:W1:Y:S02]  /*10dd0*/  SHFL.IDX P6, R14, R13, R12, R11 ;  /* 0x0000000c0d0e7389 */ /* 0x00006400000c000b */
[----:B01----:R-:W-:Y:S01]  /*10de0*/  ENDCOLLECTIVE ;  /* 0x000000000000791b */ /* 0x003fe20003800000 */
.L_x_356:
[----:B------:R-:W-:Y:S02]  /*10df0*/  IMAD.MOV.U32 R13, RZ, RZ, R6 ;  /* 0x000000ffff0d7224 */ /* 0x000fe400078e0006 */
[----:B------:R-:W-:Y:S01]  /*10e00*/  IMAD.MOV.U32 R12, RZ, RZ, 0x2 ;  /* 0x00000002ff0c7424 */ /* 0x000fe200078e00ff */
[----:B------:R-:W-:Y:S02]  /*10e10*/  @!P2 LEA R9, P4, R9, R14, 0x1 ;  /* 0x0000000e0909a211 */ /* 0x000fe400078808ff */
[----:B------:R-:W-:-:S03]  /*10e20*/  LOP3.LUT P6, RZ, R18, 0x8, RZ, 0xc0, !PT ;  /* 0x0000000812ff7812 */ /* 0x000fc600078cc0ff */
[----:B------:R-:W-:Y:S01]  /*10e30*/  @!P2 IMAD.X R10, RZ, RZ, R8, P4 ;  /* 0x000000ffff0aa224 */ /* 0x000fe200020e0608 */
[----:B------:R-:W-:Y:S01]  /*10e40*/  LOP3.LUT P4, RZ, R18, 0x10, RZ, 0xc0, !PT ;  /* 0x0000001012ff7812 */ /* 0x000fe2000788c0ff */
[----:B------:R-:W-:Y:S01]  /*10e50*/  @!P2 IMAD.MOV.U32 R2, RZ, RZ, R9 ;  /* 0x000000ffff02a224 */ /* 0x000fe200078e0009 */
[----:B------:R-:W-:Y:S01]  /*10e60*/  @!P2 LOP3.LUT R8, R5, 0x40, RZ, 0xc0, !PT ;  /* 0x000000400508a812 */ /* 0x000fe200078ec0ff */
[----:B------:R-:W-:Y:S02]  /*10e70*/  @!P2 IMAD.MOV.U32 R3, RZ, RZ, R10 ;  /* 0x000000ffff03a224 */ /* 0x000fe400078e000a */
[----:B------:R-:W0:Y:S01]  /*10e80*/  S2R R10, SR_TID.X ;  /* 0x00000000000a7919 */ /* 0x000e220000002100 */
[----:B------:R-:W-:-:S07]  /*10e90*/  @!P2 SHF.R.U32.HI R8, RZ, 0x2, R8 ;  /* 0x00000002ff08a819 */ /* 0x000fce0000011608 */
[----:B------:R-:W-:Y:S01]  /*10ea0*/  @!PT LDS RZ, [RZ] ;  /* 0x00000000fffff984 */ /* 0x000fe20000000800 */
[----:B------:R-:W-:Y:S01]  /*10eb0*/  @!PT LDS RZ, [RZ] ;  /* 0x00000000fffff984 */ /* 0x000fe20000000800 */
[----:B------:R-:W-:Y:S01]  /*10ec0*/  @!PT LDS RZ, [RZ] ;  /* 0x00000000fffff984 */ /* 0x000fe20000000800 */
[----:B------:R1:W-:Y:S01]  /*10ed0*/  @!P2 LDGSTS.E.BYPASS.LTC128B.128 [R16+0x26c00], desc[UR38][R2.64], !P4 ;  /* 0x26c000000210afae */ /* 0x0003e2000e101d66 */
[----:B------:R-:W-:Y:S02]  /*10ee0*/  @!P2 ISETP.NE.U32.AND P4, PT, R8, RZ, PT ;  /* 0x000000ff0800a20c */ /* 0x000fe40003f85070 */
[----:B------:R-:W-:Y:S01]  /*10ef0*/  @!P2 LOP3.LUT R8, R7, 0x80, RZ, 0xc0, !PT ;  /* 0x000000800708a812 */ /* 0x000fe200078ec0ff */
[----:B------:R1:W-:Y:S03]  /*10f00*/  @!P2 LDGSTS.E.BYPASS.LTC128B.128 [R16+0x28c00], desc[UR38][R2.64+0x80], !P6 ;  /* 0x28c000800210afae */ /* 0x0003e6000f101d66 */
[----:B------:R-:W-:-:S07]  /*10f10*/  @!P2 SHF.R.U32.HI R8, RZ, 0x3, R8 ;  /* 0x00000003ff08a819 */ /* 0x000fce0000011608 */
[----:B01----:R-:W-:Y:S05]  /*10f20*/  WARPSYNC.COLLECTIVE R15, `(.L_x_357) ;  /* 0x000000000f087348 */ /* 0x003fea0003c00000 */
[----:B------:R2:W3:Y:S02]  /*10f30*/  SHFL.IDX P6, R14, R13, R12, R11 ;  /* 0x0000000c0d0e7389 */ /* 0x0004e400000c000b */
[----:B0123--:R-:W-:Y:S01]  /*10f40*/  ENDCOLLECTIVE ;  /* 0x000000000000791b */ /* 0x00ffe20003800000 */
.L_x_357:
[----:B------:R-:W-:Y:S01]  /*10f50*/  @!PT LDS RZ, [RZ] ;  /* 0x00000000fffff984 */ /* 0x000fe20000000800 */
[----:B------:R-:W-:Y:S01]  /*10f60*/  @!PT LDS RZ, [RZ] ;  /* 0x00000000fffff984 */ /* 0x000fe20000000800 */
[----:B------:R-:W-:Y:S01]  /*10f70*/  @!PT LDS RZ, [RZ] ;  /* 0x00000000fffff984 */ /* 0x000fe20000000800 */
[----:B------:R-:W-:Y:S01]  /*10f80*/  @!P2 LDGSTS.E.BYPASS.LTC128B.128 [R16+0x2ac00], desc[UR38][R2.64+0x100], !P3 ;  /* 0x2ac001000210afae */ /* 0x000fe2000d901d66 */
[----:B------:R-:W-:-:S03]  /*10f90*/  LOP3.LUT P3, RZ, R18, 0x80, RZ, 0xc0, !PT ;  /* 0x0000008012ff7812 */ /* 0x000fc6000786c0ff */
[----:B------:R-:W-:Y:S04]  /*10fa0*/  @!P2 LDGSTS.E.BYPASS.LTC128B.128 [R16+0x2cc00], desc[UR38][R2.64+0x180], !P5 ;  /* 0x2cc001800210afae */ /* 0x000fe8000e901d66 */
[----:B------:R-:W-:Y:S01]  /*10fb0*/  @!P2 LDGSTS.E.BYPASS.LTC128B.128 [R16+0x2ec00], desc[UR38][R2.64+0x200], !P0 ;  /* 0x2ec002000210afae */ /* 0x000fe2000c101d66 */
[----:B------:R-:W-:-:S03]  /*10fc0*/  IMAD.MOV.U32 R13, RZ, RZ, R0 ;  /* 0x000000ffff0d7224 */ /* 0x000fc600078e0000 */
[----:B------:R-:W-:Y:S01]  /*10fd0*/  @!P2 LDGSTS.E.BYPASS.LTC128B.128 [R16+0x30c00], desc[UR38][R2.64+0x280], !P1 ;  /* 0x30c002800210afae */ /* 0x000fe2000c901d66 */
[----:B------:R-:W-:-:S03]  /*10fe0*/  IMAD.SHL.U32 R10, R10, 0x8, RZ ;  /* 0x000000080a0a7824 */ /* 0x000fc600078e00ff */
[----:B------:R-:W-:Y:S01]  /*10ff0*/  @!P2 LDGSTS.E.BYPASS.LTC128B.128 [R16+0x32c00], desc[UR38][R2.64+0x300], P4 ;  /* 0x32c003000210afae */ /* 0x000fe2000a101d66 */
[----:B------:R-:W-:Y:S02]  /*11000*/  @!P2 ISETP.NE.U32.AND P4, PT, R8, RZ, PT ;  /* 0x000000ff0800a20c */ /* 0x000fe40003f85070 */
[----:B------:R-:W-:Y:S02]  /*11010*/  LOP3.LUT R10, R10, 0x38, RZ, 0xc0, !PT ;  /* 0x000000380a0a7812 */ /* 0x000fe400078ec0ff */
[----:B------:R-:W-:-:S04]  /*11020*/  @!P3 LOP3.LUT R8, R5, 0x40, RZ, 0xc0, !PT ;  /* 0x000000400508b812 */ /* 0x000fc800078ec0ff */
[----:B------:R-:W-:-:S05]  /*11030*/  @!P3 SHF.R.U32.HI R8, RZ, 0x2, R8 ;  /* 0x00000002ff08b819 */ /* 0x000fca0000011608 */
[----:B------:R0:W-:Y:S01]  /*11040*/  @!P2 LDGSTS.E.BYPASS.LTC128B.128 [R16+0x34c00], desc[UR38][R2.64+0x380], P4 ;  /* 0x34c003800210afae */ /* 0x0001e2000a101d66 */
[----:B------:R-:W-:Y:S01]  /*11050*/  LOP3.LUT P2, RZ, R18, 0x4, RZ, 0xc0, !PT ;  /* 0x0000000412ff7812 */ /* 0x000fe2000784c0ff */
[----:B0-----:R-:W-:-:S12]  /*11060*/  IMAD.MOV.U32 R2, RZ, RZ, R14 ;  /* 0x000000ffff027224 */ /* 0x001fd800078e000e */
[----:B------:R-:W-:Y:S05]  /*11070*/  WARPSYNC.COLLECTIVE R15, `(.L_x_358) ;  /* 0x000000000f087348 */ /* 0x000fea0003c00000 */
[----:B------:R0:W1:Y:S02]  /*11080*/  SHFL.IDX P6, R14, R13, R12, R11 ;  /* 0x0000000c0d0e7389 */ /* 0x00006400000c000b */
[----:B01----:R-:W-:Y:S01]  /*11090*/  ENDCOLLECTIVE ;  /* 0x000000000000791b */ /* 0x003fe20003800000 */
.L_x_358:
[----:B------:R-:W-:Y:S01]  /*110a0*/  IMAD.MOV.U32 R3, RZ, RZ, R14 ;  /* 0x000000ffff037224 */ /* 0x000fe200078e000e */
[----:B------:R-:W-:-:S04]  /*110b0*/  LOP3.LUT P6, RZ, R18, 0x8, RZ, 0xc0, !PT ;  /* 0x0000000812ff7812 */ /* 0x000fc800078cc0ff */
[----:B------:R-:W-:-:S05]  /*110c0*/  @!P3 LEA R3, P4, R10, R3, 0x1 ;  /* 0x000000030a03b211 */ /* 0x000fca00078808ff */
[----:B------:R-:W-:Y:S01]  /*110d0*/  @!P3 IMAD.X R2, RZ, RZ, R2, P4 ;  /* 0x000000ffff02b224 */ /* 0x000fe200020e0602 */
[----:B------:R-:W-:-:S04]  /*110e0*/  LOP3.LUT P4, RZ, R18, 0x10, RZ, 0xc0, !PT ;  /* 0x0000001012ff7812 */ /* 0x000fc8000788c0ff */
[----:B------:R-:W-:-:S04]  /*110f0*/  @!P3 LOP3.LUT R3, R3, R2, RZ, 0x3c, !PT ;  /* 0x000000020303b212 */ /* 0x000fc800078e3cff */
[----:B------:R-:W-:-:S04]  /*11100*/  @!P3 LOP3.LUT R2, R3, R2, RZ, 0x3c, !PT ;  /* 0x000000020302b212 */ /* 0x000fc800078e3cff */
[----:B------:R-:W-:-:S05]  /*11110*/  @!P3 LOP3.LUT R3, R3, R2, RZ, 0x3c, !PT ;  /* 0x000000020303b212 */ /* 0x000fca00078e3cff */
[----:B------:R-:W-:Y:S01]  /*11120*/  @!PT LDS RZ, [RZ] ;  /* 0x00000000fffff984 */ /* 0x000fe20000000800 */
[----:B------:R-:W-:Y:S01]  /*11130*/  @!PT LDS RZ, [RZ] ;  /* 0x00000000fffff984 */ /* 0x000fe20000000800 */
[----:B------:R-:W-:Y:S01]  /*11140*/  @!PT LDS RZ, [RZ] ;  /* 0x00000000fffff984 */ /* 0x000fe20000000800 */
        /* <DEDUP_REMOVED lines=8> */
[----:B------:R0:W-:Y:S04]  /*111d0*/  @!P3 LDGSTS.E.BYPASS.LTC128B.128 [R16+0x31400], desc[UR38][R2.64+0x280], !P1 ;  /* 0x314002800210bfae */ /* 0x0001e8000c901d66 */
[----:B------:R0:W-:Y:S01]  /*111e0*/  @!P3 LDGSTS.E.BYPASS.LTC128B.128 [R16+0x33400], desc[UR38][R2.64+0x300], P4 ;  /* 0x334003000210bfae */ /* 0x0001e2000a101d66 */
[----:B------:R-:W-:-:S13]  /*111f0*/  @!P3 ISETP.NE.U32.AND P4, PT, R8, RZ, PT ;  /* 0x000000ff0800b20c */ /* 0x000fda0003f85070 */
[----:B------:R0:W-:Y:S04]  /*11200*/  @!P3 LDGSTS.E.BYPASS.LTC128B.128 [R16+0x35400], desc[UR38][R2.64+0x380], P4 ;  /* 0x354003800210bfae */ /* 0x0001e8000a101d66 */
[----:B------:R0:W5:Y:S01]  /*11210*/  LDL.LU R16, [R1+0x54] ;  /* 0x0000540001107983 */ /* 0x0001620000300800 */
[----:B------:R-:W-:Y:S02]  /*11220*/  IMAD.MOV.U32 R13, RZ, RZ, R6 ;  /* 0x000000ffff0d7224 */ /* 0x000fe400078e0006 */
[----:B------:R-:W-:-:S07]  /*11230*/  IMAD.MOV.U32 R12, RZ, RZ, 0x3 ;  /* 0x00000003ff0c7424 */ /* 0x000fce00078e00ff */
[----:B0----5:R-:W-:Y:S05]  /*11240*/  WARPSYNC.COLLECTIVE R15, `(.L_x_359) ;  /* 0x000000000f087348 */ /* 0x021fea0003c00000 */
[----:B------:R1:W2:Y:S02]  /*11250*/  SHFL.IDX P6, R14, R13, R12, R11 ;  /* 0x0000000c0d0e7389 */ /* 0x0002a400000c000b */
[----:B012--5:R-:W-:Y:S01]  /*11260*/  ENDCOLLECTIVE ;  /* 0x000000000000791b */ /* 0x027fe20003800000 */
.L_x_359:
[----:B------:R-:W-:Y:S02]  /*11270*/  IMAD.MOV.U32 R13, RZ, RZ, R0 ;  /* 0x000000ffff0d7224 */ /* 0x000fe400078e0000 */
[----:B------:R-:W-:-:S07]  /*11280*/  IMAD.MOV.U32 R6, RZ, RZ, R14 ;  /* 0x000000ffff067224 */ /* 0x000fce00078e000e */
[----:B------:R-:W-:Y:S05]  /*11290*/  WARPSYNC.COLLECTIVE R15, `(.L_x_360) ;  /* 0x000000000f087348 */ /* 0x000fea0003c00000 */
[----:B------:R0:W1:Y:S02]  /*112a0*/  SHFL.IDX P6, R14, R13, R12, R11 ;  /* 0x0000000c0d0e7389 */ /* 0x00006400000c000b */
[----:B01----:R-:W-:Y:S01]  /*112b0*/  ENDCOLLECTIVE ;  /* 0x000000000000791b */ /* 0x003fe20003800000 */
.L_x_360:
[----:B------:R-:W-:Y:S01]  /*112c0*/  IMAD.MOV.U32 R0, RZ, RZ, R14 ;  /* 0x000000ffff007224 */ /* 0x000fe200078e000e */
[----:B------:R-:W-:Y:S06]  /*112d0*/  BRA `(.L_x_361) ;  /* 0xffffffb000f87947 */ /* 0x000fec000383ffff */
.L_x_244:
[----:B0-----:R-:W-:-:S04]  /*112e0*/  IMAD.U32 R3, RZ, RZ, UR36 ;  /* 0x00000024ff037e24 */ /* 0x001fc8000f8e00ff */
[----:B------:R0:W2:Y:S03]  /*112f0*/  SYNCS.PHASECHK.TRANS64.TRYWAIT P0, [R3+URZ+0x38820], R0 ;  /* 0x03882000030075a7 */ /* 0x0000a6000800017f */
[----:B--2---:R-:W-:Y:S05]  /*11300*/  @!P0 NANOSLEEP.SYNCS 0x989680 ;  /* 0x009896800000895d */ /* 0x004fea0003900000 */
[----:B------:R-:W2:Y:S02]  /*11310*/  @!P0 SYNCS.PHASECHK.TRANS64 P0, [R3+URZ+0x38820], R0 ;  /* 0x03882000030085a7 */ /* 0x000ea4000800007f */
[----:B--2---:R-:W-:Y:S05]  /*11320*/  @!P0 BRA `(.L_x_244) ;  /* 0xfffffffc00ec8947 */ /* 0x004fea000383ffff */
[----:B------:R-:W-:Y:S05]  /*11330*/  BRA `(.L_x_362) ;  /* 0xffffffb400887947 */ /* 0x000fea000383ffff */
.L_x_248:
[----:B0-----:R0:W2:Y:S02]  /*11340*/  SYNCS.PHASECHK.TRANS64.TRYWAIT P0, [R3+URZ+0x38860], R0 ;  /* 0x03886000030075a7 */ /* 0x0010a4000800017f */
[----:B--2---:R-:W-:Y:S05]  /*11350*/  @!P0 NANOSLEEP.SYNCS 0x989680 ;  /* 0x009896800000895d */ /* 0x004fea0003900000 */
[----:B------:R-:W2:Y:S02]  /*11360*/  @!P0 SYNCS.PHASECHK.TRANS64 P0, [R3+URZ+0x38860], R0 ;  /* 0x03886000030085a7 */ /* 0x000ea4000800007f */
[----:B--2---:R-:W-:Y:S05]  /*11370*/  @!P0 BRA `(.L_x_248) ;  /* 0xfffffffc00f08947 */ /* 0x004fea000383ffff */
[----:B------:R-:W-:Y:S05]  /*11380*/  BRA `(.L_x_363) ;  /* 0xffffffb400a87947 */ /* 0x000fea000383ffff */
.L_x_265:
[----:B-1----:R1:W2:Y:S02]  /*11390*/  SYNCS.PHASECHK.TRANS64.TRYWAIT P0, [R3+URZ+0x38840], R2 ;  /* 0x03884002030075a7 */ /* 0x0022a4000800017f */
[----:B--2---:R-:W-:Y:S05]  /*113a0*/  @!P0 NANOSLEEP.SYNCS 0x989680 ;  /* 0x009896800000895d */ /* 0x004fea0003900000 */
[----:B------:R-:W2:Y:S02]  /*113b0*/  @!P0 SYNCS.PHASECHK.TRANS64 P0, [R3+URZ+0x38840], R2 ;  /* 0x03884002030085a7 */ /* 0x000ea4000800007f */
[----:B--2---:R-:W-:Y:S05]  /*113c0*/  @!P0 BRA `(.L_x_265) ;  /* 0xfffffffc00f08947 */ /* 0x004fea000383ffff */
[----:B------:R-:W-:Y:S05]  /*113d0*/  BRA `(.L_x_364) ;  /* 0xffffffc0008c7947 */ /* 0x000fea000383ffff */
.L_x_270:
[----:B0-----:R0:W2:Y:S02]  /*113e0*/  SYNCS.PHASECHK.TRANS64.TRYWAIT P0, [R3+URZ+0x38860], R2 ;  /* 0x03886002030075a7 */ /* 0x0010a4000800017f */
[----:B--2---:R-:W-:Y:S05]  /*113f0*/  @!P0 NANOSLEEP.SYNCS 0x989680 ;  /* 0x009896800000895d */ /* 0x004fea0003900000 */
[----:B------:R-:W2:Y:S02]  /*11400*/  @!P0 SYNCS.PHASECHK.TRANS64 P0, [R3+URZ+0x38860], R2 ;  /* 0x03886002030085a7 */ /* 0x000ea4000800007f */
[----:B--2---:R-:W-:Y:S05]  /*11410*/  @!P0 BRA `(.L_x_270) ;  /* 0xfffffffc00f08947 */ /* 0x004fea000383ffff */
[----:B------:R-:W-:Y:S05]  /*11420*/  BRA `(.L_x_365) ;  /* 0xffffffc400047947 */ /* 0x000fea000383ffff */
.L_x_286:
[----:B--2---:R2:W3:Y:S02]  /*11430*/  SYNCS.PHASECHK.TRANS64.TRYWAIT P0, [R4+URZ+0x38840], R2 ;  /* 0x03884002040075a7 */ /* 0x0044e4000800017f */
[----:B---3--:R-:W-:Y:S05]  /*11440*/  @!P0 NANOSLEEP.SYNCS 0x989680 ;  /* 0x009896800000895d */ /* 0x008fea0003900000 */
[----:B------:R-:W3:Y:S02]  /*11450*/  @!P0 SYNCS.PHASECHK.TRANS64 P0, [R4+URZ+0x38840], R2 ;  /* 0x03884002040085a7 */ /* 0x000ee4000800007f */
[----:B---3--:R-:W-:Y:S05]  /*11460*/  @!P0 BRA `(.L_x_286) ;  /* 0xfffffffc00f08947 */ /* 0x008fea000383ffff */
[----:B------:R-:W-:Y:S05]  /*11470*/  BRA `(.L_x_366) ;  /* 0xffffffcc00dc7947 */ /* 0x000fea000383ffff */
.L_x_291:
[----:B0-----:R0:W1:Y:S02]  /*11480*/  SYNCS.PHASECHK.TRANS64.TRYWAIT P0, [R4+URZ+0x38860], R2 ;  /* 0x03886002040075a7 */ /* 0x001064000800017f */
[----:B-1----:R-:W-:Y:S05]  /*11490*/  @!P0 NANOSLEEP.SYNCS 0x989680 ;  /* 0x009896800000895d */ /* 0x002fea0003900000 */
[----:B------:R-:W1:Y:S02]  /*114a0*/  @!P0 SYNCS.PHASECHK.TRANS64 P0, [R4+URZ+0x38860], R2 ;  /* 0x03886002040085a7 */ /* 0x000e64000800007f */
[----:B-1----:R-:W-:Y:S05]  /*114b0*/  @!P0 BRA `(.L_x_291) ;  /* 0xfffffffc00f08947 */ /* 0x002fea000383ffff */
[----:B------:R-:W-:Y:S05]  /*114c0*/  BRA `(.L_x_367) ;  /* 0xffffffd000547947 */ /* 0x000fea000383ffff */
.L_x_306:
[----:B0-----:R0:W2:Y:S02]  /*114d0*/  SYNCS.PHASECHK.TRANS64.TRYWAIT P0, [R4+URZ+0x38840], R2 ;  /* 0x03884002040075a7 */ /* 0x0010a4000800017f */
[----:B--2---:R-:W-:Y:S05]  /*114e0*/  @!P0 NANOSLEEP.SYNCS 0x989680 ;  /* 0x009896800000895d */ /* 0x004fea0003900000 */
[----:B------:R-:W2:Y:S02]  /*114f0*/  @!P0 SYNCS.PHASECHK.TRANS64 P0, [R4+URZ+0x38840], R2 ;  /* 0x03884002040085a7 */ /* 0x000ea4000800007f */
[----:B--2---:R-:W-:Y:S05]  /*11500*/  @!P0 BRA `(.L_x_306) ;  /* 0xfffffffc00f08947 */ /* 0x004fea000383ffff */
[----:B------:R-:W-:Y:S05]  /*11510*/  BRA `(.L_x_368) ;  /* 0xffffffdc00087947 */ /* 0x000fea000383ffff */
.L_x_311:
[----:B-1----:R1:W2:Y:S02]  /*11520*/  SYNCS.PHASECHK.TRANS64.TRYWAIT P0, [R4+URZ+0x38860], R2 ;  /* 0x03886002040075a7 */ /* 0x0022a4000800017f */
[----:B--2---:R-:W-:Y:S05]  /*11530*/  @!P0 NANOSLEEP.SYNCS 0x989680 ;  /* 0x009896800000895d */ /* 0x004fea0003900000 */
[----:B------:R-:W2:Y:S02]  /*11540*/  @!P0 SYNCS.PHASECHK.TRANS64 P0, [R4+URZ+0x38860], R2 ;  /* 0x03886002040085a7 */ /* 0x000ea4000800007f */
[----:B--2---:R-:W-:Y:S05]  /*11550*/  @!P0 BRA `(.L_x_311) ;  /* 0xfffffffc00f08947 */ /* 0x004fea000383ffff */
[----:B------:R-:W-:Y:S05]  /*11560*/  BRA `(.L_x_369) ;  /* 0xffffffdc00807947 */ /* 0x000fea000383ffff */
.L_x_325:
[----:B0-----:R0:W2:Y:S02]  /*11570*/  SYNCS.PHASECHK.TRANS64.TRYWAIT P0, [R9+URZ+0x38820], R2 ;  /* 0x03882002090075a7 */ /* 0x0010a4000800017f */
[----:B--2---:R-:W-:Y:S05]  /*11580*/  @!P0 NANOSLEEP.SYNCS 0x989680 ;  /* 0x009896800000895d */ /* 0x004fea0003900000 */
[----:B------:R-:W2:Y:S02]  /*11590*/  @!P0 SYNCS.PHASECHK.TRANS64 P0, [R9+URZ+0x38820], R2 ;  /* 0x03882002090085a7 */ /* 0x000ea4000800007f */
[----:B--2---:R-:W-:Y:S05]  /*115a0*/  @!P0 BRA `(.L_x_325) ;  /* 0xfffffffc00f08947 */ /* 0x004fea000383ffff */
[----:B------:R-:W-:Y:S05]  /*115b0*/  BRA `(.L_x_370) ;  /* 0xffffffe800007947 */ /* 0x000fea000383ffff */
.L_x_326:
        /* <DEDUP_REMOVED lines=11> */
.L_x_372:
[----:B------:R-:W-:Y:S05]  /*11670*/  BSYNC B0 ;  /* 0x0000000000007941 */ /* 0x000fea0003800000 */
.L_x_371:
[----:B------:R-:W-:Y:S05]  /*11680*/  BRA `(.L_x_373) ;  /* 0xffffffe400e87947 */ /* 0x000fea000383ffff */
.L_x_329:
[----:B------:R-:W-:Y:S01]  /*11690*/  BSSY B1, `(.L_x_374) ;  /* 0x0000006000017945 */ /* 0x000fe20003800000 */
[----:B------:R-:W-:-:S07]  /*116a0*/  IMAD.MOV.U32 R15, RZ, RZ, -0x1 ;  /* 0xffffffffff0f7424 */ /* 0x000fce00078e00ff */
[----:B012---:R-:W-:Y:S05]  /*116b0*/  WARPSYNC.COLLECTIVE R15, `(.L_x_375) ;  /* 0x000000000f0c7348 */ /* 0x007fea0003c00000 */
[----:B------:R-:W-:Y:S02]  /*116c0*/  ELECT P6, UR62, PT ;  /* 0x00000000003e782f */ /* 0x000fe400038c0000 */
[----:B------:R-:W-:Y:S01]  /*116d0*/  MOV R14, UR62 ;  /* 0x0000003e000e7c02 */ /* 0x000fe20008000f00 */
[----:B012---:R-:W-:Y:S10]  /*116e0*/  ENDCOLLECTIVE ;  /* 0x000000000000791b */ /* 0x007ff40003800000 */
.L_x_375:
[----:B------:R-:W-:Y:S05]  /*116f0*/  BSYNC B1 ;  /* 0x0000000000017941 */ /* 0x000fea0003800000 */
.L_x_374:
[----:B------:R-:W-:Y:S05]  /*11700*/  BRA `(.L_x_376) ;  /* 0xffffffe400e07947 */ /* 0x000fea000383ffff */
.L_x_330:
[----:B0-----:R0:W1:Y:S02]  /*11710*/  SYNCS.PHASECHK.TRANS64.TRYWAIT P0, [R5+URZ], R4 ;  /* 0x00000004050075a7 */ /* 0x001064000800017f */
[----:B-1----:R-:W-:Y:S05]  /*11720*/  @!P0 NANOSLEEP.SYNCS 0x989680 ;  /* 0x009896800000895d */ /* 0x002fea0003900000 */
[----:B------:R-:W1:Y:S02]  /*11730*/  @!P0 SYNCS.PHASECHK.TRANS64 P0, [R5+URZ], R4 ;  /* 0x00000004050085a7 */ /* 0x000e64000800007f */
[----:B-1----:R-:W-:Y:S05]  /*11740*/  @!P0 BRA `(.L_x_330) ;  /* 0xfffffffc00f08947 */ /* 0x002fea000383ffff */
[----:B------:R-:W-:Y:S05]  /*11750*/  BRA `(.L_x_377) ;  /* 0xffffffe800047947 */ /* 0x000fea000383ffff */
.L_x_331:
[----:B-1----:R1:W2:Y:S02]  /*11760*/  SYNCS.PHASECHK.TRANS64.TRYWAIT P0, [R7+URZ], R2 ;  /* 0x00000002070075a7 */ /* 0x0022a4000800017f */
[----:B--2---:R-:W-:Y:S05]  /*11770*/  @!P0 NANOSLEEP.SYNCS 0x989680 ;  /* 0x009896800000895d */ /* 0x004fea0003900000 */
[----:B------:R-:W2:Y:S02]  /*11780*/  @!P0 SYNCS.PHASECHK.TRANS64 P0, [R7+URZ], R2 ;  /* 0x00000002070085a7 */ /* 0x000ea4000800007f */
[----:B--2---:R-:W-:Y:S05]  /*11790*/  @!P0 BRA `(.L_x_331) ;  /* 0xfffffffc00f08947 */ /* 0x004fea000383ffff */
[----:B------:R-:W-:Y:S05]  /*117a0*/  BRA `(.L_x_378) ;  /* 0xffffffe800007947 */ /* 0x000fea000383ffff */
.L_x_332:
[----:B--2---:R2:W3:Y:S02]  /*117b0*/  SYNCS.PHASECHK.TRANS64.TRYWAIT P0, [R19+URZ], R4 ;  /* 0x00000004130075a7 */ /* 0x0044e4000800017f */
[----:B---3--:R-:W-:Y:S05]  /*117c0*/  @!P0 NANOSLEEP.SYNCS 0x989680 ;  /* 0x009896800000895d */ /* 0x008fea0003900000 */
[----:B------:R-:W3:Y:S02]  /*117d0*/  @!P0 SYNCS.PHASECHK.TRANS64 P0, [R19+URZ], R4 ;  /* 0x00000004130085a7 */ /* 0x000ee4000800007f */
[----:B---3--:R-:W-:Y:S05]  /*117e0*/  @!P0 BRA `(.L_x_332) ;  /* 0xfffffffc00f08947 */ /* 0x008fea000383ffff */
[----:B------:R-:W-:Y:S05]  /*117f0*/  BRA `(.L_x_379) ;  /* 0xffffffe400f47947 */ /* 0x000fea000383ffff */
.L_x_380:
        /* <DEDUP_REMOVED lines=16> */
.L_x_5868:


//--------------------- .text._ZN7cutlass13device_kernelIN5flash11enable_sm90INS1_16FlashAttnFwdSm90INS1_25CollectiveMainloopFwdSm90ILi2EN4cute5tupleIJNS5_1CILi1EEES8_S8_EEENS6_IJNS7_ILi64EEESA_SA_EEELi512ENS_10bfloat16_tEfNS_4arch4Sm90ELb0ELb0ELb0ELb1ELb0ELb0ELb0ELb0ELb0ELb1ELb0ELb0EEENS1_21CollectiveEpilogueFwdINS6_IJSA_NS7_ILi512EEESA_EEES9_SC_SE_Li256ELb1ELb1ELb0ELb0EEENS1_36VarlenDynamicPersistentTileSchedulerILi64ELi64ELi256ELi128ELb0ELb1ELb1ELb0ELb1ELb1EEEEEEEEEvNT_6ParamsE --------------------------
	.section	.text._ZN7cutlass13device_kernelIN5flash11enable_sm90INS1_16FlashAttnFwdSm90INS1_25CollectiveMainloopFwdSm90ILi2EN4cute5tupleIJNS5_1CILi1EEES8_S8_EEENS6_IJNS7_ILi64EEESA_SA_EEELi512ENS_10bfloat16_tEfNS_4arch4Sm90ELb0ELb0ELb0ELb1ELb0ELb0ELb0ELb0ELb0ELb1ELb0ELb0EEENS1_21CollectiveEpilogueFwdINS6_IJSA_NS7_ILi512EEESA_EEES9_SC_SE_Li256ELb1ELb1ELb0ELb0EEENS1_36VarlenDynamicPersistentTileSchedulerILi64ELi64ELi256ELi128ELb0ELb1ELb1ELb0ELb1ELb1EEEEEEEEEvNT_6ParamsE,"ax",@progbits
	.align	128
.text._ZN7cutlass13device_kernelIN5flash11enable_sm90INS1_16FlashAttnFwdSm90INS1_25CollectiveMainloopFwdSm90ILi2EN4cute5tupleIJNS5_1CILi1EEES8_S8_EEENS6_IJNS7_ILi64EEESA_SA_EEELi512ENS_10bfloat16_tEfNS_4arch4Sm90ELb0ELb0ELb0ELb1ELb0ELb0ELb0ELb0ELb0ELb1ELb0ELb0EEENS1_21CollectiveEpilogueFwdINS6_IJSA_NS7_ILi512EEESA_EEES9_SC_SE_Li256ELb1ELb1ELb0ELb0EEENS1_36VarlenDynamicPersistentTileSchedulerILi64ELi64ELi256ELi128ELb0ELb1ELb1ELb0ELb1ELb1EEEEEEEEEvNT_6ParamsE:
        .type           _ZN7cutlass13device_kernelIN5flash11enable_sm90INS1_16FlashAttnFwdSm90INS1_25CollectiveMainloopFwdSm90ILi2EN4cute5tupleIJNS5_1CILi1EEES8_S8_EEENS6_IJNS7_ILi64EEESA_SA_EEELi512ENS_10bfloat16_tEfNS_4arch4Sm90ELb0ELb0ELb0ELb1ELb0ELb0ELb0ELb0ELb0ELb1ELb0ELb0EEENS1_21CollectiveEpilogueFwdINS6_IJSA_NS7_ILi512EEESA_EEES9_SC_SE_Li256ELb1ELb1ELb0ELb0EEENS1_36VarlenDynamicPersistentTileSchedulerILi64ELi64ELi256ELi128ELb0ELb1ELb1ELb0ELb1ELb1EEEEEEEEEvNT_6ParamsE,@function
        .size           _ZN7cutlass13device_kernelIN5flash11enable_sm90INS1_16FlashAttnFwdSm90INS1_25CollectiveMainloopFwdSm90ILi2EN4cute5tupleIJNS5_1CILi1EEES8_S8_EEENS6_IJNS7_ILi64EEESA_SA_EEELi512ENS_10bfloat16_tEfNS_4arch4Sm90ELb0ELb0ELb0ELb1ELb0ELb0ELb0ELb0ELb0ELb1ELb0ELb0EEENS1_21CollectiveEpilogueFwdINS6_IJSA_NS7_ILi512EEESA_EEES9_SC_SE_Li256ELb1ELb1ELb0ELb0EEENS1_36VarlenDynamicPersistentTileSchedulerILi64ELi64ELi256ELi128ELb0ELb1ELb1ELb0ELb1ELb1EEEEEEEEEvNT_6ParamsE,(.L_x_5869 - _ZN7cutlass13device_kernelIN5flash11enable_sm90INS1_16FlashAttnFwdSm90INS1_25CollectiveMainloopFwdSm90ILi2EN4cute5tupleIJNS5_1CILi1EEES8_S8_EEENS6_IJNS7_ILi64EEESA_SA_EEELi512ENS_10bfloat16_tEfNS_4arch4Sm90ELb0ELb0ELb0ELb1ELb0ELb0ELb0ELb0ELb0ELb1ELb0ELb0EEENS1_21CollectiveEpilogueFwdINS6_IJSA_NS7_ILi512EEESA_EEES9_SC_SE_Li256ELb1ELb1ELb0ELb0EEENS1_36VarlenDynamicPersistentTileSchedulerILi64ELi64ELi256ELi128ELb0ELb1ELb1ELb0ELb1ELb1EEEEEEEEEvNT_6ParamsE)
        .other          _ZN7cutlass13device_kernelIN5flash11enable_sm90INS1_16FlashAttnFwdSm90INS1_25CollectiveMainloopFwdSm90ILi2EN4cute5tupleIJNS5_1CILi1EEES8_S8_EEENS6_IJNS7_ILi64EEESA_SA_EEELi512ENS_10bfloat16_tEfNS_4arch4Sm90ELb0ELb0ELb0ELb1ELb0ELb0ELb0ELb0ELb0ELb1ELb0ELb0EEENS1_21CollectiveEpilogueFwdINS6_IJSA_NS7_ILi512EEESA_EEES9_SC_SE_Li256ELb1ELb1ELb0ELb0EEENS1_36VarlenDynamicPersistentTileSchedulerILi64ELi64ELi256ELi128ELb0ELb1ELb1ELb0ELb1ELb1EEEEEEEEEvNT_6ParamsE,@"STO_CUDA_ENTRY STV_DEFAULT"
_ZN7cutlass13device_kernelIN5flash11enable_sm90INS1_16FlashAttnFwdSm90INS1_25CollectiveMainloopFwdSm90ILi2EN4cute5tupleIJNS5_1CILi1EEES8_S8_EEENS6_IJNS7_ILi64EEESA_SA_EEELi512ENS_10bfloat16_tEfNS_4arch4Sm90ELb0ELb0ELb0ELb1ELb0ELb0ELb0ELb0ELb0ELb1ELb0ELb0EEENS1_21CollectiveEpilogueFwdINS6_IJSA_NS7_ILi512EEESA_EEES9_SC_SE_Li256ELb1ELb1ELb0ELb0EEENS1_36VarlenDynamicPersistentTileSchedulerILi64ELi64ELi256ELi128ELb0ELb1ELb1ELb0ELb1ELb1EEEEEEEEEvNT_6ParamsE:
        /* <DEDUP_REMOVED lines=18> */
.L_x_382:
[----:B------:R-:W-:Y:S05]  /*0120*/  BSYNC B0 ;  /* 0x0000000000007941 */ /* 0x000fea0003800000 */
.L_x_381:
        /* <DEDUP_REMOVED lines=37> */
.L_x_383:
        /* <DEDUP_REMOVED lines=22> */
.L_x_384:
        /* <DEDUP_REMOVED lines=18> */
.L_x_385:
        /* <DEDUP_REMOVED lines=22> */
.L_x_386:
        /* <DEDUP_REMOVED lines=22> */
.L_x_387:
[----:B------:R-:W-:Y:S01]  /*08c0*/  PLOP3.LUT P0, PT, PT, PT, UP0, 0x80, 0x0 ;  /* 0x000000000000781c */ /* 0x000fe20003f0f008 */
[----:B------:R-:W-:Y:S01]  /*08d0*/  UMOV UR36, 0x1 ;  /* 0x0000000100247882 */ /* 0x000fe20000000000 */
[----:B------:R-:W-:Y:S01]  /*08e0*/  NOP ;  /* 0x0000000000007918 */ /* 0x000fe20000000000 */
[----:B------:R-:W-:Y:S01]  /*08f0*/  USEL UR36, UR36, 0x2, !UP0 ;  /* 0x0000000224247887 */ /* 0x000fe2000c000000 */
[----:B------:R-:W-:Y:S01]  /*0900*/  ULDC.64 UR40, c[0x0][0x208] ;  /* 0x0000820000287ab9 */ /* 0x000fe20000000a00 */
[----:B012-4-:R-:W-:Y:S08]  /*0910*/  BAR.SYNC.DEFER_BLOCKING 0x0 ;  /* 0x0000000000007b1d */ /* 0x017ff00000010000 */
[----:B------:R-:W-:Y:S05]  /*0920*/  @!P0 BRA `(.L_x_388) ;  /* 0x0000009000708947 */ /* 0x000fea0003800000 */
.L_x_389:
[----:B------:R-:W-:-:S08]  /*0930*/  NOP ;  /* 0x0000000000007918 */ /* 0x000fd00000000000 */
[----:B------:R-:W0:Y:S02]  /*0940*/  USETMAXREG.TRY_ALLOC.CTAPOOL UP0, 0xf0 ;  /* 0x000000f0000079c8 */ /* 0x000e240008000600 */
[----:B0-----:R-:W-:-:S13]  /*0950*/  PLOP3.LUT P0, PT, PT, PT, UP0, 0x80, 0x0 ;  /* 0x000000000000781c */ /* 0x001fda0003f0f008 */
[----:B------:R-:W-:Y:S05]  /*0960*/  @!P0 BRA `(.L_x_389) ;  /* 0xfffffffc00f08947 */ /* 0x000fea000383ffff */
[----:B------:R-:W0:Y:S01]  /*0970*/  S2R R2, SR_TID.X ;  /* 0x0000000000027919 */ /* 0x000e220000002100 */
[----:B------:R-:W1:Y:S01]  /*0980*/  S2UR UR4, SR_CgaCtaId ;  /* 0x00000000000479c3 */ /* 0x000e620000008800 */
[----:B------:R-:W-:Y:S02]  /*0990*/  UMOV UR42, 0x400 ;  /* 0x00000400002a7882 */ /* 0x000fe40000000000 */
[----:B-1----:R-:W-:-:S03]  /*09a0*/  ULEA UR42, UR4, UR42, 0x18 ;  /* 0x0000002a042a7291 */ /* 0x002fc6000f8ec03f */
[----:B------:R-:W-:Y:S01]  /*09b0*/  ULDC UR4, c[0x0][0xc3c] ;  /* 0x00030f0000047ab9 */ /* 0x000fe20000000800 */
[----:B0-----:R-:W-:-:S04]  /*09c0*/  LOP3.LUT R0, R2, 0xffffff80, RZ, 0xc0, !PT ;  /* 0xffffff8002007812 */ /* 0x001fc800078ec0ff */
[----:B------:R-:W-:-:S13]  /*09d0*/  ISETP.NE.AND P0, PT, R0, 0x80, PT ;  /* 0x000000800000780c */ /* 0x000fda0003f05270 */
[----:B------:R-:W-:Y:S06]  /*09e0*/  @!P0 BAR.ARV 0x8, 0x100 ;  /* 0x0204000000008b1d */ /* 0x000fec0000002000 */
[----:B------:R-:W-:-:S13]  /*09f0*/  ISETP.GE.U32.AND P0, PT, R2, 0x100, PT ;  /* 0x000001000200780c */ /* 0x000fda0003f06070 */
[----:B------:R-:W-:Y:S08]  /*0a00*/  @P0 BAR.ARV 0xf, 0x100 ;  /* 0x03c4000000000b1d */ /* 0x000ff00000002000 */
[----:B------:R-:W-:Y:S06]  /*0a10*/  BAR.SYNC.DEFER_BLOCKING 0x5, 0x180 ;  /* 0x0146000000007b1d */ /* 0x000fec0000010000 */
[----:B------:R-:W0:Y:S02]  /*0a20*/  LDS.128 R16, [UR42+0x28cd0] ;  /* 0x028cd02aff107984 */ /* 0x000e240008000c00 */
[----:B------:R-:W-:Y:S06]  /*0a30*/  BAR.ARV 0x4, 0x180 ;  /* 0x0106000000007b1d */ /* 0x000fec0000002000 */
[----:B0-----:R-:W-:-:S13]  /*0a40*/  ISETP.GE.AND P0, PT, R19, UR4, PT ;  /* 0x0000000413007c0c */ /* 0x001fda000bf06270 */
[----:B------:R-:W-:Y:S05]  /*0a50*/  @P0 EXIT ;  /* 0x000000000000094d */ /* 0x000fea0003800000 */
[----:B------:R-:W-:Y:S01]  /*0a60*/  VIADD R197, R2, 0xffffff80 ;  /* 0xffffff8002c57836 */ /* 0x000fe20000000000 */
[----:B------:R-:W-:Y:S01]  /*0a70*/  R2UR UR5, R17 ;  /* 0x00000000110572ca */ /* 0x000fe200000e0000 */
[----:B------:R-:W-:Y:S01]  /*0a80*/  IMAD.MOV.U32 R23, RZ, RZ, 0x40 ;  /* 0x00000040ff177424 */ /* 0x000fe200078e00ff */
[----:B------:R-:W-:Y:S01]  /*0a90*/  R2UR UR6, R18 ;  /* 0x00000000120672ca */ /* 0x000fe200000e0000 */
        /* <DEDUP_REMOVED lines=8> */
[----:B------:R-:W-:Y:S02]  /*0b20*/  LEA.HI R7, R0, R197, RZ, 0x2 ;  /* 0x000000c500077211 */ /* 0x000fe400078f10ff */
[----:B------:R-:W-:Y:S02]  /*0b30*/  LEA.HI R4, R2, R3, RZ, 0x1 ;  /* 0x0000000302047211 */ /* 0x000fe400078f08ff */
[--C-:B------:R-:W-:Y:S02]  /*0b40*/  SHF.R.S32.HI R11, RZ, 0x5, R5.reuse ;  /* 0x00000005ff0b7819 */ /* 0x100fe40000011405 */
[----:B------:R-:W-:Y:S02]  /*0b50*/  LOP3.LUT R4, R4, 0x1ffffffe, RZ, 0xc0, !PT ;  /* 0x1ffffffe04047812 */ /* 0x000fe400078ec0ff */
[----:B------:R-:W-:-:S02]  /*0b60*/  SHF.R.S32.HI R6, RZ, 0x1f, R5 ;  /* 0x0000001fff067819 */ /* 0x000fc40000011405 */
[----:B------:R-:W-:Y:S01]  /*0b70*/  LOP3.LUT R8, R7, 0xfffffffc, RZ, 0xc0, !PT ;  /* 0xfffffffc07087812 */ /* 0x000fe200078ec0ff */
[----:B------:R-:W-:Y:S01]  /*0b80*/  IMAD.IADD R9, R3, 0x1, -R4 ;  /* 0x0000000103097824 */ /* 0x000fe200078e0a04 */
[----:B------:R-:W-:Y:S02]  /*0b90*/  LOP3.LUT R4, R2, 0xfffffff0, RZ, 0xc0, !PT ;  /* 0xfffffff002047812 */ /* 0x000fe400078ec0ff */
[----:B------:R-:W-:Y:S01]  /*0ba0*/  LEA.HI R3, R0, R197, RZ, 0x7 ;  /* 0x000000c500037211 */ /* 0x000fe200078f38ff */
[C---:B------:R-:W-:Y:S01]  /*0bb0*/  IMAD.IADD R10, R197.reuse, 0x1, -R8 ;  /* 0x00000001c50a7824 */ /* 0x040fe200078e0a08 */
[----:B------:R-:W-:Y:S01]  /*0bc0*/  LEA.HI R6, R6, R11, RZ, 0x2 ;  /* 0x0000000b06067211 */ /* 0x000fe200078f10ff */
[----:B------:R-:W-:Y:S01]  /*0bd0*/  IMAD.IADD R7, R197, 0x1, -R4 ;  /* 0x00000001c5077824 */ /* 0x000fe200078e0a04 */
[----:B------:R-:W-:Y:S01]  /*0be0*/  LOP3.LUT R2, R3, 0xffffff80, RZ, 0xc0, !PT ;  /* 0xffffff8003027812 */ /* 0x000fe200078ec0ff */
[----:B------:R-:W-:Y:S01]  /*0bf0*/  IMAD.SHL.U32 R9, R9, 0x8, RZ ;  /* 0x0000000809097824 */ /* 0x000fe200078e00ff */
[----:B------:R-:W-:-:S02]  /*0c00*/  SHF.R.S32.HI R192, RZ, 0x7, R3 ;  /* 0x00000007ffc07819 */ /* 0x000fc40000011403 */
[--C-:B------:R-:W-:Y:S01]  /*0c10*/  SHF.R.S32.HI R4, RZ, 0x1f, R7.reuse ;  /* 0x0000001fff047819 */ /* 0x100fe20000011407 */
[----:B------:R-:W-:Y:S01]  /*0c20*/  IMAD.IADD R2, R197, 0x1, -R2 ;  /* 0x00000001c5027824 */ /* 0x000fe200078e0a02 */
[----:B------:R-:W-:Y:S01]  /*0c30*/  LOP3.LUT R6, R6, 0x3ffffc, RZ, 0xc0, !PT ;  /* 0x003ffffc06067812 */ /* 0x000fe200078ec0ff */
[----:B------:R-:W-:Y:S01]  /*0c40*/  IMAD R15, R192, 0x100, R7 ;  /* 0x00000100c00f7824 */ /* 0x000fe200078e0207 */
[----:B------:R-:W-:Y:S02]  /*0c50*/  LEA.HI R12, R10, R10, RZ, 0x1 ;  /* 0x0000000a0a0c7211 */ /* 0x000fe400078f08ff */
[----:B------:R-:W-:Y:S01]  /*0c60*/  LEA.HI R8, R4, R7, RZ, 0x3 ;  /* 0x0000000704087211 */ /* 0x000fe200078f18ff */
[----:B------:R-:W-:Y:S01]  /*0c70*/  IMAD.IADD R4, R11, 0x1, -R6 ;  /* 0x000000010b047824 */ /* 0x000fe200078e0a06 */
[----:B------:R-:W-:Y:S02]  /*0c80*/  SHF.R.S32.HI R5, RZ, 0x1f, R2 ;  /* 0x0000001fff057819 */ /* 0x000fe40000011402 */
[----:B------:R-:W-:Y:S01]  /*0c90*/  LOP3.LUT R13, R12, 0x1ffffffe, RZ, 0xc0, !PT ;  /* 0x1ffffffe0c0d7812 */ /* 0x000fe200078ec0ff */
[----:B------:R-:W-:Y:S01]  /*0ca0*/  IMAD R196, R4, 0x10, R15 ;  /* 0x0000001004c47824 */ /* 0x000fe200078e020f */
[----:B------:R-:W-:-:S02]  /*0cb0*/  LEA.HI R4, R5, R2, RZ, 0x2 ;  /* 0x0000000205047211 */ /* 0x000fc400078f10ff */
[----:B------:R-:W-:Y:S01]  /*0cc0*/  LOP3.LUT R6, R8, 0xfffffff8, RZ, 0xc0, !PT ;  /* 0xfffffff808067812 */ /* 0x000fe200078ec0ff */
[----:B------:R-:W-:Y:S01]  /*0cd0*/  IMAD.IADD R195, R10, 0x1, -R13 ;  /* 0x000000010ac37824 */ /* 0x000fe200078e0a0d */
[----:B------:R-:W-:Y:S01]  /*0ce0*/  LOP3.LUT R13, R4, 0x7ffffffc, RZ, 0xc0, !PT ;  /* 0x7ffffffc040d7812 */ /* 0x000fe200078ec0ff */
[----:B------:R-:W-:Y:S01]  /*0cf0*/  IMAD.SHL.U32 R8, R8, 0x40, RZ ;  /* 0x0000004008087824 */ /* 0x000fe200078e00ff */
[----:B------:R-:W-:Y:S01]  /*0d00*/  LEA.HI R0, R0, R197, RZ, 0x3 ;  /* 0x000000c500007211 */ /* 0x000fe200078f18ff */
[----:B------:R-:W-:Y:S01]  /*0d10*/  IMAD.IADD R7, R7, 0x1, -R6 ;  /* 0x0000000107077824 */ /* 0x000fe200078e0a06 */
[----:B------:R-:W-:Y:S01]  /*0d20*/  LEA.HI R6, R5, R2, RZ, 0x5 ;  /* 0x0000000205067211 */ /* 0x000fe200078f28ff */
[----:B------:R-:W-:Y:S01]  /*0d30*/  IMAD.IADD R13, R2, 0x1, -R13 ;  /* 0x00000001020d7824 */ /* 0x000fe200078e0a0d */
[----:B------:R-:W-:Y:S01]  /*0d40*/  LOP3.LUT R8, R8, 0x7ffffe00, RZ, 0xc0, !PT ;  /* 0x7ffffe0008087812 */ /* 0x000fe200078ec0ff */
[----:B------:R-:W-:Y:S01]  /*0d50*/  IMAD.SHL.U32 R2, R7, 0x40, RZ ;  /* 0x0000004007027824 */ /* 0x000fe200078e00ff */
[--C-:B------:R-:W-:Y:S01]  /*0d60*/  SHF.R.S32.HI R5, RZ, 0x2, R4.reuse ;  /* 0x00000002ff057819 */ /* 0x100fe20000011404 */
[----:B------:R-:W-:Y:S01]  /*0d70*/  IMAD.U32 R196, R196, 0x40, R9 ;  /* 0x00000040c4c47824 */ /* 0x000fe200078e0009 */
[----:B------:R-:W-:Y:S01]  /*0d80*/  SHF.R.S32.HI R4, RZ, 0x1f, R4 ;  /* 0x0000001fff047819 */ /* 0x000fe20000011404 */
[----:B------:R-:W-:Y:S01]  /*0d90*/  IMAD R8, R11, 0x400, R8 ;  /* 0x000004000b087824 */ /* 0x000fe200078e0208 */
[----:B------:R-:W-:Y:S01]  /*0da0*/  LOP3.LUT R2, R2, 0x1c0, RZ, 0xc0, !PT ;  /* 0x000001c002027812 */ /* 0x000fe200078ec0ff */
[----:B------:R-:W-:Y:S01]  /*0db0*/  IMAD.SHL.U32 R17, R13, 0x2, RZ ;  /* 0x000000020d117824 */ /* 0x000fe200078e00ff */
[----:B------:R-:W-:-:S02]  /*0dc0*/  LOP3.LUT R190, R0, 0xfffffff8, RZ, 0xc0, !PT ;  /* 0xfffffff800be7812 */ /* 0x000fc400078ec0ff */
[----:B------:R-:W-:Y:S02]  /*0dd0*/  LOP3.LUT R9, R2, 0x8, R9, 0xf8, !PT ;  /* 0x0000000802097812 */ /* 0x000fe400078ef809 */
[----:B------:R-:W-:Y:S01]  /*0de0*/  SHF.R.U32.HI R2, RZ, 0x3, R2 ;  /* 0x00000003ff027819 */ /* 0x000fe20000011602 */
[----:B------:R-:W-:Y:S01]  /*0df0*/  IMAD.IADD R190, R197, 0x1, -R190 ;  /* 0x00000001c5be7824 */ /* 0x000fe200078e0abe */
[----:B------:R-:W-:Y:S02]  /*0e00*/  LEA.HI R4, R4, R5, RZ, 0x3 ;  /* 0x0000000504047211 */ /* 0x000fe400078f18ff */
[----:B------:R-:W-:Y:S01]  /*0e10*/  LOP3.LUT R9, R9, R2, RZ, 0x3c, !PT ;  /* 0x0000000209097212 */ /* 0x000fe200078e3cff */
[----:B------:R-:W-:Y:S01]  /*0e20*/  IMAD.SHL.U32 R2, R190, 0x8, RZ ;  /* 0x00000008be027824 */ /* 0x000fe200078e00ff */
[----:B------:R-:W-:Y:S01]  /*0e30*/  R2P PR, R7, 0x6 ;  /* 0x0000000607007804 */ /* 0x000fe20000000000 */
[----:B------:R-:W-:Y:S01]  /*0e40*/  IMAD.MOV.U32 R7, RZ, RZ, R19 ;  /* 0x000000ffff077224 */ /* 0x000fe200078e0013 */
[----:B------:R-:W-:Y:S01]  /*0e50*/  LOP3.LUT R4, R4, 0xfffffff8, RZ, 0xc0, !PT ;  /* 0xfffffff804047812 */ /* 0x000fe200078ec0ff */
[----:B------:R-:W-:Y:S01]  /*0e60*/  IMAD.IADD R8, R8, 0x1, R9 ;  /* 0x0000000108087824 */ /* 0x000fe200078e0209 */
[----:B------:R-:W-:Y:S01]  /*0e70*/  LEA.HI R3, R3, R192, RZ, 0x1 ;  /* 0x000000c003037211 */ /* 0x000fe200078f08ff */
[----:B------:R-:W-:Y:S01]  /*0e80*/  VIADD R189, R2, 0x40 ;  /* 0x0000004002bd7836 */ /* 0x000fe20000000000 */
[----:B------:R-:W-:Y:S01]  /*0e90*/  SHF.R.S32.HI R6, RZ, 0x5, R6 ;  /* 0x00000005ff067819 */ /* 0x000fe20000011406 */
[----:B------:R-:W-:Y:S01]  /*0ea0*/  IMAD.IADD R5, R5, 0x1, -R4 ;  /* 0x0000000105057824 */ /* 0x000fe200078e0a04 */
[----:B------:R-:W-:Y:S01]  /*0eb0*/  LEA R19, R8, UR42, 0x1 ;  /* 0x0000002a08137c11 */ /* 0x000fe2000f8e08ff */
[C---:B------:R-:W-:Y:S01]  /*0ec0*/  VIADD R188, R2.reuse, 0x80 ;  /* 0x0000008002bc7836 */ /* 0x040fe20000000000 */
[----:B------:R-:W-:Y:S01]  /*0ed0*/  LOP3.LUT R3, R3, 0xfffffe, RZ, 0xc0, !PT ;  /* 0x00fffffe03037812 */ /* 0x000fe200078ec0ff */
[C---:B------:R-:W-:Y:S01]  /*0ee0*/  VIADD R187, R2.reuse, 0xc0 ;  /* 0x000000c002bb7836 */ /* 0x040fe20000000000 */
[----:B------:R-:W-:Y:S01]  /*0ef0*/  SEL R23, R23, 0xffffffc0, !P2 ;  /* 0xffffffc017177807 */ /* 0x000fe20005000000 */
[C---:B------:R-:W-:Y:S01]  /*0f00*/  VIADD R184, R19.reuse, 0x26800 ;  /* 0x0002680013b87836 */ /* 0x040fe20000000000 */
[----:B------:R-:W-:Y:S01]  /*0f10*/  SHF.R.S32.HI R191, RZ, 0x3, R0 ;  /* 0x00000003ffbf7819 */ /* 0x000fe20000011400 */
[C---:B------:R-:W-:Y:S01]  /*0f20*/  VIADD R186, R2.reuse, 0x100 ;  /* 0x0000010002ba7836 */ /* 0x040fe20000000000 */
[----:B------:R-:W-:Y:S01]  /*0f30*/  SHF.R.S32.HI R204, RZ, 0x1f, R189 ;  /* 0x0000001fffcc7819 */ /* 0x000fe200000114bd */
[C---:B------:R-:W-:Y:S01]  /*0f40*/  VIADD R185, R2.reuse, 0x140 ;  /* 0x0000014002b97836 */ /* 0x040fe20000000000 */
[----:B------:R-:W-:Y:S01]  /*0f50*/  SHF.R.S32.HI R203, RZ, 0x1f, R188 ;  /* 0x0000001fffcb7819 */ /* 0x000fe200000114bc */
[C---:B------:R-:W-:Y:S01]  /*0f60*/  VIADD R194, R2.reuse, 0x180 ;  /* 0x0000018002c27836 */ /* 0x040fe20000000000 */
[----:B------:R-:W-:Y:S01]  /*0f70*/  SHF.R.S32.HI R202, RZ, 0x1f, R187 ;  /* 0x0000001fffca7819 */ /* 0x000fe200000114bb */
[----:B------:R-:W-:Y:S01]  /*0f80*/  VIADD R193, R2, 0x1c0 ;  /* 0x000001c002c17836 */ /* 0x000fe20000000000 */
[----:B------:R-:W-:Y:S01]  /*0f90*/  SHF.R.S32.HI R201, RZ, 0x1f, R186 ;  /* 0x0000001fffc97819 */ /* 0x000fe200000114ba */
[----:B------:R-:W-:Y:S01]  /*0fa0*/  VIADD R22, R19, 0x26820 ;  /* 0x0002682013167836 */ /* 0x000fe20000000000 */
[----:B------:R-:W-:Y:S01]  /*0fb0*/  SHF.R.S32.HI R200, RZ, 0x1f, R185 ;  /* 0x0000001fffc87819 */ /* 0x000fe200000114b9 */
[----:B------:R-:W-:Y:S01]  /*0fc0*/  IMAD R16, R6, 0x10, R5 ;  /* 0x0000001006107824 */ /* 0x000fe200078e0205 */
[----:B------:R-:W-:Y:S01]  /*0fd0*/  SHF.R.S32.HI R199, RZ, 0x1f, R194 ;  /* 0x0000001fffc77819 */ /* 0x000fe200000114c2 */
[----:B------:R-:W-:Y:S01]  /*0fe0*/  IMAD.IADD R3, R192, 0x1, -R3 ;  /* 0x00000001c0037824 */ /* 0x000fe200078e0a03 */
[----:B------:R-:W-:Y:S01]  /*0ff0*/  SHF.R.S32.HI R198, RZ, 0x1f, R193 ;  /* 0x0000001fffc67819 */ /* 0x000fe200000114c1 */
[----:B------:R-:W-:-:S02]  /*1000*/  @P1 VIADD R22, R184, 0xffffffe0 ;  /* 0xffffffe0b8161836 */ /* 0x000fc40000000000 */
[----:B------:R-:W-:Y:S02]  /*1010*/  IMAD.IADD R184, R184, 0x1, R23 ;  /* 0x00000001b8b87824 */ /* 0x000fe400078e0217 */
[----:B------:R-:W-:Y:S02]  /*1020*/  IMAD.SHL.U32 R18, R3, 0x100, RZ ;  /* 0x0000010003127824 */ /* 0x000fe400078e00ff */
[----:B------:R-:W-:Y:S02]  /*1030*/  IMAD R195, R195, 0x8, R16 ;  /* 0x00000008c3c37824 */ /* 0x000fe400078e0210 */
[----:B------:R-:W-:-:S07]  /*1040*/  IMAD.IADD R23, R23, 0x1, R22 ;  /* 0x0000000117177824 */ /* 0x000fce00078e0216 */
.L_x_433:
[----:B0-2-4-:R-:W0:Y:S01]  /*1050*/  LDC.64 R4, c[0x0][0xc88] ;  /* 0x00032200ff047b82 */ /* 0x015e220000000a00 */
[----:B------:R-:W-:Y:S01]  /*1060*/  ULDC.64 UR8, c[0x0][0xa28] ;  /* 0x00028a0000087ab9 */ /* 0x000fe20000000a00 */
[----:B------:R-:W-:Y:S01]  /*1070*/  ULDC.64 UR10, c[0x0][0x418] ;  /* 0x00010600000a7ab9 */ /* 0x000fe20000000a00 */
[----:B------:R-:W-:Y:S01]  /*1080*/  IMAD.MOV.U32 R3, RZ, RZ, RZ ;  /* 0x000000ffff037224 */ /* 0x000fe200078e00ff */
[----:B------:R-:W-:Y:S01]  /*1090*/  ULDC UR4, c[0x0][0x424] ;  /* 0x0001090000047ab9 */ /* 0x000fe20000000800 */
[----:B------:R-:W-:Y:S01]  /*10a0*/  ULDC UR7, c[0x0][0x2f0] ;  /* 0x0000bc0000077ab9 */ /* 0x000fe20000000800 */
[----:B0-----:R-:W-:-:S06]  /*10b0*/  IMAD.WIDE R4, R7, 0x4, R4 ;  /* 0x0000000407047825 */ /* 0x001fcc00078e0204 */
[----:B------:R-:W2:Y:S01]  /*10c0*/  LDG.E R4, desc[UR40][R4.64] ;  /* 0x0000002804047981 */ /* 0x000ea2000c1e1900 */
[----:B------:R-:W-:-:S04]  /*10d0*/  UISETP.NE.U32.AND UP0, UPT, UR8, URZ, UPT ;  /* 0x0000003f0800728c */ /* 0x000fc8000bf05070 */
[----:B------:R-:W-:-:S06]  /*10e0*/  UISETP.NE.AND.EX UP0, UPT, UR9, URZ, UPT, UP0 ;  /* 0x0000003f0900728c */ /* 0x000fcc000bf05300 */
[----:B------:R-:W-:Y:S02]  /*10f0*/  PLOP3.LUT P0, PT, PT, PT, UP0, 0x80, 0x0 ;  /* 0x000000000000781c */ /* 0x000fe40003f0f008 */
[----:B--2---:R-:W-:-:S13]  /*1100*/  R2UR UR43, R4 ;  /* 0x00000000042b72ca */ /* 0x004fda00000e0000 */
[----:B------:R-:W-:Y:S02]  /*1110*/  USHF.R.S32.HI UR44, URZ, 0x1f, UR43 ;  /* 0x0000001f3f2c7899 */ /* 0x000fe4000801142b */
[----:B------:R-:W-:-:S04]  /*1120*/  @UP0 ULEA UR8, UP1, UR43, UR8, 0x2 ;  /* 0x000000082b080291 */ /* 0x000fc8000f82103f */
[----:B------:R-:W-:Y:S02]  /*1130*/  @UP0 ULEA.HI.X UR9, UR43, UR9, UR44, 0x2, UP1 ;  /* 0x000000092b090291 */ /* 0x000fe400088f142c */
[----:B------:R-:W-:-:S04]  /*1140*/  IMAD.U32 R6, RZ, RZ, UR8 ;  /* 0x00000008ff067e24 */ /* 0x000fc8000f8e00ff */
[----:B------:R-:W-:Y:S01]  /*1150*/  IMAD.U32 R7, RZ, RZ, UR9 ;  /* 0x00000009ff077e24 */ /* 0x000fe2000f8e00ff */
[----:B------:R-:W-:Y:S02]  /*1160*/  ULDC.64 UR8, c[0x0][0xa20] ;  /* 0x0002880000087ab9 */ /* 0x000fe40000000a00 */
[----:B------:R-:W-:Y:S02]  /*1170*/  UISETP.NE.U32.AND UP0, UPT, UR8, URZ, UPT ;  /* 0x0000003f0800728c */ /* 0x000fe4000bf05070 */
[----:B------:R-:W-:Y:S01]  /*1180*/  UISETP.NE.U32.AND UP1, UPT, UR10, URZ, UPT ;  /* 0x0000003f0a00728c */ /* 0x000fe2000bf25070 */
[----:B------:R0:W5:Y:S01]  /*1190*/  @P0 LDG.E R3, desc[UR40][R6.64] ;  /* 0x0000002806030981 */ /* 0x000162000c1e1900 */
[----:B------:R-:W-:Y:S02]  /*11a0*/  UISETP.NE.AND.EX UP0, UPT, UR9, URZ, UPT, UP0 ;  /* 0x0000003f0900728c */ /* 0x000fe4000bf05300 */
[----:B------:R-:W-:-:S04]  /*11b0*/  UISETP.NE.AND.EX UP1, UPT, UR11, URZ, UPT, UP1 ;  /* 0x0000003f0b00728c */ /* 0x000fc8000bf25310 */
[----:B------:R-:W-:Y:S01]  /*11c0*/  USEL UR4, UR4, 0x1, UP1 ;  /* 0x0000000104047887 */ /* 0x000fe20008800000 */
[----:B------:R-:W-:-:S03]  /*11d0*/  PLOP3.LUT P0, PT, PT, PT, UP0, 0x80, 0x0 ;  /* 0x000000000000781c */ /* 0x000fc60003f0f008 */
[----:B------:R-:W-:Y:S02]  /*11e0*/  UIMAD UR4, UR4, UR7, URZ ;  /* 0x00000007040472a4 */ /* 0x000fe4000f8e023f */
[----:B------:R-:W-:-:S04]  /*11f0*/  @UP0 ULEA UR8, UP1, UR43, UR8, 0x2 ;  /* 0x000000082b080291 */ /* 0x000fc8000f82103f */
[----:B------:R-:W-:Y:S01]  /*1200*/  @UP0 ULEA.HI.X UR9, UR43, UR9, UR44, 0x2, UP1 ;  /* 0x000000092b090291 */ /* 0x000fe200088f142c */
[----:B------:R-:W-:Y:S02]  /*1210*/  IMAD.U32 R152, RZ, RZ, UR4 ;  /* 0x00000004ff987e24 */ /* 0x000fe4000f8e00ff */
[----:B------:R-:W-:-:S03]  /*1220*/  IMAD.U32 R4, RZ, RZ, UR8 ;  /* 0x00000008ff047e24 */ /* 0x000fc6000f8e00ff */
[----:B------:R-:W-:-:S05]  /*1230*/  IMAD.U32 R5, RZ, RZ, UR9 ;  /* 0x00000009ff057e24 */ /* 0x000fca000f8e00ff */
[----:B------:R0:W5:Y:S01]  /*1240*/  @P0 LDG.E R152, desc[UR40][R4.64] ;  /* 0x0000002804980981 */ /* 0x000162000c1e1900 */
[----:B------:R-:W-:Y:S01]  /*1250*/  UMOV UR45, UR5 ;  /* 0x00000005002d7c82 */ /* 0x000fe20008000000 */
[----:B------:R-:W-:Y:S01]  /*1260*/  UMOV UR46, UR6 ;  /* 0x00000006002e7c82 */ /* 0x000fe20008000000 */
[----:B-1-3--:R-:W-:Y:S05]  /*1270*/  @P0 BRA `(.L_x_390) ;  /* 0x00000000002c0947 */ /* 0x00afea0003800000 */
[----:B------:R-:W-:Y:S02]  /*1280*/  ULDC.64 UR4, c[0x0][0xa08] ;  /* 0x0002820000047ab9 */ /* 0x000fe40000000a00 */
[----:B------:R-:W-:-:S04]  /*1290*/  ISETP.NE.U32.AND P0, PT, RZ, UR4, PT ;  /* 0x00000004ff007c0c */ /* 0x000fc8000bf05070 */
[----:B------:R-:W-:-:S13]  /*12a0*/  ISETP.NE.AND.EX P0, PT, RZ, UR5, PT, P0 ;  /* 0x00000005ff007c0c */ /* 0x000fda000bf05300 */
[----:B------:R-:W-:Y:S05]  /*12b0*/  @!P0 BRA `(.L_x_390) ;  /* 0x00000000001c8947 */ /* 0x000fea0003800000 */
[----:B------:R-:W-:Y:S02]  /*12c0*/  ULDC.64 UR4, c[0x0][0xa08] ;  /* 0x0002820000047ab9 */ /* 0x000fe40000000a00 */
[----:B------:R-:W-:-:S06]  /*12d0*/  UIMAD.WIDE UR4, UR43, 0x4, UR4 ;  /* 0x000000042b0478a5 */ /* 0x000fcc000f8e0204 */
[----:B0-----:R-:W-:Y:S02]  /*12e0*/  IMAD.U32 R4, RZ, RZ, UR4 ;  /* 0x00000004ff047e24 */ /* 0x001fe4000f8e00ff */
[----:B------:R-:W-:-:S05]  /*12f0*/  IMAD.U32 R5, RZ, RZ, UR5 ;  /* 0x00000005ff057e24 */ /* 0x000fca000f8e00ff */
[----:B-----5:R-:W2:Y:S04]  /*1300*/  LDG.E R152, desc[UR40][R4.64] ;  /* 0x0000002804987981 */ /* 0x020ea8000c1e1900 */
[----:B------:R-:W2:Y:S02]  /*1310*/  LDG.E R7, desc[UR40][R4.64+0x4] ;  /* 0x0000042804077981 */ /* 0x000ea4000c1e1900 */
[----:B--2---:R-:W-:-:S07]  /*1320*/  IMAD.IADD R152, R7, 0x1, -R152 ;  /* 0x0000000107987824 */ /* 0x004fce00078e0a98 */
.L_x_390:
[----:B------:R-:W-:Y:S01]  /*1330*/  UISETP.NE.AND UP0, UPT, UR48, 0x1, UPT ;  /* 0x000000013000788c */ /* 0x000fe2000bf05270 */
[----:B-----5:R-:W-:Y:S01]  /*1340*/  IMAD.IADD R152, R152, 0x1, -R3 ;  /* 0x0000000198987824 */ /* 0x020fe200078e0a03 */
[----:B------:R-:W-:Y:S01]  /*1350*/  CS2R R20, SRZ ;  /* 0x0000000000147805 */ /* 0x000fe2000001ff00 */
[----:B------:R-:W-:Y:S01]  /*1360*/  IMAD.MOV.U32 R0, RZ, RZ, RZ ;  /* 0x000000ffff007224 */ /* 0x000fe200078e00ff */
[----:B------:R-:W-:Y:S01]  /*1370*/  CS2R R150, SRZ ;  /* 0x0000000000967805 */ /* 0x000fe2000001ff00 */
[----:B------:R-:W-:Y:S01]  /*1380*/  VIADD R3, R152, 0x3f ;  /* 0x0000003f98037836 */ /* 0x000fe20000000000 */
[----:B------:R-:W-:Y:S02]  /*1390*/  PLOP3.LUT P0, PT, PT, PT, UP0, 0x80, 0x0 ;  /* 0x000000000000781c */ /* 0x000fe40003f0f008 */
[----:B------:R-:W-:Y:S02]  /*13a0*/  CS2R R148, SRZ ;  /* 0x0000000000947805 */ /* 0x000fe4000001ff00 */
[----:B------:R-:W-:-:S02]  /*13b0*/  CS2R R146, SRZ ;  /* 0x0000000000927805 */ /* 0x000fc4000001ff00 */
[----:B------:R-:W-:Y:S02]  /*13c0*/  CS2R R144, SRZ ;  /* 0x0000000000907805 */ /* 0x000fe4000001ff00 */
[----:B0-----:R-:W-:Y:S02]  /*13d0*/  SHF.R.S32.HI R4, RZ, 0x1f, R3 ;  /* 0x0000001fff047819 */ /* 0x001fe40000011403 */
[----:B------:R-:W-:Y:S02]  /*13e0*/  CS2R R142, SRZ ;  /* 0x00000000008e7805 */ /* 0x000fe4000001ff00 */
[----:B------:R-:W-:Y:S02]  /*13f0*/  CS2R R140, SRZ ;  /* 0x00000000008c7805 */ /* 0x000fe4000001ff00 */
[----:B------:R-:W-:Y:S02]  /*1400*/  CS2R R138, SRZ ;  /* 0x00000000008a7805 */ /* 0x000fe4000001ff00 */
[----:B------:R-:W-:-:S02]  /*1410*/  LEA.HI R4, R4, R3, RZ, 0x6 ;  /* 0x0000000304047211 */ /* 0x000fc400078f30ff */
[----:B------:R-:W-:Y:S02]  /*1420*/  CS2R R136, SRZ ;  /* 0x0000000000887805 */ /* 0x000fe4000001ff00 */
[----:B------:R-:W-:Y:S02]  /*1430*/  CS2R R134, SRZ ;  /* 0x0000000000867805 */ /* 0x000fe4000001ff00 */
[----:B------:R-:W-:Y:S02]  /*1440*/  CS2R R132, SRZ ;  /* 0x0000000000847805 */ /* 0x000fe4000001ff00 */
[----:B------:R-:W-:Y:S02]  /*1450*/  CS2R R130, SRZ ;  /* 0x0000000000827805 */ /* 0x000fe4000001ff00 */
[----:B------:R-:W-:Y:S02]  /*1460*/  CS2R R128, SRZ ;  /* 0x0000000000807805 */ /* 0x000fe4000001ff00 */
[----:B------:R-:W-:-:S02]  /*1470*/  CS2R R170, SRZ ;  /* 0x0000000000aa7805 */ /* 0x000fc4000001ff00 */
        /* <DEDUP_REMOVED lines=13> */
[----:B------:R-:W-:Y:S01]  /*1550*/  CS2R R104, SRZ ;  /* 0x0000000000687805 */ /* 0x000fe2000001ff00 */
[----:B------:R-:W-:Y:S01]  /*1560*/  IMAD.MOV.U32 R153, RZ, RZ, RZ ;  /* 0x000000ffff997224 */ /* 0x000fe200078e00ff */
        /* <DEDUP_REMOVED lines=36> */
[----:B------:R-:W-:Y:S01]  /*17b0*/  SHF.R.S32.HI R174, RZ, 0x6, R4 ;  /* 0x00000006ffae7819 */ /* 0x000fe20000011404 */
[----:B------:R-:W-:Y:S06]  /*17c0*/  @!P0 BRA `(.L_x_391) ;  /* 0x0000001800508947 */ /* 0x000fec0003800000 */
[----:B------:R-:W-:Y:S02]  /*17d0*/  ISETP.GE.AND P1, PT, R152, 0x1, PT ;  /* 0x000000019800780c */ /* 0x000fe40003f26270 */
[----:B------:R-:W-:-:S11]  /*17e0*/  PLOP3.LUT P0, PT, PT, PT, PT, 0x80, 0x0 ;  /* 0x000000000000781c */ /* 0x000fd60003f0f070 */
[----:B------:R-:W-:Y:S05]  /*17f0*/  @!P1 BRA `(.L_x_392) ;  /* 0x0000005000bc9947 */ /* 0x000fea0003800000 */
        /* <DEDUP_REMOVED lines=14> */
.L_x_393:
[----:B------:R-:W-:Y:S01]  /*18e0*/  ULEA UR16, UR39, UR42, 0x3 ;  /* 0x0000002a27107291 */ /* 0x000fe2000f8e183f */
[----:B------:R-:W-:-:S05]  /*18f0*/  IMAD.U32 R0, RZ, RZ, UR38 ;  /* 0x00000026ff007e24 */ /* 0x000fca000f8e00ff */
[----:B------:R-:W-:-:S04]  /*1900*/  SHF.L.U32 R0, R0, 0x1f, RZ ;  /* 0x0000001f00007819 */ /* 0x000fc800000006ff */
[----:B------:R-:W0:Y:S02]  /*1910*/  SYNCS.PHASECHK.TRANS64.TRYWAIT P0, [UR16+0x28c50], R0 ;  /* 0x028c5000ff0075a7 */ /* 0x000e240008000150 */
[----:B0-----:R-:W-:Y:S05]  /*1920*/  @!P0 BRA `(.L_x_394) ;  /* 0x000000ec00a08947 */ /* 0x001fea0003800000 */
.L_x_574:
        /* <DEDUP_REMOVED lines=18> */
[----:B------:R-:W-:-:S06]  /*1a50*/  WARPGROUP.ARRIVE ;  /* 0x00000000000079c5 */ /* 0x000fcc0000000000 */
        /* <DEDUP_REMOVED lines=25> */
[----:B------:R-:W-:-:S13]  /*1bf0*/  ISETP.GE.AND P0, PT, R152, 0x41, PT ;  /* 0x000000419800780c */ /* 0x000fda0003f06270 */
[----:B0-----:R-:W-:Y:S05]  /*1c00*/  @!P0 BRA `(.L_x_395) ;  /* 0x0000000c00008947 */ /* 0x001fea0003800000 */
[----:B------:R-:W-:-:S07]  /*1c10*/  VIADD R174, R174, 0xfffffffe ;  /* 0xfffffffeaeae7836 */ /* 0x000fce0000000000 */
.L_x_400:
[----:B------:R-:W-:Y:S01]  /*1c20*/  BAR.SYNC.DEFER_BLOCKING 0xe, 0x100 ;  /* 0x0384000000007b1d */ /* 0x000fe20000010000 */
[----:B------:R-:W-:Y:S01]  /*1c30*/  IMAD.U32 R3, RZ, RZ, UR39 ;  /* 0x00000027ff037e24 */ /* 0x000fe2000f8e00ff */
[----:B------:R-:W-:Y:S01]  /*1c40*/  UISETP.NE.AND UP1, UPT, UR47, 0x3, UPT ;  /* 0x000000032f00788c */ /* 0x000fe2000bf25270 */
[C---:B------:R-:W-:Y:S01]  /*1c50*/  ISETP.GT.AND P1, PT, R174.reuse, RZ, PT ;  /* 0x000000ffae00720c */ /* 0x040fe20003f24270 */
[----:B------:R-:W-:Y:S01]  /*1c60*/  UIADD3 UR39, UR39, 0x1, URZ ;  /* 0x0000000127277890 */ /* 0x000fe2000fffe03f */
[----:B0-----:R-:W-:Y:S02]  /*1c70*/  IMAD R0, R3, 0x40, R16 ;  /* 0x0000004003007824 */ /* 0x001fe400078e0210 */
        /* <DEDUP_REMOVED lines=139> */
.L_x_396:
[----:B------:R-:W-:Y:S01]  /*2530*/  ULEA UR6, UR39, UR42, 0x3 ;  /* 0x0000002a27067291 */ /* 0x000fe2000f8e183f */
[----:B------:R-:W-:-:S05]  /*2540*/  IMAD.U32 R0, RZ, RZ, UR38 ;  /* 0x00000026ff007e24 */ /* 0x000fca000f8e00ff */
[----:B------:R-:W-:-:S04]  /*2550*/  SHF.L.U32 R0, R0, 0x1f, RZ ;  /* 0x0000001f00007819 */ /* 0x000fc800000006ff */
[----:B------:R0:W1:Y:S01]  /*2560*/  SYNCS.PHASECHK.TRANS64.TRYWAIT P0, [UR6+0x28c50], R0 ;  /* 0x028c5000ff0075a7 */ /* 0x0000620008000146 */
[----:B------:R-:W-:Y:S05]  /*2570*/  @!P2 BRA `(.L_x_397) ;  /* 0x000000000004a947 */ /* 0x000fea0003800000 */
[----:B------:R-:W-:Y:S01]  /*2580*/  BPT.TRAP 0x1 ;  /* 0x000000040000795c */ /* 0x000fe20000300000 */
.L_x_397:
[----:B-1----:R-:W-:Y:S05]  /*2590*/  @P0 BRA `(.L_x_398) ;  /* 0x0000000000080947 */ /* 0x002fea0003800000 */
[----:B------:R-:W1:Y:S02]  /*25a0*/  SYNCS.PHASECHK.TRANS64.TRYWAIT P0, [UR6+0x28c50], R0 ;  /* 0x028c5000ff0075a7 */ /* 0x000e640008000146 */
[----:B-1----:R-:W-:Y:S05]  /*25b0*/  @!P0 BRA `(.L_x_399) ;  /* 0x000000e000948947 */ /* 0x002fea0003800000 */
.L_x_398:
        /* <DEDUP_REMOVED lines=37> */
.L_x_395:
[----:B------:R-:W-:Y:S01]  /*2810*/  BAR.SYNC.DEFER_BLOCKING 0xe, 0x100 ;  /* 0x0384000000007b1d */ /* 0x000fe20000010000 */
[----:B------:R-:W-:Y:S01]  /*2820*/  IMAD.U32 R3, RZ, RZ, UR39 ;  /* 0x00000027ff037e24 */ /* 0x000fe2000f8e00ff */
[----:B------:R-:W-:Y:S01]  /*2830*/  UIADD3 UR39, UR39, 0x1, URZ ;  /* 0x0000000127277890 */ /* 0x000fe2000fffe03f */
[----:B------:R-:W-:Y:S01]  /*2840*/  PLOP3.LUT P0, PT, PT, PT, PT, 0x8, 0x0 ;  /* 0x000000000000781c */ /* 0x000fe20003f0e170 */
[----:B------:R-:W-:Y:S02]  /*2850*/  IMAD.MOV.U32 R20, RZ, RZ, RZ ;  /* 0x000000ffff147224 */ /* 0x000fe400078e00ff */
[----:B0-----:R-:W-:Y:S01]  /*2860*/  IMAD R0, R3, 0x40, R16 ;  /* 0x0000004003007824 */ /* 0x001fe200078e0210 */
[----:B------:R-:W-:-:S04]  /*2870*/  UISETP.NE.AND UP0, UPT, UR39, 0x2, UPT ;  /* 0x000000022700788c */ /* 0x000fc8000bf05270 */
[----:B------:R-:W-:Y:S01]  /*2880*/  LEA R3, R0, UR42, 0x2 ;  /* 0x0000002a00037c11 */ /* 0x000fe2000f8e10ff */
        /* <DEDUP_REMOVED lines=136> */
.L_x_391:
[----:B------:R-:W-:Y:S02]  /*3110*/  ISETP.GE.AND P1, PT, R152, 0x1, PT ;  /* 0x000000019800780c */ /* 0x000fe40003f26270 */
[----:B------:R-:W-:-:S11]  /*3120*/  PLOP3.LUT P0, PT, PT, PT, PT, 0x80, 0x0 ;  /* 0x000000000000781c */ /* 0x000fd60003f0f070 */
[----:B------:R-:W-:Y:S05]  /*3130*/  @!P1 BRA `(.L_x_392) ;  /* 0x00000038006c9947 */ /* 0x000fea0003800000 */
        /* <DEDUP_REMOVED lines=29> */
.L_x_401:
        /* <DEDUP_REMOVED lines=9> */
.L_x_575:
[----:B------:R-:W-:Y:S05]  /*33a0*/  @!P0 BRA `(.L_x_403) ;  /* 0x0000000000048947 */ /* 0x000fea0003800000 */
[----:B------:R-:W-:Y:S01]  /*33b0*/  BPT.TRAP 0x1 ;  /* 0x000000040000795c */ /* 0x000fe20000300000 */
.L_x_403:
[----:B------:R-:W-:Y:S02]  /*33c0*/  IMAD.U32 R7, RZ, RZ, UR39 ;  /* 0x00000027ff077e24 */ /* 0x000fe4000f8e00ff */
[----:B------:R-:W-:-:S03]  /*33d0*/  IMAD.U32 R8, RZ, RZ, UR38 ;  /* 0x00000026ff087e24 */ /* 0x000fc6000f8e00ff */
[----:B------:R-:W-:Y:S02]  /*33e0*/  LEA R7, R7, UR42, 0x3 ;  /* 0x0000002a07077c11 */ /* 0x000fe4000f8e18ff */
[----:B------:R-:W-:-:S04]  /*33f0*/  SHF.L.U32 R8, R8, 0x1f, RZ ;  /* 0x0000001f08087819 */ /* 0x000fc800000006ff */
[----:B------:R1:W2:Y:S01]  /*3400*/  SYNCS.PHASECHK.TRANS64.TRYWAIT P1, [R7+URZ+0x28c30], R8 ;  /* 0x028c3008070075a7 */ /* 0x0002a2000802017f */
[----:B------:R-:W-:Y:S05]  /*3410*/  @!P0 BRA `(.L_x_404) ;  /* 0x0000000000048947 */ /* 0x000fea0003800000 */
[----:B------:R-:W-:Y:S01]  /*3420*/  BPT.TRAP 0x1 ;  /* 0x000000040000795c */ /* 0x000fe20000300000 */
.L_x_404:
[----:B--2---:R-:W-:Y:S05]  /*3430*/  @P1 BRA `(.L_x_405) ;  /* 0x0000000000081947 */ /* 0x004fea0003800000 */
[----:B------:R-:W2:Y:S02]  /*3440*/  SYNCS.PHASECHK.TRANS64.TRYWAIT P1, [R7+URZ+0x28c30], R8 ;  /* 0x028c3008070075a7 */ /* 0x000ea4000802017f */
[----:B--2---:R-:W-:Y:S05]  /*3450*/  @!P1 BRA `(.L_x_406) ;  /* 0x000000d4001c9947 */ /* 0x004fea0003800000 */
.L_x_405:
[----:B0-----:R-:W0:Y:S01]  /*3460*/  S2R R0, SR_TID.X ;  /* 0x0000000000007919 */ /* 0x001e220000002100 */
[----:B------:R-:W-:-:S04]  /*3470*/  UIADD3 UR4, UR42, 0x22400, URZ ;  /* 0x000224002a047890 */ /* 0x000fc8000fffe03f */
[----:B------:R-:W-:-:S04]  /*3480*/  USHF.R.U32.HI UR4, URZ, 0x4, UR4 ;  /* 0x000000043f047899 */ /* 0x000fc80008011604 */
[----:B------:R-:W-:Y:S01]  /*3490*/  ULOP3.LUT UR4, UR4, 0x3fff, URZ, 0xc0, !UPT ;  /* 0x00003fff04047892 */ /* 0x000fe2000f8ec03f */
[----:B0-----:R-:W-:-:S05]  /*34a0*/  LOP3.LUT R3, R0, 0x7f, RZ, 0xc0, !PT ;  /* 0x0000007f00037812 */ /* 0x001fca00078ec0ff */
[----:B------:R-:W-:Y:S01]  /*34b0*/  IMAD.U32 R0, RZ, RZ, UR4 ;  /* 0x00000004ff007e24 */ /* 0x000fe2000f8e00ff */
[----:B------:R-:W-:Y:S05]  /*34c0*/  WARPSYNC.ALL ;  /* 0x0000000000007948 */ /* 0x000fea0003800000 */
[----:B------:R-:W-:Y:S02]  /*34d0*/  ISETP.NE.AND P1, PT, R3, RZ, PT ;  /* 0x000000ff0300720c */ /* 0x000fe40003f25270 */
[----:B------:R-:W-:-:S04]  /*34e0*/  LOP3.LUT R0, R0, 0x10000, RZ, 0xfc, !PT ;  /* 0x0001000000007812 */ /* 0x000fc800078efcff */
[----:B------:R-:W-:Y:S01]  /*34f0*/  R2UR UR12, R0 ;  /* 0x00000000000c72ca */ /* 0x000fe200000e0000 */
[----:B------:R-:W-:Y:S01]  /*3500*/  UIADD3 UR4, UR42, 0x20400, URZ ;  /* 0x000204002a047890 */ /* 0x000fe2000fffe03f */
[----:B------:R-:W-:Y:S01]  /*3510*/  WARPGROUP.ARRIVE ;  /* 0x00000000000079c5 */ /* 0x000fe20000000000 */
[----:B------:R-:W-:Y:S01]  /*3520*/  UMOV UR7, 0x40000040 ;  /* 0x4000004000077882 */ /* 0x000fe20000000000 */
[----:B------:R-:W-:Y:S01]  /*3530*/  UMOV UR5, 0x40000040 ;  /* 0x4000004000057882 */ /* 0x000fe20000000000 */
[----:B------:R-:W-:Y:S01]  /*3540*/  USHF.R.U32.HI UR4, URZ, 0x4, UR4 ;  /* 0x000000043f047899 */ /* 0x000fe20008011604 */
[----:B------:R-:W-:Y:S01]  /*3550*/  IMAD R4, R174, -0x40, R152 ;  /* 0xffffffc0ae047824 */ /* 0x000fe200078e0298 */
[----:B------:R-:W-:Y:S01]  /*3560*/  UMOV UR11, 0x40000040 ;  /* 0x40000040000b7882 */ /* 0x000fe20000000000 */
[----:B------:R-:W-:Y:S01]  /*3570*/  UMOV UR9, 0x40000040 ;  /* 0x4000004000097882 */ /* 0x000fe20000000000 */
[----:B------:R-:W-:Y:S01]  /*3580*/  ULOP3.LUT UR4, UR4, 0x3fff, URZ, 0xc0, !UPT ;  /* 0x00003fff04047892 */ /* 0x000fe2000f8ec03f */
[----:B------:R-:W-:Y:S01]  /*3590*/  UMOV UR15, 0x40000040 ;  /* 0x40000040000f7882 */ /* 0x000fe20000000000 */
[----:B------:R-:W-:-:S02]  /*35a0*/  IADD3 R4, -R17, 0x40, R4 ;  /* 0x0000004011047810 */ /* 0x000fc40007ffe104 */
[----:B------:R-:W-:Y:S02]  /*35b0*/  ULEA UR12, UR39, UR12, 0x9 ;  /* 0x0000000c270c7291 */ /* 0x000fe4000f8e483f */
[----:B------:R-:W-:Y:S01]  /*35c0*/  ULOP3.LUT UR13, UR4, 0x10000, URZ, 0xfc, !UPT ;  /* 0x00010000040d7892 */ /* 0x000fe2000f8efc3f */
[C---:B------:R-:W-:Y:S01]  /*35d0*/  ISETP.GT.AND P6, PT, R4.reuse, RZ, PT ;  /* 0x000000ff0400720c */ /* 0x040fe20003fc4270 */
[----:B------:R-:W-:Y:S01]  /*35e0*/  UIADD3 UR10, UR12, 0x4, URZ ;  /* 0x000000040c0a7890 */ /* 0x000fe2000fffe03f */
[C---:B------:R-:W-:Y:S01]  /*35f0*/  ISETP.GT.AND P2, PT, R4.reuse, 0x1, PT ;  /* 0x000000010400780c */ /* 0x040fe20003f44270 */
[----:B------:R-:W-:Y:S01]  /*3600*/  UIADD3 UR8, UR13, 0x4, URZ ;  /* 0x000000040d087890 */ /* 0x000fe2000fffe03f */
[C---:B------:R-:W-:Y:S01]  /*3610*/  ISETP.GT.AND P3, PT, R4.reuse, 0x8, PT ;  /* 0x000000080400780c */ /* 0x040fe20003f64270 */
[----:B------:R-:W-:Y:S01]  /*3620*/  UMOV UR6, UR12 ;  /* 0x0000000c00067c82 */ /* 0x000fe20008000000 */
[----:B------:R-:W-:Y:S01]  /*3630*/  UMOV UR4, UR13 ;  /* 0x0000000d00047c82 */ /* 0x000fe20008000000 */
[----:B------:R-:W-:Y:S01]  /*3640*/  UIADD3 UR14, UR12, 0x6, URZ ;  /* 0x000000060c0e7890 */ /* 0x000fe2000fffe03f */
[----:B------:R-:W-:Y:S01]  /*3650*/  HGMMA.64x64x16.F32.BF16 R24, gdesc[UR4], RZ, !UPT, gsb0 ;  /* 0x00e00000041879f0 */ /* 0x000fe2000c0018ff */
[----:B------:R-:W-:Y:S01]  /*3660*/  UIADD3 UR6, UR12, 0x2, URZ ;  /* 0x000000020c067890 */ /* 0x000fe2000fffe03f */
[C---:B------:R-:W-:Y:S01]  /*3670*/  ISETP.GT.AND P4, PT, R4.reuse, 0x9, PT ;  /* 0x000000090400780c */ /* 0x040fe20003f84270 */
[----:B------:R-:W-:Y:S01]  /*3680*/  UIADD3 UR4, UR13, 0x2, URZ ;  /* 0x000000020d047890 */ /* 0x000fe2000fffe03f */
[----:B------:R-:W-:Y:S01]  /*3690*/  ISETP.GT.AND P5, PT, R4, 0x10, PT ;  /* 0x000000100400780c */ /* 0x000fe20003fa4270 */
[----:B------:R-:W-:Y:S01]  /*36a0*/  UMOV UR7, 0x40000040 ;  /* 0x4000004000077882 */ /* 0x000fe20000000000 */
[----:B------:R-:W-:Y:S01]  /*36b0*/  UMOV UR5, 0x40000040 ;  /* 0x4000004000057882 */ /* 0x000fe20000000000 */
[----:B------:R-:W-:Y:S01]  /*36c0*/  UIADD3 UR12, UR13, 0x6, URZ ;  /* 0x000000060d0c7890 */ /* 0x000fe2000fffe03f */
[----:B------:R-:W-:-:S02]  /*36d0*/  ULDC UR20, c[0x0][0x988] ;  /* 0x0002620000147ab9 */ /* 0x000fc40000000800 */
        /* <DEDUP_REMOVED lines=218> */
.L_x_407:
[----:B------:R3:W4:Y:S01]  /*4480*/  SYNCS.PHASECHK.TRANS64.TRYWAIT P2, [R7+URZ+0x28c50], R8 ;  /* 0x028c5008070075a7 */ /* 0x000722000804017f */
[----:B------:R-:W-:Y:S05]  /*4490*/  @!P0 BRA `(.L_x_408) ;  /* 0x0000000000048947 */ /* 0x000fea0003800000 */
[----:B------:R-:W-:Y:S01]  /*44a0*/  BPT.TRAP 0x1 ;  /* 0x000000040000795c */ /* 0x000fe20000300000 */
.L_x_408:
[----:B------:R-:W-:Y:S01]  /*44b0*/  ULOP3.LUT UR49, UR49, 0x2000000, URZ, 0xfc, !UPT ;  /* 0x0200000031317892 */ /* 0x000fe2000f8efc3f */
[----:B----4-:R-:W-:Y:S11]  /*44c0*/  @P2 BRA `(.L_x_409) ;  /* 0x0000000000082947 */ /* 0x010ff60003800000 */
[----:B------:R-:W4:Y:S02]  /*44d0*/  SYNCS.PHASECHK.TRANS64.TRYWAIT P2, [R7+URZ+0x28c50], R8 ;  /* 0x028c5008070075a7 */ /* 0x000f24000804017f */
[----:B----4-:R-:W-:Y:S05]  /*44e0*/  @!P2 BRA `(.L_x_410) ;  /* 0x000000c4000ca947 */ /* 0x010fea0003800000 */
.L_x_409:
[----:B------:R-:W-:Y:S01]  /*44f0*/  ULEA UR10, UR39, UR49, 0xc ;  /* 0x00000031270a7291 */ /* 0x000fe2000f8e603f */
[----:B------:R-:W-:Y:S01]  /*4500*/  WARPGROUP.ARRIVE ;  /* 0x00000000000079c5 */ /* 0x000fe20000000000 */
[----:B------:R-:W-:Y:S01]  /*4510*/  UMOV UR7, 0x40000040 ;  /* 0x4000004000077882 */ /* 0x000fe20000000000 */
[----:B------:R-:W-:Y:S01]  /*4520*/  UMOV UR11, 0x40000040 ;  /* 0x40000040000b7882 */ /* 0x000fe20000000000 */
[----:B------:R-:W-:Y:S01]  /*4530*/  ISETP.GE.AND P2, PT, R152, 0x41, PT ;  /* 0x000000419800780c */ /* 0x000fe20003f46270 */
[----:B-1234-:R-:W-:Y:S02]  /*4540*/  @!P1 VIADD R7, R7, 0x28c60 ;  /* 0x00028c6007079836 */ /* 0x01efe40000000000 */
[----:B------:R-:W-:Y:S02]  /*4550*/  UMOV UR6, UR10 ;  /* 0x0000000a00067c82 */ /* 0x000fe40008000000 */
[----:B------:R-:W-:Y:S01]  /*4560*/  HGMMA.64x256x16.F32.BF16 R24, R156, gdesc[UR4].tnspB, RZ, !UPT, gsb0 ;  /* 0x43e000049c187df0 */ /* 0x000fe2000c0018ff */
[----:B------:R-:W-:Y:S01]  /*4570*/  UIADD3 UR6, UR10, 0x80, URZ ;  /* 0x000000800a067890 */ /* 0x000fe2000fffe03f */
[----:B------:R-:W-:Y:S01]  /*4580*/  @!P1 PRMT R7, RZ, 0x654, R7 ;  /* 0x00000654ff079816 */ /* 0x000fe20000000007 */
[----:B------:R-:W-:Y:S01]  /*4590*/  UMOV UR7, 0x40000040 ;  /* 0x4000004000077882 */ /* 0x000fe20000000000 */
[----:B------:R-:W-:-:S02]  /*45a0*/  WARPGROUP.DEPBAR.LE gsb0, 0x0 ;  /* 0x00008000000079c5 */ /* 0x000fc40000010000 */
[----:B------:R-:W-:-:S15]  /*45b0*/  WARPGROUP.ARRIVE ;  /* 0x00000000000079c5 */ /* 0x000fde0000000000 */
[----:B------:R-:W-:-:S07]  /*45c0*/  NOP ;  /* 0x0000000000007918 */ /* 0x000fce0000000000 */
        /* <DEDUP_REMOVED lines=23> */
[----:B-1----:R-:W-:Y:S01]  /*4740*/  VIADD R7, R174, 0xfffffffe ;  /* 0xfffffffeae077836 */ /* 0x002fe20000000000 */
[----:B------:R-:W-:Y:S01]  /*4750*/  UMOV UR21, UR39 ;  /* 0x0000002700157c82 */ /* 0x000fe20008000000 */
[----:B------:R-:W-:Y:S01]  /*4760*/  IMAD.MOV.U32 R9, RZ, RZ, R4 ;  /* 0x000000ffff097224 */ /* 0x000fe200078e0004 */
[----:B------:R-:W-:Y:S01]  /*4770*/  ULDC UR20, c[0x0][0x988] ;  /* 0x0002620000147ab9 */ /* 0x000fe20000000800 */
[----:B------:R-:W-:-:S07]  /*4780*/  IMAD.MOV.U32 R10, RZ, RZ, R3 ;  /* 0x000000ffff0a7224 */ /* 0x000fce00078e0003 */
.L_x_420:
[----:B------:R-:W-:Y:S01]  /*4790*/  UIADD3 UR39, UR21, 0x1, URZ ;  /* 0x0000000115277890 */ /* 0x000fe2000fffe03f */
[C---:B------:R-:W-:Y:S01]  /*47a0*/  ISETP.GT.AND P2, PT, R7.reuse, RZ, PT ;  /* 0x000000ff0700720c */ /* 0x040fe20003f44270 */
[----:B------:R-:W-:Y:S02]  /*47b0*/  VIADD R7, R7, 0xffffffff ;  /* 0xffffffff07077836 */ /* 0x000fe40000000000 */
[----:B------:R-:W-:-:S04]  /*47c0*/  UISETP.NE.AND UP0, UPT, UR39, 0x2, UPT ;  /* 0x000000022700788c */ /* 0x000fc8000bf05270 */
[----:B------:R-:W-:Y:S02]  /*47d0*/  USEL UR6, URZ, 0x1, UP0 ;  /* 0x000000013f067887 */ /* 0x000fe40008000000 */
[----:B------:R-:W-:Y:S02]  /*47e0*/  USEL UR39, UR39, URZ, UP0 ;  /* 0x0000003f27277287 */ /* 0x000fe40008000000 */
[----:B------:R-:W-:Y:S01]  /*47f0*/  ULOP3.LUT UR38, UR38, UR6, URZ, 0x3c, !UPT ;  /* 0x0000000626267292 */ /* 0x000fe2000f8e3c3f */
[----:B0123--:R-:W-:Y:S11]  /*4800*/  @!P0 BRA `(.L_x_412) ;  /* 0x0000000000048947 */ /* 0x00fff60003800000 */
[----:B------:R-:W-:Y:S01]  /*4810*/  BPT.TRAP 0x1 ;  /* 0x000000040000795c */ /* 0x000fe20000300000 */
.L_x_412:
[----:B------:R-:W-:Y:S01]  /*4820*/  ULEA UR22, UR39, UR42, 0x3 ;  /* 0x0000002a27167291 */ /* 0x000fe2000f8e183f */
[----:B------:R-:W-:-:S05]  /*4830*/  IMAD.U32 R8, RZ, RZ, UR38 ;  /* 0x00000026ff087e24 */ /* 0x000fca000f8e00ff */
[----:B------:R-:W-:-:S04]  /*4840*/  SHF.L.U32 R8, R8, 0x1f, RZ ;  /* 0x0000001f08087819 */ /* 0x000fc800000006ff */
[----:B------:R1:W2:Y:S01]  /*4850*/  SYNCS.PHASECHK.TRANS64.TRYWAIT P3, [UR22+0x28c30], R8 ;  /* 0x028c3008ff0075a7 */ /* 0x0002a20008060156 */
[----:B------:R-:W-:Y:S05]  /*4860*/  @!P0 BRA `(.L_x_413) ;  /* 0x0000000000048947 */ /* 0x000fea0003800000 */
[----:B------:R-:W-:Y:S01]  /*4870*/  BPT.TRAP 0x1 ;  /* 0x000000040000795c */ /* 0x000fe20000300000 */
.L_x_413:
[----:B--2---:R-:W-:Y:S05]  /*4880*/  @P3 BRA `(.L_x_414) ;  /* 0x0000000000083947 */ /* 0x004fea0003800000 */
[----:B------:R-:W2:Y:S02]  /*4890*/  SYNCS.PHASECHK.TRANS64.TRYWAIT P3, [UR22+0x28c30], R8 ;  /* 0x028c3008ff0075a7 */ /* 0x000ea40008060156 */
[----:B--2---:R-:W-:Y:S05]  /*48a0*/  @!P3 BRA `(.L_x_415) ;  /* 0x000000c00030b947 */ /* 0x004fea0003800000 */
.L_x_414:
        /* <DEDUP_REMOVED lines=26> */
[----:B------:R-:W-:-:S04]  /*4a50*/  FMNMX.FTZ R4, R152, R10, !PT ;  /* 0x0000000a98047209 */ /* 0x000fc80007810000 */
        /* <DEDUP_REMOVED lines=32> */
[--C-:B------:R-:W-:Y:S01]  /*4c60*/  FFMA.FTZ R156, R160, UR20, -R14.reuse ;  /* 0x00000014a09c7c23 */ /* 0x100fe2000801080e */
[--C-:B------:R-:W-:Y:S01]  /*4c70*/  FFMA.FTZ R160, R168, UR20, -R14.reuse ;  /* 0x00000014a8a07c23 */ /* 0x100fe2000801080e */
[----:B------:R-:W-:Y:S01]  /*4c80*/  FMUL.FTZ R10, R10, UR20 ;  /* 0x000000140a0a7c20 */ /* 0x000fe20008410000 */
[----:B------:R-:W-:Y:S01]  /*4c90*/  FMNMX.FTZ R4, R174, R13, !PT ;  /* 0x0000000dae047209 */ /* 0x000fe20007810000 */
[--C-:B------:R-:W-:Y:S01]  /*4ca0*/  FFMA.FTZ R164, R164, UR20, -R14.reuse ;  /* 0x00000014a4a47c23 */ /* 0x100fe2000801080e */
[--C-:B------:R-:W-:Y:S01]  /*4cb0*/  FFMA.FTZ R152, R152, UR20, -R14.reuse ;  /* 0x0000001498987c23 */ /* 0x100fe2000801080e */
[----:B------:R-:W0:Y:S01]  /*4cc0*/  MUFU.EX2 R11, R10 ;  /* 0x0000000a000b7308 */ /* 0x000e220000000800 */
[----:B------:R-:W-:Y:S01]  /*4cd0*/  FMNMX.FTZ R15, R175, R4, !PT ;  /* 0x00000004af0f7209 */ /* 0x000fe20007810000 */
[--C-:B------:R-:W-:Y:S01]  /*4ce0*/  FFMA.FTZ R13, R153, UR20, -R14.reuse ;  /* 0x00000014990d7c23 */ /* 0x100fe2000801080e */
[--C-:B------:R-:W-:Y:S01]  /*4cf0*/  FFMA.FTZ R21, R161, UR20, -R14.reuse ;  /* 0x00000014a1157c23 */ /* 0x100fe2000801080e */
[--C-:B------:R-:W-:Y:S01]  /*4d00*/  FFMA.FTZ R153, R165, UR20, -R14.reuse ;  /* 0x00000014a5997c23 */ /* 0x100fe2000801080e */
[----:B------:R-:W-:Y:S01]  /*4d10*/  FMNMX.FTZ R4, R178, R15, !PT ;  /* 0x0000000fb2047209 */ /* 0x000fe20007810000 */
[--C-:B------:R-:W-:Y:S01]  /*4d20*/  FFMA.FTZ R20, R172, UR20, -R14.reuse ;  /* 0x00000014ac147c23 */ /* 0x100fe2000801080e */
[--C-:B------:R-:W-:Y:S01]  /*4d30*/  FFMA.FTZ R161, R173, UR20, -R14.reuse ;  /* 0x00000014ada17c23 */ /* 0x100fe2000801080e */
[----:B------:R-:W-:Y:S01]  /*4d40*/  MUFU.EX2 R10, R12 ;  /* 0x0000000c000a7308 */ /* 0x000fe20000000800 */
[----:B------:R-:W-:Y:S01]  /*4d50*/  FMNMX.FTZ R15, R179, R4, !PT ;  /* 0x00000004b30f7209 */ /* 0x000fe20007810000 */
[--C-:B------:R-:W-:Y:S01]  /*4d60*/  FFMA.FTZ R165, R177, UR20, -R14.reuse ;  /* 0x00000014b1a57c23 */ /* 0x100fe2000801080e */
[--C-:B------:R-:W-:Y:S01]  /*4d70*/  FFMA.FTZ R180, R180, UR20, -R14.reuse ;  /* 0x00000014b4b47c23 */ /* 0x100fe2000801080e */
[--C-:B------:R-:W-:Y:S01]  /*4d80*/  FFMA.FTZ R181, R181, UR20, -R14.reuse ;  /* 0x00000014b5b57c23 */ /* 0x100fe2000801080e */
[----:B------:R-:W-:Y:S01]  /*4d90*/  FMNMX.FTZ R4, R182, R15, !PT ;  /* 0x0000000fb6047209 */ /* 0x000fe20007810000 */
[----:B------:R-:W-:-:S02]  /*4da0*/  FFMA.FTZ R15, R157, UR20, -R14 ;  /* 0x000000149d0f7c23 */ /* 0x000fc4000801080e */
[----:B------:R2:W-:Y:S01]  /*4db0*/  MUFU.EX2 R12, R164 ;  /* 0x000000a4000c7308 */ /* 0x0005e20000000800 */
[----:B------:R-:W-:Y:S01]  /*4dc0*/  FMNMX.FTZ R4, R183, R4, !PT ;  /* 0x00000004b7047209 */ /* 0x000fe20007810000 */
[-C--:B0-----:R-:W-:Y:S01]  /*4dd0*/  FMUL.FTZ R24, R24, R11.reuse ;  /* 0x0000000b18187220 */ /* 0x081fe20000410000 */
[-C--:B------:R-:W-:Y:S01]  /*4de0*/  FMUL.FTZ R25, R25, R11.reuse ;  /* 0x0000000b19197220 */ /* 0x080fe20000410000 */
[-C--:B------:R-:W-:Y:S01]  /*4df0*/  FMUL.FTZ R28, R28, R11.reuse ;  /* 0x0000000b1c1c7220 */ /* 0x080fe20000410000 */
[-C--:B------:R-:W-:Y:S01]  /*4e00*/  FMUL.FTZ R29, R29, R11.reuse ;  /* 0x0000000b1d1d7220 */ /* 0x080fe20000410000 */
[----:B------:R-:W0:Y:S01]  /*4e10*/  SHFL.BFLY PT, R157, R4, 0x2, 0x1f ;  /* 0x0c401f00049d7f89 */ /* 0x000e2200000e0000 */
[-C--:B------:R-:W-:Y:S01]  /*4e20*/  FMUL.FTZ R32, R32, R11.reuse ;  /* 0x0000000b20207220 */ /* 0x080fe20000410000 */
[----:B------:R-:W3:Y:S01]  /*4e30*/  MUFU.EX2 R152, R152 ;  /* 0x0000009800987308 */ /* 0x000ee20000000800 */
[----:B--2---:R-:W-:Y:S01]  /*4e40*/  FFMA.FTZ R164, R176, UR20, -R14 ;  /* 0x00000014b0a47c23 */ /* 0x004fe2000801080e */
[-C--:B------:R-:W-:Y:S01]  /*4e50*/  FMUL.FTZ R33, R33, R11.reuse ;  /* 0x0000000b21217220 */ /* 0x080fe20000410000 */
[-C--:B------:R-:W-:Y:S01]  /*4e60*/  FMUL.FTZ R36, R36, R11.reuse ;  /* 0x0000000b24247220 */ /* 0x080fe20000410000 */
[-C--:B------:R-:W-:Y:S01]  /*4e70*/  FMUL.FTZ R37, R37, R11.reuse ;  /* 0x0000000b25257220 */ /* 0x080fe20000410000 */
[-C--:B------:R-:W-:Y:S01]  /*4e80*/  FMUL.FTZ R40, R40, R11.reuse ;  /* 0x0000000b28287220 */ /* 0x080fe20000410000 */
[-C--:B------:R-:W-:Y:S01]  /*4e90*/  FMUL.FTZ R41, R41, R11.reuse ;  /* 0x0000000b29297220 */ /* 0x080fe20000410000 */
[-C--:B------:R-:W-:Y:S01]  /*4ea0*/  FMUL.FTZ R44, R44, R11.reuse ;  /* 0x0000000b2c2c7220 */ /* 0x080fe20000410000 */
[----:B------:R-:W2:Y:S01]  /*4eb0*/  MUFU.EX2 R13, R13 ;  /* 0x0000000d000d7308 */ /* 0x000ea20000000800 */
[-C--:B------:R-:W-:Y:S01]  /*4ec0*/  FMUL.FTZ R45, R45, R11.reuse ;  /* 0x0000000b2d2d7220 */ /* 0x080fe20000410000 */
[-C--:B------:R-:W-:Y:S01]  /*4ed0*/  FMUL.FTZ R48, R48, R11.reuse ;  /* 0x0000000b30307220 */ /* 0x080fe20000410000 */
[-C--:B------:R-:W-:Y:S01]  /*4ee0*/  FMUL.FTZ R49, R49, R11.reuse ;  /* 0x0000000b31317220 */ /* 0x080fe20000410000 */
[-C--:B------:R-:W-:Y:S01]  /*4ef0*/  FMUL.FTZ R52, R52, R11.reuse ;  /* 0x0000000b34347220 */ /* 0x080fe20000410000 */
[-C--:B------:R-:W-:Y:S01]  /*4f00*/  FMUL.FTZ R53, R53, R11.reuse ;  /* 0x0000000b35357220 */ /* 0x080fe20000410000 */
[-C--:B------:R-:W-:Y:S01]  /*4f10*/  FMUL.FTZ R56, R56, R11.reuse ;  /* 0x0000000b38387220 */ /* 0x080fe20000410000 */
[-C--:B------:R-:W-:Y:S01]  /*4f20*/  FMUL.FTZ R57, R57, R11.reuse ;  /* 0x0000000b39397220 */ /* 0x080fe20000410000 */
[----:B------:R-:W4:Y:S01]  /*4f30*/  MUFU.EX2 R15, R15 ;  /* 0x0000000f000f7308 */ /* 0x000f220000000800 */
[----:B---3--:R-:W-:Y:S01]  /*4f40*/  FFMA.FTZ R6, R11, R6, R152 ;  /* 0x000000060b067223 */ /* 0x008fe20000010098 */
[-C--:B------:R-:W-:Y:S01]  /*4f50*/  FMUL.FTZ R60, R60, R11.reuse ;  /* 0x0000000b3c3c7220 */ /* 0x080fe20000410000 */
[-C--:B------:R-:W-:Y:S01]  /*4f60*/  FMUL.FTZ R61, R61, R11.reuse ;  /* 0x0000000b3d3d7220 */ /* 0x080fe20000410000 */
[-C--:B------:R-:W-:Y:S01]  /*4f70*/  FMUL.FTZ R64, R64, R11.reuse ;  /* 0x0000000b40407220 */ /* 0x080fe20000410000 */
[----:B------:R-:W-:Y:S01]  /*4f80*/  FMUL.FTZ R65, R65, R11 ;  /* 0x0000000b41417220 */ /* 0x000fe20000410000 */
[----:B0-----:R-:W-:Y:S01]  /*4f90*/  FMNMX.FTZ R168, R4, R157, !PT ;  /* 0x0000009d04a87209 */ /* 0x001fe20007810000 */
[----:B------:R-:W-:Y:S01]  /*4fa0*/  FFMA.FTZ R157, R169, UR20, -R14 ;  /* 0x00000014a99d7c23 */ /* 0x000fe2000801080e */
[----:B------:R-:W-:Y:S01]  /*4fb0*/  MUFU.EX2 R156, R156 ;  /* 0x0000009c009c7308 */ /* 0x000fe20000000800 */
[-C--:B------:R-:W-:Y:S01]  /*4fc0*/  FMUL.FTZ R68, R68, R11.reuse ;  /* 0x0000000b44447220 */ /* 0x080fe20000410000 */
[-C--:B------:R-:W-:Y:S01]  /*4fd0*/  FMUL.FTZ R69, R69, R11.reuse ;  /* 0x0000000b45457220 */ /* 0x080fe20000410000 */
[----:B------:R-:W0:Y:S01]  /*4fe0*/  SHFL.BFLY PT, R169, R168, 0x1, 0x1f ;  /* 0x0c201f00a8a97f89 */ /* 0x000e2200000e0000 */
        /* <DEDUP_REMOVED lines=22> */
[----:B------:R-:W-:Y:S01]  /*5150*/  FMUL.FTZ R109, R109, R11 ;  /* 0x0000000b6d6d7220 */ /* 0x000fe20000410000 */
[----:B0-----:R-:W-:Y:S01]  /*5160*/  FMNMX.FTZ R4, R168, R169, !PT ;  /* 0x000000a9a8047209 */ /* 0x001fe20007810000 */
[-C--:B------:R-:W-:Y:S01]  /*5170*/  FMUL.FTZ R112, R112, R11.reuse ;  /* 0x0000000b70707220 */ /* 0x080fe20000410000 */
[-C--:B------:R-:W-:Y:S01]  /*5180*/  FMUL.FTZ R113, R113, R11.reuse ;  /* 0x0000000b71717220 */ /* 0x080fe20000410000 */
[-C--:B------:R-:W-:Y:S01]  /*5190*/  FMUL.FTZ R116, R116, R11.reuse ;  /* 0x0000000b74747220 */ /* 0x080fe20000410000 */
[-C--:B------:R-:W-:Y:S01]  /*51a0*/  FMUL.FTZ R117, R117, R11.reuse ;  /* 0x0000000b75757220 */ /* 0x080fe20000410000 */
[C---:B------:R-:W-:Y:S01]  /*51b0*/  FADD.FTZ R14, -R4.reuse, R9 ;  /* 0x00000009040e7221 */ /* 0x040fe20000010100 */
[----:B------:R-:W-:Y:S01]  /*51c0*/  FMUL.FTZ R177, R4, UR20 ;  /* 0x0000001404b17c20 */ /* 0x000fe20008410000 */
[----:B------:R0:W-:Y:S01]  /*51d0*/  MUFU.EX2 R168, R180 ;  /* 0x000000b400a87308 */ /* 0x0001e20000000800 */
[----:B------:R-:W-:Y:S01]  /*51e0*/  FMUL.FTZ R120, R120, R11 ;  /* 0x0000000b78787220 */ /* 0x000fe20000410000 */
[----:B------:R-:W-:Y:S01]  /*51f0*/  FMUL.FTZ R14, R14, UR20 ;  /* 0x000000140e0e7c20 */ /* 0x000fe20008410000 */
[--C-:B------:R-:W-:Y:S01]  /*5200*/  FFMA.FTZ R169, R154, UR20, -R177.reuse ;  /* 0x000000149aa97c23 */ /* 0x100fe200080108b1 */
[--C-:B------:R-:W-:Y:S01]  /*5210*/  FFMA.FTZ R172, R155, UR20, -R177.reuse ;  /* 0x000000149bac7c23 */ /* 0x100fe200080108b1 */
[--C-:B------:R-:W-:Y:S01]  /*5220*/  FFMA.FTZ R155, R158, UR20, -R177.reuse ;  /* 0x000000149e9b7c23 */ /* 0x100fe200080108b1 */
[--C-:B------:R-:W-:Y:S01]  /*5230*/  FFMA.FTZ R176, R159, UR20, -R177.reuse ;  /* 0x000000149fb07c23 */ /* 0x100fe200080108b1 */
[--C-:B------:R-:W-:Y:S01]  /*5240*/  FFMA.FTZ R173, R174, UR20, -R177.reuse ;  /* 0x00000014aead7c23 */ /* 0x100fe200080108b1 */
[----:B------:R-:W-:Y:S01]  /*5250*/  MUFU.EX2 R14, R14 ;  /* 0x0000000e000e7308 */ /* 0x000fe20000000800 */
[--C-:B------:R-:W-:Y:S01]  /*5260*/  FFMA.FTZ R174, R175, UR20, -R177.reuse ;  /* 0x00000014afae7c23 */ /* 0x100fe200080108b1 */
[--C-:B------:R-:W-:Y:S01]  /*5270*/  FFMA.FTZ R159, R162, UR20, -R177.reuse ;  /* 0x00000014a29f7c23 */ /* 0x100fe200080108b1 */
[--C-:B------:R-:W-:Y:S01]  /*5280*/  FFMA.FTZ R175, R178, UR20, -R177.reuse ;  /* 0x00000014b2af7c23 */ /* 0x100fe200080108b1 */
[--C-:B------:R-:W-:Y:S01]  /*5290*/  FFMA.FTZ R206, R167, UR20, -R177.reuse ;  /* 0x00000014a7ce7c23 */ /* 0x100fe200080108b1 */
[--C-:B------:R-:W-:Y:S01]  /*52a0*/  FFMA.FTZ R178, R179, UR20, -R177.reuse ;  /* 0x00000014b3b27c23 */ /* 0x100fe200080108b1 */
[--C-:B------:R-:W-:Y:S01]  /*52b0*/  FFMA.FTZ R167, R170, UR20, -R177.reuse ;  /* 0x00000014aaa77c23 */ /* 0x100fe200080108b1 */
[----:B------:R-:W-:Y:S01]  /*52c0*/  IMAD.MOV R154, RZ, RZ, -R18 ;  /* 0x000000ffff9a7224 */ /* 0x000fe200078e0a12 */
[----:B------:R-:W3:Y:S01]  /*52d0*/  MUFU.EX2 R169, R169 ;  /* 0x000000a900a97308 */ /* 0x000ee20000000800 */
[----:B--2---:R-:W-:Y:S01]  /*52e0*/  FADD.FTZ R179, R13, R6 ;  /* 0x000000060db37221 */ /* 0x004fe20000010000 */
[--C-:B------:R-:W-:Y:S01]  /*52f0*/  FFMA.FTZ R170, R171, UR20, -R177.reuse ;  /* 0x00000014abaa7c23 */ /* 0x100fe200080108b1 */
[----:B0-----:R-:W-:Y:S01]  /*5300*/  FFMA.FTZ R180, R163, UR20, -R177 ;  /* 0x00000014a3b47c23 */ /* 0x001fe200080108b1 */
[----:B------:R-:W-:-:S02]  /*5310*/  IMAD.U32 R171, RZ, RZ, UR22 ;  /* 0x00000016ffab7e24 */ /* 0x000fc4000f8e00ff */
[----:B------:R-:W-:Y:S01]  /*5320*/  FADD.FTZ R6, R10, R179 ;  /* 0x000000b30a067221 */ /* 0x000fe20000010000 */
[----:B------:R-:W-:Y:S01]  /*5330*/  ISETP.NE.AND P3, PT, R17, R154, PT ;  /* 0x0000009a1100720c */ /* 0x000fe20003f65270 */
[--C-:B------:R-:W-:Y:S01]  /*5340*/  FFMA.FTZ R163, R166, UR20, -R177.reuse ;  /* 0x00000014a6a37c23 */ /* 0x100fe200080108b1 */
[----:B------:R-:W0:Y:S01]  /*5350*/  MUFU.EX2 R172, R172 ;  /* 0x000000ac00ac7308 */ /* 0x000e220000000800 */
[----:B------:R-:W-:Y:S02]  /*5360*/  @!P1 VIADD R154, R171, 0x28c40 ;  /* 0x00028c40ab9a9836 */ /* 0x000fe40000000000 */
[----:B----4-:R-:W-:Y:S01]  /*5370*/  FADD.FTZ R179, R15, R6 ;  /* 0x000000060fb37221 */ /* 0x010fe20000010000 */
[--C-:B------:R-:W-:Y:S01]  /*5380*/  FFMA.FTZ R182, R182, UR20, -R177.reuse ;  /* 0x00000014b6b67c23 */ /* 0x100fe200080108b1 */
[----:B------:R-:W-:Y:S01]  /*5390*/  FFMA.FTZ R177, R183, UR20, -R177 ;  /* 0x00000014b7b17c23 */ /* 0x000fe200080108b1 */
[-C--:B------:R-:W-:Y:S01]  /*53a0*/  FMUL.FTZ R121, R121, R11.reuse ;  /* 0x0000000b79797220 */ /* 0x080fe20000410000 */
[----:B------:R-:W-:Y:S01]  /*53b0*/  @!P1 PRMT R154, RZ, 0x654, R154 ;  /* 0x00000654ff9a9816 */ /* 0x000fe2000000009a */
[----:B------:R-:W-:Y:S01]  /*53c0*/  FMUL.FTZ R124, R124, R11 ;  /* 0x0000000b7c7c7220 */ /* 0x000fe20000410000 */
[----:B------:R-:W2:Y:S01]  /*53d0*/  MUFU.EX2 R155, R155 ;  /* 0x0000009b009b7308 */ /* 0x000ea20000000800 */
[----:B---3--:R-:W-:Y:S01]  /*53e0*/  FFMA.FTZ R5, R14, R5, R169 ;  /* 0x000000050e057223 */ /* 0x008fe200000100a9 */
[----:B------:R3:W-:Y:S01]  /*53f0*/  @!P1 SYNCS.ARRIVE.TRANS64.RED.A1T0 RZ, [R154+URZ], RZ ;  /* 0x000000ff9aff99a7 */ /* 0x0007e2000810043f */
[-C--:B------:R-:W-:Y:S01]  /*5400*/  FMUL.FTZ R125, R125, R11.reuse ;  /* 0x0000000b7d7d7220 */ /* 0x080fe20000410000 */
[-C--:B------:R-:W-:Y:S01]  /*5410*/  FMUL.FTZ R128, R128, R11.reuse ;  /* 0x0000000b80807220 */ /* 0x080fe20000410000 */
[-C--:B------:R-:W-:Y:S01]  /*5420*/  FMUL.FTZ R129, R129, R11.reuse ;  /* 0x0000000b81817220 */ /* 0x080fe20000410000 */
[-C--:B------:R-:W-:Y:S01]  /*5430*/  FMUL.FTZ R132, R132, R11.reuse ;  /* 0x0000000b84847220 */ /* 0x080fe20000410000 */
[-C--:B------:R-:W-:Y:S01]  /*5440*/  FMUL.FTZ R133, R133, R11.reuse ;  /* 0x0000000b85857220 */ /* 0x080fe20000410000 */
[----:B------:R-:W4:Y:S01]  /*5450*/  MUFU.EX2 R176, R176 ;  /* 0x000000b000b07308 */ /* 0x000f220000000800 */
[----:B0-----:R-:W-:Y:S01]  /*5460*/  FADD.FTZ R6, R172, R5 ;  /* 0x00000005ac067221 */ /* 0x001fe20000010000 */
[----:B---3--:R-:W-:Y:S01]  /*5470*/  FADD.FTZ R154, R156, R179 ;  /* 0x000000b39c9a7221 */ /* 0x008fe20000010000 */
[-C--:B------:R-:W-:Y:S01]  /*5480*/  FMUL.FTZ R136, R136, R11.reuse ;  /* 0x0000000b88887220 */ /* 0x080fe20000410000 */
[-C--:B------:R-:W-:Y:S01]  /*5490*/  FMUL.FTZ R137, R137, R11.reuse ;  /* 0x0000000b89897220 */ /* 0x080fe20000410000 */
[-C--:B------:R-:W-:Y:S01]  /*54a0*/  FMUL.FTZ R140, R140, R11.reuse ;  /* 0x0000000b8c8c7220 */ /* 0x080fe20000410000 */
[----:B------:R-:W-:Y:S01]  /*54b0*/  FADD.FTZ R179, R21, R154 ;  /* 0x0000009a15b37221 */ /* 0x000fe20000010000 */
[-C--:B------:R-:W-:Y:S01]  /*54c0*/  FMUL.FTZ R141, R141, R11.reuse ;  /* 0x0000000b8d8d7220 */ /* 0x080fe20000410000 */
[----:B------:R-:W0:Y:S01]  /*54d0*/  MUFU.EX2 R159, R159 ;  /* 0x0000009f009f7308 */ /* 0x000e220000000800 */
[----:B--2---:R-:W-:Y:S01]  /*54e0*/  FADD.FTZ R5, R155, R6 ;  /* 0x000000069b057221 */ /* 0x004fe20000010000 */
[----:B------:R-:W-:Y:S01]  /*54f0*/  FADD.FTZ R154, R12, R179 ;  /* 0x000000b30c9a7221 */ /* 0x000fe20000010000 */
[-C--:B------:R-:W-:Y:S01]  /*5500*/  FMUL.FTZ R144, R144, R11.reuse ;  /* 0x0000000b90907220 */ /* 0x080fe20000410000 */
[-C--:B------:R-:W-:Y:S01]  /*5510*/  FMUL.FTZ R145, R145, R11.reuse ;  /* 0x0000000b91917220 */ /* 0x080fe20000410000 */
[-C--:B------:R-:W-:Y:S01]  /*5520*/  FMUL.FTZ R148, R148, R11.reuse ;  /* 0x0000000b94947220 */ /* 0x080fe20000410000 */
[----:B------:R-:W-:Y:S01]  /*5530*/  FADD.FTZ R179, R153, R154 ;  /* 0x0000009a99b37221 */ /* 0x000fe20000010000 */
[----:B------:R-:W-:Y:S01]  /*5540*/  FMUL.FTZ R149, R149, R11 ;  /* 0x0000000b95957220 */ /* 0x000fe20000410000 */
[----:B------:R-:W2:Y:S01]  /*5550*/  MUFU.EX2 R180, R180 ;  /* 0x000000b400b47308 */ /* 0x000ea20000000800 */
[----:B----4-:R-:W-:Y:S01]  /*5560*/  FADD.FTZ R6, R176, R5 ;  /* 0x00000005b0067221 */ /* 0x010fe20000010000 */
[----:B------:R-:W-:Y:S01]  /*5570*/  FADD.FTZ R154, R160, R179 ;  /* 0x000000b3a09a7221 */ /* 0x000fe20000010000 */
[----:B------:R-:W-:Y:S01]  /*5580*/  F2FP.BF16.F32.PACK_AB R152, R13, R152 ;  /* 0x000000980d98723e */ /* 0x000fe200000010ff */
[-C--:B------:R-:W-:Y:S01]  /*5590*/  FMUL.FTZ R26, R26, R14.reuse ;  /* 0x0000000e1a1a7220 */ /* 0x080fe20000410000 */
[----:B------:R-:W-:Y:S01]  /*55a0*/  F2FP.BF16.F32.PACK_AB R155, R176, R155 ;  /* 0x0000009bb09b723e */ /* 0x000fe200000010ff */
[----:B------:R-:W-:Y:S01]  /*55b0*/  FMUL.FTZ R27, R27, R14 ;  /* 0x0000000e1b1b7220 */ /* 0x000fe20000410000 */
[----:B------:R-:W-:Y:S01]  /*55c0*/  F2FP.BF16.F32.PACK_AB R156, R21, R156 ;  /* 0x0000009c159c723e */ /* 0x000fe200000010ff */
[----:B------:R-:W3:Y:S01]  /*55d0*/  MUFU.EX2 R163, R163 ;  /* 0x000000a300a37308 */ /* 0x000ee20000000800 */
        /* <DEDUP_REMOVED lines=16> */
[----:B---3--:R-:W-:Y:S01]  /*56e0*/  FADD.FTZ R5, R163, R6 ;  /* 0x00000006a3057221 */ /* 0x008fe20000010000 */
[-C--:B------:R-:W-:Y:S01]  /*56f0*/  FMUL.FTZ R54, R54, R14.reuse ;  /* 0x0000000e36367220 */ /* 0x080fe20000410000 */
[-C--:B------:R-:W-:Y:S01]  /*5700*/  FMUL.FTZ R55, R55, R14.reuse ;  /* 0x0000000e37377220 */ /* 0x080fe20000410000 */
[-C--:B------:R-:W-:Y:S01]  /*5710*/  FMUL.FTZ R58, R58, R14.reuse ;  /* 0x0000000e3a3a7220 */ /* 0x080fe20000410000 */
[-C--:B------:R-:W-:Y:S01]  /*5720*/  FMUL.FTZ R59, R59, R14.reuse ;  /* 0x0000000e3b3b7220 */ /* 0x080fe20000410000 */
[-C--:B------:R-:W-:Y:S01]  /*5730*/  FMUL.FTZ R62, R62, R14.reuse ;  /* 0x0000000e3e3e7220 */ /* 0x080fe20000410000 */
[-C--:B------:R-:W-:Y:S01]  /*5740*/  FMUL.FTZ R63, R63, R14.reuse ;  /* 0x0000000e3f3f7220 */ /* 0x080fe20000410000 */
[----:B------:R3:W4:Y:S01]  /*5750*/  MUFU.EX2 R9, R181 ;  /* 0x000000b500097308 */ /* 0x0007220000000800 */
[----:B0-----:R-:W-:Y:S01]  /*5760*/  FADD.FTZ R6, R206, R5 ;  /* 0x00000005ce067221 */ /* 0x001fe20000010000 */
[-C--:B------:R-:W-:Y:S01]  /*5770*/  FMUL.FTZ R66, R66, R14.reuse ;  /* 0x0000000e42427220 */ /* 0x080fe20000410000 */
[-C--:B------:R-:W-:Y:S01]  /*5780*/  FMUL.FTZ R67, R67, R14.reuse ;  /* 0x0000000e43437220 */ /* 0x080fe20000410000 */
[-C--:B------:R-:W-:Y:S01]  /*5790*/  FMUL.FTZ R70, R70, R14.reuse ;  /* 0x0000000e46467220 */ /* 0x080fe20000410000 */
[-C--:B------:R-:W-:Y:S01]  /*57a0*/  FMUL.FTZ R71, R71, R14.reuse ;  /* 0x0000000e47477220 */ /* 0x080fe20000410000 */
[-C--:B------:R-:W-:Y:S01]  /*57b0*/  FMUL.FTZ R74, R74, R14.reuse ;  /* 0x0000000e4a4a7220 */ /* 0x080fe20000410000 */
[----:B------:R-:W-:Y:S01]  /*57c0*/  FMUL.FTZ R75, R75, R14 ;  /* 0x0000000e4b4b7220 */ /* 0x000fe20000410000 */
[----:B------:R-:W0:Y:S01]  /*57d0*/  MUFU.EX2 R167, R167 ;  /* 0x000000a700a77308 */ /* 0x000e220000000800 */
[----:B---3--:R-:W-:-:S02]  /*57e0*/  IMAD.U32 R181, RZ, RZ, UR21 ;  /* 0x00000015ffb57e24 */ /* 0x008fc4000f8e00ff */
[C---:B--2---:R-:W-:Y:S01]  /*57f0*/  FADD.FTZ R179, R157.reuse, R154 ;  /* 0x0000009a9db37221 */ /* 0x044fe20000010000 */
[----:B------:R-:W-:Y:S01]  /*5800*/  F2FP.BF16.F32.PACK_AB R160, R157, R160 ;  /* 0x000000a09da0723e */ /* 0x000fe200000010ff */
[-C--:B------:R-:W-:Y:S01]  /*5810*/  FMUL.FTZ R78, R78, R14.reuse ;  /* 0x0000000e4e4e7220 */ /* 0x080fe20000410000 */
[----:B------:R-:W-:Y:S01]  /*5820*/  @!P3 IMAD R158, R181, 0x40, R16 ;  /* 0x00000040b59eb824 */ /* 0x000fe200078e0210 */
[----:B------:R-:W-:Y:S01]  /*5830*/  F2FP.BF16.F32.PACK_AB R157, R180, R159 ;  /* 0x0000009fb49d723e */ /* 0x000fe200000010ff */
[-C--:B------:R-:W-:Y:S01]  /*5840*/  FMUL.FTZ R79, R79, R14.reuse ;  /* 0x0000000e4f4f7220 */ /* 0x080fe20000410000 */
[----:B------:R-:W2:Y:S01]  /*5850*/  MUFU.EX2 R20, R20 ;  /* 0x0000001400147308 */ /* 0x000ea20000000800 */
[----:B------:R-:W-:Y:S01]  /*5860*/  F2FP.BF16.F32.PACK_AB R159, R206, R163 ;  /* 0x000000a3ce9f723e */ /* 0x000fe200000010ff */
[-C--:B------:R-:W-:Y:S01]  /*5870*/  FMUL.FTZ R82, R82, R14.reuse ;  /* 0x0000000e52527220 */ /* 0x080fe20000410000 */
[----:B------:R-:W-:Y:S01]  /*5880*/  @!P3 LEA R158, R158, UR42, 0x2 ;  /* 0x0000002a9e9ebc11 */ /* 0x000fe2000f8e10ff */
[----:B------:R-:W-:Y:S01]  /*5890*/  FMUL.FTZ R83, R83, R14 ;  /* 0x0000000e53537220 */ /* 0x000fe20000410000 */
[----:B----4-:R-:W-:Y:S01]  /*58a0*/  F2FP.BF16.F32.PACK_AB R166, R9, R168 ;  /* 0x000000a809a6723e */ /* 0x010fe200000010ff */
[-C--:B------:R-:W-:Y:S01]  /*58b0*/  FMUL.FTZ R86, R86, R14.reuse ;  /* 0x0000000e56567220 */ /* 0x080fe20000410000 */
[-C--:B------:R-:W-:Y:S01]  /*58c0*/  FMUL.FTZ R87, R87, R14.reuse ;  /* 0x0000000e57577220 */ /* 0x080fe20000410000 */
[----:B------:R-:W3:Y:S01]  /*58d0*/  MUFU.EX2 R170, R170 ;  /* 0x000000aa00aa7308 */ /* 0x000ee20000000800 */
[----:B------:R-:W-:Y:S01]  /*58e0*/  @!P3 STS [R158+0x28800], R11 ;  /* 0x0288000b9e00b388 */ /* 0x000fe20000000800 */
[----:B0-----:R-:W-:Y:S01]  /*58f0*/  FADD.FTZ R5, R167, R6 ;  /* 0x00000006a7057221 */ /* 0x001fe20000010000 */
[-C--:B------:R-:W-:Y:S01]  /*5900*/  FMUL.FTZ R90, R90, R14.reuse ;  /* 0x0000000e5a5a7220 */ /* 0x080fe20000410000 */
[-C--:B------:R-:W-:Y:S01]  /*5910*/  FMUL.FTZ R91, R91, R14.reuse ;  /* 0x0000000e5b5b7220 */ /* 0x080fe20000410000 */
[----:B------:R0:W-:Y:S01]  /*5920*/  @!P3 STS [R158+0x28820], R14 ;  /* 0x0288200e9e00b388 */ /* 0x0001e20000000800 */
        /* <DEDUP_REMOVED lines=8> */
[----:B------:R-:W-:Y:S01]  /*59b0*/  FMUL.FTZ R106, R106, R14 ;  /* 0x0000000e6a6a7220 */ /* 0x000fe20000410000 */
[----:B0-----:R-:W-:Y:S01]  /*59c0*/  F2FP.BF16.F32.PACK_AB R158, R153, R12 ;  /* 0x0000000c999e723e */ /* 0x001fe200000010ff */
[----:B------:R-:W0:Y:S01]  /*59d0*/  MUFU.EX2 R173, R173 ;  /* 0x000000ad00ad7308 */ /* 0x000e220000000800 */
[----:B---3--:R-:W-:Y:S01]  /*59e0*/  FADD.FTZ R6, R170, R5 ;  /* 0x00000005aa067221 */ /* 0x008fe20000010000 */
[----:B------:R-:W-:Y:S01]  /*59f0*/  F2FP.BF16.F32.PACK_AB R153, R172, R169 ;  /* 0x000000a9ac99723e */ /* 0x000fe200000010ff */
[-C--:B------:R-:W-:Y:S01]  /*5a00*/  FMUL.FTZ R107, R107, R14.reuse ;  /* 0x0000000e6b6b7220 */ /* 0x080fe20000410000 */
[-C--:B------:R-:W-:Y:S01]  /*5a10*/  FMUL.FTZ R110, R110, R14.reuse ;  /* 0x0000000e6e6e7220 */ /* 0x080fe20000410000 */
[-C--:B------:R-:W-:Y:S01]  /*5a20*/  FMUL.FTZ R111, R111, R14.reuse ;  /* 0x0000000e6f6f7220 */ /* 0x080fe20000410000 */
[-C--:B------:R-:W-:Y:S01]  /*5a30*/  FMUL.FTZ R114, R114, R14.reuse ;  /* 0x0000000e72727220 */ /* 0x080fe20000410000 */
[----:B------:R-:W-:Y:S01]  /*5a40*/  FMUL.FTZ R115, R115, R14 ;  /* 0x0000000e73737220 */ /* 0x000fe20000410000 */
[----:B------:R-:W2:Y:S01]  /*5a50*/  MUFU.EX2 R164, R164 ;  /* 0x000000a400a47308 */ /* 0x000ea20000000800 */
[----:B----4-:R-:W-:Y:S01]  /*5a60*/  FADD.FTZ R11, R161, R154 ;  /* 0x0000009aa10b7221 */ /* 0x010fe20000010000 */
[----:B------:R-:W-:Y:S01]  /*5a70*/  F2FP.BF16.F32.PACK_AB R154, R15, R10 ;  /* 0x0000000a0f9a723e */ /* 0x000fe200000010ff */
[----:B------:R-:W-:Y:S01]  /*5a80*/  BAR.SYNC.DEFER_BLOCKING 0xf, 0x100 ;  /* 0x03c4000000007b1d */ /* 0x000fe20000010000 */
[----:B------:R-:W-:Y:S01]  /*5a90*/  F2FP.BF16.F32.PACK_AB R162, R161, R20 ;  /* 0x00000014a1a2723e */ /* 0x000fe200000010ff */
[-C--:B------:R-:W-:Y:S01]  /*5aa0*/  FMUL.FTZ R118, R118, R14.reuse ;  /* 0x0000000e76767220 */ /* 0x080fe20000410000 */
[----:B------:R-:W-:Y:S01]  /*5ab0*/  F2FP.BF16.F32.PACK_AB R161, R170, R167 ;  /* 0x000000a7aaa1723e */ /* 0x000fe200000010ff */
[-C--:B------:R-:W-:Y:S01]  /*5ac0*/  FMUL.FTZ R119, R119, R14.reuse ;  /* 0x0000000e77777220 */ /* 0x080fe20000410000 */
[-C--:B------:R-:W-:Y:S01]  /*5ad0*/  FMUL.FTZ R122, R122, R14.reuse ;  /* 0x0000000e7a7a7220 */ /* 0x080fe20000410000 */
        /* <DEDUP_REMOVED lines=17> */
[C---:B---3--:R-:W-:Y:S01]  /*5bf0*/  FADD.FTZ R6, R174.reuse, R5 ;  /* 0x00000005ae067221 */ /* 0x048fe20000010000 */
[----:B------:R-:W-:Y:S01]  /*5c00*/  F2FP.BF16.F32.PACK_AB R163, R174, R173 ;  /* 0x000000adaea3723e */ /* 0x000fe200000010ff */
[----:B------:R3:W-:Y:S01]  /*5c10*/  STSM.16.M88.4 [R19+0x26800], R152 ;  /* 0x0268009813007844 */ /* 0x0007e20000000200 */
[-C--:B------:R-:W-:Y:S01]  /*5c20*/  FMUL.FTZ R147, R147, R14.reuse ;  /* 0x0000000e93937220 */ /* 0x080fe20000410000 */
[-C--:B------:R-:W-:Y:S01]  /*5c30*/  FMUL.FTZ R150, R150, R14.reuse ;  /* 0x0000000e96967220 */ /* 0x080fe20000410000 */
[----:B------:R-:W-:Y:S01]  /*5c40*/  FMUL.FTZ R151, R151, R14 ;  /* 0x0000000e97977220 */ /* 0x000fe20000410000 */
[----:B------:R3:W-:Y:S01]  /*5c50*/  STSM.16.M88.4 [R22], R156 ;  /* 0x0000009c16007844 */ /* 0x0007e20000000200 */
[----:B------:R-:W4:Y:S01]  /*5c60*/  MUFU.EX2 R178, R178 ;  /* 0x000000b200b27308 */ /* 0x000f220000000800 */
[C---:B0-----:R-:W-:Y:S01]  /*5c70*/  FADD.FTZ R11, R165.reuse, R10 ;  /* 0x0000000aa50b7221 */ /* 0x041fe20000010000 */
[----:B------:R-:W-:Y:S01]  /*5c80*/  F2FP.BF16.F32.PACK_AB R164, R165, R164 ;  /* 0x000000a4a5a4723e */ /* 0x000fe200000010ff */
[----:B------:R3:W-:Y:S02]  /*5c90*/  STSM.16.M88.4 [R184], R160 ;  /* 0x000000a0b8007844 */ /* 0x0007e40000000200 */
[----:B------:R-:W-:-:S03]  /*5ca0*/  FADD.FTZ R10, R168, R11 ;  /* 0x0000000ba80a7221 */ /* 0x000fc60000010000 */
[----:B------:R-:W0:Y:S01]  /*5cb0*/  MUFU.EX2 R182, R182 ;  /* 0x000000b600b67308 */ /* 0x000e220000000800 */
[----:B--2---:R-:W-:Y:S01]  /*5cc0*/  FADD.FTZ R5, R175, R6 ;  /* 0x00000006af057221 */ /* 0x004fe20000010000 */
[----:B------:R-:W-:-:S06]  /*5cd0*/  FADD.FTZ R6, R9, R10 ;  /* 0x0000000a09067221 */ /* 0x000fcc0000010000 */
[----:B------:R-:W2:Y:S01]  /*5ce0*/  MUFU.EX2 R177, R177 ;  /* 0x000000b100b17308 */ /* 0x000ea20000000800 */
[C---:B----4-:R-:W-:Y:S01]  /*5cf0*/  FADD.FTZ R5, R178.reuse, R5 ;  /* 0x00000005b2057221 */ /* 0x050fe20000010000 */
[----:B------:R-:W-:-:S03]  /*5d00*/  F2FP.BF16.F32.PACK_AB R165, R178, R175 ;  /* 0x000000afb2a5723e */ /* 0x000fc600000010ff */
[----:B0-----:R-:W-:Y:S01]  /*5d10*/  FADD.FTZ R10, R182, R5 ;  /* 0x00000005b60a7221 */ /* 0x001fe20000010000 */
[----:B--2---:R-:W-:-:S03]  /*5d20*/  F2FP.BF16.F32.PACK_AB R167, R177, R182 ;  /* 0x000000b6b1a7723e */ /* 0x004fc600000010ff */
[----:B------:R-:W-:Y:S02]  /*5d30*/  FADD.FTZ R5, R177, R10 ;  /* 0x0000000ab1057221 */ /* 0x000fe40000010000 */
[----:B------:R3:W-:Y:S01]  /*5d40*/  STSM.16.M88.4 [R23], R164 ;  /* 0x000000a417007844 */ /* 0x0007e20000000200 */
[----:B------:R-:W-:Y:S05]  /*5d50*/  @!P0 BRA `(.L_x_416) ;  /* 0x0000000000048947 */ /* 0x000fea0003800000 */
[----:B------:R-:W-:Y:S01]  /*5d60*/  BPT.TRAP 0x1 ;  /* 0x000000040000795c */ /* 0x000fe20000300000 */
.L_x_416:
[----:B------:R0:W2:Y:S01]  /*5d70*/  SYNCS.PHASECHK.TRANS64.TRYWAIT P3, [UR22+0x28c50], R8 ;  /* 0x028c5008ff0075a7 */ /* 0x0000a20008060156 */
[----:B------:R-:W-:Y:S05]  /*5d80*/  @!P0 BRA `(.L_x_417) ;  /* 0x0000000000048947 */ /* 0x000fea0003800000 */
[----:B------:R-:W-:Y:S01]  /*5d90*/  BPT.TRAP 0x1 ;  /* 0x000000040000795c */ /* 0x000fe20000300000 */
.L_x_417:
[----:B--2---:R-:W-:Y:S05]  /*5da0*/  @P3 BRA `(.L_x_418) ;  /* 0x0000000000083947 */ /* 0x004fea0003800000 */
[----:B------:R-:W2:Y:S02]  /*5db0*/  SYNCS.PHASECHK.TRANS64.TRYWAIT P3, [UR22+0x28c50], R8 ;  /* 0x028c5008ff0075a7 */ /* 0x000ea40008060156 */
[----:B--2---:R-:W-:Y:S05]  /*5dc0*/  @!P3 BRA `(.L_x_419) ;  /* 0x000000ac0000b947 */ /* 0x004fea0003800000 */
.L_x_418:
[----:B------:R-:W-:Y:S01]  /*5dd0*/  ULEA UR10, UR39, UR49, 0xc ;  /* 0x00000031270a7291 */ /* 0x000fe2000f8e603f */
[----:B------:R-:W-:Y:S01]  /*5de0*/  WARPGROUP.ARRIVE ;  /* 0x00000000000079c5 */ /* 0x000fe20000000000 */
[----:B------:R-:W-:Y:S01]  /*5df0*/  UMOV UR7, 0x40000040 ;  /* 0x4000004000077882 */ /* 0x000fe20000000000 */
[----:B--2---:R-:W-:Y:S01]  /*5e00*/  @!P1 VIADD R171, R171, 0x28c60 ;  /* 0x00028c60abab9836 */ /* 0x004fe20000000000 */
        /* <DEDUP_REMOVED lines=30> */
[----:B--2---:R-:W2:Y:S02]  /*5ff0*/  FENCE.VIEW.ASYNC.S ;  /* 0x00000000000073c6 */ /* 0x004ea40000000000 */
[----:B--2---:R-:W-:Y:S01]  /*6000*/  NOP ;  /* 0x0000000000007918 */ /* 0x004fe20000000000 */
[----:B------:R-:W-:Y:S06]  /*6010*/  BAR.ARV 0xe, 0x100 ;  /* 0x0384000000007b1d */ /* 0x000fec0000002000 */
[----:B------:R2:W-:Y:S01]  /*6020*/  @!P1 SYNCS.ARRIVE.TRANS64.RED.A1T0 RZ, [R171+URZ], RZ ;  /* 0x000000ffabff99a7 */ /* 0x0005e2000810043f */
[----:B------:R-:W-:Y:S05]  /*6030*/  @P2 BRA `(.L_x_420) ;  /* 0xffffffe400d42947 */ /* 0x000fea000383ffff */
.L_x_411:
[----:B-1----:R-:W1:Y:S01]  /*6040*/  SHFL.BFLY PT, R7, R6, 0x2, 0x1f ;  /* 0x0c401f0006077f89 */ /* 0x002e6200000e0000 */
[----:B------:R-:W-:Y:S01]  /*6050*/  IMAD.MOV.U32 R20, RZ, RZ, -0x800000 ;  /* 0xff800000ff147424 */ /* 0x000fe200078e00ff */
[----:B------:R-:W-:Y:S02]  /*6060*/  UIADD3 UR37, UR37, 0x1, URZ ;  /* 0x0000000125257890 */ /* 0x000fe4000fffe03f */
[----:B0-----:R-:W0:Y:S01]  /*6070*/  SHFL.BFLY PT, R8, R5, 0x2, 0x1f ;  /* 0x0c401f0005087f89 */ /* 0x001e2200000e0000 */
[----:B------:R-:W-:Y:S08]  /*6080*/  BAR.ARV 0x8, 0x100 ;  /* 0x0204000000007b1d */ /* 0x000ff00000002000 */
[----:B------:R-:W-:Y:S01]  /*6090*/  BAR.SYNC.DEFER_BLOCKING 0xf, 0x100 ;  /* 0x03c4000000007b1d */ /* 0x000fe20000010000 */
[----:B-1----:R-:W-:Y:S01]  /*60a0*/  FADD.FTZ R7, R7, R6 ;  /* 0x0000000607077221 */ /* 0x002fe20000010000 */
[----:B0-----:R-:W-:-:S04]  /*60b0*/  FADD.FTZ R8, R8, R5 ;  /* 0x0000000508087221 */ /* 0x001fc80000010000 */
[----:B------:R-:W0:Y:S01]  /*60c0*/  SHFL.BFLY PT, R0, R7, 0x1, 0x1f ;  /* 0x0c201f0007007f89 */ /* 0x000e2200000e0000 */
[----:B------:R-:W-:-:S03]  /*60d0*/  IMAD.MOV.U32 R5, RZ, RZ, RZ ;  /* 0x000000ffff057224 */ /* 0x000fc600078e00ff */
[----:B------:R-:W1:Y:S01]  /*60e0*/  SHFL.BFLY PT, R9, R8, 0x1, 0x1f ;  /* 0x0c201f0008097f89 */ /* 0x000e6200000e0000 */
[----:B0-----:R-:W-:Y:S01]  /*60f0*/  FADD.FTZ R11, R7, R0 ;  /* 0x00000000070b7221 */ /* 0x001fe20000010000 */
[----:B------:R-:W-:Y:S02]  /*6100*/  IMAD.MOV R0, RZ, RZ, -R18 ;  /* 0x000000ffff007224 */ /* 0x000fe400078e0a12 */
[----:B-1----:R-:W-:Y:S02]  /*6110*/  FADD.FTZ R15, R8, R9 ;  /* 0x00000009080f7221 */ /* 0x002fe40000010000 */
[----:B------:R-:W-:Y:S01]  /*6120*/  FSETP.NE.FTZ.AND P1, PT, R11, RZ, PT ;  /* 0x000000ff0b00720b */ /* 0x000fe20003f35000 */
[----:B------:R-:W-:Y:S01]  /*6130*/  IMAD.U32 R9, RZ, RZ, UR39 ;  /* 0x00000027ff097e24 */ /* 0x000fe2000f8e00ff */
[----:B------:R-:W-:Y:S01]  /*6140*/  ISETP.NE.AND P0, PT, R17, R0, PT ;  /* 0x000000001100720c */ /* 0x000fe20003f05270 */
[----:B------:R-:W-:Y:S01]  /*6150*/  IMAD.MOV.U32 R0, RZ, RZ, RZ ;  /* 0x000000ffff007224 */ /* 0x000fe200078e00ff */
[----:B------:R-:W-:Y:S01]  /*6160*/  FSETP.NE.FTZ.AND P2, PT, R15, RZ, PT ;  /* 0x000000ff0f00720b */ /* 0x000fe20003f55000 */
[----:B------:R-:W-:-:S04]  /*6170*/  UIADD3 UR39, UR39, 0x1, URZ ;  /* 0x0000000127277890 */ /* 0x000fc8000fffe03f */
[----:B------:R-:W-:-:S04]  /*6180*/  UISETP.NE.AND UP0, UPT, UR39, 0x2, UPT ;  /* 0x000000022700788c */ /* 0x000fc8000bf05270 */
[----:B------:R-:W0:Y:S01]  /*6190*/  @P1 MUFU.RCP R0, R11 ;  /* 0x0000000b00001308 */ /* 0x000e220000001000 */
[----:B------:R-:W-:Y:S01]  /*61a0*/  USEL UR4, URZ, 0x1, UP0 ;  /* 0x000000013f047887 */ /* 0x000fe20008000000 */
[----:B------:R-:W-:Y:S01]  /*61b0*/  @!P0 IMAD R6, R9, 0x40, R16 ;  /* 0x0000004009068824 */ /* 0x000fe200078e0210 */
[----:B------:R-:W-:Y:S01]  /*61c0*/  USEL UR39, UR39, URZ, UP0 ;  /* 0x0000003f27277287 */ /* 0x000fe20008000000 */
[----:B------:R-:W-:Y:S01]  /*61d0*/  IMAD.U32 R9, RZ, RZ, UR20 ;  /* 0x00000014ff097e24 */ /* 0x000fe2000f8e00ff */
[----:B------:R-:W-:Y:S02]  /*61e0*/  ULOP3.LUT UR38, UR38, UR4, URZ, 0x3c, !UPT ;  /* 0x0000000426267292 */ /* 0x000fe4000f8e3c3f */
[----:B------:R-:W-:Y:S01]  /*61f0*/  @!P0 LEA R6, R6, UR42, 0x2 ;  /* 0x0000002a06068c11 */ /* 0x000fe2000f8e10ff */
[----:B------:R-:W1:Y:S08]  /*6200*/  @P2 MUFU.RCP R5, R15 ;  /* 0x0000000f00052308 */ /* 0x000e700000001000 */
[----:B------:R-:W4:Y:S01]  /*6210*/  @P1 MUFU.LG2 R7, R11 ;  /* 0x0000000b00071308 */ /* 0x000f220000000c00 */
[-C--:B0-----:R-:W-:Y:S01]  /*6220*/  FMUL.FTZ R173, R24, R0.reuse ;  /* 0x0000000018ad7220 */ /* 0x081fe20000410000 */
[----:B------:R-:W-:Y:S01]  /*6230*/  @!P0 STS [R6+0x28800], R0 ;  /* 0x0288000006008388 */ /* 0x000fe20000000800 */
[----:B------:R-:W-:Y:S01]  /*6240*/  FMUL.FTZ R172, R28, R0 ;  /* 0x000000001cac7220 */ /* 0x000fe20000410000 */
[----:B------:R-:W-:-:S02]  /*6250*/  IMAD.U32 R28, RZ, RZ, UR20 ;  /* 0x00000014ff1c7e24 */ /* 0x000fc4000f8e00ff */
[-C--:B------:R-:W-:Y:S01]  /*6260*/  FMUL.FTZ R8, R25, R0.reuse ;  /* 0x0000000019087220 */ /* 0x080fe20000410000 */
[-C--:B------:R-:W-:Y:S01]  /*6270*/  FMUL.FTZ R10, R29, R0.reuse ;  /* 0x000000001d0a7220 */ /* 0x080fe20000410000 */
[-C--:B---3--:R-:W-:Y:S01]  /*6280*/  FMUL.FTZ R165, R32, R0.reuse ;  /* 0x0000000020a57220 */ /* 0x088fe20000410000 */
[----:B------:R-:W0:Y:S01]  /*6290*/  @P2 MUFU.LG2 R24, R15 ;  /* 0x0000000f00182308 */ /* 0x000e220000000c00 */
[----:B-1----:R1:W-:Y:S01]  /*62a0*/  @!P0 STS [R6+0x28820], R5 ;  /* 0x0288200506008388 */ /* 0x0023e20000000800 */
[----:B------:R-:W-:Y:S01]  /*62b0*/  @P2 FMUL.FTZ R28, R28, 0.69314718246459960938 ;  /* 0x3f3172181c1c2820 */ /* 0x000fe20000410000 */
[-C--:B------:R-:W-:Y:S01]  /*62c0*/  FMUL.FTZ R160, R33, R0.reuse ;  /* 0x0000000021a07220 */ /* 0x080fe20000410000 */
[-C--:B------:R-:W-:Y:S01]  /*62d0*/  FMUL.FTZ R162, R36, R0.reuse ;  /* 0x0000000024a27220 */ /* 0x080fe20000410000 */
[-C--:B------:R-:W-:Y:S01]  /*62e0*/  FMUL.FTZ R156, R37, R0.reuse ;  /* 0x00000000259c7220 */ /* 0x080fe20000410000 */
[-C--:B------:R-:W-:Y:S01]  /*62f0*/  FMUL.FTZ R158, R40, R0.reuse ;  /* 0x00000000289e7220 */ /* 0x080fe20000410000 */
[-C--:B------:R-:W-:Y:S01]  /*6300*/  FMUL.FTZ R12, R41, R0.reuse ;  /* 0x00000000290c7220 */ /* 0x080fe20000410000 */
[-C--:B------:R-:W-:Y:S01]  /*6310*/  FMUL.FTZ R14, R44, R0.reuse ;  /* 0x000000002c0e7220 */ /* 0x080fe20000410000 */
[----:B----4-:R-:W-:Y:S01]  /*6320*/  @P1 FMUL.FTZ R7, R7, 0.69314718246459960938 ;  /* 0x3f31721807071820 */ /* 0x010fe20000410000 */
[-C--:B------:R-:W-:Y:S01]  /*6330*/  FMUL.FTZ R45, R45, R0.reuse ;  /* 0x000000002d2d7220 */ /* 0x080fe20000410000 */
[----:B-1----:R-:W-:Y:S01]  /*6340*/  @P1 FMUL.FTZ R6, R9, 0.69314718246459960938 ;  /* 0x3f31721809061820 */ /* 0x002fe20000410000 */
[-C--:B------:R-:W-:Y:S01]  /*6350*/  FMUL.FTZ R48, R48, R0.reuse ;  /* 0x0000000030307220 */ /* 0x080fe20000410000 */
[-C--:B------:R-:W-:Y:S01]  /*6360*/  FMUL.FTZ R49, R49, R0.reuse ;  /* 0x0000000031317220 */ /* 0x080fe20000410000 */
[-C--:B------:R-:W-:Y:S01]  /*6370*/  FMUL.FTZ R52, R52, R0.reuse ;  /* 0x0000000034347220 */ /* 0x080fe20000410000 */
[-C--:B------:R-:W-:Y:S01]  /*6380*/  FMUL.FTZ R53, R53, R0.reuse ;  /* 0x0000000035357220 */ /* 0x080fe20000410000 */
[-C--:B------:R-:W-:Y:S01]  /*6390*/  FMUL.FTZ R56, R56, R0.reuse ;  /* 0x0000000038387220 */ /* 0x080fe20000410000 */
[----:B0-----:R-:W-:Y:S01]  /*63a0*/  @P2 FMUL.FTZ R25, R24, 0.69314718246459960938 ;  /* 0x3f31721818192820 */ /* 0x001fe20000410000 */
        /* <DEDUP_REMOVED lines=47> */
[----:B------:R-:W-:-:S02]  /*66a0*/  IMAD.MOV.U32 R0, RZ, RZ, -0x800000 ;  /* 0xff800000ff007424 */ /* 0x000fc400078e00ff */
[-C--:B------:R-:W-:Y:S01]  /*66b0*/  FMUL.FTZ R9, R26, R5.reuse ;  /* 0x000000051a097220 */ /* 0x080fe20000410000 */
[-C--:B------:R-:W-:Y:S01]  /*66c0*/  FMUL.FTZ R11, R30, R5.reuse ;  /* 0x000000051e0b7220 */ /* 0x080fe20000410000 */
[-C--:B------:R-:W-:Y:S01]  /*66d0*/  FMUL.FTZ R13, R42, R5.reuse ;  /* 0x000000052a0d7220 */ /* 0x080fe20000410000 */
[-C--:B------:R-:W-:Y:S01]  /*66e0*/  FMUL.FTZ R15, R46, R5.reuse ;  /* 0x000000052e0f7220 */ /* 0x080fe20000410000 */
[----:B------:R-:W-:Y:S01]  /*66f0*/  PLOP3.LUT P0, PT, PT, PT, PT, 0x8, 0x0 ;  /* 0x000000000000781c */ /* 0x000fe20003f0e170 */
        /* <DEDUP_REMOVED lines=63> */
.L_x_392:
[----:B------:R-:W0:Y:S08]  /*6af0*/  S2UR UR4, SR_CgaCtaId ;  /* 0x00000000000479c3 */ /* 0x000e300000008800 */
[----:B------:R-:W-:Y:S06]  /*6b00*/  BAR.SYNC.DEFER_BLOCKING 0x5, 0x180 ;  /* 0x0146000000007b1d */ /* 0x000fec0000010000 */
[----:B------:R-:W-:Y:S01]  /*6b10*/  UMOV UR42, 0x400 ;  /* 0x00000400002a7882 */ /* 0x000fe20000000000 */
[----:B------:R-:W-:Y:S01]  /*6b20*/  BSSY B0, `(.L_x_421) ;  /* 0x00002f8000007945 */ /* 0x000fe20003800000 */
[----:B0-----:R-:W-:-:S09]  /*6b30*/  ULEA UR42, UR4, UR42, 0x18 ;  /* 0x0000002a042a7291 */ /* 0x001fd2000f8ec03f */
[----:B------:R-:W0:Y:S02]  /*6b40*/  LDS.128 R4, [UR42+0x28cd0] ;  /* 0x028cd02aff047984 */ /* 0x000e240008000c00 */
[----:B0-----:R-:W-:Y:S02]  /*6b50*/  R2UR UR5, R5 ;  /* 0x00000000050572ca */ /* 0x001fe400000e0000 */
[----:B------:R-:W-:Y:S01]  /*6b60*/  R2UR UR6, R6 ;  /* 0x00000000060672ca */ /* 0x000fe200000e0000 */
[----:B------:R-:W-:Y:S06]  /*6b70*/  BAR.ARV 0x4, 0x180 ;  /* 0x0106000000007b1d */ /* 0x000fec0000002000 */
[----:B------:R-:W-:Y:S08]  /*6b80*/  @P0 BRA `(.L_x_422) ;  /* 0x0000002000380947 */ /* 0x000ff00003800000 */
[----:B------:R-:W0:Y:S08]  /*6b90*/  S2UR UR4, SR_SWINHI ;  /* 0x00000000000479c3 */ /* 0x000e300000002f00 */
[----:B------:R-:W-:Y:S01]  /*6ba0*/  BAR.SYNC.DEFER_BLOCKING 0x1, 0x100 ;  /* 0x0044000000007b1d */ /* 0x000fe20000010000 */
[----:B------:R-:W-:Y:S01]  /*6bb0*/  F2FP.BF16.F32.PACK_AB R8, R8, R173 ;  /* 0x000000ad0808723e */ /* 0x000fe200000010ff */
[----:B------:R-:W-:Y:S01]  /*6bc0*/  USHF.L.U32 UR10, UR43, 0x2, URZ ;  /* 0x000000022b0a7899 */ /* 0x000fe2000800063f */
[----:B------:R-:W-:Y:S01]  /*6bd0*/  F2FP.BF16.F32.PACK_AB R9, R27, R9 ;  /* 0x000000091b09723e */ /* 0x000fe200000010ff */
[----:B------:R-:W-:Y:S01]  /*6be0*/  USHF.L.U64.HI UR11, UR43, 0x2, UR44 ;  /* 0x000000022b0b7899 */ /* 0x000fe2000801022c */
[----:B------:R-:W-:-:S02]  /*6bf0*/  F2FP.BF16.F32.PACK_AB R10, R10, R172 ;  /* 0x000000ac0a0a723e */ /* 0x000fc400000010ff */
[----:B------:R-:W-:Y:S02]  /*6c00*/  F2FP.BF16.F32.PACK_AB R11, R31, R11 ;  /* 0x0000000b1f0b723e */ /* 0x000fe400000010ff */
[----:B------:R-:W-:Y:S02]  /*6c10*/  F2FP.BF16.F32.PACK_AB R48, R49, R48 ;  /* 0x000000303130723e */ /* 0x000fe400000010ff */
[----:B------:R-:W-:Y:S02]  /*6c20*/  F2FP.BF16.F32.PACK_AB R12, R12, R158 ;  /* 0x0000009e0c0c723e */ /* 0x000fe400000010ff */
[----:B------:R-:W-:Y:S02]  /*6c30*/  F2FP.BF16.F32.PACK_AB R13, R43, R13 ;  /* 0x0000000d2b0d723e */ /* 0x000fe400000010ff */
[----:B------:R-:W-:Y:S02]  /*6c40*/  F2FP.BF16.F32.PACK_AB R14, R45, R14 ;  /* 0x0000000e2d0e723e */ /* 0x000fe400000010ff */
[----:B------:R-:W-:-:S02]  /*6c50*/  F2FP.BF16.F32.PACK_AB R15, R47, R15 ;  /* 0x0000000f2f0f723e */ /* 0x000fc400000010ff */
[----:B------:R-:W-:Y:S02]  /*6c60*/  F2FP.BF16.F32.PACK_AB R49, R51, R50 ;  /* 0x000000323331723e */ /* 0x000fe400000010ff */
[----:B------:R-:W-:Y:S01]  /*6c70*/  F2FP.BF16.F32.PACK_AB R56, R57, R56 ;  /* 0x000000383938723e */ /* 0x000fe200000010ff */
[----:B------:R-:W-:Y:S01]  /*6c80*/  UMOV UR8, UR42 ;  /* 0x0000002a00087c82 */ /* 0x000fe20008000000 */
[----:B0-----:R-:W-:Y:S01]  /*6c90*/  UMOV UR9, UR4 ;  /* 0x0000000400097c82 */ /* 0x001fe20008000000 */
[----:B------:R-:W-:Y:S01]  /*6ca0*/  F2FP.BF16.F32.PACK_AB R50, R53, R52 ;  /* 0x000000343532723e */ /* 0x000fe200000010ff */
[----:B------:R-:W-:Y:S01]  /*6cb0*/  IMAD.U32 R174, RZ, RZ, UR8 ;  /* 0x00000008ffae7e24 */ /* 0x000fe2000f8e00ff */
[----:B------:R-:W-:Y:S01]  /*6cc0*/  F2FP.BF16.F32.PACK_AB R51, R55, R54 ;  /* 0x000000363733723e */ /* 0x000fe200000010ff */
[----:B------:R-:W-:Y:S01]  /*6cd0*/  IMAD.U32 R175, RZ, RZ, UR9 ;  /* 0x00000009ffaf7e24 */ /* 0x000fe2000f8e00ff */
[----:B------:R-:W-:Y:S01]  /*6ce0*/  F2FP.BF16.F32.PACK_AB R57, R59, R58 ;  /* 0x0000003a3b39723e */ /* 0x000fe200000010ff */
[----:B------:R-:W-:Y:S01]  /*6cf0*/  ULDC.64 UR8, c[0x0][0xc00] ;  /* 0x0003000000087ab9 */ /* 0x000fe20000000a00 */
[----:B------:R-:W-:Y:S01]  /*6d00*/  F2FP.BF16.F32.PACK_AB R64, R65, R64 ;  /* 0x000000404140723e */ /* 0x000fe200000010ff */
[----:B------:R-:W-:Y:S01]  /*6d10*/  IMAD.WIDE R126, R196, 0x2, R174 ;  /* 0x00000002c47e7825 */ /* 0x000fe200078e02ae */
[----:B------:R-:W-:Y:S01]  /*6d20*/  F2FP.BF16.F32.PACK_AB R58, R61, R60 ;  /* 0x0000003c3d3a723e */ /* 0x000fe200000010ff */
[----:B------:R-:W-:Y:S01]  /*6d30*/  UISETP.NE.U32.AND UP0, UPT, UR8, URZ, UPT ;  /* 0x0000003f0800728c */ /* 0x000fe2000bf05070 */
[----:B------:R-:W-:Y:S01]  /*6d40*/  F2FP.BF16.F32.PACK_AB R59, R63, R62 ;  /* 0x0000003e3f3b723e */ /* 0x000fe200000010ff */
[----:B------:R-:W-:Y:S01]  /*6d50*/  UIADD3 UR4, UP1, UR10, UR8, URZ ;  /* 0x000000080a047290 */ /* 0x000fe2000ff3e03f */
[C---:B------:R-:W-:Y:S01]  /*6d60*/  IADD3 R177, P1, R126.reuse, 0x20, RZ ;  /* 0x000000207eb17810 */ /* 0x040fe20007f3e0ff */
[----:B------:R-:W-:Y:S01]  /*6d70*/  UISETP.NE.AND.EX UP0, UPT, UR9, URZ, UPT, UP0 ;  /* 0x0000003f0900728c */ /* 0x000fe2000bf05300 */
[C---:B------:R-:W-:Y:S01]  /*6d80*/  LOP3.LUT R5, R126.reuse, 0x380, RZ, 0xc0, !PT ;  /* 0x000003807e057812 */ /* 0x040fe200078ec0ff */
[----:B------:R-:W-:Y:S01]  /*6d90*/  UIADD3.X UR7, UR11, UR9, URZ, UP1, !UPT ;  /* 0x000000090b077290 */ /* 0x000fe20008ffe43f */
[C---:B------:R-:W-:Y:S01]  /*6da0*/  IADD3 R179, P0, R126.reuse, 0x40, RZ ;  /* 0x000000407eb37810 */ /* 0x040fe20007f1e0ff */
[--C-:B------:R-:W-:Y:S01]  /*6db0*/  IMAD.X R25, RZ, RZ, R127.reuse, P1 ;  /* 0x000000ffff197224 */ /* 0x100fe200008e067f */
[C---:B------:R-:W-:Y:S01]  /*6dc0*/  IADD3 R181, P4, R126.reuse, 0x60, RZ ;  /* 0x000000607eb57810 */ /* 0x040fe20007f9e0ff */
[----:B------:R-:W-:Y:S01]  /*6dd0*/  ULDC.64 UR8, c[0x0][0xc08] ;  /* 0x0003020000087ab9 */ /* 0x000fe20000000a00 */
[C---:B------:R-:W-:Y:S01]  /*6de0*/  IADD3 R183, P3, R126.reuse, 0x2000, RZ ;  /* 0x000020007eb77810 */ /* 0x040fe20007f7e0ff */
[--C-:B------:R-:W-:Y:S01]  /*6df0*/  IMAD.X R29, RZ, RZ, R127.reuse, P0 ;  /* 0x000000ffff1d7224 */ /* 0x100fe200000e067f */
[C---:B------:R-:W-:Y:S01]  /*6e00*/  IADD3 R205, P6, R126.reuse, 0x2020, RZ ;  /* 0x000020207ecd7810 */ /* 0x040fe20007fde0ff */
[--C-:B------:R-:W-:Y:S01]  /*6e10*/  IMAD.X R33, RZ, RZ, R127.reuse, P4 ;  /* 0x000000ffff217224 */ /* 0x100fe200020e067f */
        /* <DEDUP_REMOVED lines=8> */
[----:B------:R-:W-:Y:S01]  /*6ea0*/  LOP3.LUT R24, R177, 0x380, RZ, 0xc0, !PT ;  /* 0x00000380b1187812 */ /* 0x000fe200078ec0ff */
[----:B------:R-:W-:Y:S01]  /*6eb0*/  IMAD.X R99, RZ, RZ, R127, P1 ;  /* 0x000000ffff637224 */ /* 0x000fe200008e067f */
[----:B------:R-:W-:-:S02]  /*6ec0*/  LOP3.LUT R28, R179, 0x380, RZ, 0xc0, !PT ;  /* 0x00000380b31c7812 */ /* 0x000fc400078ec0ff */
[----:B------:R-:W-:Y:S02]  /*6ed0*/  LOP3.LUT R36, R183, 0x380, RZ, 0xc0, !PT ;  /* 0x00000380b7247812 */ /* 0x000fe400078ec0ff */
[C---:B------:R-:W-:Y:S02]  /*6ee0*/  IADD3 R102, P0, R126.reuse, 0x4020, RZ ;  /* 0x000040207e667810 */ /* 0x040fe40007f1e0ff */
[C---:B------:R-:W-:Y:S02]  /*6ef0*/  IADD3 R106, P4, R126.reuse, 0x4040, RZ ;  /* 0x000040407e6a7810 */ /* 0x040fe40007f9e0ff */
        /* <DEDUP_REMOVED lines=10> */
[----:B------:R-:W-:Y:S01]  /*6fa0*/  LOP3.LUT R32, R181, 0x380, RZ, 0xc0, !PT ;  /* 0x00000380b5207812 */ /* 0x000fe200078ec0ff */
[--C-:B------:R-:W-:Y:S01]  /*6fb0*/  IMAD.X R123, RZ, RZ, R127.reuse, P2 ;  /* 0x000000ffff7b7224 */ /* 0x100fe200010e067f */
[----:B------:R-:W-:Y:S01]  /*6fc0*/  LOP3.LUT R126, R5, R126, RZ, 0x3c, !PT ;  /* 0x0000007e057e7212 */ /* 0x000fe200078e3cff */
[----:B------:R-:W-:Y:S01]  /*6fd0*/  IMAD.X R5, RZ, RZ, R127, P1 ;  /* 0x000000ffff057224 */ /* 0x000fe200008e067f */
[----:B------:R-:W-:-:S02]  /*6fe0*/  SHF.R.U64 R24, R24, 0x3, RZ ;  /* 0x0000000318187819 */ /* 0x000fc400000012ff */
[----:B------:R-:W-:Y:S02]  /*6ff0*/  SHF.R.U64 R28, R28, 0x3, RZ ;  /* 0x000000031c1c7819 */ /* 0x000fe400000012ff */
[----:B------:R-:W-:Y:S02]  /*7000*/  SHF.R.U64 R36, R36, 0x3, RZ ;  /* 0x0000000324247819 */ /* 0x000fe400000012ff */
[----:B------:R-:W-:Y:S02]  /*7010*/  LOP3.LUT R40, R205, 0x380, RZ, 0xc0, !PT ;  /* 0x00000380cd287812 */ /* 0x000fe400078ec0ff */
[----:B------:R-:W-:Y:S02]  /*7020*/  SHF.R.U64 R32, R32, 0x3, RZ ;  /* 0x0000000320207819 */ /* 0x000fe400000012ff */
[----:B------:R-:W-:Y:S02]  /*7030*/  LOP3.LUT R90, R207, 0x380, RZ, 0xc0, !PT ;  /* 0x00000380cf5a7812 */ /* 0x000fe400078ec0ff */
[----:B------:R-:W-:-:S02]  /*7040*/  LOP3.LUT R94, R209, 0x380, RZ, 0xc0, !PT ;  /* 0x00000380d15e7812 */ /* 0x000fc400078ec0ff */
[----:B------:R-:W-:Y:S02]  /*7050*/  MOV R126, R126 ;  /* 0x0000007e007e7202 */ /* 0x000fe40000000f00 */
[----:B------:R-:W-:Y:S02]  /*7060*/  LOP3.LUT R24, R24, R177, RZ, 0x3c, !PT ;  /* 0x000000b118187212 */ /* 0x000fe400078e3cff */
[----:B------:R-:W-:Y:S01]  /*7070*/  LOP3.LUT R98, R211, 0x380, RZ, 0xc0, !PT ;  /* 0x00000380d3627812 */ /* 0x000fe200078ec0ff */
[----:B------:R0:W-:Y:S01]  /*7080*/  STSM.16.M88.4 [R126], R8 ;  /* 0x000000087e007844 */ /* 0x0001e20000000200 */
[----:B------:R-:W-:Y:S02]  /*7090*/  LOP3.LUT R28, R28, R179, RZ, 0x3c, !PT ;  /* 0x000000b31c1c7212 */ /* 0x000fe400078e3cff */
[----:B------:R-:W-:Y:S02]  /*70a0*/  LOP3.LUT R36, R36, R183, RZ, 0x3c, !PT ;  /* 0x000000b724247212 */ /* 0x000fe400078e3cff */
[----:B------:R-:W-:-:S02]  /*70b0*/  SHF.R.U64 R40, R40, 0x3, RZ ;  /* 0x0000000328287819 */ /* 0x000fc400000012ff */
[----:B------:R-:W-:Y:S02]  /*70c0*/  LOP3.LUT R177, R102, 0x380, RZ, 0xc0, !PT ;  /* 0x0000038066b17812 */ /* 0x000fe400078ec0ff */
[----:B------:R-:W-:Y:S02]  /*70d0*/  LOP3.LUT R27, R6, 0x380, RZ, 0xc0, !PT ;  /* 0x00000380061b7812 */ /* 0x000fe400078ec0ff */
[----:B------:R-:W-:Y:S02]  /*70e0*/  LOP3.LUT R32, R32, R181, RZ, 0x3c, !PT ;  /* 0x000000b520207212 */ /* 0x000fe400078e3cff */
[----:B------:R-:W-:Y:S02]  /*70f0*/  SHF.R.U64 R90, R90, 0x3, RZ ;  /* 0x000000035a5a7819 */ /* 0x000fe400000012ff */
[----:B------:R-:W-:Y:S02]  /*7100*/  LOP3.LUT R179, R106, 0x380, RZ, 0xc0, !PT ;  /* 0x000003806ab37812 */ /* 0x000fe400078ec0ff */
[----:B------:R-:W-:-:S02]  /*7110*/  LOP3.LUT R183, R114, 0x380, RZ, 0xc0, !PT ;  /* 0x0000038072b77812 */ /* 0x000fc400078ec0ff */
[----:B------:R-:W-:Y:S02]  /*7120*/  SHF.R.U64 R94, R94, 0x3, RZ ;  /* 0x000000035e5e7819 */ /* 0x000fe400000012ff */
[----:B------:R-:W-:Y:S02]  /*7130*/  LOP3.LUT R181, R110, 0x380, RZ, 0xc0, !PT ;  /* 0x000003806eb57812 */ /* 0x000fe400078ec0ff */
[----:B------:R-:W-:Y:S02]  /*7140*/  SHF.R.U64 R98, R98, 0x3, RZ ;  /* 0x0000000362627819 */ /* 0x000fe400000012ff */
[----:B------:R-:W-:Y:S02]  /*7150*/  LOP3.LUT R40, R40, R205, RZ, 0x3c, !PT ;  /* 0x000000cd28287212 */ /* 0x000fe400078e3cff */
[----:B------:R-:W-:Y:S02]  /*7160*/  SHF.R.U64 R177, R177, 0x3, RZ ;  /* 0x00000003b1b17819 */ /* 0x000fe400000012ff */
[----:B------:R-:W-:-:S02]  /*7170*/  LOP3.LUT R118, R3, 0x380, RZ, 0xc0, !PT ;  /* 0x0000038003767812 */ /* 0x000fc400078ec0ff */
[----:B------:R-:W-:Y:S02]  /*7180*/  SHF.R.U64 R27, R27, 0x3, RZ ;  /* 0x000000031b1b7819 */ /* 0x000fe400000012ff */
[----:B------:R-:W-:Y:S02]  /*7190*/  MOV R31, R24 ;  /* 0x00000018001f7202 */ /* 0x000fe40000000f00 */
[----:B0-----:R-:W-:Y:S02]  /*71a0*/  F2FP.BF16.F32.PACK_AB R8, R160, R165 ;  /* 0x000000a5a008723e */ /* 0x001fe400000010ff */
[----:B------:R-:W-:Y:S02]  /*71b0*/  F2FP.BF16.F32.PACK_AB R9, R35, R34 ;  /* 0x000000222309723e */ /* 0x000fe400000010ff */
[----:B------:R-:W-:Y:S02]  /*71c0*/  F2FP.BF16.F32.PACK_AB R10, R156, R162 ;  /* 0x000000a29c0a723e */ /* 0x000fe400000010ff */
[----:B------:R-:W-:-:S02]  /*71d0*/  F2FP.BF16.F32.PACK_AB R11, R39, R38 ;  /* 0x00000026270b723e */ /* 0x000fc400000010ff */
[----:B------:R-:W-:Y:S02]  /*71e0*/  LOP3.LUT R90, R90, R207, RZ, 0x3c, !PT ;  /* 0x000000cf5a5a7212 */ /* 0x000fe400078e3cff */
[----:B------:R-:W-:Y:S01]  /*71f0*/  SHF.R.U64 R179, R179, 0x3, RZ ;  /* 0x00000003b3b37819 */ /* 0x000fe200000012ff */
[----:B------:R0:W-:Y:S01]  /*7200*/  STSM.16.M88.4 [R31], R8 ;  /* 0x000000081f007844 */ /* 0x0001e20000000200 */
[----:B------:R-:W-:Y:S02]  /*7210*/  SHF.R.U64 R183, R183, 0x3, RZ ;  /* 0x00000003b7b77819 */ /* 0x000fe400000012ff */
[----:B------:R-:W-:Y:S02]  /*7220*/  MOV R28, R28 ;  /* 0x0000001c001c7202 */ /* 0x000fe40000000f00 */
[----:B------:R-:W-:Y:S02]  /*7230*/  LOP3.LUT R94, R94, R209, RZ, 0x3c, !PT ;  /* 0x000000d15e5e7212 */ /* 0x000fe400078e3cff */
[----:B------:R-:W-:Y:S01]  /*7240*/  SHF.R.U64 R181, R181, 0x3, RZ ;  /* 0x00000003b5b57819 */ /* 0x000fe200000012ff */
[----:B------:R-:W-:Y:S01]  /*7250*/  STSM.16.M88.4 [R28], R12 ;  /* 0x0000000c1c007844 */ /* 0x000fe20000000200 */
[----:B------:R-:W-:-:S02]  /*7260*/  LOP3.LUT R127, R4, 0x380, RZ, 0xc0, !PT ;  /* 0x00000380047f7812 */ /* 0x000fc400078ec0ff */
[----:B------:R-:W-:Y:S02]  /*7270*/  MOV R32, R32 ;  /* 0x0000002000207202 */ /* 0x000fe40000000f00 */
[----:B------:R-:W-:Y:S02]  /*7280*/  LOP3.LUT R98, R98, R211, RZ, 0x3c, !PT ;  /* 0x000000d362627212 */ /* 0x000fe400078e3cff */
[----:B------:R-:W-:Y:S01]  /*7290*/  MOV R36, R36 ;  /* 0x0000002400247202 */ /* 0x000fe20000000f00 */
[----:B------:R-:W-:Y:S01]  /*72a0*/  STSM.16.M88.4 [R32], R48 ;  /* 0x0000003020007844 */ /* 0x000fe20000000200 */
[----:B------:R-:W-:Y:S02]  /*72b0*/  F2FP.BF16.F32.PACK_AB R65, R67, R66 ;  /* 0x000000424341723e */ /* 0x000fe400000010ff */
[----:B------:R-:W-:Y:S01]  /*72c0*/  F2FP.BF16.F32.PACK_AB R72, R73, R72 ;  /* 0x000000484948723e */ /* 0x000fe200000010ff */
[----:B------:R-:W-:Y:S01]  /*72d0*/  STSM.16.M88.4 [R36], R56 ;  /* 0x0000003824007844 */ /* 0x000fe20000000200 */
[----:B------:R-:W-:-:S02]  /*72e0*/  LOP3.LUT R102, R177, R102, RZ, 0x3c, !PT ;  /* 0x00000066b1667212 */ /* 0x000fc400078e3cff */
[----:B------:R-:W-:Y:S02]  /*72f0*/  SHF.R.U64 R118, R118, 0x3, RZ ;  /* 0x0000000376767819 */ /* 0x000fe400000012ff */
[----:B------:R-:W-:Y:S02]  /*7300*/  LOP3.LUT R122, R27, R6, RZ, 0x3c, !PT ;  /* 0x000000061b7a7212 */ /* 0x000fe400078e3cff */
[----:B------:R-:W-:Y:S02]  /*7310*/  MOV R40, R40 ;  /* 0x0000002800287202 */ /* 0x000fe40000000f00 */
[----:B------:R-:W-:Y:S02]  /*7320*/  F2FP.BF16.F32.PACK_AB R66, R69, R68 ;  /* 0x000000444542723e */ /* 0x000fe400000010ff */
[----:B------:R-:W-:Y:S02]  /*7330*/  F2FP.BF16.F32.PACK_AB R67, R71, R70 ;  /* 0x000000464743723e */ /* 0x000fe400000010ff */
[----:B------:R-:W-:-:S02]  /*7340*/  F2FP.BF16.F32.PACK_AB R73, R75, R74 ;  /* 0x0000004a4b49723e */ /* 0x000fc400000010ff */
[----:B------:R-:W-:Y:S01]  /*7350*/  F2FP.BF16.F32.PACK_AB R80, R81, R80 ;  /* 0x000000505150723e */ /* 0x000fe200000010ff */
[----:B------:R-:W-:Y:S01]  /*7360*/  STSM.16.M88.4 [R40], R64 ;  /* 0x0000004028007844 */ /* 0x000fe20000000200 */
[----:B------:R-:W-:Y:S02]  /*7370*/  LOP3.LUT R106, R179, R106, RZ, 0x3c, !PT ;  /* 0x0000006ab36a7212 */ /* 0x000fe400078e3cff */
[----:B------:R-:W-:Y:S02]  /*7380*/  LOP3.LUT R114, R183, R114, RZ, 0x3c, !PT ;  /* 0x00000072b7727212 */ /* 0x000fe400078e3cff */
[----:B------:R-:W-:Y:S02]  /*7390*/  MOV R27, R90 ;  /* 0x0000005a001b7202 */ /* 0x000fe40000000f00 */
[----:B------:R-:W-:Y:S02]  /*73a0*/  F2FP.BF16.F32.PACK_AB R74, R77, R76 ;  /* 0x0000004c4d4a723e */ /* 0x000fe400000010ff */
[----:B------:R-:W-:-:S02]  /*73b0*/  F2FP.BF16.F32.PACK_AB R75, R79, R78 ;  /* 0x0000004e4f4b723e */ /* 0x000fc400000010ff */
[----:B------:R-:W-:Y:S02]  /*73c0*/  F2FP.BF16.F32.PACK_AB R81, R83, R82 ;  /* 0x000000525351723e */ /* 0x000fe400000010ff */
[----:B------:R-:W-:Y:S01]  /*73d0*/  LOP3.LUT R110, R181, R110, RZ, 0x3c, !PT ;  /* 0x0000006eb56e7212 */ /* 0x000fe200078e3cff */
[----:B------:R-:W-:Y:S01]  /*73e0*/  STSM.16.M88.4 [R27], R72 ;  /* 0x000000481b007844 */ /* 0x000fe20000000200 */
[----:B------:R-:W-:Y:S02]  /*73f0*/  SHF.R.U64 R127, R127, 0x3, RZ ;  /* 0x000000037f7f7819 */ /* 0x000fe400000012ff */
[----:B------:R-:W-:Y:S02]  /*7400*/  MOV R94, R94 ;  /* 0x0000005e005e7202 */ /* 0x000fe40000000f00 */
[----:B------:R-:W-:Y:S02]  /*7410*/  F2FP.BF16.F32.PACK_AB R82, R85, R84 ;  /* 0x000000545552723e */ /* 0x000fe400000010ff */
[----:B------:R-:W-:-:S02]  /*7420*/  F2FP.BF16.F32.PACK_AB R83, R87, R86 ;  /* 0x000000565753723e */ /* 0x000fc400000010ff */
[----:B------:R-:W-:Y:S02]  /*7430*/  F2FP.BF16.F32.PACK_AB R88, R89, R88 ;  /* 0x000000585958723e */ /* 0x000fe400000010ff */
[----:B------:R-:W-:Y:S01]  /*7440*/  MOV R6, R98 ;  /* 0x0000006200067202 */ /* 0x000fe20000000f00 */
[----:B------:R-:W-:Y:S01]  /*7450*/  STSM.16.M88.4 [R94], R80 ;  /* 0x000000505e007844 */ /* 0x000fe20000000200 */
[----:B------:R-:W-:Y:S02]  /*7460*/  F2FP.BF16.F32.PACK_AB R89, R26, R21 ;  /* 0x000000151a59723e */ /* 0x000fe400000010ff */
[----:B------:R-:W-:Y:S02]  /*7470*/  F2FP.BF16.F32.PACK_AB R90, R93, R92 ;  /* 0x0000005c5d5a723e */ /* 0x000fe400000010ff */
[----:B------:R-:W-:Y:S02]  /*7480*/  F2FP.BF16.F32.PACK_AB R91, R42, R30 ;  /* 0x0000001e2a5b723e */ /* 0x000fe400000010ff */
[----:B------:R-:W-:-:S02]  /*7490*/  F2FP.BF16.F32.PACK_AB R96, R97, R96 ;  /* 0x000000606160723e */ /* 0x000fc400000010ff */
[----:B------:R-:W-:Y:S01]  /*74a0*/  LOP3.LUT R118, R118, R3, RZ, 0x3c, !PT ;  /* 0x0000000376767212 */ /* 0x000fe200078e3cff */
[----:B------:R-:W-:Y:S01]  /*74b0*/  STSM.16.M88.4 [R6], R88 ;  /* 0x0000005806007844 */ /* 0x000fe20000000200 */
[----:B------:R-:W-:Y:S02]  /*74c0*/  MOV R102, R102 ;  /* 0x0000006600667202 */ /* 0x000fe40000000f00 */
[----:B------:R-:W-:Y:S02]  /*74d0*/  F2FP.BF16.F32.PACK_AB R97, R46, R44 ;  /* 0x0000002c2e61723e */ /* 0x000fe400000010ff */
[----:B------:R-:W-:Y:S02]  /*74e0*/  F2FP.BF16.F32.PACK_AB R98, R101, R100 ;  /* 0x000000646562723e */ /* 0x000fe400000010ff */
[----:B------:R-:W-:Y:S02]  /*74f0*/  F2FP.BF16.F32.PACK_AB R99, R154, R153 ;  /* 0x000000999a63723e */ /* 0x000fe400000010ff */
[----:B------:R-:W-:-:S02]  /*7500*/  MOV R106, R106 ;  /* 0x0000006a006a7202 */ /* 0x000fc40000000f00 */
[----:B------:R-:W-:Y:S01]  /*7510*/  MOV R3, R114 ;  /* 0x0000007200037202 */ /* 0x000fe20000000f00 */
[----:B------:R-:W-:Y:S01]  /*7520*/  STSM.16.M88.4 [R102], R96 ;  /* 0x0000006066007844 */ /* 0x000fe20000000200 */
[----:B------:R-:W-:Y:S02]  /*7530*/  F2FP.BF16.F32.PACK_AB R156, R105, R104 ;  /* 0x00000068699c723e */ /* 0x000fe400000010ff */
[----:B------:R-:W-:Y:S02]  /*7540*/  F2FP.BF16.F32.PACK_AB R157, R157, R155 ;  /* 0x0000009b9d9d723e */ /* 0x000fe400000010ff */
[----:B------:R-:W-:Y:S02]  /*7550*/  F2FP.BF16.F32.PACK_AB R158, R109, R108 ;  /* 0x0000006c6d9e723e */ /* 0x000fe400000010ff */
[----:B------:R-:W-:Y:S02]  /*7560*/  F2FP.BF16.F32.PACK_AB R159, R161, R159 ;  /* 0x0000009fa19f723e */ /* 0x000fe400000010ff */
[----:B------:R-:W-:-:S02]  /*7570*/  F2FP.BF16.F32.PACK_AB R112, R113, R112 ;  /* 0x000000707170723e */ /* 0x000fc400000010ff */
[----:B------:R-:W-:Y:S01]  /*7580*/  LOP3.LUT R4, R127, R4, RZ, 0x3c, !PT ;  /* 0x000000047f047212 */ /* 0x000fe200078e3cff */
[----:B------:R-:W-:Y:S01]  /*7590*/  STSM.16.M88.4 [R106], R156 ;  /* 0x0000009c6a007844 */ /* 0x000fe20000000200 */
[----:B------:R-:W-:Y:S02]  /*75a0*/  MOV R110, R110 ;  /* 0x0000006e006e7202 */ /* 0x000fe40000000f00 */
[----:B------:R-:W-:Y:S02]  /*75b0*/  MOV R25, R122 ;  /* 0x0000007a00197202 */ /* 0x000fe40000000f00 */
[----:B------:R-:W-:Y:S02]  /*75c0*/  F2FP.BF16.F32.PACK_AB R113, R164, R163 ;  /* 0x000000a3a471723e */ /* 0x000fe400000010ff */
[----:B------:R-:W-:Y:S02]  /*75d0*/  F2FP.BF16.F32.PACK_AB R114, R117, R116 ;  /* 0x000000747572723e */ /* 0x000fe400000010ff */
[----:B------:R-:W-:-:S02]  /*75e0*/  F2FP.BF16.F32.PACK_AB R115, R167, R166 ;  /* 0x000000a6a773723e */ /* 0x000fc400000010ff */
[----:B------:R-:W-:Y:S02]  /*75f0*/  F2FP.BF16.F32.PACK_AB R120, R121, R120 ;  /* 0x000000787978723e */ /* 0x000fe400000010ff */
[----:B------:R-:W-:Y:S01]  /*7600*/  F2FP.BF16.F32.PACK_AB R128, R129, R128 ;  /* 0x000000808180723e */ /* 0x000fe200000010ff */
[----:B------:R-:W-:Y:S01]  /*7610*/  STSM.16.M88.4 [R110], R112 ;  /* 0x000000706e007844 */ /* 0x000fe20000000200 */
[----:B------:R-:W-:Y:S02]  /*7620*/  F2FP.BF16.F32.PACK_AB R121, R169, R168 ;  /* 0x000000a8a979723e */ /* 0x000fe400000010ff */
[----:B------:R-:W-:Y:S02]  /*7630*/  F2FP.BF16.F32.PACK_AB R122, R125, R124 ;  /* 0x0000007c7d7a723e */ /* 0x000fe400000010ff */
[----:B------:R-:W-:Y:S02]  /*7640*/  F2FP.BF16.F32.PACK_AB R123, R171, R170 ;  /* 0x000000aaab7b723e */ /* 0x000fe400000010ff */
[----:B------:R-:W-:-:S02]  /*7650*/  F2FP.BF16.F32.PACK_AB R129, R131, R130 ;  /* 0x000000828381723e */ /* 0x000fc400000010ff */
[----:B------:R-:W-:Y:S01]  /*7660*/  F2FP.BF16.F32.PACK_AB R136, R137, R136 ;  /* 0x000000888988723e */ /* 0x000fe200000010ff */
[----:B------:R1:W-:Y:S01]  /*7670*/  STSM.16.M88.4 [R3], R120 ;  /* 0x0000007803007844 */ /* 0x0003e20000000200 */
[----:B------:R-:W-:Y:S02]  /*7680*/  MOV R118, R118 ;  /* 0x0000007600767202 */ /* 0x000fe40000000f00 */
[----:B------:R-:W-:Y:S02]  /*7690*/  F2FP.BF16.F32.PACK_AB R130, R133, R132 ;  /* 0x000000848582723e */ /* 0x000fe400000010ff */
[----:B------:R-:W-:Y:S02]  /*76a0*/  F2FP.BF16.F32.PACK_AB R131, R135, R134 ;  /* 0x000000868783723e */ /* 0x000fe400000010ff */
[----:B------:R-:W-:Y:S02]  /*76b0*/  F2FP.BF16.F32.PACK_AB R137, R139, R138 ;  /* 0x0000008a8b89723e */ /* 0x000fe400000010ff */
[----:B------:R-:W-:Y:S01]  /*76c0*/  F2FP.BF16.F32.PACK_AB R144, R145, R144 ;  /* 0x000000909190723e */ /* 0x000fe200000010ff */
[----:B------:R-:W-:Y:S01]  /*76d0*/  STSM.16.M88.4 [R118], R128 ;  /* 0x0000008076007844 */ /* 0x000fe20000000200 */
[----:B------:R-:W-:-:S02]  /*76e0*/  F2FP.BF16.F32.PACK_AB R138, R141, R140 ;  /* 0x0000008c8d8a723e */ /* 0x000fc400000010ff */
[----:B------:R-:W-:Y:S02]  /*76f0*/  F2FP.BF16.F32.PACK_AB R139, R143, R142 ;  /* 0x0000008e8f8b723e */ /* 0x000fe400000010ff */
[----:B------:R-:W-:Y:S02]  /*7700*/  F2FP.BF16.F32.PACK_AB R145, R147, R146 ;  /* 0x000000929391723e */ /* 0x000fe400000010ff */
[----:B------:R-:W-:Y:S01]  /*7710*/  MOV R24, R4 ;  /* 0x0000000400187202 */ /* 0x000fe20000000f00 */
[----:B------:R-:W-:Y:S01]  /*7720*/  STSM.16.M88.4 [R25], R136 ;  /* 0x0000008819007844 */ /* 0x000fe20000000200 */
[----:B------:R-:W-:Y:S01]  /*7730*/  F2FP.BF16.F32.PACK_AB R146, R149, R148 ;  /* 0x000000949592723e */ /* 0x000fe200000010ff */
[----:B------:R-:W-:Y:S01]  /*7740*/  UISETP.NE.U32.AND UP1, UPT, UR8, URZ, UPT ;  /* 0x0000003f0800728c */ /* 0x000fe2000bf25070 */
[----:B------:R-:W-:Y:S01]  /*7750*/  F2FP.BF16.F32.PACK_AB R147, R151, R150 ;  /* 0x000000969793723e */ /* 0x000fe200000010ff */
[----:B------:R-:W-:Y:S01]  /*7760*/  IMAD.U32 R4, RZ, RZ, UR4 ;  /* 0x00000004ff047e24 */ /* 0x000fe2000f8e00ff */
[----:B------:R-:W-:Y:S01]  /*7770*/  PLOP3.LUT P0, PT, PT, PT, UP0, 0x80, 0x0 ;  /* 0x000000000000781c */ /* 0x000fe20003f0f008 */
[----:B------:R-:W-:-:S02]  /*7780*/  IMAD.U32 R5, RZ, RZ, UR7 ;  /* 0x00000007ff057e24 */ /* 0x000fc4000f8e00ff */
[----:B------:R2:W-:Y:S01]  /*7790*/  STSM.16.M88.4 [R24], R144 ;  /* 0x0000009018007844 */ /* 0x0005e20000000200 */
[----:B------:R-:W-:Y:S01]  /*77a0*/  BAR.SYNC.DEFER_BLOCKING 0x1, 0x100 ;  /* 0x0044000000007b1d */ /* 0x000fe20000010000 */
[----:B------:R-:W-:-:S06]  /*77b0*/  UISETP.NE.AND.EX UP1, UPT, UR9, URZ, UPT, UP1 ;  /* 0x0000003f0900728c */ /* 0x000fcc000bf25310 */
[----:B------:R-:W-:-:S05]  /*77c0*/  PLOP3.LUT P6, PT, PT, PT, UP1, 0x80, 0x0 ;  /* 0x000000000000781c */ /* 0x000fca0003fcf018 */
[----:B------:R-:W-:-:S04]  /*77d0*/  @UP1 UIADD3 UR8, UP2, UR10, UR8, URZ ;  /* 0x000000080a081290 */ /* 0x000fc8000ff5e03f */
[----:B------:R-:W-:Y:S01]  /*77e0*/  @UP1 UIADD3.X UR9, UR11, UR9, URZ, UP2, !UPT ;  /* 0x000000090b091290 */ /* 0x000fe200097fe43f */
[----:B------:R-:W-:Y:S01]  /*77f0*/  ULDC UR4, c[0x0][0xa88] ;  /* 0x0002a20000047ab9 */ /* 0x000fe20000000800 */
[----:B0-----:R-:W-:Y:S02]  /*7800*/  IMAD.U32 R10, RZ, RZ, UR8 ;  /* 0x00000008ff0a7e24 */ /* 0x001fe4000f8e00ff */
[----:B-1----:R-:W-:Y:S01]  /*7810*/  IMAD.U32 R3, RZ, RZ, UR4 ;  /* 0x00000004ff037e24 */ /* 0x002fe2000f8e00ff */
[----:B------:R-:W3:Y:S01]  /*7820*/  @P0 LDG.E R6, desc[UR40][R4.64] ;  /* 0x0000002804060981 */ /* 0x000ee2000c1e1900 */
[----:B------:R-:W-:Y:S02]  /*7830*/  IMAD.U32 R11, RZ, RZ, UR9 ;  /* 0x00000009ff0b7e24 */ /* 0x000fe4000f8e00ff */
[----:B------:R-:W-:-:S03]  /*7840*/  IMAD R9, R191, 0x40, R2 ;  /* 0x00000040bf097824 */ /* 0x000fc600078e0202 */
[----:B------:R0:W5:Y:S01]  /*7850*/  @P6 LDG.E R3, desc[UR40][R10.64] ;  /* 0x000000280a036981 */ /* 0x000162000c1e1900 */
[----:B------:R-:W-:-:S03]  /*7860*/  IMAD.WIDE R174, R9, 0x2, R174 ;  /* 0x0000000209ae7825 */ /* 0x000fc600078e02ae */
[C---:B------:R-:W-:Y:S02]  /*7870*/  IADD3 R13, P2, R174.reuse, 0x1000, RZ ;  /* 0x00001000ae0d7810 */ /* 0x040fe40007f5e0ff */
[C---:B------:R-:W-:Y:S02]  /*7880*/  IADD3 R9, P1, R174.reuse, 0x2000, RZ ;  /* 0x00002000ae097810 */ /* 0x040fe40007f3e0ff */
[----:B------:R-:W-:Y:S02]  /*7890*/  P2R R8, PR, RZ, 0x4 ;  /* 0x00000004ff087803 */ /* 0x000fe40000000000 */
[C---:B------:R-:W-:Y:S02]  /*78a0*/  IADD3 R29, P2, R174.reuse, 0x3000, RZ ;  /* 0x00003000ae1d7810 */ /* 0x040fe40007f5e0ff */
[C---:B------:R-:W-:Y:S02]  /*78b0*/  IADD3 R33, P3, R174.reuse, 0x4000, RZ ;  /* 0x00004000ae217810 */ /* 0x040fe40007f7e0ff */
[----:B------:R-:W-:-:S02]  /*78c0*/  IADD3 R37, P4, R174, 0x5000, RZ ;  /* 0x00005000ae257810 */ /* 0x000fc40007f9e0ff */
[----:B------:R-:W-:Y:S02]  /*78d0*/  IADD3 R41, P5, R174, 0x6000, RZ ;  /* 0x00006000ae297810 */ /* 0x000fe40007fbe0ff */
[----:B------:R-:W-:Y:S02]  /*78e0*/  LOP3.LUT R12, R13, 0x380, RZ, 0xc0, !PT ;  /* 0x000003800d0c7812 */ /* 0x000fe400078ec0ff */
[----:B--2---:R-:W-:Y:S02]  /*78f0*/  LOP3.LUT R24, R9, 0x380, RZ, 0xc0, !PT ;  /* 0x0000038009187812 */ /* 0x004fe400078ec0ff */
[----:B------:R-:W-:Y:S02]  /*7900*/  LOP3.LUT R28, R29, 0x380, RZ, 0xc0, !PT ;  /* 0x000003801d1c7812 */ /* 0x000fe400078ec0ff */
[----:B------:R-:W-:Y:S02]  /*7910*/  LOP3.LUT R32, R33, 0x380, RZ, 0xc0, !PT ;  /* 0x0000038021207812 */ /* 0x000fe400078ec0ff */
[----:B------:R-:W-:-:S02]  /*7920*/  LOP3.LUT R36, R37, 0x380, RZ, 0xc0, !PT ;  /* 0x0000038025247812 */ /* 0x000fc400078ec0ff */
[----:B------:R-:W-:Y:S01]  /*7930*/  LOP3.LUT R40, R41, 0x380, RZ, 0xc0, !PT ;  /* 0x0000038029287812 */ /* 0x000fe200078ec0ff */
[----:B------:R-:W-:Y:S01]  /*7940*/  UMOV UR4, URZ ;  /* 0x0000003f00047c82 */ /* 0x000fe20008000000 */
[----:B------:R-:W-:Y:S02]  /*7950*/  SHF.R.U64 R12, R12, 0x3, RZ ;  /* 0x000000030c0c7819 */ /* 0x000fe400000012ff */
[----:B------:R-:W-:Y:S02]  /*7960*/  SHF.R.U64 R24, R24, 0x3, RZ ;  /* 0x0000000318187819 */ /* 0x000fe400000012ff */
[----:B------:R-:W-:Y:S02]  /*7970*/  SHF.R.U64 R28, R28, 0x3, RZ ;  /* 0x000000031c1c7819 */ /* 0x000fe400000012ff */
[----:B------:R-:W-:Y:S02]  /*7980*/  SHF.R.U64 R32, R32, 0x3, RZ ;  /* 0x0000000320207819 */ /* 0x000fe400000012ff */
[----:B------:R-:W-:-:S02]  /*7990*/  SHF.R.U64 R36, R36, 0x3, RZ ;  /* 0x0000000324247819 */ /* 0x000fc400000012ff */
[----:B------:R-:W-:Y:S02]  /*79a0*/  SHF.R.U64 R40, R40, 0x3, RZ ;  /* 0x0000000328287819 */ /* 0x000fe400000012ff */
[----:B------:R-:W-:Y:S02]  /*79b0*/  LOP3.LUT R12, R12, R13, RZ, 0x3c, !PT ;  /* 0x0000000d0c0c7212 */ /* 0x000fe400078e3cff */
[----:B------:R-:W-:Y:S02]  /*79c0*/  LOP3.LUT R24, R24, R9, RZ, 0x3c, !PT ;  /* 0x0000000918187212 */ /* 0x000fe400078e3cff */
[----:B------:R-:W-:Y:S02]  /*79d0*/  LOP3.LUT R28, R28, R29, RZ, 0x3c, !PT ;  /* 0x0000001d1c1c7212 */ /* 0x000fe400078e3cff */
[----:B------:R-:W-:Y:S02]  /*79e0*/  LOP3.LUT R32, R32, R33, RZ, 0x3c, !PT ;  /* 0x0000002120207212 */ /* 0x000fe400078e3cff */
[----:B------:R-:W-:-:S02]  /*79f0*/  LOP3.LUT R36, R36, R37, RZ, 0x3c, !PT ;  /* 0x0000002524247212 */ /* 0x000fc400078e3cff */
[----:B------:R-:W-:Y:S02]  /*7a00*/  LOP3.LUT R40, R40, R41, RZ, 0x3c, !PT ;  /* 0x0000002928287212 */ /* 0x000fe400078e3cff */
[----:B---3--:R-:W-:Y:S01]  /*7a10*/  @P0 R2UR UR4, R6 ;  /* 0x00000000060402ca */ /* 0x008fe200000e0000 */
[----:B0-----:R-:W-:-:S14]  /*7a20*/  @P6 BRA `(.L_x_423) ;  /* 0x0000000000106947 */ /* 0x001fdc0003800000 */
[----:B------:R-:W-:Y:S05]  /*7a30*/  @!P0 BRA `(.L_x_423) ;  /* 0x00000000000c8947 */ /* 0x000fea0003800000 */
[----:B------:R-:W2:Y:S04]  /*7a40*/  LDG.E R6, desc[UR40][R4.64] ;  /* 0x0000002804067981 */ /* 0x000ea8000c1e1900 */
[----:B-----5:R-:W2:Y:S02]  /*7a50*/  LDG.E R3, desc[UR40][R4.64+0x4] ;  /* 0x0000042804037981 */ /* 0x020ea4000c1e1900 */
[----:B--2---:R-:W-:-:S07]  /*7a60*/  IMAD.IADD R3, R3, 0x1, -R6 ;  /* 0x0000000103037824 */ /* 0x004fce00078e0a06 */
.L_x_423:
[----:B------:R-:W0:Y:S01]  /*7a70*/  SHFL.IDX PT, R4, R192, RZ, 0x1f ;  /* 0x00001fffc0047589 */ /* 0x000e2200000e0000 */
[----:B------:R-:W-:Y:S01]  /*7a80*/  ISETP.NE.AND P6, PT, R8, RZ, PT ;  /* 0x000000ff0800720c */ /* 0x000fe20003fc5270 */
        /* <DEDUP_REMOVED lines=9> */
[----:B------:R-:W-:Y:S01]  /*7b20*/  LOP3.LUT R48, R49, 0x380, RZ, 0xc0, !PT ;  /* 0x0000038031307812 */ /* 0x000fe200078ec0ff */
[--C-:B------:R-:W-:Y:S01]  /*7b30*/  IMAD.X R41, RZ, RZ, R175.reuse, P5 ;  /* 0x000000ffff297224 */ /* 0x100fe200028e06af */
[----:B------:R-:W-:Y:S01]  /*7b40*/  LOP3.LUT R52, R53, 0x380, RZ, 0xc0, !PT ;  /* 0x0000038035347812 */ /* 0x000fe200078ec0ff */
[----:B------:R-:W-:Y:S01]  /*7b50*/  USHF.R.S32.HI UR14, URZ, 0x1f, UR4 ;  /* 0x0000001f3f0e7899 */ /* 0x000fe20008011404 */
[----:B------:R-:W-:Y:S01]  /*7b60*/  SHF.R.U64 R48, R48, 0x3, RZ ;  /* 0x0000000330307819 */ /* 0x000fe200000012ff */
[----:B------:R-:W-:Y:S01]  /*7b70*/  USHF.R.S32.HI UR15, URZ, 0x1f, UR46 ;  /* 0x0000001f3f0f7899 */ /* 0x000fe2000801142e */
[----:B------:R-:W-:Y:S01]  /*7b80*/  SHF.R.U64 R44, R44, 0x3, RZ ;  /* 0x000000032c2c7819 */ /* 0x000fe200000012ff */
[----:B------:R-:W-:Y:S01]  /*7b90*/  USEL UR43, UR43, URZ, !UP0 ;  /* 0x0000003f2b2b7287 */ /* 0x000fe2000c000000 */
[----:B------:R-:W-:Y:S01]  /*7ba0*/  SHF.R.U64 R52, R52, 0x3, RZ ;  /* 0x0000000334347819 */ /* 0x000fe200000012ff */
[----:B------:R-:W-:Y:S01]  /*7bb0*/  USEL UR44, UR44, URZ, !UP0 ;  /* 0x0000003f2c2c7287 */ /* 0x000fe2000c000000 */
[----:B------:R-:W-:Y:S01]  /*7bc0*/  LOP3.LUT R48, R48, R49, RZ, 0x3c, !PT ;  /* 0x0000003130307212 */ /* 0x000fe200078e3cff */
[--C-:B------:R-:W-:Y:S01]  /*7bd0*/  IMAD.X R49, RZ, RZ, R175.reuse, P6 ;  /* 0x000000ffff317224 */ /* 0x100fe200030e06af */
[----:B------:R-:W-:Y:S01]  /*7be0*/  LOP3.LUT R44, R44, R45, RZ, 0x3c, !PT ;  /* 0x0000002d2c2c7212 */ /* 0x000fe200078e3cff */
[----:B------:R-:W-:Y:S01]  /*7bf0*/  IMAD.X R45, RZ, RZ, R175, P0 ;  /* 0x000000ffff2d7224 */ /* 0x000fe200000e06af */
[----:B0-----:R-:W-:-:S02]  /*7c00*/  ISETP.NE.AND P6, PT, R4, RZ, PT ;  /* 0x000000ff0400720c */ /* 0x001fc40003fc5270 */
[----:B------:R-:W-:Y:S01]  /*7c10*/  LOP3.LUT R52, R52, R53, RZ, 0x3c, !PT ;  /* 0x0000003534347212 */ /* 0x000fe200078e3cff */
[----:B------:R-:W-:Y:S01]  /*7c20*/  IMAD.X R53, RZ, RZ, R175, P1 ;  /* 0x000000ffff357224 */ /* 0x000fe200008e06af */
[C---:B------:R-:W-:Y:S02]  /*7c30*/  IADD3 R61, P2, R174.reuse, 0xa000, RZ ;  /* 0x0000a000ae3d7810 */ /* 0x040fe40007f5e0ff */
[C---:B------:R-:W-:Y:S02]  /*7c40*/  IADD3 R57, P3, R174.reuse, 0xb000, RZ ;  /* 0x0000b000ae397810 */ /* 0x040fe40007f7e0ff */
[C---:B------:R-:W-:Y:S02]  /*7c50*/  IADD3 R69, P4, R174.reuse, 0xc000, RZ ;  /* 0x0000c000ae457810 */ /* 0x040fe40007f9e0ff */
[C---:B------:R-:W-:Y:S02]  /*7c60*/  IADD3 R65, P5, R174.reuse, 0xd000, RZ ;  /* 0x0000d000ae417810 */ /* 0x040fe40007fbe0ff */
[----:B------:R-:W-:-:S02]  /*7c70*/  IADD3 R77, P0, R174, 0xe000, RZ ;  /* 0x0000e000ae4d7810 */ /* 0x000fc40007f1e0ff */
[----:B------:R-:W-:Y:S02]  /*7c80*/  IADD3 R5, P1, R174, 0xf000, RZ ;  /* 0x0000f000ae057810 */ /* 0x000fe40007f3e0ff */
[----:B------:R-:W-:Y:S02]  /*7c90*/  LOP3.LUT R60, R61, 0x380, RZ, 0xc0, !PT ;  /* 0x000003803d3c7812 */ /* 0x000fe400078ec0ff */
[----:B------:R-:W-:Y:S01]  /*7ca0*/  LOP3.LUT R56, R57, 0x380, RZ, 0xc0, !PT ;  /* 0x0000038039387812 */ /* 0x000fe200078ec0ff */
[----:B------:R-:W-:Y:S01]  /*7cb0*/  IMAD.X R73, RZ, RZ, R175, P1 ;  /* 0x000000ffff497224 */ /* 0x000fe200008e06af */
[----:B------:R-:W-:Y:S02]  /*7cc0*/  LOP3.LUT R68, R69, 0x380, RZ, 0xc0, !PT ;  /* 0x0000038045447812 */ /* 0x000fe400078ec0ff */
[----:B------:R-:W-:Y:S02]  /*7cd0*/  LOP3.LUT R64, R65, 0x380, RZ, 0xc0, !PT ;  /* 0x0000038041407812 */ /* 0x000fe400078ec0ff */
[----:B------:R-:W-:-:S02]  /*7ce0*/  LOP3.LUT R76, R77, 0x380, RZ, 0xc0, !PT ;  /* 0x000003804d4c7812 */ /* 0x000fc400078ec0ff */
[----:B------:R-:W-:Y:S02]  /*7cf0*/  LOP3.LUT R9, R174, 0x380, RZ, 0xc0, !PT ;  /* 0x00000380ae097812 */ /* 0x000fe400078ec0ff */
[----:B------:R-:W-:Y:S02]  /*7d00*/  LOP3.LUT R4, R5, 0x380, RZ, 0xc0, !PT ;  /* 0x0000038005047812 */ /* 0x000fe400078ec0ff */
[----:B------:R-:W-:Y:S02]  /*7d10*/  SHF.R.U64 R60, R60, 0x3, RZ ;  /* 0x000000033c3c7819 */ /* 0x000fe400000012ff */
[----:B------:R-:W-:Y:S02]  /*7d20*/  SHF.R.U64 R56, R56, 0x3, RZ ;  /* 0x0000000338387819 */ /* 0x000fe400000012ff */
[----:B------:R-:W-:Y:S02]  /*7d30*/  SHF.R.U64 R68, R68, 0x3, RZ ;  /* 0x0000000344447819 */ /* 0x000fe400000012ff */
[----:B------:R-:W-:-:S02]  /*7d40*/  SHF.R.U64 R64, R64, 0x3, RZ ;  /* 0x0000000340407819 */ /* 0x000fc400000012ff */
        /* <DEDUP_REMOVED lines=13> */
[----:B------:R-:W-:-:S02]  /*7e20*/  LOP3.LUT R174, R9, R174, RZ, 0x3c, !PT ;  /* 0x000000ae09ae7212 */ /* 0x000fc400078e3cff */
[----:B------:R-:W-:Y:S01]  /*7e30*/  LOP3.LUT R72, R4, R5, RZ, 0x3c, !PT ;  /* 0x0000000504487212 */ /* 0x000fe200078e3cff */
[----:B------:R-:W-:Y:S06]  /*7e40*/  @P6 BRA `(.L_x_424) ;  /* 0x0000000000c46947 */ /* 0x000fec0003800000 */
[----:B------:R-:W0:Y:S01]  /*7e50*/  LDC R10, c[0x0][0xbe8] ;  /* 0x0002fa00ff0a7b82 */ /* 0x000e220000000800 */
[----:B------:R-:W-:Y:S01]  /*7e60*/  IMAD.U32 R8, RZ, RZ, UR45 ;  /* 0x0000002dff087e24 */ /* 0x000fe2000f8e00ff */
[----:B------:R-:W-:Y:S01]  /*7e70*/  ULDC.64 UR10, c[0x0][0xb90] ;  /* 0x0002e400000a7ab9 */ /* 0x000fe20000000a00 */
[----:B------:R-:W-:Y:S01]  /*7e80*/  UMOV UR8, UR4 ;  /* 0x0000000400087c82 */ /* 0x000fe20008000000 */
[----:B------:R-:W-:Y:S01]  /*7e90*/  UIMAD UR7, UR15, UR10, URZ ;  /* 0x0000000a0f0772a4 */ /* 0x000fe2000f8e023f */
[----:B------:R-:W-:Y:S01]  /*7ea0*/  IMAD R8, R8, 0x40, R195 ;  /* 0x0000004008087824 */ /* 0x000fe200078e02c3 */
[----:B------:R-:W-:Y:S01]  /*7eb0*/  UMOV UR9, UR14 ;  /* 0x0000000e00097c82 */ /* 0x000fe20008000000 */
[----:B------:R-:W-:Y:S01]  /*7ec0*/  ULDC.64 UR12, c[0x0][0xb98] ;  /* 0x0002e600000c7ab9 */ /* 0x000fe20000000a00 */
[----:B------:R-:W-:Y:S01]  /*7ed0*/  UIMAD.WIDE.U32 UR8, UR46, UR10, UR8 ;  /* 0x0000000a2e0872a5 */ /* 0x000fe2000f8e0008 */
[----:B------:R-:W-:Y:S01]  /*7ee0*/  IMAD.MOV.U32 R4, RZ, RZ, R8 ;  /* 0x000000ffff047224 */ /* 0x000fe200078e0008 */
[----:B------:R-:W-:Y:S01]  /*7ef0*/  UIMAD UR7, UR46, UR11, UR7 ;  /* 0x0000000b2e0772a4 */ /* 0x000fe2000f8e0207 */
[----:B------:R-:W-:Y:S01]  /*7f00*/  IMAD.U32 R15, RZ, RZ, UR45 ;  /* 0x0000002dff0f7e24 */ /* 0x000fe2000f8e00ff */
[----:B------:R-:W-:-:S02]  /*7f10*/  UIMAD UR10, UR44, UR12, URZ ;  /* 0x0000000c2c0a72a4 */ /* 0x000fc4000f8e023f */
[----:B------:R-:W-:Y:S01]  /*7f20*/  UIADD3 UR9, UR9, UR7, URZ ;  /* 0x0000000709097290 */ /* 0x000fe2000fffe03f */
[----:B------:R-:W-:Y:S01]  /*7f30*/  IMAD R26, R15, 0x40, R16 ;  /* 0x000000400f1a7824 */ /* 0x000fe200078e0210 */
[----:B------:R-:W-:Y:S02]  /*7f40*/  UIMAD UR10, UR43, UR13, UR10 ;  /* 0x0000000d2b0a72a4 */ /* 0x000fe4000f8e020a */
[----:B------:R-:W-:Y:S01]  /*7f50*/  UIMAD.WIDE.U32 UR8, UR43, UR12, UR8 ;  /* 0x0000000c2b0872a5 */ /* 0x000fe2000f8e0008 */
[----:B0-----:R-:W-:Y:S01]  /*7f60*/  ISETP.NE.AND P0, PT, R10, 0x1, PT ;  /* 0x000000010a00780c */ /* 0x001fe20003f05270 */
[----:B-----5:R-:W-:-:S12]  /*7f70*/  IMAD R15, R3, R10, RZ ;  /* 0x0000000a030f7224 */ /* 0x020fd800078e02ff */
[----:B------:R-:W0:Y:S08]  /*7f80*/  @P0 LDC R5, c[0x0][0xbec] ;  /* 0x0002fb00ff050b82 */ /* 0x000e300000000800 */
[----:B------:R-:W1:Y:S01]  /*7f90*/  @P0 LDC R6, c[0x0][0xbf0] ;  /* 0x0002fc00ff060b82 */ /* 0x000e620000000800 */
[----:B0-----:R-:W-:-:S05]  /*7fa0*/  @P0 IMAD.HI.U32 R5, R8, R5, RZ ;  /* 0x0000000508050227 */ /* 0x001fca00078e00ff */
[----:B-1----:R-:W-:-:S04]  /*7fb0*/  @P0 SHF.R.U32.HI R4, RZ, R6, R5 ;  /* 0x00000006ff040219 */ /* 0x002fc80000011605 */
[--C-:B------:R-:W-:Y:S01]  /*7fc0*/  SHF.R.S32.HI R5, RZ, 0x1f, R4.reuse ;  /* 0x0000001fff057819 */ /* 0x100fe20000011404 */
[----:B------:R-:W-:Y:S01]  /*7fd0*/  IMAD.MOV R9, RZ, RZ, -R4 ;  /* 0x000000ffff097224 */ /* 0x000fe200078e0a04 */
[----:B------:R-:W-:-:S03]  /*7fe0*/  IADD3 R4, P0, R4, UR8, RZ ;  /* 0x0000000804047c10 */ /* 0x000fc6000ff1e0ff */
[----:B------:R-:W-:Y:S02]  /*7ff0*/  IMAD R9, R10, R9, R8 ;  /* 0x000000090a097224 */ /* 0x000fe400078e0208 */
[----:B------:R-:W-:-:S03]  /*8000*/  IMAD.U32 R8, RZ, RZ, UR10 ;  /* 0x0000000aff087e24 */ /* 0x000fc6000f8e00ff */
[----:B------:R-:W-:Y:S02]  /*8010*/  SHF.R.S32.HI R6, RZ, 0x1f, R9 ;  /* 0x0000001fff067819 */ /* 0x000fe40000011409 */
[----:B------:R-:W-:Y:S01]  /*8020*/  IADD3.X R5, R5, UR9, R8, P0, !PT ;  /* 0x0000000905057c10 */ /* 0x000fe200087fe408 */
[----:B------:R-:W-:Y:S02]  /*8030*/  ULDC.64 UR8, c[0x0][0xb88] ;  /* 0x0002e20000087ab9 */ /* 0x000fe40000000a00 */
[----:B------:R-:W-:Y:S02]  /*8040*/  IMAD R6, R6, UR8, RZ ;  /* 0x0000000806067c24 */ /* 0x000fe4000f8e02ff */
[----:B------:R-:W-:-:S04]  /*8050*/  IMAD.WIDE.U32 R4, R9, UR8, R4 ;  /* 0x0000000809047c25 */ /* 0x000fc8000f8e0004 */
[----:B------:R-:W-:Y:S01]  /*8060*/  IMAD R9, R9, UR9, R6 ;  /* 0x0000000909097c24 */ /* 0x000fe2000f8e0206 */
[----:B------:R-:W-:Y:S01]  /*8070*/  ULDC.64 UR8, c[0x0][0xb50] ;  /* 0x0002d40000087ab9 */ /* 0x000fe20000000a00 */
[----:B------:R-:W-:Y:S01]  /*8080*/  IMAD.MOV R6, RZ, RZ, -R18 ;  /* 0x000000ffff067224 */ /* 0x000fe200078e0a12 */
[----:B------:R-:W-:Y:S01]  /*8090*/  LEA R11, P0, R4, UR8, 0x2 ;  /* 0x00000008040b7c11 */ /* 0x000fe2000f8010ff */
[----:B------:R-:W-:-:S04]  /*80a0*/  IMAD.IADD R5, R5, 0x1, R9 ;  /* 0x0000000105057824 */ /* 0x000fc800078e0209 */
[----:B------:R-:W-:Y:S01]  /*80b0*/  SHFL.IDX PT, R8, R11, 0x1, 0x1c1f ;  /* 0x003c1f000b087f89 */ /* 0x000fe200000e0000 */
[----:B------:R-:W-:Y:S02]  /*80c0*/  LEA.HI.X R14, R4, UR9, R5, 0x2, P0 ;  /* 0x00000009040e7c11 */ /* 0x000fe400080f1405 */
[----:B------:R-:W-:Y:S01]  /*80d0*/  ISETP.NE.AND P0, PT, R17, R6, PT ;  /* 0x000000061100720c */ /* 0x000fe20003f05270 */
[----:B------:R-:W-:Y:S01]  /*80e0*/  SHFL.IDX PT, R4, R11, RZ, 0x1c1f ;  /* 0x001c1fff0b047589 */ /* 0x000fe200000e0000 */
[C---:B------:R-:W-:Y:S02]  /*80f0*/  VIADD R6, R26.reuse, 0x8 ;  /* 0x000000081a067836 */ /* 0x040fe40000000000 */
[-C--:B------:R-:W-:Y:S01]  /*8100*/  ISETP.GE.OR P1, PT, R26, R15.reuse, P0 ;  /* 0x0000000f1a00720c */ /* 0x080fe20000726670 */
[----:B------:R-:W0:Y:S02]  /*8110*/  SHFL.IDX PT, R5, R14, RZ, 0x1c1f ;  /* 0x001c1fff0e057589 */ /* 0x000e2400000e0000 */
[----:B------:R-:W-:-:S02]  /*8120*/  ISETP.GE.OR P0, PT, R6, R15, P0 ;  /* 0x0000000f0600720c */ /* 0x000fc40000706670 */
[----:B------:R-:W1:Y:S08]  /*8130*/  SHFL.IDX PT, R9, R14, 0x1, 0x1c1f ;  /* 0x003c1f000e097f89 */ /* 0x000e7000000e0000 */
[----:B0-----:R0:W-:Y:S04]  /*8140*/  @!P1 ST.E desc[UR40][R4.64], R20 ;  /* 0x0000001404009985 */ /* 0x0011e8000c101928 */
[----:B-1----:R0:W-:Y:S02]  /*8150*/  @!P0 ST.E desc[UR40][R8.64], R0 ;  /* 0x0000000008008985 */ /* 0x0021e4000c101928 */
.L_x_424:
[----:B------:R-:W1:Y:S01]  /*8160*/  LDC R82, c[0x0][0xbe8] ;  /* 0x0002fa00ff527b82 */ /* 0x000e620000000800 */
[----:B------:R-:W-:Y:S01]  /*8170*/  ULDC UR12, c[0x0][0xac8] ;  /* 0x0002b200000c7ab9 */ /* 0x000fe20000000800 */
[----:B------:R-:W-:Y:S01]  /*8180*/  ULDC.64 UR10, c[0x0][0xaa0] ;  /* 0x0002a800000a7ab9 */ /* 0x000fe20000000a00 */
[----:B------:R-:W-:Y:S01]  /*8190*/  ISETP.GE.AND P0, PT, R189, UR12, PT ;  /* 0x0000000cbd007c0c */ /* 0x000fe2000bf06270 */
[----:B0-----:R0:W5:Y:S01]  /*81a0*/  LD.E.128 R8, desc[UR40][R174.64] ;  /* 0x00000028ae087980 */ /* 0x001162000c101d00 */
[----:B------:R-:W-:Y:S02]  /*81b0*/  ISETP.GE.AND P1, PT, R2, UR12, PT ;  /* 0x0000000c02007c0c */ /* 0x000fe4000bf26270 */
[----:B------:R-:W-:Y:S01]  /*81c0*/  SEL R4, RZ, 0xffffffff, P0 ;  /* 0xffffffffff047807 */ /* 0x000fe20000000000 */
[----:B------:R-:W5:Y:S01]  /*81d0*/  LD.E.128 R12, desc[UR40][R12.64] ;  /* 0x000000280c0c7980 */ /* 0x000f62000c101d00 */
[----:B------:R-:W-:-:S03]  /*81e0*/  ISETP.GE.AND P0, PT, R188, UR12, PT ;  /* 0x0000000cbc007c0c */ /* 0x000fc6000bf06270 */
[----:B------:R-:W5:Y:S04]  /*81f0*/  LD.E.128 R24, desc[UR40][R24.64] ;  /* 0x0000002818187980 */ /* 0x000f68000c101d00 */
[----:B------:R-:W5:Y:S04]  /*8200*/  LD.E.128 R28, desc[UR40][R28.64] ;  /* 0x000000281c1c7980 */ /* 0x000f68000c101d00 */
[----:B------:R-:W5:Y:S01]  /*8210*/  LD.E.128 R32, desc[UR40][R32.64] ;  /* 0x0000002820207980 */ /* 0x000f62000c101d00 */
[----:B-1----:R-:W-:Y:S01]  /*8220*/  ISETP.NE.AND P2, PT, R82, 0x1, PT ;  /* 0x000000015200780c */ /* 0x002fe20003f45270 */
[----:B------:R-:W-:Y:S01]  /*8230*/  IMAD.SHL.U32 R5, R4, 0x2, RZ ;  /* 0x0000000204057824 */ /* 0x000fe200078e00ff */
[----:B------:R-:W-:Y:S01]  /*8240*/  SEL R0, RZ, 0x1, P1 ;  /* 0x00000001ff007807 */ /* 0x000fe20000800000 */
[----:B------:R-:W5:Y:S01]  /*8250*/  LD.E.128 R36, desc[UR40][R36.64] ;  /* 0x0000002824247980 */ /* 0x000f62000c101d00 */
[----:B------:R-:W-:-:S02]  /*8260*/  SEL R4, RZ, 0xffffffff, P0 ;  /* 0xffffffffff047807 */ /* 0x000fc40000000000 */
[----:B------:R-:W-:Y:S01]  /*8270*/  LOP3.LUT R0, R5, 0x2, R0, 0xe2, !PT ;  /* 0x0000000205007812 */ /* 0x000fe200078ee200 */
[----:B------:R-:W5:Y:S04]  /*8280*/  LD.E.128 R40, desc[UR40][R40.64] ;  /* 0x0000002828287980 */ /* 0x000f68000c101d00 */
[----:B------:R-:W5:Y:S02]  /*8290*/  LD.E.128 R44, desc[UR40][R44.64] ;  /* 0x000000282c2c7980 */ /* 0x000f64000c101d00 */
[----:B------:R-:W1:Y:S01]  /*82a0*/  @P2 LDC R21, c[0x0][0xbec] ;  /* 0x0002fb00ff152b82 */ /* 0x000e620000000800 */
[----:B------:R-:W-:Y:S01]  /*82b0*/  IMAD.SHL.U32 R5, R4, 0x4, RZ ;  /* 0x0000000404057824 */ /* 0x000fe200078e00ff */
[----:B------:R-:W-:Y:S01]  /*82c0*/  ISETP.GE.AND P0, PT, R187, UR12, PT ;  /* 0x0000000cbb007c0c */ /* 0x000fe2000bf06270 */
[----:B------:R-:W-:Y:S01]  /*82d0*/  UIMAD UR7, UR14, UR10, URZ ;  /* 0x0000000a0e0772a4 */ /* 0x000fe2000f8e023f */
[----:B------:R-:W5:Y:S04]  /*82e0*/  LD.E.128 R48, desc[UR40][R48.64] ;  /* 0x0000002830307980 */ /* 0x000f68000c101d00 */
[----:B------:R-:W2:Y:S01]  /*82f0*/  @P2 LDC R81, c[0x0][0xbf0] ;  /* 0x0002fc00ff512b82 */ /* 0x000ea20000000800 */
[----:B------:R-:W-:Y:S01]  /*8300*/  LOP3.LUT R4, R5, 0x4, R0, 0xe2, !PT ;  /* 0x0000000405047812 */ /* 0x000fe200078ee200 */
[----:B------:R-:W-:Y:S01]  /*8310*/  IMAD R0, R190, 0x20, R191 ;  /* 0x00000020be007824 */ /* 0x000fe200078e02bf */
[----:B------:R-:W-:Y:S01]  /*8320*/  SEL R5, RZ, 0xffffffff, P0 ;  /* 0xffffffffff057807 */ /* 0x000fe20000000000 */
[----:B------:R-:W-:Y:S01]  /*8330*/  IMAD.U32 R83, RZ, RZ, UR45 ;  /* 0x0000002dff537e24 */ /* 0x000fe2000f8e00ff */
[----:B------:R-:W-:Y:S01]  /*8340*/  UIMAD.WIDE.U32 UR8, UR4, UR10, URZ ;  /* 0x0000000a040872a5 */ /* 0x000fe2000f8e003f */
[----:B------:R-:W-:Y:S01]  /*8350*/  ISETP.GE.AND P0, PT, R186, UR12, PT ;  /* 0x0000000cba007c0c */ /* 0x000fe2000bf06270 */
[----:B------:R-:W-:Y:S01]  /*8360*/  UIMAD UR7, UR4, UR11, UR7 ;  /* 0x0000000b040772a4 */ /* 0x000fe2000f8e0207 */
[----:B------:R-:W-:Y:S01]  /*8370*/  IMAD.SHL.U32 R5, R5, 0x8, RZ ;  /* 0x0000000805057824 */ /* 0x000fe200078e00ff */
[----:B------:R-:W5:Y:S01]  /*8380*/  LD.E.128 R52, desc[UR40][R52.64] ;  /* 0x0000002834347980 */ /* 0x000f62000c101d00 */
[----:B------:R-:W-:Y:S01]  /*8390*/  ULDC.64 UR10, c[0x0][0xae8] ;  /* 0x0002ba00000a7ab9 */ /* 0x000fe20000000a00 */
[----:B------:R-:W-:Y:S01]  /*83a0*/  IMAD R80, R83, 0x40, R0 ;  /* 0x0000004053507824 */ /* 0x000fe200078e0200 */
[----:B------:R-:W-:Y:S01]  /*83b0*/  UIADD3 UR9, UR9, UR7, URZ ;  /* 0x0000000709097290 */ /* 0x000fe2000fffe03f */
[----:B------:R-:W-:Y:S01]  /*83c0*/  SEL R0, RZ, 0xffffffff, P0 ;  /* 0xffffffffff007807 */ /* 0x000fe20000000000 */
[----:B------:R-:W-:Y:S01]  /*83d0*/  UIMAD UR4, UR15, UR10, URZ ;  /* 0x0000000a0f0472a4 */ /* 0x000fe2000f8e023f */
[----:B------:R-:W-:Y:S01]  /*83e0*/  LOP3.LUT R4, R5, 0x8, R4, 0xe2, !PT ;  /* 0x0000000805047812 */ /* 0x000fe200078ee204 */
[----:B------:R-:W-:Y:S01]  /*83f0*/  UIMAD.WIDE.U32 UR8, UR46, UR10, UR8 ;  /* 0x0000000a2e0872a5 */ /* 0x000fe2000f8e0008 */
[----:B------:R-:W5:Y:S01]  /*8400*/  LD.E.128 R60, desc[UR40][R60.64] ;  /* 0x000000283c3c7980 */ /* 0x000f62000c101d00 */
[----:B------:R-:W-:Y:S01]  /*8410*/  UIMAD UR4, UR46, UR11, UR4 ;  /* 0x0000000b2e0472a4 */ /* 0x000fe2000f8e0204 */
[----:B------:R-:W-:-:S02]  /*8420*/  IMAD.SHL.U32 R5, R0, 0x10, RZ ;  /* 0x0000001000057824 */ /* 0x000fc400078e00ff */
[----:B-1----:R-:W-:Y:S01]  /*8430*/  @P2 IMAD.HI.U32 R0, R80, R21, RZ ;  /* 0x0000001550002227 */ /* 0x002fe200078e00ff */
[----:B------:R-:W-:Y:S01]  /*8440*/  ULDC.64 UR10, c[0x0][0xaf0] ;  /* 0x0002bc00000a7ab9 */ /* 0x000fe20000000a00 */
[----:B------:R-:W-:Y:S01]  /*8450*/  UIADD3 UR9, UR9, UR4, URZ ;  /* 0x0000000409097290 */ /* 0x000fe2000fffe03f */
[----:B------:R-:W5:Y:S01]  /*8460*/  LD.E.128 R56, desc[UR40][R56.64] ;  /* 0x0000002838387980 */ /* 0x000f62000c101d00 */
[----:B------:R-:W-:Y:S01]  /*8470*/  UIMAD UR4, UR44, UR10, URZ ;  /* 0x0000000a2c0472a4 */ /* 0x000fe2000f8e023f */
[----:B------:R-:W-:Y:S01]  /*8480*/  IMAD.MOV.U32 R21, RZ, RZ, R80 ;  /* 0x000000ffff157224 */ /* 0x000fe200078e0050 */
[----:B--2---:R-:W-:Y:S01]  /*8490*/  @P2 SHF.R.U32.HI R21, RZ, R81, R0 ;  /* 0x00000051ff152219 */ /* 0x004fe20000011600 */
[----:B------:R-:W-:Y:S01]  /*84a0*/  UIMAD.WIDE.U32 UR8, UR43, UR10, UR8 ;  /* 0x0000000a2b0872a5 */ /* 0x000fe2000f8e0008 */
[----:B------:R-:W5:Y:S01]  /*84b0*/  LD.E.128 R68, desc[UR40][R68.64] ;  /* 0x0000002844447980 */ /* 0x000f62000c101d00 */
[----:B------:R-:W-:Y:S01]  /*84c0*/  UIMAD UR4, UR43, UR11, UR4 ;  /* 0x0000000b2b0472a4 */ /* 0x000fe2000f8e0204 */
[----:B------:R-:W-:Y:S01]  /*84d0*/  ISETP.GE.AND P0, PT, R185, UR12, PT ;  /* 0x0000000cb9007c0c */ /* 0x000fe2000bf06270 */
[--C-:B------:R-:W-:Y:S01]  /*84e0*/  IMAD.MOV R81, RZ, RZ, -R21.reuse ;  /* 0x000000ffff517224 */ /* 0x100fe200078e0a15 */
[----:B------:R-:W-:Y:S01]  /*84f0*/  SHF.R.S32.HI R20, RZ, 0x1f, R21 ;  /* 0x0000001fff147819 */ /* 0x000fe20000011415 */
[----:B------:R-:W-:Y:S01]  /*8500*/  UIADD3 UR4, UR9, UR4, URZ ;  /* 0x0000000409047290 */ /* 0x000fe2000fffe03f */
[----:B------:R-:W-:Y:S01]  /*8510*/  LOP3.LUT R6, R5, 0x10, R4, 0xe2, !PT ;  /* 0x0000001005067812 */ /* 0x000fe200078ee204 */
[----:B------:R-:W-:Y:S01]  /*8520*/  IMAD.U32 R4, RZ, RZ, UR8 ;  /* 0x00000008ff047e24 */ /* 0x000fe2000f8e00ff */
[----:B------:R-:W-:Y:S01]  /*8530*/  SEL R0, RZ, 0xffffffff, P0 ;  /* 0xffffffffff007807 */ /* 0x000fe20000000000 */
[----:B------:R-:W-:Y:S01]  /*8540*/  IMAD.U32 R5, RZ, RZ, UR9 ;  /* 0x00000009ff057e24 */ /* 0x000fe2000f8e00ff */
[----:B------:R-:W-:Y:S01]  /*8550*/  ULDC.64 UR8, c[0x0][0xae0] ;  /* 0x0002b80000087ab9 */ /* 0x000fe20000000a00 */
[----:B------:R-:W-:Y:S01]  /*8560*/  IMAD R81, R82, R81, R80 ;  /* 0x0000005152517224 */ /* 0x000fe200078e0250 */
[----:B------:R-:W5:Y:S01]  /*8570*/  LD.E.128 R64, desc[UR40][R64.64] ;  /* 0x0000002840407980 */ /* 0x000f62000c101d00 */
[----:B------:R-:W-:-:S02]  /*8580*/  IMAD.U32 R5, RZ, RZ, UR4 ;  /* 0x00000004ff057e24 */ /* 0x000fc4000f8e00ff */
[----:B------:R-:W-:Y:S01]  /*8590*/  IMAD R20, R20, UR8, RZ ;  /* 0x0000000814147c24 */ /* 0x000fe2000f8e02ff */
[----:B------:R-:W-:Y:S01]  /*85a0*/  ISETP.GE.AND P0, PT, R194, UR12, PT ;  /* 0x0000000cc2007c0c */ /* 0x000fe2000bf06270 */
[----:B------:R-:W-:Y:S01]  /*85b0*/  IMAD.SHL.U32 R85, R0, 0x20, RZ ;  /* 0x0000002000557824 */ /* 0x000fe200078e00ff */
[----:B------:R-:W-:Y:S01]  /*85c0*/  SHF.R.S32.HI R0, RZ, 0x1f, R81 ;  /* 0x0000001fff007819 */ /* 0x000fe20000011451 */
[----:B------:R-:W5:Y:S01]  /*85d0*/  LD.E.128 R76, desc[UR40][R76.64] ;  /* 0x000000284c4c7980 */ /* 0x000f62000c101d00 */
[C---:B------:R-:W-:Y:S02]  /*85e0*/  IMAD R83, R21.reuse, UR9, R20 ;  /* 0x0000000915537c24 */ /* 0x040fe4000f8e0214 */
[----:B------:R-:W-:Y:S01]  /*85f0*/  IMAD.WIDE.U32 R4, R21, UR8, R4 ;  /* 0x0000000815047c25 */ /* 0x000fe2000f8e0004 */
[----:B------:R-:W5:Y:S01]  /*8600*/  LD.E.128 R72, desc[UR40][R72.64] ;  /* 0x0000002848487980 */ /* 0x000f62000c101d00 */
[----:B------:R-:W-:Y:S01]  /*8610*/  ULDC.64 UR8, c[0x0][0xad8] ;  /* 0x0002b60000087ab9 */ /* 0x000fe20000000a00 */
[----:B------:R-:W-:Y:S01]  /*8620*/  LOP3.LUT R6, R85, 0x20, R6, 0xe2, !PT ;  /* 0x0000002055067812 */ /* 0x000fe200078ee206 */
[----:B------:R-:W-:Y:S01]  /*8630*/  IMAD R0, R0, UR8, RZ ;  /* 0x0000000800007c24 */ /* 0x000fe2000f8e02ff */
[----:B------:R-:W-:Y:S01]  /*8640*/  @!PT LDS RZ, [RZ] ;  /* 0x00000000fffff984 */ /* 0x000fe20000000800 */
[----:B------:R-:W-:Y:S01]  /*8650*/  @!PT LDS RZ, [RZ] ;  /* 0x00000000fffff984 */ /* 0x000fe20000000800 */
[----:B------:R-:W-:Y:S01]  /*8660*/  @!PT LDS RZ, [RZ] ;  /* 0x00000000fffff984 */ /* 0x000fe20000000800 */
[----:B------:R-:W-:Y:S01]  /*8670*/  @!PT LDS RZ, [RZ] ;  /* 0x00000000fffff984 */ /* 0x000fe20000000800 */
[----:B------:R1:W-:Y:S06]  /*8680*/  MEMBAR.ALL.CTA ;  /* 0x0000000000007992 */ /* 0x0003ec0000008000 */
[----:B-1----:R-:W1:Y:S01]  /*8690*/  FENCE.VIEW.ASYNC.S ;  /* 0x00000000000073c6 */ /* 0x002e620000000000 */
[----:B------:R-:W-:Y:S01]  /*86a0*/  SEL R21, RZ, 0x40, P0 ;  /* 0x00000040ff157807 */ /* 0x000fe20000000000 */
[----:B------:R-:W-:Y:S01]  /*86b0*/  IMAD.U32 R20, RZ, RZ, UR45 ;  /* 0x0000002dff147e24 */ /* 0x000fe2000f8e00ff */
[----:B------:R-:W-:Y:S01]  /*86c0*/  ISETP.GE.AND P0, PT, R193, UR12, PT ;  /* 0x0000000cc1007c0c */ /* 0x000fe2000bf06270 */
[----:B------:R-:W-:Y:S01]  /*86d0*/  IMAD.IADD R5, R5, 0x1, R83 ;  /* 0x0000000105057824 */ /* 0x000fe200078e0253 */
[----:B------:R-:W-:Y:S01]  /*86e0*/  LOP3.LUT R6, R6, R21, RZ, 0xfc, !PT ;  /* 0x0000001506067212 */ /* 0x000fe200078efcff */
[----:B------:R-:W-:Y:S01]  /*86f0*/  IMAD R21, R81, UR9, R0 ;  /* 0x0000000951157c24 */ /* 0x000fe2000f8e0200 */
[----:B------:R-:W-:Y:S01]  /*8700*/  UIADD3 UR4, UR42, 0x28c20, URZ ;  /* 0x00028c202a047890 */ /* 0x000fe2000fffe03f */
[----:B-----5:R-:W-:Y:S01]  /*8710*/  IMAD R89, R3, R82, RZ ;  /* 0x0000005203597224 */ /* 0x020fe200078e02ff */
[----:B------:R-:W-:Y:S01]  /*8720*/  SEL R3, RZ, 0x80, P0 ;  /* 0x00000080ff037807 */ /* 0x000fe20000000000 */
[----:B------:R-:W-:Y:S01]  /*8730*/  IMAD R0, R20, 0x40, R191 ;  /* 0x0000004014007824 */ /* 0x000fe200078e02bf */
[----:B------:R-:W-:Y:S01]  /*8740*/  UPRMT UR4, URZ, 0x654, UR4 ;  /* 0x000006543f047896 */ /* 0x000fe20008000004 */
[----:B------:R-:W-:Y:S01]  /*8750*/  IMAD.WIDE.U32 R4, R81, UR8, R4 ;  /* 0x0000000851047c25 */ /* 0x000fe2000f8e0004 */
[----:B------:R-:W-:Y:S01]  /*8760*/  ULDC.64 UR8, c[0x0][0xa80] ;  /* 0x0002a00000087ab9 */ /* 0x000fe20000000a00 */
[----:B------:R-:W-:Y:S01]  /*8770*/  BSSY B1, `(.L_x_425) ;  /* 0x0000029000017945 */ /* 0x000fe20003800000 */
[----:B------:R-:W-:Y:S01]  /*8780*/  ISETP.GE.AND P0, PT, R0, R89, PT ;  /* 0x000000590000720c */ /* 0x000fe20003f06270 */
[----:B------:R-:W-:Y:S01]  /*8790*/  IMAD.IADD R5, R5, 0x1, R21 ;  /* 0x0000000105057824 */ /* 0x000fe200078e0215 */
[----:B------:R-:W-:-:S02]  /*87a0*/  LEA R86, P1, R4, UR8, 0x1 ;  /* 0x0000000804567c11 */ /* 0x000fc4000f8208ff */
[----:B------:R-:W-:Y:S02]  /*87b0*/  LOP3.LUT R3, R6, R3, RZ, 0xfc, !PT ;  /* 0x0000000306037212 */ /* 0x000fe400078efcff */
[----:B------:R-:W-:Y:S01]  /*87c0*/  LEA.HI.X R87, R4, UR9, R5, 0x1, P1 ;  /* 0x0000000904577c11 */ /* 0x000fe200088f0c05 */
[----:B-1----:R0:W1:Y:S01]  /*87d0*/  SHFL.IDX PT, R20, R86, RZ, 0x181f ;  /* 0x00181fff56147589 */ /* 0x00206200000e0000 */
[----:B------:R-:W-:Y:S03]  /*87e0*/  SYNCS.ARRIVE.TRANS64.RED.A1T0 RZ, [UR4], RZ ;  /* 0x000000ffffff79a7 */ /* 0x000fe60008100404 */
[----:B------:R0:W2:Y:S02]  /*87f0*/  SHFL.IDX PT, R21, R87, RZ, 0x181f ;  /* 0x00181fff57157589 */ /* 0x0000a400000e0000 */
        /* <DEDUP_REMOVED lines=9> */
[----:B------:R1:W-:Y:S01]  /*8890*/  @!P0 ST.E.128 desc[UR40][R4.64], R8 ;  /* 0x0000000804008985 */ /* 0x0003e2000c101d28 */
        /* <DEDUP_REMOVED lines=11> */
[-C--:B------:R-:W-:Y:S02]  /*8950*/  @!P1 LEA R8, P6, R185, R20.reuse, 0x1 ;  /* 0x00000014b9089211 */ /* 0x080fe400078c08ff */
[-C--:B------:R-:W-:Y:S02]  /*8960*/  @P0 LEA R10, P3, R194, R20.reuse, 0x1 ;  /* 0x00000014c20a0211 */ /* 0x080fe400078608ff */
        /* <DEDUP_REMOVED lines=9> */
.L_x_426:
[----:B------:R-:W-:Y:S05]  /*8a00*/  BSYNC B1 ;  /* 0x0000000000017941 */ /* 0x000fea0003800000 */
.L_x_425:
[----:B------:R-:W-:Y:S01]  /*8a10*/  VIADD R0, R0, 0x20 ;  /* 0x0000002000007836 */ /* 0x000fe20000000000 */
[----:B---3--:R4:W3:Y:S04]  /*8a20*/  SHFL.IDX PT, R9, R87, 0x1, 0x181f ;  /* 0x00381f0057097f89 */ /* 0x0088e800000e0000 */
[----:B------:R-:W-:Y:S01]  /*8a30*/  ISETP.GE.AND P0, PT, R0, R89, PT ;  /* 0x000000590000720c */ /* 0x000fe20003f06270 */
[----:B------:R4:W0:-:S12]  /*8a40*/  SHFL.IDX PT, R8, R86, 0x1, 0x181f ;  /* 0x00381f0056087f89 */ /* 0x00081800000e0000 */
[----:B----4-:R-:W-:Y:S05]  /*8a50*/  @P0 BRA `(.L_x_427) ;  /* 0x0000001000100947 */ /* 0x010fea0003800000 */
[----:B------:R-:W-:Y:S02]  /*8a60*/  ISETP.GE.AND P0, PT, R2, UR12, PT ;  /* 0x0000000c02007c0c */ /* 0x000fe4000bf06270 */
[----:B------:R-:W-:Y:S02]  /*8a70*/  ISETP.GE.AND P5, PT, R189, UR12, PT ;  /* 0x0000000cbd007c0c */ /* 0x000fe4000bfa6270 */
[----:B------:R-:W-:Y:S02]  /*8a80*/  ISETP.GE.AND P3, PT, R188, UR12, PT ;  /* 0x0000000cbc007c0c */ /* 0x000fe4000bf66270 */
[----:B------:R-:W-:Y:S02]  /*8a90*/  ISETP.GE.AND P2, PT, R187, UR12, PT ;  /* 0x0000000cbb007c0c */ /* 0x000fe4000bf46270 */
[----:B------:R-:W-:-:S05]  /*8aa0*/  ISETP.GE.AND P1, PT, R186, UR12, PT ;  /* 0x0000000cba007c0c */ /* 0x000fca000bf26270 */
[----:B0--3--:R-:W-:Y:S02]  /*8ab0*/  @!P0 IMAD.WIDE R4, R2, 0x2, R8 ;  /* 0x0000000202048825 */ /* 0x009fe400078e0208 */
[-C--:B------:R-:W-:Y:S02]  /*8ac0*/  @!P5 LEA R10, P4, R189, R8.reuse, 0x1 ;  /* 0x00000008bd0ad211 */ /* 0x080fe400078808ff */
[----:B-1----:R-:W-:Y:S01]  /*8ad0*/  @!P3 LEA R20, P6, R188, R8, 0x1 ;  /* 0x00000008bc14b211 */ /* 0x002fe200078c08ff */
[----:B------:R0:W-:Y:S01]  /*8ae0*/  @!P0 ST.E.128 desc[UR40][R4.64], R12 ;  /* 0x0000000c04008985 */ /* 0x0001e2000c101d28 */
[----:B------:R-:W-:Y:S02]  /*8af0*/  ISETP.GE.AND P0, PT, R185, UR12, PT ;  /* 0x0000000cb9007c0c */ /* 0x000fe4000bf06270 */
[----:B------:R-:W-:Y:S02]  /*8b00*/  @!P5 LEA.HI.X R11, R189, R9, R204, 0x1, P4 ;  /* 0x00000009bd0bd211 */ /* 0x000fe400020f0ccc */
[----:B------:R-:W-:-:S02]  /*8b10*/  LOP3.LUT P4, RZ, R6, 0x40, RZ, 0xc0, !PT ;  /* 0x0000004006ff7812 */ /* 0x000fc4000788c0ff */
[----:B--2---:R-:W-:Y:S01]  /*8b20*/  @!P3 LEA.HI.X R21, R188, R9, R203, 0x1, P6 ;  /* 0x00000009bc15b211 */ /* 0x004fe200030f0ccb */
[----:B------:R4:W-:Y:S01]  /*8b30*/  @!P5 ST.E.128 desc[UR40][R10.64], R28 ;  /* 0x0000001c0a00d985 */ /* 0x0009e2000c101d28 */
[----:B------:R-:W-:-:S03]  /*8b40*/  @!P2 LEA R24, P5, R187, R8, 0x1 ;  /* 0x00000008bb18a211 */ /* 0x000fc600078a08ff */
[----:B------:R4:W-:Y:S01]  /*8b50*/  @!P3 ST.E.128 desc[UR40][R20.64], R36 ;  /* 0x000000241400b985 */ /* 0x0009e2000c101d28 */
[----:B------:R-:W-:Y:S02]  /*8b60*/  @!P2 LEA.HI.X R25, R187, R9, R202, 0x1, P5 ;  /* 0x00000009bb19a211 */ /* 0x000fe400028f0cca */
[----:B0-----:R-:W-:-:S03]  /*8b70*/  @!P1 LEA R4, P6, R186, R8, 0x1 ;  /* 0x00000008ba049211 */ /* 0x001fc600078c08ff */
[----:B------:R4:W-:Y:S01]  /*8b80*/  @!P2 ST.E.128 desc[UR40][R24.64], R44 ;  /* 0x0000002c1800a985 */ /* 0x0009e2000c101d28 */
[CC--:B------:R-:W-:Y:S02]  /*8b90*/  @!P0 LEA R12, P3, R185.reuse, R8.reuse, 0x1 ;  /* 0x00000008b90c8211 */ /* 0x0c0fe400078608ff */
[----:B------:R-:W-:Y:S02]  /*8ba0*/  @P4 LEA R14, P5, R194, R8, 0x1 ;  /* 0x00000008c20e4211 */ /* 0x000fe400078a08ff */
[-C--:B------:R-:W-:Y:S02]  /*8bb0*/  @!P1 LEA.HI.X R5, R186, R9.reuse, R201, 0x1, P6 ;  /* 0x00000009ba059211 */ /* 0x080fe400030f0cc9 */
[-C--:B------:R-:W-:Y:S02]  /*8bc0*/  @!P0 LEA.HI.X R13, R185, R9.reuse, R200, 0x1, P3 ;  /* 0x00000009b90d8211 */ /* 0x080fe400018f0cc8 */
[----:B------:R-:W-:Y:S01]  /*8bd0*/  @P4 LEA.HI.X R15, R194, R9, R199, 0x1, P5 ;  /* 0x00000009c20f4211 */ /* 0x000fe200028f0cc7 */
[----:B------:R4:W-:Y:S04]  /*8be0*/  @!P1 ST.E.128 desc[UR40][R4.64], R52 ;  /* 0x0000003404009985 */ /* 0x0009e8000c101d28 */
[----:B------:R4:W-:Y:S01]  /*8bf0*/  @!P0 ST.E.128 desc[UR40][R12.64], R56 ;  /* 0x000000380c008985 */ /* 0x0009e2000c101d28 */
[----:B------:R-:W-:-:S03]  /*8c00*/  LOP3.LUT P0, RZ, R3, 0x80, RZ, 0xc0, !PT ;  /* 0x0000008003ff7812 */ /* 0x000fc6000780c0ff */
[----:B------:R4:W-:Y:S10]  /*8c10*/  @P4 ST.E.128 desc[UR40][R14.64], R64 ;  /* 0x000000400e004985 */ /* 0x0009f4000c101d28 */
[----:B------:R-:W-:Y:S05]  /*8c20*/  @!P0 BRA `(.L_x_427) ;  /* 0x0000000c009c8947 */ /* 0x000fea0003800000 */
[----:B----4-:R-:W-:-:S04]  /*8c30*/  LEA R4, P0, R193, R8, 0x1 ;  /* 0x00000008c1047211 */ /* 0x010fc800078008ff */
[----:B------:R-:W-:-:S05]  /*8c40*/  LEA.HI.X R5, R193, R9, R198, 0x1, P0 ;  /* 0x00000009c1057211 */ /* 0x000fca00000f0cc6 */
[----:B------:R0:W-:Y:S01]  /*8c50*/  ST.E.128 desc[UR40][R4.64], R72 ;  /* 0x0000004804007985 */ /* 0x0001e2000c101d28 */
[----:B------:R-:W-:Y:S05]  /*8c60*/  BRA `(.L_x_427) ;  /* 0x0000000c008c7947 */ /* 0x000fea0003800000 */
.L_x_422:
[----:B------:R-:W-:Y:S01]  /*8c70*/  ULDC.64 UR8, c[0x0][0xc00] ;  /* 0x0003000000087ab9 */ /* 0x000fe20000000a00 */
[----:B------:R-:W-:Y:S01]  /*8c80*/  ULDC UR4, c[0x0][0xa88] ;  /* 0x0002a20000047ab9 */ /* 0x000fe20000000800 */
[----:B------:R-:W-:Y:S01]  /*8c90*/  UISETP.NE.U32.AND UP0, UPT, UR8, URZ, UPT ;  /* 0x0000003f0800728c */ /* 0x000fe2000bf05070 */
[----:B------:R-:W0:Y:S03]  /*8ca0*/  LDC R13, c[0x0][0xbe8] ;  /* 0x0002fa00ff0d7b82 */ /* 0x000e260000000800 */
[----:B------:R-:W-:-:S03]  /*8cb0*/  UISETP.NE.AND.EX UP0, UPT, UR9, URZ, UPT, UP0 ;  /* 0x0000003f0900728c */ /* 0x000fc6000bf05300 */
[----:B------:R-:W-:Y:S02]  /*8cc0*/  ULDC.64 UR8, c[0x0][0xc00] ;  /* 0x0003000000087ab9 */ /* 0x000fe40000000a00 */
[----:B------:R-:W-:Y:S01]  /*8cd0*/  UIMAD.WIDE UR8, UR43, 0x4, UR8 ;  /* 0x000000042b0878a5 */ /* 0x000fe2000f8e0208 */
[----:B------:R-:W-:-:S05]  /*8ce0*/  PLOP3.LUT P1, PT, PT, PT, UP0, 0x80, 0x0 ;  /* 0x000000000000781c */ /* 0x000fca0003f2f008 */
[----:B------:R-:W-:Y:S02]  /*8cf0*/  IMAD.U32 R4, RZ, RZ, UR8 ;  /* 0x00000008ff047e24 */ /* 0x000fe4000f8e00ff */
[----:B------:R-:W-:Y:S01]  /*8d00*/  IMAD.U32 R5, RZ, RZ, UR9 ;  /* 0x00000009ff057e24 */ /* 0x000fe2000f8e00ff */
[----:B------:R-:W-:Y:S02]  /*8d10*/  ULDC.64 UR8, c[0x0][0xc08] ;  /* 0x0003020000087ab9 */ /* 0x000fe40000000a00 */
[----:B------:R-:W-:-:S03]  /*8d20*/  UISETP.NE.U32.AND UP1, UPT, UR8, URZ, UPT ;  /* 0x0000003f0800728c */ /* 0x000fc6000bf25070 */
[----:B------:R-:W2:Y:S01]  /*8d30*/  @P1 LDG.E R3, desc[UR40][R4.64] ;  /* 0x0000002804031981 */ /* 0x000ea2000c1e1900 */
[----:B------:R-:W-:Y:S01]  /*8d40*/  UISETP.NE.AND.EX UP1, UPT, UR9, URZ, UPT, UP1 ;  /* 0x0000003f0900728c */ /* 0x000fe2000bf25310 */
[----:B------:R-:W-:-:S05]  /*8d50*/  IMAD.U32 R0, RZ, RZ, UR4 ;  /* 0x00000004ff007e24 */ /* 0x000fca000f8e00ff */
[----:B------:R-:W-:-:S05]  /*8d60*/  PLOP3.LUT P2, PT, PT, PT, UP1, 0x80, 0x0 ;  /* 0x000000000000781c */ /* 0x000fca0003f4f018 */
[----:B------:R-:W-:Y:S02]  /*8d70*/  @UP1 ULDC.64 UR8, c[0x0][0xc08] ;  /* 0x0003020000081ab9 */ /* 0x000fe40000000a00 */
[----:B------:R-:W-:-:S06]  /*8d80*/  @UP1 UIMAD.WIDE UR8, UR43, 0x4, UR8 ;  /* 0x000000042b0818a5 */ /* 0x000fcc000f8e0208 */
[----:B------:R-:W-:Y:S02]  /*8d90*/  IMAD.U32 R8, RZ, RZ, UR8 ;  /* 0x00000008ff087e24 */ /* 0x000fe4000f8e00ff */
[----:B------:R-:W-:-:S05]  /*8da0*/  IMAD.U32 R9, RZ, RZ, UR9 ;  /* 0x00000009ff097e24 */ /* 0x000fca000f8e00ff */
[----:B------:R1:W5:Y:S01]  /*8db0*/  @P2 LDG.E R0, desc[UR40][R8.64] ;  /* 0x0000002808002981 */ /* 0x000362000c1e1900 */
[----:B------:R-:W-:Y:S01]  /*8dc0*/  UMOV UR4, URZ ;  /* 0x0000003f00047c82 */ /* 0x000fe20008000000 */
[----:B------:R-:W-:Y:S01]  /*8dd0*/  USHF.R.S32.HI UR11, URZ, 0x1f, UR46 ;  /* 0x0000001f3f0b7899 */ /* 0x000fe2000801142e */
[----:B------:R-:W-:Y:S02]  /*8de0*/  ISETP.GE.AND P0, PT, R197, 0x40, PT ;  /* 0x00000040c500780c */ /* 0x000fe40003f06270 */
[----:B--2---:R-:W-:-:S13]  /*8df0*/  @P1 R2UR UR4, R3 ;  /* 0x00000000030412ca */ /* 0x004fda00000e0000 */
[----:B------:R-:W-:Y:S01]  /*8e00*/  USHF.R.S32.HI UR10, URZ, 0x1f, UR4 ;  /* 0x0000001f3f0a7899 */ /* 0x000fe20008011404 */
[----:B01----:R-:W-:Y:S11]  /*8e10*/  @P2 BRA `(.L_x_428) ;  /* 0x0000000000102947 */ /* 0x003ff60003800000 */
[----:B------:R-:W-:Y:S05]  /*8e20*/  @!P1 BRA `(.L_x_428) ;  /* 0x00000000000c9947 */ /* 0x000fea0003800000 */
[----:B------:R-:W2:Y:S04]  /*8e30*/  LDG.E R3, desc[UR40][R4.64] ;  /* 0x0000002804037981 */ /* 0x000ea8000c1e1900 */
[----:B-----5:R-:W2:Y:S02]  /*8e40*/  LDG.E R0, desc[UR40][R4.64+0x4] ;  /* 0x0000042804007981 */ /* 0x020ea4000c1e1900 */
[----:B--2---:R-:W-:-:S07]  /*8e50*/  IMAD.IADD R0, R0, 0x1, -R3 ;  /* 0x0000000100007824 */ /* 0x004fce00078e0a03 */
.L_x_428:
[----:B------:R-:W-:Y:S01]  /*8e60*/  USEL UR43, UR43, URZ, !UP0 ;  /* 0x0000003f2b2b7287 */ /* 0x000fe2000c000000 */
[----:B------:R-:W-:Y:S01]  /*8e70*/  BSSY B1, `(.L_x_429) ;  /* 0x000002d000017945 */ /* 0x000fe20003800000 */
[----:B------:R-:W-:-:S03]  /*8e80*/  USEL UR44, UR44, URZ, !UP0 ;  /* 0x0000003f2c2c7287 */ /* 0x000fc6000c000000 */
[----:B------:R-:W-:Y:S09]  /*8e90*/  @P0 BRA `(.L_x_430) ;  /* 0x0000000000a80947 */ /* 0x000ff20003800000 */
[----:B------:R-:W0:Y:S01]  /*8ea0*/  S2R R4, SR_TID.X ;  /* 0x0000000000047919 */ /* 0x000e220000002100 */
[----:B------:R-:W1:Y:S01]  /*8eb0*/  LDC R6, c[0x0][0xbe8] ;  /* 0x0002fa00ff067b82 */ /* 0x000e620000000800 */
[----:B------:R-:W-:-:S04]  /*8ec0*/  IMAD.U32 R3, RZ, RZ, UR45 ;  /* 0x0000002dff037e24 */ /* 0x000fc8000f8e00ff */
[----:B0-----:R-:W-:Y:S02]  /*8ed0*/  IMAD R3, R3, 0x40, R4 ;  /* 0x0000004003037824 */ /* 0x001fe400078e0204 */
[----:B-1---5:R-:W-:Y:S02]  /*8ee0*/  IMAD R4, R0, R6, RZ ;  /* 0x0000000600047224 */ /* 0x022fe400078e02ff */
[----:B------:R-:W-:-:S05]  /*8ef0*/  VIADD R5, R3, 0xffffff80 ;  /* 0xffffff8003057836 */ /* 0x000fca0000000000 */
[----:B------:R-:W-:-:S13]  /*8f00*/  ISETP.GE.AND P0, PT, R5, R4, PT ;  /* 0x000000040500720c */ /* 0x000fda0003f06270 */
[----:B------:R-:W-:Y:S05]  /*8f10*/  @P0 BRA `(.L_x_430) ;  /* 0x0000000000880947 */ /* 0x000fea0003800000 */
[----:B------:R-:W-:Y:S01]  /*8f20*/  ISETP.NE.AND P0, PT, R6, 0x1, PT ;  /* 0x000000010600780c */ /* 0x000fe20003f05270 */
[----:B------:R-:W-:Y:S01]  /*8f30*/  ULDC.64 UR12, c[0x0][0xb90] ;  /* 0x0002e400000c7ab9 */ /* 0x000fe20000000a00 */
[----:B------:R-:W-:Y:S01]  /*8f40*/  UMOV UR8, UR4 ;  /* 0x0000000400087c82 */ /* 0x000fe20008000000 */
[----:B------:R-:W-:Y:S01]  /*8f50*/  UIMAD UR7, UR11, UR12, URZ ;  /* 0x0000000c0b0772a4 */ /* 0x000fe2000f8e023f */
[----:B------:R-:W-:Y:S02]  /*8f60*/  UMOV UR9, UR10 ;  /* 0x0000000a00097c82 */ /* 0x000fe40008000000 */
[----:B------:R-:W-:Y:S02]  /*8f70*/  UIMAD.WIDE.U32 UR8, UR46, UR12, UR8 ;  /* 0x0000000c2e0872a5 */ /* 0x000fe4000f8e0008 */
[----:B------:R-:W-:-:S03]  /*8f80*/  UIMAD UR7, UR46, UR13, UR7 ;  /* 0x0000000d2e0772a4 */ /* 0x000fc6000f8e0207 */
[----:B------:R-:W-:Y:S02]  /*8f90*/  ULDC.64 UR12, c[0x0][0xb98] ;  /* 0x0002e600000c7ab9 */ /* 0x000fe40000000a00 */
[----:B------:R-:W0:Y:S01]  /*8fa0*/  @P0 LDC R4, c[0x0][0xbec] ;  /* 0x0002fb00ff040b82 */ /* 0x000e220000000800 */
[----:B------:R-:W-:Y:S02]  /*8fb0*/  UIADD3 UR9, UR9, UR7, URZ ;  /* 0x0000000709097290 */ /* 0x000fe4000fffe03f */
[----:B------:R-:W-:Y:S02]  /*8fc0*/  UIMAD UR7, UR44, UR12, URZ ;  /* 0x0000000c2c0772a4 */ /* 0x000fe4000f8e023f */
[----:B------:R-:W-:Y:S02]  /*8fd0*/  UIMAD.WIDE.U32 UR8, UR43, UR12, UR8 ;  /* 0x0000000c2b0872a5 */ /* 0x000fe4000f8e0008 */
[----:B------:R-:W-:Y:S01]  /*8fe0*/  UIMAD UR7, UR43, UR13, UR7 ;  /* 0x0000000d2b0772a4 */ /* 0x000fe2000f8e0207 */
[----:B------:R-:W1:Y:S02]  /*8ff0*/  @P0 LDC R8, c[0x0][0xbf0] ;  /* 0x0002fc00ff080b82 */ /* 0x000e640000000800 */
[----:B------:R-:W-:Y:S01]  /*9000*/  ULDC.64 UR12, c[0x0][0xb88] ;  /* 0x0002e200000c7ab9 */ /* 0x000fe20000000a00 */
[----:B0-----:R-:W-:-:S04]  /*9010*/  @P0 IMAD.HI.U32 R3, R5, R4, RZ ;  /* 0x0000000405030227 */ /* 0x001fc800078e00ff */
[----:B------:R-:W-:Y:S01]  /*9020*/  IMAD.MOV.U32 R4, RZ, RZ, R5 ;  /* 0x000000ffff047224 */ /* 0x000fe200078e0005 */
[----:B-1----:R-:W-:Y:S01]  /*9030*/  @P0 SHF.R.U32.HI R4, RZ, R8, R3 ;  /* 0x00000008ff040219 */ /* 0x002fe20000011603 */
[----:B------:R-:W-:-:S04]  /*9040*/  IMAD.U32 R8, RZ, RZ, UR7 ;  /* 0x00000007ff087e24 */ /* 0x000fc8000f8e00ff */
[----:B------:R-:W-:-:S04]  /*9050*/  IMAD.MOV R3, RZ, RZ, -R4 ;  /* 0x000000ffff037224 */ /* 0x000fc800078e0a04 */
[----:B------:R-:W-:Y:S01]  /*9060*/  IMAD R3, R6, R3, R5 ;  /* 0x0000000306037224 */ /* 0x000fe200078e0205 */
[----:B------:R-:W-:Y:S02]  /*9070*/  SHF.R.S32.HI R5, RZ, 0x1f, R4 ;  /* 0x0000001fff057819 */ /* 0x000fe40000011404 */
[----:B------:R-:W-:Y:S02]  /*9080*/  IADD3 R4, P0, R4, UR8, RZ ;  /* 0x0000000804047c10 */ /* 0x000fe4000ff1e0ff */
[----:B------:R-:W-:Y:S02]  /*9090*/  SHF.R.S32.HI R6, RZ, 0x1f, R3 ;  /* 0x0000001fff067819 */ /* 0x000fe40000011403 */
[----:B------:R-:W-:Y:S01]  /*90a0*/  IADD3.X R5, R5, UR9, R8, P0, !PT ;  /* 0x0000000905057c10 */ /* 0x000fe200087fe408 */
[----:B------:R-:W-:Y:S02]  /*90b0*/  ULDC.64 UR8, c[0x0][0xb50] ;  /* 0x0002d40000087ab9 */ /* 0x000fe40000000a00 */
[----:B------:R-:W-:-:S02]  /*90c0*/  IMAD R6, R6, UR12, RZ ;  /* 0x0000000c06067c24 */ /* 0x000fc4000f8e02ff */
[----:B------:R-:W-:-:S04]  /*90d0*/  IMAD.WIDE.U32 R4, R3, UR12, R4 ;  /* 0x0000000c03047c25 */ /* 0x000fc8000f8e0004 */
[----:B------:R-:W-:Y:S01]  /*90e0*/  IMAD R9, R3, UR13, R6 ;  /* 0x0000000d03097c24 */ /* 0x000fe2000f8e0206 */
[----:B------:R-:W-:-:S03]  /*90f0*/  LEA R8, P0, R4, UR8, 0x2 ;  /* 0x0000000804087c11 */ /* 0x000fc6000f8010ff */
[----:B------:R-:W-:-:S05]  /*9100*/  IMAD.IADD R3, R5, 0x1, R9 ;  /* 0x0000000105037824 */ /* 0x000fca00078e0209 */
[----:B------:R-:W-:Y:S01]  /*9110*/  LEA.HI.X R9, R4, UR9, R3, 0x2, P0 ;  /* 0x0000000904097c11 */ /* 0x000fe200080f1403 */
[----:B------:R-:W-:-:S05]  /*9120*/  IMAD.MOV.U32 R3, RZ, RZ, -0x800000 ;  /* 0xff800000ff037424 */ /* 0x000fca00078e00ff */
[----:B------:R0:W-:Y:S02]  /*9130*/  STG.E desc[UR40][R8.64], R3 ;  /* 0x0000000308007986 */ /* 0x0001e4000c101928 */
.L_x_430:
[----:B------:R-:W-:Y:S05]  /*9140*/  BSYNC B1 ;  /* 0x0000000000017941 */ /* 0x000fea0003800000 */
.L_x_429:
[----:B------:R-:W-:Y:S01]  /*9150*/  ISETP.NE.AND P0, PT, R13, 0x1, PT ;  /* 0x000000010d00780c */ /* 0x000fe20003f05270 */
[----:B------:R-:W-:Y:S01]  /*9160*/  ULDC UR14, c[0x0][0xac8] ;  /* 0x0002b200000e7ab9 */ /* 0x000fe20000000800 */
[----:B------:R-:W-:Y:S01]  /*9170*/  ULDC.64 UR12, c[0x0][0xaa0] ;  /* 0x0002a800000c7ab9 */ /* 0x000fe20000000a00 */
[----:B------:R-:W-:Y:S01]  /*9180*/  ISETP.GE.AND P1, PT, R189, UR14, PT ;  /* 0x0000000ebd007c0c */ /* 0x000fe2000bf26270 */
[----:B------:R-:W-:Y:S01]  /*9190*/  UIMAD UR7, UR10, UR12, URZ ;  /* 0x0000000c0a0772a4 */ /* 0x000fe2000f8e023f */
[----:B------:R-:W-:Y:S01]  /*91a0*/  ISETP.GE.AND P2, PT, R2, UR14, PT ;  /* 0x0000000e02007c0c */ /* 0x000fe2000bf46270 */
[----:B------:R-:W-:Y:S01]  /*91b0*/  UIMAD.WIDE.U32 UR8, UR4, UR12, URZ ;  /* 0x0000000c040872a5 */ /* 0x000fe2000f8e003f */
[----:B------:R-:W-:Y:S01]  /*91c0*/  SEL R4, RZ, 0xffffffff, P1 ;  /* 0xffffffffff047807 */ /* 0x000fe20000800000 */
[----:B------:R-:W-:Y:S01]  /*91d0*/  UIMAD UR7, UR4, UR13, UR7 ;  /* 0x0000000d040772a4 */ /* 0x000fe2000f8e0207 */
[----:B0-----:R-:W-:Y:S01]  /*91e0*/  SEL R3, RZ, 0x1, P2 ;  /* 0x00000001ff037807 */ /* 0x001fe20001000000 */
[----:B------:R-:W-:Y:S01]  /*91f0*/  IMAD.U32 R8, RZ, RZ, UR45 ;  /* 0x0000002dff087e24 */ /* 0x000fe2000f8e00ff */
[----:B------:R-:W-:Y:S01]  /*9200*/  ULDC.64 UR12, c[0x0][0xae8] ;  /* 0x0002ba00000c7ab9 */ /* 0x000fe20000000a00 */
[----:B------:R-:W-:Y:S01]  /*9210*/  IMAD.SHL.U32 R4, R4, 0x2, RZ ;  /* 0x0000000204047824 */ /* 0x000fe200078e00ff */
[----:B------:R-:W0:Y:S01]  /*9220*/  @P0 LDC R5, c[0x0][0xbec] ;  /* 0x0002fb00ff050b82 */ /* 0x000e220000000800 */
[----:B------:R-:W-:Y:S01]  /*9230*/  ISETP.GE.AND P2, PT, R188, UR14, PT ;  /* 0x0000000ebc007c0c */ /* 0x000fe2000bf46270 */
[----:B------:R-:W-:Y:S01]  /*9240*/  UIADD3 UR9, UR9, UR7, URZ ;  /* 0x0000000709097290 */ /* 0x000fe2000fffe03f */
[----:B------:R-:W-:Y:S01]  /*9250*/  ISETP.GE.AND P1, PT, R187, UR14, PT ;  /* 0x0000000ebb007c0c */ /* 0x000fe2000bf26270 */
[----:B------:R-:W-:Y:S01]  /*9260*/  UIMAD UR4, UR11, UR12, URZ ;  /* 0x0000000c0b0472a4 */ /* 0x000fe2000f8e023f */
[----:B------:R-:W-:Y:S01]  /*9270*/  LOP3.LUT R4, R4, 0x2, R3, 0xe2, !PT ;  /* 0x0000000204047812 */ /* 0x000fe200078ee203 */
[----:B------:R-:W-:Y:S01]  /*9280*/  IMAD R3, R190, 0x20, R191 ;  /* 0x00000020be037824 */ /* 0x000fe200078e02bf */
[----:B------:R-:W-:Y:S01]  /*9290*/  SEL R6, RZ, 0xffffffff, P2 ;  /* 0xffffffffff067807 */ /* 0x000fe20001000000 */
[----:B------:R-:W1:Y:S01]  /*92a0*/  @P0 LDC R9, c[0x0][0xbf0] ;  /* 0x0002fc00ff090b82 */ /* 0x000e620000000800 */
[----:B------:R-:W-:Y:S01]  /*92b0*/  UIMAD UR4, UR46, UR13, UR4 ;  /* 0x0000000d2e0472a4 */ /* 0x000fe2000f8e0204 */
[----:B------:R-:W-:Y:S01]  /*92c0*/  IMAD R8, R8, 0x40, R3 ;  /* 0x0000004008087824 */ /* 0x000fe200078e0203 */
[----:B------:R-:W-:Y:S01]  /*92d0*/  UIMAD.WIDE.U32 UR8, UR46, UR12, UR8 ;  /* 0x0000000c2e0872a5 */ /* 0x000fe2000f8e0008 */
[----:B------:R-:W-:Y:S01]  /*92e0*/  IMAD.SHL.U32 R15, R6, 0x4, RZ ;  /* 0x00000004060f7824 */ /* 0x000fe200078e00ff */
[----:B------:R-:W-:Y:S01]  /*92f0*/  ULDC.64 UR10, c[0x0][0xaf0] ;  /* 0x0002bc00000a7ab9 */ /* 0x000fe20000000a00 */
[----:B------:R-:W-:Y:S01]  /*9300*/  SEL R11, RZ, 0xffffffff, P1 ;  /* 0xffffffffff0b7807 */ /* 0x000fe20000800000 */
[----:B------:R-:W-:Y:S01]  /*9310*/  UIADD3 UR9, UR9, UR4, URZ ;  /* 0x0000000409097290 */ /* 0x000fe2000fffe03f */
[----:B------:R-:W-:Y:S01]  /*9320*/  IMAD.MOV.U32 R3, RZ, RZ, R8 ;  /* 0x000000ffff037224 */ /* 0x000fe200078e0008 */
[----:B------:R-:W-:Y:S01]  /*9330*/  UIMAD UR4, UR44, UR10, URZ ;  /* 0x0000000a2c0472a4 */ /* 0x000fe2000f8e023f */
[----:B------:R-:W-:Y:S01]  /*9340*/  LOP3.LUT R10, R15, 0x4, R4, 0xe2, !PT ;  /* 0x000000040f0a7812 */ /* 0x000fe200078ee204 */
[----:B------:R-:W-:Y:S01]  /*9350*/  UIMAD.WIDE.U32 UR8, UR43, UR10, UR8 ;  /* 0x0000000a2b0872a5 */ /* 0x000fe2000f8e0008 */
[----:B------:R-:W-:Y:S01]  /*9360*/  IMAD.SHL.U32 R11, R11, 0x8, RZ ;  /* 0x000000080b0b7824 */ /* 0x000fe200078e00ff */
[----:B------:R-:W-:Y:S01]  /*9370*/  UIMAD UR4, UR43, UR11, UR4 ;  /* 0x0000000b2b0472a4 */ /* 0x000fe2000f8e0204 */
[----:B-----5:R-:W-:Y:S01]  /*9380*/  IMAD R27, R0, R13, RZ ;  /* 0x0000000d001b7224 */ /* 0x020fe200078e02ff */
[----:B------:R-:W-:Y:S01]  /*9390*/  ISETP.GE.AND P2, PT, R193, UR14, PT ;  /* 0x0000000ec1007c0c */ /* 0x000fe2000bf46270 */
[----:B0-----:R-:W-:Y:S01]  /*93a0*/  @P0 IMAD.HI.U32 R6, R8, R5, RZ ;  /* 0x0000000508060227 */ /* 0x001fe200078e00ff */
[----:B------:R-:W-:Y:S01]  /*93b0*/  UIADD3 UR4, UR9, UR4, URZ ;  /* 0x0000000409047290 */ /* 0x000fe2000fffe03f */
[----:B------:R-:W-:Y:S01]  /*93c0*/  LOP3.LUT R10, R11, 0x8, R10, 0xe2, !PT ;  /* 0x000000080b0a7812 */ /* 0x000fe200078ee20a */
[----:B------:R-:W-:Y:S01]  /*93d0*/  BSSY B1, `(.L_x_431) ;  /* 0x0000048000017945 */ /* 0x000fe20003800000 */
[----:B------:R-:W-:-:S02]  /*93e0*/  IMAD.U32 R4, RZ, RZ, UR8 ;  /* 0x00000008ff047e24 */ /* 0x000fc4000f8e00ff */
[----:B------:R-:W-:Y:S01]  /*93f0*/  IMAD.U32 R5, RZ, RZ, UR9 ;  /* 0x00000009ff057e24 */ /* 0x000fe2000f8e00ff */
[----:B------:R-:W-:Y:S01]  /*9400*/  ULDC.64 UR8, c[0x0][0xae0] ;  /* 0x0002b80000087ab9 */ /* 0x000fe20000000a00 */
[----:B-1----:R-:W-:Y:S01]  /*9410*/  @P0 SHF.R.U32.HI R3, RZ, R9, R6 ;  /* 0x00000009ff030219 */ /* 0x002fe20000011606 */
[----:B------:R-:W-:Y:S01]  /*9420*/  IMAD.U32 R5, RZ, RZ, UR4 ;  /* 0x00000004ff057e24 */ /* 0x000fe2000f8e00ff */
[----:B------:R-:W-:Y:S02]  /*9430*/  ISETP.GE.AND P0, PT, R186, UR14, PT ;  /* 0x0000000eba007c0c */ /* 0x000fe4000bf06270 */
[--C-:B------:R-:W-:Y:S01]  /*9440*/  SHF.R.S32.HI R6, RZ, 0x1f, R3.reuse ;  /* 0x0000001fff067819 */ /* 0x100fe20000011403 */
[----:B------:R-:W-:Y:S01]  /*9450*/  IMAD.MOV R9, RZ, RZ, -R3 ;  /* 0x000000ffff097224 */ /* 0x000fe200078e0a03 */
[----:B------:R-:W-:Y:S01]  /*9460*/  SEL R11, RZ, 0xffffffff, P0 ;  /* 0xffffffffff0b7807 */ /* 0x000fe20000000000 */
[----:B------:R-:W-:Y:S01]  /*9470*/  IMAD.WIDE.U32 R4, R3, UR8, R4 ;  /* 0x0000000803047c25 */ /* 0x000fe2000f8e0004 */
[----:B------:R-:W-:-:S03]  /*9480*/  ISETP.GE.AND P0, PT, R185, UR14, PT ;  /* 0x0000000eb9007c0c */ /* 0x000fc6000bf06270 */
[----:B------:R-:W-:Y:S02]  /*9490*/  IMAD R6, R6, UR8, RZ ;  /* 0x0000000806067c24 */ /* 0x000fe4000f8e02ff */
[----:B------:R-:W-:Y:S01]  /*94a0*/  IMAD R9, R13, R9, R8 ;  /* 0x000000090d097224 */ /* 0x000fe200078e0208 */
[----:B------:R-:W-:Y:S01]  /*94b0*/  SEL R8, RZ, 0xffffffff, P0 ;  /* 0xffffffffff087807 */ /* 0x000fe20000000000 */
[----:B------:R-:W-:Y:S01]  /*94c0*/  IMAD.SHL.U32 R15, R11, 0x10, RZ ;  /* 0x000000100b0f7824 */ /* 0x000fe200078e00ff */
[----:B------:R-:W-:Y:S01]  /*94d0*/  ISETP.GE.AND P0, PT, R194, UR14, PT ;  /* 0x0000000ec2007c0c */ /* 0x000fe2000bf06270 */
[----:B------:R-:W-:Y:S01]  /*94e0*/  IMAD R11, R3, UR9, R6 ;  /* 0x00000009030b7c24 */ /* 0x000fe2000f8e0206 */
[----:B------:R-:W-:Y:S01]  /*94f0*/  SHF.R.S32.HI R3, RZ, 0x1f, R9 ;  /* 0x0000001fff037819 */ /* 0x000fe20000011409 */
[----:B------:R-:W-:Y:S01]  /*9500*/  ULDC.64 UR8, c[0x0][0xad8] ;  /* 0x0002b60000087ab9 */ /* 0x000fe20000000a00 */
[----:B------:R-:W-:Y:S01]  /*9510*/  IMAD.U32 R6, RZ, RZ, UR45 ;  /* 0x0000002dff067e24 */ /* 0x000fe2000f8e00ff */
[----:B------:R-:W-:Y:S01]  /*9520*/  LOP3.LUT R10, R15, 0x10, R10, 0xe2, !PT ;  /* 0x000000100f0a7812 */ /* 0x000fe200078ee20a */
[----:B------:R-:W-:-:S02]  /*9530*/  IMAD.IADD R5, R5, 0x1, R11 ;  /* 0x0000000105057824 */ /* 0x000fc400078e020b */
[----:B------:R-:W-:Y:S02]  /*9540*/  IMAD R0, R3, UR8, RZ ;  /* 0x0000000803007c24 */ /* 0x000fe4000f8e02ff */
[----:B------:R-:W-:-:S04]  /*9550*/  IMAD.WIDE.U32 R4, R9, UR8, R4 ;  /* 0x0000000809047c25 */ /* 0x000fc8000f8e0004 */
[----:B------:R-:W-:Y:S01]  /*9560*/  IMAD R3, R9, UR9, R0 ;  /* 0x0000000909037c24 */ /* 0x000fe2000f8e0200 */
[----:B------:R-:W-:Y:S01]  /*9570*/  SEL R9, RZ, 0x40, P0 ;  /* 0x00000040ff097807 */ /* 0x000fe20000000000 */
[----:B------:R-:W-:Y:S01]  /*9580*/  IMAD R0, R6, 0x40, R191 ;  /* 0x0000004006007824 */ /* 0x000fe200078e02bf */
[----:B------:R-:W-:Y:S01]  /*9590*/  ULDC.64 UR8, c[0x0][0xa80] ;  /* 0x0002a00000087ab9 */ /* 0x000fe20000000a00 */
[----:B------:R-:W-:Y:S01]  /*95a0*/  IMAD.SHL.U32 R15, R8, 0x20, RZ ;  /* 0x00000020080f7824 */ /* 0x000fe200078e00ff */
[----:B------:R-:W-:Y:S01]  /*95b0*/  LEA R6, P1, R4, UR8, 0x1 ;  /* 0x0000000804067c11 */ /* 0x000fe2000f8208ff */
[----:B------:R-:W-:Y:S01]  /*95c0*/  IMAD.IADD R3, R5, 0x1, R3 ;  /* 0x0000000105037824 */ /* 0x000fe200078e0203 */
[----:B------:R-:W-:Y:S02]  /*95d0*/  ISETP.GE.AND P0, PT, R0, R27, PT ;  /* 0x0000001b0000720c */ /* 0x000fe40003f06270 */
[----:B------:R-:W-:Y:S01]  /*95e0*/  LOP3.LUT R10, R15, 0x20, R10, 0xe2, !PT ;  /* 0x000000200f0a7812 */ /* 0x000fe200078ee20a */
[----:B------:R0:W1:Y:S01]  /*95f0*/  SHFL.IDX PT, R8, R6, RZ, 0x181f ;  /* 0x00181fff06087589 */ /* 0x00006200000e0000 */
[----:B------:R-:W-:-:S02]  /*9600*/  LEA.HI.X R3, R4, UR9, R3, 0x1, P1 ;  /* 0x0000000904037c11 */ /* 0x000fc400088f0c03 */
[----:B------:R-:W-:Y:S02]  /*9610*/  LOP3.LUT R24, R10, R9, RZ, 0xfc, !PT ;  /* 0x000000090a187212 */ /* 0x000fe400078efcff */
[----:B------:R-:W-:Y:S01]  /*9620*/  SEL R5, RZ, 0x80, P2 ;  /* 0x00000080ff057807 */ /* 0x000fe20001000000 */
[----:B------:R0:W2:Y:S03]  /*9630*/  SHFL.IDX PT, R9, R3, RZ, 0x181f ;  /* 0x00181fff03097589 */ /* 0x0000a600000e0000 */
[----:B------:R-:W-:Y:S01]  /*9640*/  LOP3.LUT R25, R24, R5, RZ, 0xfc, !PT ;  /* 0x0000000518197212 */ /* 0x000fe200078efcff */
[----:B------:R-:W-:Y:S06]  /*9650*/  @P0 BRA `(.L_x_432) ;  /* 0x00000000007c0947 */ /* 0x000fec0003800000 */
[----:B------:R-:W-:Y:S02]  /*9660*/  ISETP.GE.AND P2, PT, R189, UR14, PT ;  /* 0x0000000ebd007c0c */ /* 0x000fe4000bf46270 */
[----:B------:R-:W-:Y:S02]  /*9670*/  ISETP.GE.AND P1, PT, R2, UR14, PT ;  /* 0x0000000e02007c0c */ /* 0x000fe4000bf26270 */
[----:B------:R-:W-:Y:S02]  /*9680*/  ISETP.GE.AND P5, PT, R188, UR14, PT ;  /* 0x0000000ebc007c0c */ /* 0x000fe4000bfa6270 */
[----:B------:R-:W-:-:S07]  /*9690*/  ISETP.GE.AND P3, PT, R187, UR14, PT ;  /* 0x0000000ebb007c0c */ /* 0x000fce000bf66270 */
[CC--:B-1----:R-:W-:Y:S02]  /*96a0*/  @!P2 LEA R10, P0, R189.reuse, R8.reuse, 0x1 ;  /* 0x00000008bd0aa211 */ /* 0x0c2fe400078008ff */
[----:B--2---:R-:W-:Y:S02]  /*96b0*/  @!P1 IMAD.WIDE R4, R2, 0x2, R8 ;  /* 0x0000000202049825 */ /* 0x004fe400078e0208 */
[----:B------:R-:W-:Y:S02]  /*96c0*/  @!P2 LEA.HI.X R11, R189, R9, R204, 0x1, P0 ;  /* 0x00000009bd0ba211 */ /* 0x000fe400000f0ccc */
[----:B------:R-:W-:Y:S01]  /*96d0*/  @!P5 LEA R12, P4, R188, R8, 0x1 ;  /* 0x00000008bc0cd211 */ /* 0x000fe200078808ff */
[----:B------:R-:W-:Y:S01]  /*96e0*/  @!P1 ST.E.128 desc[UR40][R4.64], RZ ;  /* 0x000000ff04009985 */ /* 0x000fe2000c101d28 */
[----:B------:R-:W-:Y:S02]  /*96f0*/  ISETP.GE.AND P1, PT, R185, UR14, PT ;  /* 0x0000000eb9007c0c */ /* 0x000fe4000bf26270 */
[----:B------:R-:W-:Y:S01]  /*9700*/  LOP3.LUT P0, RZ, R24, 0x40, RZ, 0xc0, !PT ;  /* 0x0000004018ff7812 */ /* 0x000fe2000780c0ff */
[----:B------:R1:W-:Y:S01]  /*9710*/  @!P2 ST.E.128 desc[UR40][R10.64], RZ ;  /* 0x000000ff0a00a985 */ /* 0x0003e2000c101d28 */
[----:B------:R-:W-:-:S02]  /*9720*/  ISETP.GE.AND P2, PT, R186, UR14, PT ;  /* 0x0000000eba007c0c */ /* 0x000fc4000bf46270 */
[-C--:B------:R-:W-:Y:S02]  /*9730*/  @!P5 LEA.HI.X R13, R188, R9.reuse, R203, 0x1, P4 ;  /* 0x00000009bc0dd211 */ /* 0x080fe400020f0ccb */
[----:B------:R-:W-:Y:S02]  /*9740*/  LOP3.LUT P4, RZ, R25, 0x80, RZ, 0xc0, !PT ;  /* 0x0000008019ff7812 */ /* 0x000fe4000788c0ff */
[CC--:B------:R-:W-:Y:S01]  /*9750*/  @!P3 LEA R14, P6, R187.reuse, R8.reuse, 0x1 ;  /* 0x00000008bb0eb211 */ /* 0x0c0fe200078c08ff */
[----:B------:R3:W-:Y:S03]  /*9760*/  @!P5 ST.E.128 desc[UR40][R12.64], RZ ;  /* 0x000000ff0c00d985 */ /* 0x0007e6000c101d28 */
[----:B------:R-:W-:Y:S02]  /*9770*/  @!P3 LEA.HI.X R15, R187, R9, R202, 0x1, P6 ;  /* 0x00000009bb0fb211 */ /* 0x000fe400030f0cca */
[----:B-1----:R-:W-:-:S02]  /*9780*/  @!P1 LEA R10, P6, R185, R8, 0x1 ;  /* 0x00000008b90a9211 */ /* 0x002fc400078c08ff */
[-C--:B------:R-:W-:Y:S01]  /*9790*/  @!P2 LEA R4, P5, R186, R8.reuse, 0x1 ;  /* 0x00000008ba04a211 */ /* 0x080fe200078a08ff */
[----:B------:R3:W-:Y:S01]  /*97a0*/  @!P3 ST.E.128 desc[UR40][R14.64], RZ ;  /* 0x000000ff0e00b985 */ /* 0x0007e2000c101d28 */
[-C--:B------:R-:W-:Y:S02]  /*97b0*/  @P0 LEA R20, P3, R194, R8.reuse, 0x1 ;  /* 0x00000008c2140211 */ /* 0x080fe400078608ff */
[-C--:B------:R-:W-:Y:S02]  /*97c0*/  @!P2 LEA.HI.X R5, R186, R9.reuse, R201, 0x1, P5 ;  /* 0x00000009ba05a211 */ /* 0x080fe400028f0cc9 */
[----:B------:R-:W-:Y:S02]  /*97d0*/  @P4 LEA R8, P5, R193, R8, 0x1 ;  /* 0x00000008c1084211 */ /* 0x000fe400078a08ff */
[-C--:B------:R-:W-:Y:S01]  /*97e0*/  @!P1 LEA.HI.X R11, R185, R9.reuse, R200, 0x1, P6 ;  /* 0x00000009b90b9211 */ /* 0x080fe200030f0cc8 */
[----:B------:R3:W-:Y:S01]  /*97f0*/  @!P2 ST.E.128 desc[UR40][R4.64], RZ ;  /* 0x000000ff0400a985 */ /* 0x0007e2000c101d28 */
[----:B------:R-:W-:-:S02]  /*9800*/  @P0 LEA.HI.X R21, R194, R9, R199, 0x1, P3 ;  /* 0x00000009c2150211 */ /* 0x000fc400018f0cc7 */
[----:B------:R-:W-:Y:S01]  /*9810*/  @P4 LEA.HI.X R9, R193, R9, R198, 0x1, P5 ;  /* 0x00000009c1094211 */ /* 0x000fe200028f0cc6 */
[----:B------:R3:W-:Y:S04]  /*9820*/  @!P1 ST.E.128 desc[UR40][R10.64], RZ ;  /* 0x000000ff0a009985 */ /* 0x0007e8000c101d28 */
[----:B------:R3:W-:Y:S04]  /*9830*/  @P0 ST.E.128 desc[UR40][R20.64], RZ ;  /* 0x000000ff14000985 */ /* 0x0007e8000c101d28 */
[----:B------:R3:W-:Y:S02]  /*9840*/  @P4 ST.E.128 desc[UR40][R8.64], RZ ;  /* 0x000000ff08004985 */ /* 0x0007e4000c101d28 */
.L_x_432:
[----:B------:R-:W-:Y:S05]  /*9850*/  BSYNC B1 ;  /* 0x0000000000017941 */ /* 0x000fea0003800000 */
.L_x_431:
[----:B------:R-:W-:Y:S01]  /*9860*/  VIADD R0, R0, 0x20 ;  /* 0x0000002000007836 */ /* 0x000fe20000000000 */
[----:B--23--:R2:W3:Y:S04]  /*9870*/  SHFL.IDX PT, R9, R3, 0x1, 0x181f ;  /* 0x00381f0003097f89 */ /* 0x00c4e800000e0000 */
        /* <DEDUP_REMOVED lines=12> */
[----:B------:R1:W-:Y:S01]  /*9940*/  @!P3 ST.E.128 desc[UR40][R4.64], RZ ;  /* 0x000000ff0400b985 */ /* 0x0003e2000c101d28 */
[----:B------:R-:W-:Y:S02]  /*9950*/  ISETP.GE.AND P3, PT, R186, UR14, PT ;  /* 0x0000000eba007c0c */ /* 0x000fe4000bf66270 */
[----:B------:R-:W-:Y:S01]  /*9960*/  @!P5 LEA.HI.X R13, R188, R9, R203, 0x1, P0 ;  /* 0x00000009bc0dd211 */ /* 0x000fe200000f0ccb */
[----:B------:R2:W-:Y:S01]  /*9970*/  @!P2 ST.E.128 desc[UR40][R10.64], RZ ;  /* 0x000000ff0a00a985 */ /* 0x0005e2000c101d28 */
[----:B------:R-:W-:-:S02]  /*9980*/  ISETP.GE.AND P2, PT, R185, UR14, PT ;  /* 0x0000000eb9007c0c */ /* 0x000fc4000bf46270 */
[----:B------:R-:W-:Y:S01]  /*9990*/  LOP3.LUT P0, RZ, R25, 0x80, RZ, 0xc0, !PT ;  /* 0x0000008019ff7812 */ /* 0x000fe2000780c0ff */
[----:B------:R2:W-:Y:S01]  /*99a0*/  @!P5 ST.E.128 desc[UR40][R12.64], RZ ;  /* 0x000000ff0c00d985 */ /* 0x0005e2000c101d28 */
[----:B------:R-:W-:-:S04]  /*99b0*/  @!P4 LEA R14, P6, R187, R8, 0x1 ;  /* 0x00000008bb0ec211 */ /* 0x000fc800078c08ff */
[----:B------:R-:W-:Y:S02]  /*99c0*/  @!P4 LEA.HI.X R15, R187, R9, R202, 0x1, P6 ;  /* 0x00000009bb0fc211 */ /* 0x000fe400030f0cca */
[----:B------:R-:W-:-:S03]  /*99d0*/  @!P3 LEA R20, P5, R186, R8, 0x1 ;  /* 0x00000008ba14b211 */ /* 0x000fc600078a08ff */
[----:B------:R2:W-:Y:S01]  /*99e0*/  @!P4 ST.E.128 desc[UR40][R14.64], RZ ;  /* 0x000000ff0e00c985 */ /* 0x0005e2000c101d28 */
[-C--:B-1----:R-:W-:Y:S02]  /*99f0*/  @!P2 LEA R4, P6, R185, R8.reuse, 0x1 ;  /* 0x00000008b904a211 */ /* 0x082fe400078c08ff */
        /* <DEDUP_REMOVED lines=10> */
.L_x_427:
[----:B------:R-:W-:Y:S05]  /*9aa0*/  BSYNC B0 ;  /* 0x0000000000007941 */ /* 0x000fea0003800000 */
.L_x_421:
[----:B------:R-:W-:Y:S02]  /*9ab0*/  ULDC UR4, c[0x0][0xc3c] ;  /* 0x00030f0000047ab9 */ /* 0x000fe40000000800 */
[----:B------:R-:W-:-:S13]  /*9ac0*/  ISETP.GE.AND P0, PT, R7, UR4, PT ;  /* 0x0000000407007c0c */ /* 0x000fda000bf06270 */
[----:B------:R-:W-:Y:S05]  /*9ad0*/  @!P0 BRA `(.L_x_433) ;  /* 0xffffff74005c8947 */ /* 0x000fea000383ffff */
[----:B------:R-:W-:Y:S05]  /*9ae0*/  EXIT ;  /* 0x000000000000794d */ /* 0x000fea0003800000 */
.L_x_388:
[----:B------:R-:W-:-:S08]  /*9af0*/  NOP ;  /* 0x0000000000007918 */ /* 0x000fd00000000000 */
[----:B------:R-:W0:-:S00]  /*9b00*/  USETMAXREG.DEALLOC.CTAPOOL 0x18 ;  /* 0x00000018000079c8 */ /* 0x000e0000080e0500 */
[----:B0-----:R-:W-:-:S06]  /*9b10*/  LOP3.LUT R0, R0, 0x3, RZ, 0xc0, !PT ;  /* 0x0000000300007812 */ /* 0x001fcc00078ec0ff */
[----:B------:R-:W0:Y:S02]  /*9b20*/  SHFL.IDX PT, R0, R0, RZ, 0x1f ;  /* 0x00001fff00007589 */ /* 0x000e2400000e0000 */
[----:B0-----:R-:W-:Y:S01]  /*9b30*/  ISETP.NE.AND P0, PT, R0, RZ, PT ;  /* 0x000000ff0000720c */ /* 0x001fe20003f05270 */
[----:B------:R-:W-:-:S03]  /*9b40*/  IMAD.MOV.U32 R0, RZ, RZ, RZ ;  /* 0x000000ffff007224 */ /* 0x000fc600078e00ff */
[----:B------:R-:W-:-:S05]  /*9b50*/  P2R R2, PR, RZ, 0x1 ;  /* 0x00000001ff027803 */ /* 0x000fca0000000000 */
[----:B------:R0:W-:Y:S04]  /*9b60*/  STL [R1+0x58], R2 ;  /* 0x0000580201007387 */ /* 0x0001e80000100800 */
[----:B------:R-:W-:Y:S05]  /*9b70*/  @!P0 BRA `(.L_x_434) ;  /* 0x00000000001c8947 */ /* 0x000fea0003800000 */
[----:B------:R-:W1:Y:S08]  /*9b80*/  S2UR UR5, SR_CgaCtaId ;  /* 0x00000000000579c3 */ /* 0x000e700000008800 */
[----:B------:R-:W-:Y:S06]  /*9b90*/  BAR.SYNC.DEFER_BLOCKING 0x5, 0x180 ;  /* 0x0146000000007b1d */ /* 0x000fec0000010000 */
[----:B------:R-:W-:-:S02]  /*9ba0*/  UMOV UR4, 0x400 ;  /* 0x0000040000047882 */ /* 0x000fc40000000000 */
[----:B-1----:R-:W-:-:S09]  /*9bb0*/  ULEA UR4, UR5, UR4, 0x18 ;  /* 0x0000000405047291 */ /* 0x002fd2000f8ec03f */
[----:B------:R-:W1:Y:S01]  /*9bc0*/  LDS.128 R16, [UR4+0x28cd0] ;  /* 0x028cd004ff107984 */ /* 0x000e620008000c00 */
[----:B------:R-:W-:Y:S06]  /*9bd0*/  BAR.ARV 0x4, 0x180 ;  /* 0x0106000000007b1d */ /* 0x000fec0000002000 */
[----:B------:R-:W-:Y:S05]  /*9be0*/  BRA `(.L_x_435) ;  /* 0x0000000400fc7947 */ /* 0x000fea0003800000 */
.L_x_434:
[----:B0-----:R-:W0:Y:S01]  /*9bf0*/  S2R R2, SR_TID.X ;  /* 0x0000000000027919 */ /* 0x001e220000002100 */
[----:B------:R-:W-:Y:S01]  /*9c00*/  ULDC UR4, c[0x0][0xc3c] ;  /* 0x00030f0000047ab9 */ /* 0x000fe20000000800 */
[----:B------:R-:W1:Y:S01]  /*9c10*/  S2UR UR6, SR_CTAID.X ;  /* 0x00000000000679c3 */ /* 0x000e620000002500 */
[----:B------:R-:W-:Y:S01]  /*9c20*/  ULDC UR5, c[0x0][0xc38] ;  /* 0x00030e0000057ab9 */ /* 0x000fe20000000800 */
[----:B0-----:R-:W-:-:S04]  /*9c30*/  LOP3.LUT R5, R2, 0x1f, RZ, 0xc0, !PT ;  /* 0x0000001f02057812 */ /* 0x001fc800078ec0ff */
[----:B------:R-:W-:-:S04]  /*9c40*/  ISETP.NE.AND P0, PT, R5, 0x1f, PT ;  /* 0x0000001f0500780c */ /* 0x000fc80003f05270 */
[----:B------:R-:W-:-:S13]  /*9c50*/  ISETP.GE.OR P1, PT, R5, UR4, !P0 ;  /* 0x0000000405007c0c */ /* 0x000fda000c726670 */
[----:B------:R-:W0:Y:S02]  /*9c60*/  @!P1 LDC.64 R2, c[0x0][0xc80] ;  /* 0x00032000ff029b82 */ /* 0x000e240000000a00 */
[----:B0-----:R-:W-:-:S05]  /*9c70*/  @!P1 IMAD.WIDE.U32 R2, R5, 0x4, R2 ;  /* 0x0000000405029825 */ /* 0x001fca00078e0002 */
[----:B------:R-:W2:Y:S01]  /*9c80*/  @!P1 LDG.E R0, desc[UR40][R2.64] ;  /* 0x0000002802009981 */ /* 0x000ea2000c1e1900 */
[C---:B------:R-:W-:Y:S01]  /*9c90*/  ISETP.NE.AND P1, PT, R5.reuse, RZ, PT ;  /* 0x000000ff0500720c */ /* 0x040fe20003f25270 */
[----:B------:R-:W-:Y:S01]  /*9ca0*/  UMOV UR4, URZ ;  /* 0x0000003f00047c82 */ /* 0x000fe20008000000 */
[C---:B------:R-:W-:Y:S01]  /*9cb0*/  ISETP.GE.U32.AND P2, PT, R5.reuse, 0x2, PT ;  /* 0x000000020500780c */ /* 0x040fe20003f46070 */
[----:B------:R-:W-:Y:S01]  /*9cc0*/  IMAD.MOV.U32 R16, RZ, RZ, RZ ;  /* 0x000000ffff107224 */ /* 0x000fe200078e00ff */
[C---:B------:R-:W-:Y:S02]  /*9cd0*/  ISETP.GE.U32.AND P3, PT, R5.reuse, 0x4, PT ;  /* 0x000000040500780c */ /* 0x040fe40003f66070 */
[C---:B------:R-:W-:Y:S02]  /*9ce0*/  ISETP.GE.U32.AND P4, PT, R5.reuse, 0x8, PT ;  /* 0x000000080500780c */ /* 0x040fe40003f86070 */
[----:B------:R-:W-:Y:S01]  /*9cf0*/  ISETP.GE.U32.AND P5, PT, R5, 0x10, PT ;  /* 0x000000100500780c */ /* 0x000fe20003fa6070 */
[----:B--2---:R-:W0:Y:S02]  /*9d00*/  SHFL.UP PT, R4, R0, 0x1, RZ ;  /* 0x0420000000047989 */ /* 0x004e2400000e00ff */
[----:B0-----:R-:W-:-:S05]  /*9d10*/  SEL R7, R4, RZ, P1 ;  /* 0x000000ff04077207 */ /* 0x001fca0000800000 */
[----:B------:R-:W-:-:S05]  /*9d20*/  IMAD.IADD R7, R0, 0x1, R7 ;  /* 0x0000000100077824 */ /* 0x000fca00078e0207 */
[----:B------:R-:W0:Y:S02]  /*9d30*/  SHFL.UP PT, R4, R7, 0x2, RZ ;  /* 0x0440000007047989 */ /* 0x000e2400000e00ff */
        /* <DEDUP_REMOVED lines=11> */
[----:B------:R-:W0:Y:S02]  /*9df0*/  SHFL.IDX PT, R4, R2, 0x1f, 0x1f ;  /* 0x03e01f0002047f89 */ /* 0x000e2400000e0000 */
[----:B0-----:R-:W-:-:S04]  /*9e00*/  IMAD R4, R4, UR5, RZ ;  /* 0x0000000504047c24 */ /* 0x001fc8000f8e02ff */
[----:B------:R-:W-:Y:S01]  /*9e10*/  IMAD.MOV.U32 R7, RZ, RZ, R4 ;  /* 0x000000ffff077224 */ /* 0x000fe200078e0004 */
[----:B-1----:R-:W-:-:S13]  /*9e20*/  ISETP.GT.AND P6, PT, R4, UR6, PT ;  /* 0x0000000604007c0c */ /* 0x002fda000bfc4270 */
[----:B------:R-:W-:Y:S05]  /*9e30*/  @P6 BRA `(.L_x_436) ;  /* 0x0000000000a06947 */ /* 0x000fea0003800000 */
[----:B------:R-:W0:Y:S01]  /*9e40*/  LDC R6, c[0x0][0xc3c] ;  /* 0x00030f00ff067b82 */ /* 0x000e220000000800 */
[----:B------:R-:W-:Y:S01]  /*9e50*/  IMAD.MOV.U32 R4, RZ, RZ, R7 ;  /* 0x000000ffff047224 */ /* 0x000fe200078e0007 */
[----:B------:R-:W-:Y:S01]  /*9e60*/  UMOV UR4, URZ ;  /* 0x0000003f00047c82 */ /* 0x000fe20008000000 */
[----:B------:R-:W-:Y:S01]  /*9e70*/  ULDC UR7, c[0x0][0xc3c] ;  /* 0x00030f0000077ab9 */ /* 0x000fe20000000800 */
[----:B------:R-:W-:-:S05]  /*9e80*/  ULDC UR5, c[0x0][0xc38] ;  /* 0x00030e0000057ab9 */ /* 0x000fca0000000800 */
.L_x_440:
[----:B------:R-:W-:Y:S01]  /*9e90*/  UIADD3 UR4, UR4, 0x1f, URZ ;  /* 0x0000001f04047890 */ /* 0x000fe2000fffe03f */
[----:B------:R-:W-:-:S05]  /*9ea0*/  IMAD.U32 R19, RZ, RZ, UR7 ;  /* 0x00000007ff137e24 */ /* 0x000fca000f8e00ff */
[----:B0-----:R-:W-:-:S13]  /*9eb0*/  ISETP.LE.AND P6, PT, R6, UR4, PT ;  /* 0x0000000406007c0c */ /* 0x001fda000bfc3270 */
[----:B------:R-:W-:Y:S05]  /*9ec0*/  @P6 BRA `(.L_x_437) ;  /* 0x0000000400206947 */ /* 0x000fea0003800000 */
[----:B------:R-:W-:Y:S01]  /*9ed0*/  VIADD R7, R5, UR4 ;  /* 0x0000000405077c36 */ /* 0x000fe20008000000 */
[----:B------:R-:W-:Y:S01]  /*9ee0*/  BSSY B0, `(.L_x_438) ;  /* 0x0000007000007945 */ /* 0x000fe20003800000 */
[----:B------:R-:W-:-:S03]  /*9ef0*/  IMAD.MOV.U32 R0, RZ, RZ, RZ ;  /* 0x000000ffff007224 */ /* 0x000fc600078e00ff */
[----:B------:R-:W-:-:S13]  /*9f00*/  ISETP.GE.OR P6, PT, R7, R6, !P0 ;  /* 0x000000060700720c */ /* 0x000fda00047c6670 */
[----:B------:R-:W-:Y:S05]  /*9f10*/  @P6 BRA `(.L_x_439) ;  /* 0x00000000000c6947 */ /* 0x000fea0003800000 */
[----:B------:R-:W0:Y:S02]  /*9f20*/  LDC.64 R2, c[0x0][0xc80] ;  /* 0x00032000ff027b82 */ /* 0x000e240000000a00 */
[----:B0-----:R-:W-:-:S05]  /*9f30*/  IMAD.WIDE R2, R7, 0x4, R2 ;  /* 0x0000000407027825 */ /* 0x001fca00078e0202 */
[----:B------:R0:W5:Y:S02]  /*9f40*/  LDG.E R0, desc[UR40][R2.64] ;  /* 0x0000002802007981 */ /* 0x000164000c1e1900 */
.L_x_439:
[----:B------:R-:W-:Y:S05]  /*9f50*/  BSYNC B0 ;  /* 0x0000000000007941 */ /* 0x000fea0003800000 */
.L_x_438:
[----:B0----5:R-:W0:Y:S02]  /*9f60*/  SHFL.UP PT, R2, R0, 0x1, RZ ;  /* 0x0420000000027989 */ /* 0x021e2400000e00ff */
        /* <DEDUP_REMOVED lines=16> */
[----:B------:R-:W-:-:S05]  /*a070*/  IMAD.IADD R4, R3, 0x1, R4 ;  /* 0x0000000103047824 */ /* 0x000fca00078e0204 */
[----:B------:R-:W-:-:S13]  /*a080*/  ISETP.GT.AND P6, PT, R4, UR6, PT ;  /* 0x0000000604007c0c */ /* 0x000fda000bfc4270 */
[----:B------:R-:W-:Y:S05]  /*a090*/  @!P6 BRA `(.L_x_440) ;  /* 0xfffffffc007ce947 */ /* 0x000fea000383ffff */
[----:B------:R-:W-:Y:S02]  /*a0a0*/  IMAD.MOV.U32 R2, RZ, RZ, R9 ;  /* 0x000000ffff027224 */ /* 0x000fe400078e0009 */
[----:B------:R-:W-:-:S07]  /*a0b0*/  IMAD.MOV.U32 R7, RZ, RZ, R3 ;  /* 0x000000ffff077224 */ /* 0x000fce00078e0003 */
.L_x_436:
[----:B------:R-:W-:-:S04]  /*a0c0*/  IMAD.IADD R7, R4, 0x1, -R7 ;  /* 0x0000000104077824 */ /* 0x000fc800078e0a07 */
[----:B------:R-:W-:-:S05]  /*a0d0*/  IMAD R3, R2, UR5, R7 ;  /* 0x0000000502037c24 */ /* 0x000fca000f8e0207 */
[----:B------:R-:W-:-:S13]  /*a0e0*/  ISETP.GT.AND P0, PT, R3, UR6, PT ;  /* 0x0000000603007c0c */ /* 0x000fda000bf04270 */
[----:B------:R-:W-:-:S04]  /*a0f0*/  VOTE.ANY R6, PT, !P0 ;  /* 0x0000000000067806 */ /* 0x000fc800040e0100 */
[----:B------:R-:W0:Y:S01]  /*a100*/  POPC R19, R6 ;  /* 0x0000000600137309 */ /* 0x000e220000000000 */
[----:B------:R-:W-:Y:S01]  /*a110*/  ISETP.NE.AND P0, PT, R6, RZ, PT ;  /* 0x000000ff0600720c */ /* 0x000fe20003f05270 */
[----:B0-----:R-:W0:Y:S02]  /*a120*/  SHFL.IDX PT, R0, R0, R19, 0x1f ;  /* 0x00001f1300007589 */ /* 0x001e2400000e0000 */
[----:B0-----:R-:W-:-:S04]  /*a130*/  IABS R4, R0 ;  /* 0x0000000000047213 */ /* 0x001fc80000000000 */
[----:B------:R-:W0:Y:S08]  /*a140*/  I2F.RP R8, R4 ;  /* 0x0000000400087306 */ /* 0x000e300000209400 */
[----:B0-----:R-:W0:Y:S02]  /*a150*/  MUFU.RCP R8, R8 ;  /* 0x0000000800087308 */ /* 0x001e240000001000 */
[----:B0-----:R-:W-:-:S06]  /*a160*/  VIADD R3, R8, 0xffffffe ;  /* 0x0ffffffe08037836 */ /* 0x001fcc0000000000 */
[----:B------:R-:W0:Y:S02]  /*a170*/  F2I.FTZ.U32.TRUNC.NTZ R3, R3 ;  /* 0x0000000300037305 */ /* 0x000e24000021f000 */
[----:B0-----:R-:W-:Y:S01]  /*a180*/  IMAD.MOV R11, RZ, RZ, -R3 ;  /* 0x000000ffff0b7224 */ /* 0x001fe200078e0a03 */
[----:B------:R-:W-:Y:S06]  /*a190*/  @!P0 BRA `(.L_x_441) ;  /* 0x0000000000088947 */ /* 0x000fec0003800000 */
[----:B------:R-:W-:-:S05]  /*a1a0*/  VIADD R9, R19, 0xffffffff ;  /* 0xffffffff13097836 */ /* 0x000fca0000000000 */
[----:B------:R0:W1:Y:S02]  /*a1b0*/  SHFL.IDX PT, R16, R2, R9, 0x1f ;  /* 0x00001f0902107589 */ /* 0x00006400000e0000 */
.L_x_441:
[----:B-1----:R-:W-:Y:S01]  /*a1c0*/  IMAD R16, R16, UR5, R7 ;  /* 0x0000000510107c24 */ /* 0x002fe2000f8e0207 */
[----:B------:R-:W-:Y:S01]  /*a1d0*/  IABS R6, R0 ;  /* 0x0000000000067213 */ /* 0x000fe20000000000 */
[----:B------:R-:W-:Y:S02]  /*a1e0*/  IMAD R7, R11, R4, RZ ;  /* 0x000000040b077224 */ /* 0x000fe400078e02ff */
[----:B0-----:R-:W-:Y:S02]  /*a1f0*/  IMAD.MOV.U32 R2, RZ, RZ, RZ ;  /* 0x000000ffff027224 */ /* 0x001fe400078e00ff */
[----:B------:R-:W-:Y:S02]  /*a200*/  IMAD.MOV R6, RZ, RZ, -R6 ;  /* 0x000000ffff067224 */ /* 0x000fe400078e0a06 */
[----:B------:R-:W-:Y:S01]  /*a210*/  IMAD.HI.U32 R2, R3, R7, R2 ;  /* 0x0000000703027227 */ /* 0x000fe200078e0002 */
[----:B------:R-:W-:-:S03]  /*a220*/  IADD3 R7, -R16, UR6, RZ ;  /* 0x0000000610077c10 */ /* 0x000fc6000fffe1ff */
[----:B------:R-:W-:Y:S01]  /*a230*/  VIADD R19, R19, UR4 ;  /* 0x0000000413137c36 */ /* 0x000fe20008000000 */
[----:B------:R-:W-:-:S05]  /*a240*/  IABS R3, R7 ;  /* 0x0000000700037213 */ /* 0x000fca0000000000 */
[----:B------:R-:W-:-:S04]  /*a250*/  IMAD.HI.U32 R2, R2, R3, RZ ;  /* 0x0000000302027227 */ /* 0x000fc800078e00ff */
[----:B------:R-:W-:-:S05]  /*a260*/  IMAD R3, R2, R6, R3 ;  /* 0x0000000602037224 */ /* 0x000fca00078e0203 */
[----:B------:R-:W-:-:S13]  /*a270*/  ISETP.GT.U32.AND P1, PT, R4, R3, PT ;  /* 0x000000030400720c */ /* 0x000fda0003f24070 */
[----:B------:R-:W-:Y:S02]  /*a280*/  @!P1 IMAD.IADD R3, R3, 0x1, -R4 ;  /* 0x0000000103039824 */ /* 0x000fe400078e0a04 */
[----:B------:R-:W-:Y:S01]  /*a290*/  @!P1 VIADD R2, R2, 0x1 ;  /* 0x0000000102029836 */ /* 0x000fe20000000000 */
[----:B------:R-:W-:Y:S02]  /*a2a0*/  ISETP.NE.AND P1, PT, R0, RZ, PT ;  /* 0x000000ff0000720c */ /* 0x000fe40003f25270 */
[----:B------:R-:W-:Y:S02]  /*a2b0*/  ISETP.GE.U32.AND P0, PT, R3, R4, PT ;  /* 0x000000040300720c */ /* 0x000fe40003f06070 */
[----:B------:R-:W-:-:S04]  /*a2c0*/  LOP3.LUT R3, R7, R0, RZ, 0x3c, !PT ;  /* 0x0000000007037212 */ /* 0x000fc800078e3cff */
[----:B------:R-:W-:-:S07]  /*a2d0*/  ISETP.GE.AND P2, PT, R3, RZ, PT ;  /* 0x000000ff0300720c */ /* 0x000fce0003f46270 */
[----:B------:R-:W-:-:S06]  /*a2e0*/  @P0 VIADD R2, R2, 0x1 ;  /* 0x0000000102020836 */ /* 0x000fcc0000000000 */
[----:B------:R-:W-:Y:S01]  /*a2f0*/  @!P2 IMAD.MOV R2, RZ, RZ, -R2 ;  /* 0x000000ffff02a224 */ /* 0x000fe200078e0a02 */
[----:B------:R-:W-:-:S05]  /*a300*/  @!P1 LOP3.LUT R2, RZ, R0, RZ, 0x33, !PT ;  /* 0x00000000ff029212 */ /* 0x000fca00078e33ff */
[--C-:B------:R-:W-:Y:S02]  /*a310*/  IMAD.MOV R17, RZ, RZ, -R2.reuse ;  /* 0x000000ffff117224 */ /* 0x100fe400078e0a02 */
[----:B------:R-:W-:Y:S02]  /*a320*/  IMAD.MOV.U32 R18, RZ, RZ, R2 ;  /* 0x000000ffff127224 */ /* 0x000fe400078e0002 */
[----:B------:R-:W-:Y:S01]  /*a330*/  IMAD R17, R0, R17, R7 ;  /* 0x0000001100117224 */ /* 0x000fe200078e0207 */
[----:B------:R-:W-:Y:S06]  /*a340*/  BRA `(.L_x_442) ;  /* 0x00000000000c7947 */ /* 0x000fec0003800000 */
.L_x_437:
[----:B------:R-:W-:Y:S02]  /*a350*/  IMAD.MOV.U32 R17, RZ, RZ, RZ ;  /* 0x000000ffff117224 */ /* 0x000fe400078e00ff */
[----:B------:R-:W-:Y:S02]  /*a360*/  IMAD.U32 R16, RZ, RZ, UR6 ;  /* 0x00000006ff107e24 */ /* 0x000fe4000f8e00ff */
[----:B------:R-:W-:-:S07]  /*a370*/  IMAD.MOV.U32 R18, RZ, RZ, RZ ;  /* 0x000000ffff127224 */ /* 0x000fce00078e00ff */
.L_x_442:
[----:B------:R-:W-:-:S13]  /*a380*/  ISETP.NE.AND P0, PT, R5, RZ, PT ;  /* 0x000000ff0500720c */ /* 0x000fda0003f05270 */
[----:B------:R-:W0:Y:S01]  /*a390*/  @!P0 S2R R3, SR_CgaCtaId ;  /* 0x0000000000038919 */ /* 0x000e220000008800 */
[----:B------:R-:W-:-:S04]  /*a3a0*/  @!P0 MOV R0, 0x400 ;  /* 0x0000040000008802 */ /* 0x000fc80000000f00 */
[----:B0-----:R-:W-:-:S05]  /*a3b0*/  @!P0 LEA R0, R3, R0, 0x18 ;  /* 0x0000000003008211 */ /* 0x001fca00078ec0ff */
[----:B------:R0:W-:Y:S01]  /*a3c0*/  @!P0 STS.128 [R0+0x28cd0], R16 ;  /* 0x028cd01000008388 */ /* 0x0001e20000000c00 */
[----:B------:R-:W-:Y:S06]  /*a3d0*/  BAR.ARV 0x5, 0x180 ;  /* 0x0146000000007b1d */ /* 0x000fec0000002000 */
.L_x_435:
[----:B0-----:R-:W-:Y:S01]  /*a3e0*/  IMAD.MOV.U32 R0, RZ, RZ, 0x1 ;  /* 0x00000001ff007424 */ /* 0x001fe200078e00ff */
[----:B------:R0:W-:Y:S01]  /*a3f0*/  STL [R1+0x3c], RZ ;  /* 0x00003cff01007387 */ /* 0x0001e20000100800 */
[----:B------:R-:W-:Y:S02]  /*a400*/  ULDC UR4, c[0x0][0xc3c] ;  /* 0x00030f0000047ab9 */ /* 0x000fe40000000800 */
[----:B-1----:R-:W-:Y:S01]  /*a410*/  ISETP.GE.AND P0, PT, R19, UR4, PT ;  /* 0x0000000413007c0c */ /* 0x002fe2000bf06270 */
[----:B------:R0:W-:Y:S04]  /*a420*/  STL [R1+0x10], R0 ;  /* 0x0000100001007387 */ /* 0x0001e80000100800 */
[----:B------:R0:W-:Y:S08]  /*a430*/  STL [R1+0x8], RZ ;  /* 0x000008ff01007387 */ /* 0x0001f00000100800 */
[----:B0-----:R-:W-:Y:S05]  /*a440*/  @P0 BRA `(.L_x_443) ;  /* 0x0000005c00e40947 */ /* 0x001fea0003800000 */
[----:B------:R-:W0:Y:S01]  /*a450*/  S2R R5, SR_TID.X ;  /* 0x0000000000057919 */ /* 0x000e220000002100 */
[----:B------:R-:W1:Y:S01]  /*a460*/  S2UR UR5, SR_CgaCtaId ;  /* 0x00000000000579c3 */ /* 0x000e620000008800 */
[----:B------:R-:W-:Y:S01]  /*a470*/  UMOV UR4, 0x400 ;  /* 0x0000040000047882 */ /* 0x000fe20000000000 */
[----:B------:R-:W-:Y:S01]  /*a480*/  BSSY B8, `(.L_x_443) ;  /* 0x00005f5000087945 */ /* 0x000fe20003800000 */
[----:B------:R-:W-:Y:S01]  /*a490*/  ULDC UR37, c[0x0][0xc] ;  /* 0x0000030000257ab9 */ /* 0x000fe20000000800 */
[----:B------:R-:W-:Y:S01]  /*a4a0*/  ULDC.64 UR38, c[0x0][0x198] ;  /* 0x0000660000267ab9 */ /* 0x000fe20000000a00 */
[----:B-1----:R-:W-:Y:S01]  /*a4b0*/  ULEA UR4, UR5, UR4, 0x18 ;  /* 0x0000000405047291 */ /* 0x002fe2000f8ec03f */
[C---:B0-----:R-:W-:Y:S01]  /*a4c0*/  IMAD.SHL.U32 R0, R5.reuse, 0x8, RZ ;  /* 0x0000000805007824 */ /* 0x041fe200078e00ff */
[----:B------:R-:W-:-:S04]  /*a4d0*/  LOP3.LUT R4, R5, 0x7f, RZ, 0xc0, !PT ;  /* 0x0000007f05047812 */ /* 0x000fc800078ec0ff */
[----:B------:R-:W-:-:S04]  /*a4e0*/  LOP3.LUT R2, R0, 0x1f8, RZ, 0xc0, !PT ;  /* 0x000001f800027812 */ /* 0x000fc800078ec0ff */
[----:B------:R-:W-:Y:S01]  /*a4f0*/  LOP3.LUT R3, R2, 0x38, R5, 0x78, !PT ;  /* 0x0000003802037812 */ /* 0x000fe200078e7805 */
[----:B------:R-:W-:-:S05]  /*a500*/  IMAD.SHL.U32 R2, R4, 0x8, RZ ;  /* 0x0000000804027824 */ /* 0x000fca00078e00ff */
[----:B------:R-:W-:Y:S01]  /*a510*/  LOP3.LUT R2, R3, 0x200, R2, 0xf8, !PT ;  /* 0x0000020003027812 */ /* 0x000fe200078ef802 */
[----:B------:R-:W-:Y:S01]  /*a520*/  IMAD.SHL.U32 R3, R5, 0x10, RZ ;  /* 0x0000001005037824 */ /* 0x000fe200078e00ff */
[----:B------:R-:W-:Y:S01]  /*a530*/  SHF.R.U32.HI R5, RZ, 0x3, R4 ;  /* 0x00000003ff057819 */ /* 0x000fe20000011604 */
[----:B------:R-:W-:-:S03]  /*a540*/  IMAD.U32 R4, RZ, RZ, UR4 ;  /* 0x00000004ff047e24 */ /* 0x000fc6000f8e00ff */
[----:B------:R-:W-:Y:S01]  /*a550*/  LOP3.LUT R0, R5, 0x70, R3, 0xf8, !PT ;  /* 0x0000007005007812 */ /* 0x000fe200078ef803 */
[----:B------:R-:W-:Y:S01]  /*a560*/  IMAD R2, R2, 0x2, R4 ;  /* 0x0000000202027824 */ /* 0x000fe200078e0204 */
[----:B------:R0:W-:Y:S01]  /*a570*/  STL [R1+0x4], R4 ;  /* 0x0000040401007387 */ /* 0x0001e20000100800 */
[----:B------:R-:W-:-:S03]  /*a580*/  IMAD.MOV.U32 R0, RZ, RZ, 0x1 ;  /* 0x00000001ff007424 */ /* 0x000fc600078e00ff */
[----:B------:R0:W-:Y:S04]  /*a590*/  STL [R1+0x50], R2 ;  /* 0x0000500201007387 */ /* 0x0001e80000100800 */
[----:B------:R0:W-:Y:S04]  /*a5a0*/  STL [R1+0x8], RZ ;  /* 0x000008ff01007387 */ /* 0x0001e80000100800 */
[----:B------:R0:W-:Y:S04]  /*a5b0*/  STL [R1+0x10], R0 ;  /* 0x0000100001007387 */ /* 0x0001e80000100800 */
[----:B------:R0:W-:Y:S02]  /*a5c0*/  STL [R1+0x3c], RZ ;  /* 0x00003cff01007387 */ /* 0x0001e40000100800 */
.L_x_561:
[----:B012---:R-:W0:Y:S02]  /*a5d0*/  LDC.64 R2, c[0x0][0xc88] ;  /* 0x00032200ff027b82 */ /* 0x007e240000000a00 */
[----:B0-----:R-:W-:-:S05]  /*a5e0*/  IMAD.WIDE R2, R19, 0x4, R2 ;  /* 0x0000000413027825 */ /* 0x001fca00078e0202 */
[----:B------:R-:W2:Y:S01]  /*a5f0*/  LDG.E R11, desc[UR40][R2.64] ;  /* 0x00000028020b7981 */ /* 0x000ea2000c1e1900 */
[----:B------:R-:W-:Y:S05]  /*a600*/  YIELD ;  /* 0x0000000000007946 */ /* 0x000fea0003800000 */
[----:B------:R-:W-:Y:S01]  /*a610*/  ULDC.64 UR4, c[0x0][0xa28] ;  /* 0x00028a0000047ab9 */ /* 0x000fe20000000a00 */
[----:B---3--:R-:W-:Y:S01]  /*a620*/  IMAD.MOV.U32 R0, RZ, RZ, RZ ;  /* 0x000000ffff007224 */ /* 0x008fe200078e00ff */
[----:B------:R-:W-:Y:S01]  /*a630*/  ISETP.NE.U32.AND P0, PT, RZ, UR4, PT ;  /* 0x00000004ff007c0c */ /* 0x000fe2000bf05070 */
[----:B------:R-:W-:Y:S01]  /*a640*/  IMAD.MOV.U32 R6, RZ, RZ, RZ ;  /* 0x000000ffff067224 */ /* 0x000fe200078e00ff */
[----:B------:R-:W-:Y:S01]  /*a650*/  ULDC.64 UR6, c[0x0][0xa18] ;  /* 0x0002860000067ab9 */ /* 0x000fe20000000a00 */
[----:B------:R-:W-:Y:S01]  /*a660*/  ULDC.64 UR8, c[0x0][0xa08] ;  /* 0x0002820000087ab9 */ /* 0x000fe20000000a00 */
[----:B------:R-:W-:-:S02]  /*a670*/  ISETP.NE.AND.EX P0, PT, RZ, UR5, PT, P0 ;  /* 0x00000005ff007c0c */ /* 0x000fc4000bf05300 */
[----:B--2---:R-:W-:Y:S01]  /*a680*/  SHF.R.S32.HI R4, RZ, 0x1f, R11 ;  /* 0x0000001fff047819 */ /* 0x004fe2000001140b */
[----:B------:R-:W-:-:S10]  /*a690*/  IMAD.SHL.U32 R10, R11, 0x4, RZ ;  /* 0x000000040b0a7824 */ /* 0x000fd400078e00ff */
[C---:B------:R-:W-:Y:S01]  /*a6a0*/  @P0 LEA R2, P1, R11.reuse, UR4, 0x2 ;  /* 0x000000040b020c11 */ /* 0x040fe2000f8210ff */
[----:B------:R-:W-:Y:S03]  /*a6b0*/  STL [R1+0x20], R11 ;  /* 0x0000200b01007387 */ /* 0x000fe60000100800 */
[C-C-:B------:R-:W-:Y:S01]  /*a6c0*/  @P0 LEA.HI.X R3, R11.reuse, UR5, R4.reuse, 0x2, P1 ;  /* 0x000000050b030c11 */ /* 0x140fe200088f1404 */
[----:B------:R-:W-:Y:S01]  /*a6d0*/  ULDC.64 UR4, c[0x0][0xa00] ;  /* 0x0002800000047ab9 */ /* 0x000fe20000000a00 */
[----:B------:R-:W-:Y:S01]  /*a6e0*/  SHF.L.U64.HI R9, R11, 0x2, R4 ;  /* 0x000000020b097819 */ /* 0x000fe20000010204 */
[----:B------:R0:W-:Y:S01]  /*a6f0*/  STL [R1+0x34], R4 ;  /* 0x0000340401007387 */ /* 0x0001e20000100800 */
[----:B------:R-:W-:-:S03]  /*a700*/  ISETP.NE.U32.AND P1, PT, RZ, UR4, PT ;  /* 0x00000004ff007c0c */ /* 0x000fc6000bf25070 */
[----:B-----5:R1:W5:Y:S01]  /*a710*/  @P0 LDG.E R0, desc[UR40][R2.64] ;  /* 0x0000002802000981 */ /* 0x020362000c1e1900 */
[----:B------:R-:W-:Y:S01]  /*a720*/  ISETP.NE.AND.EX P1, PT, RZ, UR5, PT, P1 ;  /* 0x00000005ff007c0c */ /* 0x000fe2000bf25310 */
[----:B------:R-:W-:Y:S01]  /*a730*/  IMAD.MOV.U32 R8, RZ, RZ, RZ ;  /* 0x000000ffff087224 */ /* 0x000fe200078e00ff */
[----:B------:R-:W-:Y:S01]  /*a740*/  ISETP.NE.U32.AND P2, PT, RZ, UR6, PT ;  /* 0x00000006ff007c0c */ /* 0x000fe2000bf45070 */
[----:B------:R-:W-:Y:S01]  /*a750*/  STL [R1], R10 ;  /* 0x0000000a01007387 */ /* 0x000fe20000100800 */
[----:B------:R-:W-:Y:S02]  /*a760*/  ISETP.NE.U32.AND P0, PT, RZ, UR8, PT ;  /* 0x00000008ff007c0c */ /* 0x000fe4000bf05070 */
[----:B------:R-:W-:Y:S01]  /*a770*/  ISETP.NE.AND.EX P2, PT, RZ, UR7, PT, P2 ;  /* 0x00000007ff007c0c */ /* 0x000fe2000bf45320 */
[----:B------:R-:W-:Y:S01]  /*a780*/  STL [R1+0x14], R9 ;  /* 0x0000140901007387 */ /* 0x000fe20000100800 */
[----:B------:R-:W-:Y:S02]  /*a790*/  ISETP.NE.AND.EX P0, PT, RZ, UR9, PT, P0 ;  /* 0x00000009ff007c0c */ /* 0x000fe4000bf05300 */
[----:B-1----:R-:W-:-:S02]  /*a7a0*/  IADD3 R2, P3, R10, UR4, RZ ;  /* 0x000000040a027c10 */ /* 0x002fc4000ff7e0ff */
[----:B0-----:R-:W-:Y:S02]  /*a7b0*/  IADD3 R4, P4, R10, UR8, RZ ;  /* 0x000000080a047c10 */ /* 0x001fe4000ff9e0ff */
[C---:B------:R-:W-:Y:S01]  /*a7c0*/  IADD3.X R3, R9.reuse, UR5, RZ, P3, !PT ;  /* 0x0000000509037c10 */ /* 0x040fe20009ffe4ff */
[----:B------:R-:W-:Y:S01]  /*a7d0*/  ULDC UR4, c[0x0][0x288] ;  /* 0x0000a20000047ab9 */ /* 0x000fe20000000800 */
[----:B------:R-:W-:-:S03]  /*a7e0*/  IADD3.X R5, R9, UR9, RZ, P4, !PT ;  /* 0x0000000909057c10 */ /* 0x000fc6000a7fe4ff */
[----:B------:R-:W2:Y:S01]  /*a7f0*/  @P1 LDG.E R6, desc[UR40][R2.64] ;  /* 0x0000002802061981 */ /* 0x000ea2000c1e1900 */
[----:B------:R-:W-:Y:S01]  /*a800*/  IMAD.U32 R12, RZ, RZ, UR4 ;  /* 0x00000004ff0c7e24 */ /* 0x000fe2000f8e00ff */
[----:B------:R-:W-:Y:S02]  /*a810*/  ULDC.64 UR4, c[0x0][0x418] ;  /* 0x0001060000047ab9 */ /* 0x000fe40000000a00 */
[----:B------:R-:W5:Y:S04]  /*a820*/  @P0 LDG.E R8, desc[UR40][R4.64] ;  /* 0x0000002804080981 */ /* 0x000f68000c1e1900 */
[----:B--2---:R0:W-:Y:S02]  /*a830*/  STL [R1+0x2c], R6 ;  /* 0x00002c0601007387 */ /* 0x0041e40000100800 */
[----:B0-----:R-:W-:-:S04]  /*a840*/  @P2 IADD3 R6, P3, R10, UR6, RZ ;  /* 0x000000060a062c10 */ /* 0x001fc8000ff7e0ff */
[----:B------:R-:W-:-:S05]  /*a850*/  @P2 IADD3.X R7, R9, UR7, RZ, P3, !PT ;  /* 0x0000000709072c10 */ /* 0x000fca0009ffe4ff */
[----:B------:R0:W2:Y:S01]  /*a860*/  @P2 LDG.E R12, desc[UR40][R6.64] ;  /* 0x00000028060c2981 */ /* 0x0000a2000c1e1900 */
[----:B------:R-:W-:-:S03]  /*a870*/  UISETP.NE.U32.AND UP0, UPT, UR4, URZ, UPT ;  /* 0x0000003f0400728c */ /* 0x000fc6000bf05070 */
[----:B------:R-:W-:Y:S01]  /*a880*/  ULDC UR4, c[0x0][0x424] ;  /* 0x0001090000047ab9 */ /* 0x000fe20000000800 */
[----:B------:R-:W-:-:S03]  /*a890*/  UISETP.NE.AND.EX UP0, UPT, UR5, URZ, UPT, UP0 ;  /* 0x0000003f0500728c */ /* 0x000fc6000bf05300 */
[----:B------:R-:W-:Y:S01]  /*a8a0*/  ULDC UR5, c[0x0][0x2f0] ;  /* 0x0000bc0000057ab9 */ /* 0x000fe20000000800 */
[----:B------:R-:W-:-:S04]  /*a8b0*/  USEL UR4, UR4, 0x1, UP0 ;  /* 0x0000000104047887 */ /* 0x000fc80008000000 */
[----:B------:R-:W-:-:S06]  /*a8c0*/  UIMAD UR4, UR4, UR5, URZ ;  /* 0x00000005040472a4 */ /* 0x000fcc000f8e023f */
[----:B0-----:R-:W-:Y:S01]  /*a8d0*/  IMAD.U32 R6, RZ, RZ, UR4 ;  /* 0x00000004ff067e24 */ /* 0x001fe2000f8e00ff */
[----:B--2---:R0:W-:Y:S01]  /*a8e0*/  STL [R1+0x38], R12 ;  /* 0x0000380c01007387 */ /* 0x0041e20000100800 */
[----:B------:R-:W-:Y:S05]  /*a8f0*/  @P2 BRA `(.L_x_444) ;  /* 0x0000000000142947 */ /* 0x000fea0003800000 */
[----:B------:R-:W-:Y:S05]  /*a900*/  @!P1 BRA `(.L_x_444) ;  /* 0x0000000000109947 */ /* 0x000fea0003800000 */
[----:B------:R-:W2:Y:S04]  /*a910*/  LDG.E R7, desc[UR40][R2.64] ;  /* 0x0000002802077981 */ /* 0x000ea8000c1e1900 */
[----:B------:R-:W2:Y:S02]  /*a920*/  LDG.E R2, desc[UR40][R2.64+0x4] ;  /* 0x0000042802027981 */ /* 0x000ea4000c1e1900 */
[----:B--2---:R-:W-:-:S05]  /*a930*/  IMAD.IADD R2, R2, 0x1, -R7 ;  /* 0x0000000102027824 */ /* 0x004fca00078e0a07 */
[----:B------:R1:W-:Y:S02]  /*a940*/  STL [R1+0x38], R2 ;  /* 0x0000380201007387 */ /* 0x0003e40000100800 */
.L_x_444:
[----:B-1----:R-:W-:Y:S01]  /*a950*/  IMAD.MOV.U32 R2, RZ, RZ, R11 ;  /* 0x000000ffff027224 */ /* 0x002fe200078e000b */
[----:B------:R-:W-:Y:S01]  /*a960*/  ULDC.64 UR4, c[0x0][0xa20] ;  /* 0x0002880000047ab9 */ /* 0x000fe20000000a00 */
[----:B-----5:R-:W-:Y:S01]  /*a970*/  IMAD.IADD R3, R8, 0x1, R0 ;  /* 0x0000000108037824 */ /* 0x020fe200078e0200 */
[----:B------:R-:W-:Y:S02]  /*a980*/  ISETP.NE.U32.AND P1, PT, RZ, UR4, PT ;  /* 0x00000004ff007c0c */ /* 0x000fe4000bf25070 */
[----:B------:R1:W-:Y:S02]  /*a990*/  STL [R1+0xc], R2 ;  /* 0x00000c0201007387 */ /* 0x0003e40000100800 */
[----:B------:R-:W-:Y:S02]  /*a9a0*/  ISETP.NE.AND.EX P1, PT, RZ, UR5, PT, P1 ;  /* 0x00000005ff007c0c */ /* 0x000fe4000bf25310 */
[----:B------:R1:W-:Y:S11]  /*a9b0*/  STL [R1+0x1c], R3 ;  /* 0x00001c0301007387 */ /* 0x0003f60000100800 */
[----:B-1----:R-:W-:Y:S05]  /*a9c0*/  @!P1 BRA `(.L_x_445) ;  /* 0x0000000000109947 */ /* 0x002fea0003800000 */
[----:B------:R-:W-:-:S04]  /*a9d0*/  IADD3 R6, P0, R10, UR4, RZ ;  /* 0x000000040a067c10 */ /* 0x000fc8000ff1e0ff */
[----:B------:R-:W-:-:S05]  /*a9e0*/  IADD3.X R7, R9, UR5, RZ, P0, !PT ;  /* 0x0000000509077c10 */ /* 0x000fca00087fe4ff */
[----:B------:R1:W5:Y:S01]  /*a9f0*/  LDG.E R6, desc[UR40][R6.64] ;  /* 0x0000002806067981 */ /* 0x000362000c1e1900 */
[----:B------:R-:W-:Y:S05]  /*aa00*/  BRA `(.L_x_446) ;  /* 0x0000000000107947 */ /* 0x000fea0003800000 */
.L_x_445:
[----:B------:R-:W-:Y:S05]  /*aa10*/  @!P0 BRA `(.L_x_446) ;  /* 0x00000000000c8947 */ /* 0x000fea0003800000 */
[----:B------:R-:W2:Y:S04]  /*aa20*/  LDG.E R6, desc[UR40][R4.64] ;  /* 0x0000002804067981 */ /* 0x000ea8000c1e1900 */
[----:B------:R-:W2:Y:S02]  /*aa30*/  LDG.E R4, desc[UR40][R4.64+0x4] ;  /* 0x0000042804047981 */ /* 0x000ea4000c1e1900 */
[----:B--2---:R-:W-:-:S07]  /*aa40*/  IMAD.IADD R6, R4, 0x1, -R6 ;  /* 0x0000000104067824 */ /* 0x004fce00078e0a06 */
.L_x_446:
[----:B-----5:R-:W-:Y:S01]  /*aa50*/  IMAD.IADD R3, R6, 0x1, -R0 ;  /* 0x0000000106037824 */ /* 0x020fe200078e0a00 */
[----:B------:R-:W-:Y:S03]  /*aa60*/  BSSY B7, `(.L_x_447) ;  /* 0x00004f4000077945 */ /* 0x000fe60003800000 */
[C---:B------:R-:W-:Y:S01]  /*aa70*/  VIADD R0, R3.reuse, 0x3f ;  /* 0x0000003f03007836 */ /* 0x040fe20000000000 */
[----:B------:R2:W-:Y:S01]  /*aa80*/  STL [R1+0x30], R3 ;  /* 0x0000300301007387 */ /* 0x0005e20000100800 */
[----:B------:R-:W-:-:S03]  /*aa90*/  ISETP.GT.AND P0, PT, R3, RZ, PT ;  /* 0x000000ff0300720c */ /* 0x000fc60003f04270 */
[----:B------:R-:W-:-:S04]  /*aaa0*/  SHF.R.S32.HI R2, RZ, 0x1f, R0 ;  /* 0x0000001fff027819 */ /* 0x000fc80000011400 */
[----:B------:R-:W-:-:S04]  /*aab0*/  LEA.HI R2, R2, R0, RZ, 0x6 ;  /* 0x0000000002027211 */ /* 0x000fc800078f30ff */
[----:B------:R-:W-:-:S05]  /*aac0*/  SHF.R.S32.HI R0, RZ, 0x6, R2 ;  /* 0x00000006ff007819 */ /* 0x000fca0000011402 */
[----:B------:R2:W-:Y:S01]  /*aad0*/  STL [R1+0x28], R0 ;  /* 0x0000280001007387 */ /* 0x0005e20000100800 */
[----:B------:R-:W-:Y:S05]  /*aae0*/  @P0 BRA `(.L_x_448) ;  /* 0x0000000000440947 */ /* 0x000fea0003800000 */
[----:B--2---:R-:W2:Y:S02]  /*aaf0*/  S2R R3, SR_TID.X ;  /* 0x0000000000037919 */ /* 0x004ea40000002100 */
[----:B--2---:R-:W-:-:S04]  /*ab00*/  LOP3.LUT R3, R3, 0x7f, RZ, 0xc0, !PT ;  /* 0x0000007f03037812 */ /* 0x004fc800078ec0ff */
[----:B------:R-:W-:-:S13]  /*ab10*/  ISETP.NE.AND P0, PT, R3, RZ, PT ;  /* 0x000000ff0300720c */ /* 0x000fda0003f05270 */
[----:B------:R-:W-:Y:S05]  /*ab20*/  @P0 BRA `(.L_x_449) ;  /* 0x0000004c009c0947 */ /* 0x000fea0003800000 */
[----:B------:R-:W2:Y:S01]  /*ab30*/  S2R R5, SR_LANEID ;  /* 0x0000000000057919 */ /* 0x000ea20000000000 */
[----:B------:R-:W-:Y:S01]  /*ab40*/  VOTEU.ANY UR4, UPT, PT ;  /* 0x0000000000047886 */ /* 0x000fe200038e0100 */
[----:B------:R-:W3:Y:S01]  /*ab50*/  LDC.64 R2, c[0x0][0xc60] ;  /* 0x00031800ff027b82 */ /* 0x000ee20000000a00 */
[----:B------:R-:W2:Y:S02]  /*ab60*/  FLO.U32 R0, UR4 ;  /* 0x0000000400007d00 */ /* 0x000ea400080e0000 */
[----:B--2---:R-:W-:-:S06]  /*ab70*/  ISETP.EQ.U32.AND P0, PT, R0, R5, PT ;  /* 0x000000050000720c */ /* 0x004fcc0003f02070 */
[----:B------:R-:W3:Y:S07]  /*ab80*/  POPC R5, UR4 ;  /* 0x0000000400057d09 */ /* 0x000eee0008000000 */
[----:B---3--:R-:W2:Y:S01]  /*ab90*/  @P0 ATOMG.E.ADD.STRONG.GPU PT, R3, desc[UR40][R2.64], R5 ;  /* 0x00000005020309a8 */ /* 0x008ea200081ee1e8 */
[----:B------:R-:W3:Y:S02]  /*aba0*/  S2R R4, SR_LTMASK ;  /* 0x0000000000047919 */ /* 0x000ee40000003900 */
[----:B---3--:R-:W-:-:S04]  /*abb0*/  LOP3.LUT R4, R4, UR4, RZ, 0xc0, !PT ;  /* 0x0000000404047c12 */ /* 0x008fc8000f8ec0ff */
[----:B-1----:R-:W1:Y:S01]  /*abc0*/  POPC R7, R4 ;  /* 0x0000000400077309 */ /* 0x002e620000000000 */
[----:B--2---:R-:W1:Y:S02]  /*abd0*/  SHFL.IDX PT, R0, R3, R0, 0x1f ;  /* 0x00001f0003007589 */ /* 0x004e6400000e0000 */
[----:B-1----:R-:W-:Y:S01]  /*abe0*/  IADD3 R16, R0, UR37, R7 ;  /* 0x0000002500107c10 */ /* 0x002fe2000fffe007 */
[----:B------:R-:W-:Y:S06]  /*abf0*/  BRA `(.L_x_449) ;  /* 0x0000004c00687947 */ /* 0x000fec0003800000 */
.L_x_448:
[----:B--2---:R-:W2:Y:S01]  /*ac00*/  LDL R0, [R1+0x4] ;  /* 0x0000040001007983 */ /* 0x004ea20000100800 */
[----:B------:R-:W-:Y:S01]  /*ac10*/  BSSY B6, `(.L_x_450) ;  /* 0x0000014000067945 */ /* 0x000fe20003800000 */
[----:B--2---:R-:W-:-:S05]  /*ac20*/  VIADD R0, R0, 0x22400 ;  /* 0x0002240000007836 */ /* 0x004fca0000000000 */
[----:B------:R-:W-:-:S13]  /*ac30*/  LOP3.LUT P0, RZ, R0, 0x3ff, RZ, 0xc0, !PT ;  /* 0x000003ff00ff7812 */ /* 0x000fda000780c0ff */
        /* <DEDUP_REMOVED lines=9> */
[----:B-1----:R-:W-:-:S02]  /*acd0*/  IMAD.U32 R7, RZ, RZ, UR9 ;  /* 0x00000009ff077e24 */ /* 0x002fc4000f8e00ff */
[----:B------:R-:W-:Y:S02]  /*ace0*/  IMAD.U32 R10, RZ, RZ, UR4 ;  /* 0x00000004ff0a7e24 */ /* 0x000fe4000f8e00ff */
[----:B------:R-:W-:Y:S02]  /*acf0*/  IMAD.U32 R11, RZ, RZ, UR5 ;  /* 0x00000005ff0b7e24 */ /* 0x000fe4000f8e00ff */
[----:B------:R-:W-:Y:S02]  /*ad00*/  IMAD.MOV.U32 R8, RZ, RZ, 0x70 ;  /* 0x00000070ff087424 */ /* 0x000fe400078e00ff */
[----:B0-----:R-:W-:Y:S02]  /*ad10*/  IMAD.MOV.U32 R12, RZ, RZ, 0x1 ;  /* 0x00000001ff0c7424 */ /* 0x001fe400078e00ff */
[----:B------:R-:W-:-:S07]  /*ad20*/  IMAD.MOV.U32 R13, RZ, RZ, RZ ;  /* 0x000000ffff0d7224 */ /* 0x000fce00078e00ff */
[----:B------:R-:W-:-:S07]  /*ad30*/  LEPC R20, `(.L_x_451) ;  /* 0x000000001014794e */ /* 0x000fce0000000000 */
[----:B--2---:R-:W-:Y:S05]  /*ad40*/  CALL.ABS.NOINC R2 ;  /* 0x0000000002007343 */ /* 0x004fea0003c00000 */
.L_x_451:
[----:B------:R-:W-:Y:S05]  /*ad50*/  BSYNC B6 ;  /* 0x0000000000067941 */ /* 0x000fea0003800000 */
.L_x_450:
[----:B------:R-:W2:Y:S01]  /*ad60*/  LDL R2, [R1+0x4] ;  /* 0x0000040001027983 */ /* 0x000ea20000100800 */
        /* <DEDUP_REMOVED lines=8> */
[----:B------:R2:W3:Y:S01]  /*adf0*/  LDC.64 R2, c[0x4][R0] ;  /* 0x0100000000027b82 */ /* 0x0004e20000000a00 */
[----:B------:R-:W-:Y:S02]  /*ae00*/  IMAD.U32 R4, RZ, RZ, UR6 ;  /* 0x00000006ff047e24 */ /* 0x000fe4000f8e00ff */
[----:B------:R-:W-:Y:S02]  /*ae10*/  IMAD.U32 R5, RZ, RZ, UR7 ;  /* 0x00000007ff057e24 */ /* 0x000fe4000f8e00ff */
[----:B------:R-:W-:Y:S02]  /*ae20*/  IMAD.U32 R6, RZ, RZ, UR8 ;  /* 0x00000008ff067e24 */ /* 0x000fe4000f8e00ff */
[----:B-1----:R-:W-:-:S02]  /*ae30*/  IMAD.U32 R7, RZ, RZ, UR9 ;  /* 0x00000009ff077e24 */ /* 0x002fc4000f8e00ff */
[----:B------:R-:W-:Y:S02]  /*ae40*/  IMAD.U32 R10, RZ, RZ, UR4 ;  /* 0x00000004ff0a7e24 */ /* 0x000fe4000f8e00ff */
[----:B------:R-:W-:Y:S02]  /*ae50*/  IMAD.U32 R11, RZ, RZ, UR5 ;  /* 0x00000005ff0b7e24 */ /* 0x000fe4000f8e00ff */
[----:B------:R-:W-:Y:S02]  /*ae60*/  IMAD.MOV.U32 R8, RZ, RZ, 0x70 ;  /* 0x00000070ff087424 */ /* 0x000fe400078e00ff */
[----:B0-----:R-:W-:Y:S02]  /*ae70*/  IMAD.MOV.U32 R12, RZ, RZ, 0x1 ;  /* 0x00000001ff0c7424 */ /* 0x001fe400078e00ff */
[----:B--2---:R-:W-:-:S07]  /*ae80*/  IMAD.MOV.U32 R13, RZ, RZ, RZ ;  /* 0x000000ffff0d7224 */ /* 0x004fce00078e00ff */
[----:B------:R-:W-:-:S07]  /*ae90*/  LEPC R20, `(.L_x_454) ;  /* 0x000000001014794e */ /* 0x000fce0000000000 */
[----:B---3--:R-:W-:Y:S05]  /*aea0*/  CALL.ABS.NOINC R2 ;  /* 0x0000000002007343 */ /* 0x008fea0003c00000 */
.L_x_454:
[----:B------:R-:W-:Y:S01]  /*aeb0*/  MOV R2, 0x0 ;  /* 0x0000000000027802 */ /* 0x000fe20000000f00 */
        /* <DEDUP_REMOVED lines=15> */
.L_x_453:
[----:B------:R-:W-:Y:S05]  /*afb0*/  BSYNC B6 ;  /* 0x0000000000067941 */ /* 0x000fea0003800000 */
.L_x_452:
[----:B------:R-:W2:Y:S01]  /*afc0*/  LDL.LU R2, [R1] ;  /* 0x0000000001027983 */ /* 0x000ea20000300800 */
[----:B------:R-:W-:-:S03]  /*afd0*/  ULDC.64 UR4, c[0x0][0x9f8] ;  /* 0x00027e0000047ab9 */ /* 0x000fc60000000a00 */
[----:B------:R-:W3:Y:S04]  /*afe0*/  LDL.LU R4, [R1+0x14] ;  /* 0x0000140001047983 */ /* 0x000ee80000300800 */
[----:B-1----:R-:W4:Y:S01]  /*aff0*/  LDL R7, [R1+0xc] ;  /* 0x00000c0001077983 */ /* 0x002f220000100800 */
[----:B------:R-:W-:-:S03]  /*b000*/  ISETP.NE.U32.AND P0, PT, RZ, UR4, PT ;  /* 0x00000004ff007c0c */ /* 0x000fc6000bf05070 */
[----:B------:R-:W5:Y:S01]  /*b010*/  LDL R0, [R1+0x28] ;  /* 0x0000280001007983 */ /* 0x000f620000100800 */
[----:B------:R-:W-:-:S13]  /*b020*/  ISETP.NE.AND.EX P0, PT, RZ, UR5, PT, P0 ;  /* 0x00000005ff007c0c */ /* 0x000fda000bf05300 */
[----:B--2---:R-:W-:-:S04]  /*b030*/  @P0 IADD3 R2, P1, R2, UR4, RZ ;  /* 0x0000000402020c10 */ /* 0x004fc8000ff3e0ff */
[----:B---3--:R-:W-:Y:S01]  /*b040*/  @P0 IADD3.X R3, R4, UR5, RZ, P1, !PT ;  /* 0x0000000504030c10 */ /* 0x008fe20008ffe4ff */
[----:B------:R-:W-:-:S04]  /*b050*/  ULDC.64 UR4, c[0x0][0xa08] ;  /* 0x0002820000047ab9 */ /* 0x000fc80000000a00 */
[----:B----4-:R1:W2:Y:S01]  /*b060*/  @P0 LDG.E R7, desc[UR40][R2.64] ;  /* 0x0000002802070981 */ /* 0x0102a2000c1e1900 */
[----:B-----5:R-:W-:Y:S01]  /*b070*/  VIADD R9, R0, 0xffffffff ;  /* 0xffffffff00097836 */ /* 0x020fe20000000000 */
[----:B-1----:R-:W1:Y:S01]  /*b080*/  LDC.64 R2, c[0x0][0x418] ;  /* 0x00010600ff027b82 */ /* 0x002e620000000a00 */
[----:B--2---:R-:W-:Y:S01]  /*b090*/  SHF.R.S32.HI R8, RZ, 0x1f, R7 ;  /* 0x0000001fff087819 */ /* 0x004fe20000011407 */
[----:B------:R2:W-:Y:S04]  /*b0a0*/  @P0 STL [R1+0xc], R7 ;  /* 0x00000c0701000387 */ /* 0x0005e80000100800 */
[----:B------:R2:W-:Y:S04]  /*b0b0*/  STL [R1+0x24], R9 ;  /* 0x0000240901007387 */ /* 0x0005e80000100800 */
[----:B------:R2:W-:Y:S01]  /*b0c0*/  STL [R1+0x14], R8 ;  /* 0x0000140801007387 */ /* 0x0005e20000100800 */
[----:B-1----:R-:W-:Y:S01]  /*b0d0*/  LOP3.LUT P0, RZ, R2, UR4, RZ, 0xfc, !PT ;  /* 0x0000000402ff7c12 */ /* 0x002fe2000f80fcff */
[----:B------:R-:W-:-:S03]  /*b0e0*/  UMOV UR4, 0xffffffff ;  /* 0xffffffff00047882 */ /* 0x000fc60000000000 */
[----:B------:R-:W-:-:S04]  /*b0f0*/  LOP3.LUT P0, RZ, R3, UR5, RZ, 0xfc, P0 ;  /* 0x0000000503ff7c12 */ /* 0x000fc8000800fcff */
[----:B------:R-:W-:Y:S01]  /*b100*/  SEL R0, R7, RZ, !P0 ;  /* 0x000000ff07007207 */ /* 0x000fe20004000000 */
[----:B--2---:R-:W-:Y:S08]  /*b110*/  BRA.DIV UR4, `(.L_x_455) ;  /* 0x0000005a04407947 */ /* 0x004ff0000b800000 */
[----:B------:R-:W1:Y:S02]  /*b120*/  S2R R4, SR_TID.X ;  /* 0x0000000000047919 */ /* 0x000e640000002100 */
[----:B-1----:R-:W-:-:S04]  /*b130*/  SHF.R.U32.HI R4, RZ, 0x5, R4 ;  /* 0x00000005ff047819 */ /* 0x002fc80000011604 */
[----:B------:R-:W-:-:S05]  /*b140*/  LOP3.LUT R4, R4, 0x3, RZ, 0xc0, !PT ;  /* 0x0000000304047812 */ /* 0x000fca00078ec0ff */
[----:B------:R1:W2:Y:S02]  /*b150*/  SHFL.IDX PT, R14, R4, RZ, 0x1f ;  /* 0x00001fff040e7589 */ /* 0x0002a400000e0000 */
.L_x_578:
[----:B------:R-:W-:Y:S01]  /*b160*/  PLOP3.LUT P1, PT, PT, PT, PT, 0x8, 0x0 ;  /* 0x000000000000781c */ /* 0x000fe20003f2e170 */
[----:B------:R3:W-:Y:S01]  /*b170*/  STL [R1], R0 ;  /* 0x0000000001007387 */ /* 0x0007e20000100800 */
[----:B--2---:R-:W-:Y:S02]  /*b180*/  ISETP.NE.AND P0, PT, R14, RZ, PT ;  /* 0x000000ff0e00720c */ /* 0x004fe40003f05270 */
[----:B---3--:R-:W-:-:S05]  /*b190*/  P2R R0, PR, RZ, 0x2 ;  /* 0x00000002ff007803 */ /* 0x008fca0000000000 */
[----:B------:R2:W-:Y:S06]  /*b1a0*/  STL [R1+0x18], R0 ;  /* 0x0000180001007387 */ /* 0x0005ec0000100800 */
[----:B------:R-:W-:Y:S05]  /*b1b0*/  @P0 BRA `(.L_x_456) ;  /* 0x00000004001c0947 */ /* 0x000fea0003800000 */
[----:B------:R-:W-:-:S03]  /*b1c0*/  UMOV UR4, 0xffffffff ;  /* 0xffffffff00047882 */ /* 0x000fc60000000000 */
[----:B------:R-:W-:Y:S05]  /*b1d0*/  BRA.DIV UR4, `(.L_x_457) ;  /* 0x0000005a04447947 */ /* 0x000fea000b800000 */
[----:B------:R-:W-:-:S13]  /*b1e0*/  ELECT P6, URZ, PT ;  /* 0x00000000003f782f */ /* 0x000fda00038c0000 */
.L_x_581:
[----:B------:R-:W-:Y:S05]  /*b1f0*/  @!P6 BRA `(.L_x_456) ;  /* 0x00000004000ce947 */ /* 0x000fea0003800000 */
[----:B------:R3:W-:Y:S01]  /*b200*/  STL [R1+0x40], R9 ;  /* 0x0000400901007387 */ /* 0x0007e20000100800 */
[----:B------:R-:W-:-:S04]  /*b210*/  ISETP.NE.U32.AND P0, PT, R2, RZ, PT ;  /* 0x000000ff0200720c */ /* 0x000fc80003f05070 */
[----:B------:R-:W-:-:S13]  /*b220*/  ISETP.NE.AND.EX P0, PT, R3, RZ, PT, P0 ;  /* 0x000000ff0300720c */ /* 0x000fda0003f05300 */
[----:B---3--:R-:W-:Y:S05]  /*b230*/  @!P0 BRA `(.L_x_458) ;  /* 0x0000000000508947 */ /* 0x008fea0003800000 */
[----:B------:R-:W3:Y:S01]  /*b240*/  LDC R6, c[0x0][0x43c] ;  /* 0x00010f00ff067b82 */ /* 0x000ee20000000800 */
[----:B--2---:R-:W-:Y:S01]  /*b250*/  IMAD.MOV.U32 R0, RZ, RZ, R9 ;  /* 0x000000ffff007224 */ /* 0x004fe200078e0009 */
[----:B------:R-:W-:Y:S01]  /*b260*/  ULDC.64 UR4, c[0x0][0x428] ;  /* 0x00010a0000047ab9 */ /* 0x000fe20000000a00 */
[----:B---3--:R-:W-:-:S13]  /*b270*/  ISETP.NE.AND P0, PT, R6, 0x1, PT ;  /* 0x000000010600780c */ /* 0x008fda0003f05270 */
[----:B-1----:R-:W1:Y:S02]  /*b280*/  @P0 LDC.64 R4, c[0x0][0x440] ;  /* 0x00011000ff040b82 */ /* 0x002e640000000a00 */
[----:B-1----:R-:W-:-:S05]  /*b290*/  @P0 IMAD.HI.U32 R4, R9, R4, RZ ;  /* 0x0000000409040227 */ /* 0x002fca00078e00ff */
        /* <DEDUP_REMOVED lines=8> */
[----:B-1----:R-:W-:-:S04]  /*b320*/  IMAD R6, R8, UR4, RZ ;  /* 0x0000000408067c24 */ /* 0x002fc8000f8e02ff */
[----:B------:R-:W-:-:S04]  /*b330*/  IMAD R0, R7, UR5, R6 ;  /* 0x0000000507007c24 */ /* 0x000fc8000f8e0206 */
[----:B------:R-:W-:-:S05]  /*b340*/  IMAD.IADD R0, R5, 0x1, R0 ;  /* 0x0000000105007824 */ /* 0x000fca00078e0200 */
[----:B------:R-:W-:-:S05]  /*b350*/  LEA.HI.X R3, R4, R3, R0, 0x2, P0 ;  /* 0x0000000304037211 */ /* 0x000fca00000f1400 */
[----:B------:R-:W2:Y:S04]  /*b360*/  LDG.E R0, desc[UR40][R2.64] ;  /* 0x0000002802007981 */ /* 0x000ea8000c1e1900 */
[----:B--2---:R3:W-:Y:S02]  /*b370*/  STL [R1], R0 ;  /* 0x0000000001007387 */ /* 0x0047e40000100800 */
.L_x_458:
[----:B------:R-:W4:Y:S04]  /*b380*/  LDL R7, [R1+0x4] ;  /* 0x0000040001077983 */ /* 0x000f280000100800 */
[----:B--23--:R-:W4:Y:S04]  /*b390*/  LDL R0, [R1+0x8] ;  /* 0x0000080001007983 */ /* 0x00cf280000100800 */
[----:B------:R-:W2:Y:S01]  /*b3a0*/  LDL R2, [R1+0x10] ;  /* 0x0000100001027983 */ /* 0x000ea20000100800 */
[----:B----4-:R-:W-:Y:S01]  /*b3b0*/  IMAD R0, R0, 0x8, R7 ;  /* 0x0000000800007824 */ /* 0x010fe200078e0207 */
[----:B--2---:R-:W-:-:S04]  /*b3c0*/  SHF.L.U32 R2, R2, 0x1f, RZ ;  /* 0x0000001f02027819 */ /* 0x004fc800000006ff */
[----:B------:R-:W2:Y:S02]  /*b3d0*/  SYNCS.PHASECHK.TRANS64.TRYWAIT P0, [R0+URZ+0x28c40], R2 ;  /* 0x028c4002000075a7 */ /* 0x000ea4000800017f */
[----:B--2---:R-:W-:Y:S05]  /*b3e0*/  @!P0 BRA `(.L_x_459) ;  /* 0x0000005400e08947 */ /* 0x004fea0003800000 */
.L_x_582:
[----:B------:R-:W3:Y:S02]  /*b3f0*/  S2R R3, SR_TID.X ;  /* 0x0000000000037919 */ /* 0x000ee40000002100 */
[----:B---3--:R-:W-:-:S04]  /*b400*/  LOP3.LUT R3, R3, 0x7f, RZ, 0xc0, !PT ;  /* 0x0000007f03037812 */ /* 0x008fc800078ec0ff */
[----:B------:R-:W-:-:S13]  /*b410*/  ISETP.NE.AND P0, PT, R3, RZ, PT ;  /* 0x000000ff0300720c */ /* 0x000fda0003f05270 */
[----:B------:R-:W-:Y:S05]  /*b420*/  @P0 BRA `(.L_x_460) ;  /* 0x00000000001c0947 */ /* 0x000fea0003800000 */
[----:B------:R-:W3:Y:S01]  /*b430*/  S2R R3, SR_TID.X ;  /* 0x0000000000037919 */ /* 0x000ee20000002100 */
[----:B--2---:R-:W-:-:S04]  /*b440*/  IMAD.MOV.U32 R2, RZ, RZ, 0x2000 ;  /* 0x00002000ff027424 */ /* 0x004fc800078e00ff */
[----:B------:R4:W-:Y:S01]  /*b450*/  SYNCS.ARRIVE.TRANS64 RZ, [R0+URZ+0x28c30], R2 ;  /* 0x028c300200ff79a7 */ /* 0x0009e2000800003f */
[----:B---3--:R-:W-:-:S04]  /*b460*/  LOP3.LUT R3, R3, 0x1f, RZ, 0xc0, !PT ;  /* 0x0000001f03037812 */ /* 0x008fc800078ec0ff */
[----:B------:R-:W-:-:S13]  /*b470*/  ISETP.NE.AND P0, PT, R3, RZ, PT ;  /* 0x000000ff0300720c */ /* 0x000fda0003f05270 */
[----:B----4-:R-:W-:Y:S05]  /*b480*/  @!P0 BRA `(.L_x_460) ;  /* 0x0000000000048947 */ /* 0x010fea0003800000 */
[----:B------:R-:W-:Y:S01]  /*b490*/  BPT.TRAP 0x1 ;  /* 0x000000040000795c */ /* 0x000fe20000300000 */
.L_x_460:
[----:B------:R-:W3:Y:S04]  /*b4a0*/  LDL R5, [R1+0x4] ;  /* 0x0000040001057983 */ /* 0x000ee80000100800 */
[----:B-1----:R-:W3:Y:S04]  /*b4b0*/  LDL R4, [R1+0x8] ;  /* 0x0000080001047983 */ /* 0x002ee80000100800 */
[----:B------:R-:W4:Y:S04]  /*b4c0*/  LDL R6, [R1+0x40] ;  /* 0x0000400001067983 */ /* 0x000f280000100800 */
[----:B------:R-:W5:Y:S04]  /*b4d0*/  LDL R3, [R1+0x1c] ;  /* 0x00001c0001037983 */ /* 0x000f680000100800 */
[----:B--2---:R-:W2:Y:S01]  /*b4e0*/  LDL R2, [R1] ;  /* 0x0000000001027983 */ /* 0x004ea20000100800 */
[----:B------:R-:W-:Y:S01]  /*b4f0*/  R2UR UR9, R0 ;  /* 0x00000000000972ca */ /* 0x000fe200000e0000 */
[----:B------:R-:W-:Y:S01]  /*b500*/  UIADD3 UR6, UP0, UR38, 0x370, URZ ;  /* 0x0000037026067890 */ /* 0x000fe2000ff1e03f */
[----:B------:R-:W-:-:S02]  /*b510*/  R2UR UR12, R18 ;  /* 0x00000000120c72ca */ /* 0x000fc400000e0000 */
[----:B------:R-:W-:Y:S01]  /*b520*/  PLOP3.LUT P0, PT, PT, PT, PT, 0x80, 0x0 ;  /* 0x000000000000781c */ /* 0x000fe20003f0f070 */
[----:B------:R-:W-:-:S08]  /*b530*/  UIADD3.X UR7, URZ, UR39, URZ, UP0, !UPT ;  /* 0x000000273f077290 */ /* 0x000fd000087fe43f */
[----:B------:R-:W-:Y:S01]  /*b540*/  UIADD3 UR9, UR9, 0x28c30, URZ ;  /* 0x00028c3009097890 */ /* 0x000fe2000fffe03f */
[----:B------:R-:W-:Y:S01]  /*b550*/  UMOV UR5, 0x14f00000 ;  /* 0x14f0000000057882 */ /* 0x000fe20000000000 */
[----:B------:R-:W-:Y:S01]  /*b560*/  UMOV UR10, URZ ;  /* 0x0000003f000a7c82 */ /* 0x000fe20008000000 */
[----:B---3--:R-:W-:Y:S01]  /*b570*/  IMAD R0, R4, 0x2000, R5 ;  /* 0x0000200004007824 */ /* 0x008fe200078e0205 */
[----:B----4-:R-:W-:-:S04]  /*b580*/  R2UR UR11, R6 ;  /* 0x00000000060b72ca */ /* 0x010fc800000e0000 */
[----:B------:R-:W-:Y:S02]  /*b590*/  R2UR UR8, R0 ;  /* 0x00000000000872ca */ /* 0x000fe400000e0000 */
[----:B-----5:R-:W-:Y:S02]  /*b5a0*/  R2UR UR4, R3 ;  /* 0x00000000030472ca */ /* 0x020fe400000e0000 */
[----:B--2---:R-:W-:Y:S02]  /*b5b0*/  R2UR UR13, R2 ;  /* 0x00000000020d72ca */ /* 0x004fe400000e0000 */
[----:B------:R-:W-:-:S07]  /*b5c0*/  P2R R0, PR, RZ, 0x1 ;  /* 0x00000001ff007803 */ /* 0x000fce0000000000 */
[----:B------:R-:W-:Y:S02]  /*b5d0*/  UIADD3 UR8, UR8, 0x22400, URZ ;  /* 0x0002240008087890 */ /* 0x000fe4000fffe03f */
[----:B------:R-:W-:Y:S01]  /*b5e0*/  ULEA UR11, UR11, UR4, 0x6 ;  /* 0x000000040b0b7291 */ /* 0x000fe2000f8e303f */
[----:B------:R3:W-:Y:S02]  /*b5f0*/  STL [R1+0x18], R0 ;  /* 0x0000180001007387 */ /* 0x0007e40000100800 */
[----:B------:R-:W-:-:S06]  /*b600*/  UMOV UR4, 0x0 ;  /* 0x0000000000047882 */ /* 0x000fcc0000000000 */
[----:B------:R3:W-:Y:S01]  /*b610*/  UTMALDG.4D [UR8], [UR6], desc[UR4] ;  /* 0x00000408060075b4 */ /* 0x0007e20008019000 */
[----:B------:R-:W-:Y:S02]  /*b620*/  NOP ;  /* 0x0000000000007918 */ /* 0x000fe40000000000 */
.L_x_456:
[----:B------:R-:W4:Y:S04]  /*b630*/  LDL R2, [R1+0x4] ;  /* 0x0000040001027983 */ /* 0x000f280000100800 */
[----:B------:R-:W2:Y:S04]  /*b640*/  LDL.LU R3, [R1+0x2c] ;  /* 0x00002c0001037983 */ /* 0x000ea80000300800 */
[----:B------:R-:W5:Y:S04]  /*b650*/  LDL.LU R5, [R1+0x20] ;  /* 0x0000200001057983 */ /* 0x000f680000300800 */
[----:B-1----:R-:W5:Y:S01]  /*b660*/  LDL.LU R4, [R1+0x34] ;  /* 0x0000340001047983 */ /* 0x002f620000300800 */
[----:B------:R-:W-:Y:S05]  /*b670*/  WARPSYNC.ALL ;  /* 0x0000000000007948 */ /* 0x000fea0003800000 */
[----:B---3--:R-:W-:Y:S01]  /*b680*/  ULDC.64 UR4, c[0x0][0x298] ;  /* 0x0000a60000047ab9 */ /* 0x008fe20000000a00 */
[----:B------:R-:W-:Y:S01]  /*b690*/  ULDC.64 UR6, c[0x0][0xa00] ;  /* 0x0002800000067ab9 */ /* 0x000fe20000000a00 */
[----:B------:R-:W-:Y:S01]  /*b6a0*/  BSSY B6, `(.L_x_461) ;  /* 0x0000024000067945 */ /* 0x000fe20003800000 */
[----:B------:R-:W-:Y:S01]  /*b6b0*/  BAR.SYNC.DEFER_BLOCKING 0x8, 0x100 ;  /* 0x0204000000007b1d */ /* 0x000fe20000010000 */
[----:B------:R-:W-:-:S04]  /*b6c0*/  ISETP.NE.U32.AND P0, PT, RZ, UR6, PT ;  /* 0x00000006ff007c0c */ /* 0x000fc8000bf05070 */
[----:B------:R-:W-:Y:S01]  /*b6d0*/  ISETP.NE.AND.EX P0, PT, RZ, UR7, PT, P0 ;  /* 0x00000007ff007c0c */ /* 0x000fe2000bf05300 */
[----:B----4-:R-:W-:Y:S01]  /*b6e0*/  VIADD R2, R2, 0x20400 ;  /* 0x0002040002027836 */ /* 0x010fe20000000000 */
[----:B--2---:R-:W-:-:S04]  /*b6f0*/  SHF.R.S32.HI R0, RZ, 0x1f, R3 ;  /* 0x0000001fff007819 */ /* 0x004fc80000011403 */
[----:B------:R-:W-:Y:S02]  /*b700*/  LOP3.LUT P1, RZ, R2, 0x3ff, RZ, 0xc0, !PT ;  /* 0x000003ff02ff7812 */ /* 0x000fe4000782c0ff */
[----:B-----5:R-:W-:Y:S01]  /*b710*/  SEL R5, R5, RZ, !P0 ;  /* 0x000000ff05057207 */ /* 0x020fe20004000000 */
[----:B------:R-:W-:Y:S01]  /*b720*/  IMAD R0, R0, UR4, RZ ;  /* 0x0000000400007c24 */ /* 0x000fe2000f8e02ff */
[----:B------:R-:W-:-:S03]  /*b730*/  SEL R4, R4, RZ, !P0 ;  /* 0x000000ff04047207 */ /* 0x000fc60004000000 */
[C---:B------:R-:W-:Y:S02]  /*b740*/  IMAD R0, R3.reuse, UR5, R0 ;  /* 0x0000000503007c24 */ /* 0x040fe4000f8e0200 */
[----:B------:R-:W-:-:S05]  /*b750*/  IMAD.WIDE.U32 R2, R3, UR4, RZ ;  /* 0x0000000403027c25 */ /* 0x000fca000f8e00ff */
[----:B------:R1:W-:Y:S04]  /*b760*/  STL.64 [R1+0x48], R2 ;  /* 0x0000480201007387 */ /* 0x0003e80000100a00 */
[----:B------:R2:W-:Y:S04]  /*b770*/  STL [R1+0x20], R5 ;  /* 0x0000200501007387 */ /* 0x0005e80000100800 */
[----:B------:R2:W-:Y:S01]  /*b780*/  STL [R1+0x54], R4 ;  /* 0x0000540401007387 */ /* 0x0005e20000100800 */
[----:B-1----:R-:W-:Y:S01]  /*b790*/  IMAD.IADD R2, R3, 0x1, R0 ;  /* 0x0000000103027824 */ /* 0x002fe200078e0200 */
[----:B------:R-:W-:-:S05]  /*b7a0*/  SHF.R.S32.HI R0, RZ, 0x1f, R18 ;  /* 0x0000001fff007819 */ /* 0x000fca0000011412 */
[----:B------:R2:W-:Y:S04]  /*b7b0*/  STL [R1+0x34], R0 ;  /* 0x0000340001007387 */ /* 0x0005e80000100800 */
[----:B------:R2:W-:Y:S01]  /*b7c0*/  STL [R1+0x2c], R2 ;  /* 0x00002c0201007387 */ /* 0x0005e20000100800 */
[----:B------:R-:W-:Y:S05]  /*b7d0*/  @!P1 BRA `(.L_x_462) ;  /* 0x0000000000409947 */ /* 0x000fea0003800000 */
[----:B--2---:R-:W-:Y:S01]  /*b7e0*/  MOV R2, 0x0 ;  /* 0x0000000000027802 */ /* 0x004fe20000000f00 */
        /* <DEDUP_REMOVED lines=11> */
[----:B0-----:R-:W-:Y:S02]  /*b8a0*/  IMAD.MOV.U32 R12, RZ, RZ, 0x1 ;  /* 0x00000001ff0c7424 */ /* 0x001fe400078e00ff */
[----:B------:R-:W-:-:S07]  /*b8b0*/  IMAD.MOV.U32 R13, RZ, RZ, RZ ;  /* 0x000000ffff0d7224 */ /* 0x000fce00078e00ff */
[----:B------:R-:W-:-:S07]  /*b8c0*/  LEPC R20, `(.L_x_462) ;  /* 0x000000001014794e */ /* 0x000fce0000000000 */
[----:B-1----:R-:W-:Y:S05]  /*b8d0*/  CALL.ABS.NOINC R2 ;  /* 0x0000000002007343 */ /* 0x002fea0003c00000 */
.L_x_462:
[----:B------:R-:W-:Y:S05]  /*b8e0*/  BSYNC B6 ;  /* 0x0000000000067941 */ /* 0x000fea0003800000 */
.L_x_461:
[----:B--2---:R-:W2:Y:S01]  /*b8f0*/  LDL.LU R5, [R1+0x2c] ;  /* 0x00002c0001057983 */ /* 0x004ea20000300800 */
[----:B------:R-:W-:Y:S01]  /*b900*/  ULDC.64 UR4, c[0x0][0x2d8] ;  /* 0x0000b60000047ab9 */ /* 0x000fe20000000a00 */
[----:B------:R-:W1:Y:S01]  /*b910*/  LDC R7, c[0x0][0x448] ;  /* 0x00011200ff077b82 */ /* 0x000e620000000800 */
[----:B------:R-:W-:Y:S01]  /*b920*/  ULDC UR6, c[0x0][0x2b8] ;  /* 0x0000ae0000067ab9 */ /* 0x000fe20000000800 */
[----:B------:R-:W2:Y:S04]  /*b930*/  LDL.LU.64 R2, [R1+0x48] ;  /* 0x0000480001027983 */ /* 0x000ea80000300a00 */
[----:B------:R-:W3:Y:S04]  /*b940*/  LDL.LU R0, [R1+0x34] ;  /* 0x0000340001007983 */ /* 0x000ee80000300800 */
[----:B------:R-:W4:Y:S04]  /*b950*/  LDL.LU R6, [R1+0x54] ;  /* 0x0000540001067983 */ /* 0x000f280000300800 */
[----:B------:R-:W4:Y:S04]  /*b960*/  LDL.LU R4, [R1+0x20] ;  /* 0x0000200001047983 */ /* 0x000f280000300800 */
[----:B------:R0:W5:Y:S01]  /*b970*/  LDL R9, [R1+0x50] ;  /* 0x0000500001097983 */ /* 0x0001620000100800 */
[----:B-1----:R-:W-:Y:S01]  /*b980*/  ISETP.NE.AND P0, PT, R7, 0x1, PT ;  /* 0x000000010700780c */ /* 0x002fe20003f05270 */
[----:B------:R-:W1:Y:S02]  /*b990*/  S2R R8, SR_TID.X ;  /* 0x0000000000087919 */ /* 0x000e640000002100 */
[C---:B-1----:R-:W-:Y:S01]  /*b9a0*/  IMAD.SHL.U32 R10, R8.reuse, 0x8, RZ ;  /* 0x00000008080a7824 */ /* 0x042fe200078e00ff */
[----:B------:R-:W-:-:S04]  /*b9b0*/  LOP3.LUT R8, R8, 0x7f, RZ, 0xc0, !PT ;  /* 0x0000007f08087812 */ /* 0x000fc800078ec0ff */
[----:B------:R-:W-:Y:S02]  /*b9c0*/  LOP3.LUT R10, R10, 0x38, RZ, 0xc0, !PT ;  /* 0x000000380a0a7812 */ /* 0x000fe400078ec0ff */
[----:B------:R-:W-:Y:S01]  /*b9d0*/  SHF.R.U32.HI R8, RZ, 0x3, R8 ;  /* 0x00000003ff087819 */ /* 0x000fe20000011608 */
[----:B--2---:R-:W-:Y:S02]  /*b9e0*/  IMAD.MOV.U32 R3, RZ, RZ, R5 ;  /* 0x000000ffff037224 */ /* 0x004fe400078e0005 */
[----:B------:R-:W1:Y:S01]  /*b9f0*/  S2R R5, SR_TID.X ;  /* 0x0000000000057919 */ /* 0x000e620000002100 */
[----:B---3--:R-:W-:Y:S02]  /*ba00*/  IMAD R0, R0, UR4, RZ ;  /* 0x0000000400007c24 */ /* 0x008fe4000f8e02ff */
[----:B------:R-:W-:-:S04]  /*ba10*/  IMAD.WIDE.U32 R2, R18, UR4, R2 ;  /* 0x0000000412027c25 */ /* 0x000fc8000f8e0002 */
[----:B------:R-:W-:Y:S01]  /*ba20*/  IMAD R0, R18, UR5, R0 ;  /* 0x0000000512007c24 */ /* 0x000fe2000f8e0200 */
[----:B------:R-:W-:-:S03]  /*ba30*/  ULDC.64 UR4, c[0x0][0x2e0] ;  /* 0x0000b80000047ab9 */ /* 0x000fc60000000a00 */
[----:B------:R-:W-:Y:S02]  /*ba40*/  IMAD.IADD R3, R3, 0x1, R0 ;  /* 0x0000000103037824 */ /* 0x000fe400078e0200 */
[----:B----4-:R-:W-:Y:S02]  /*ba50*/  IMAD R0, R6, UR4, RZ ;  /* 0x0000000406007c24 */ /* 0x010fe4000f8e02ff */
[C---:B------:R-:W-:Y:S01]  /*ba60*/  IMAD.WIDE.U32 R2, R4.reuse, UR4, R2 ;  /* 0x0000000404027c25 */ /* 0x040fe2000f8e0002 */
[----:B------:R-:W2:Y:S03]  /*ba70*/  @P0 LDC R6, c[0x0][0x450] ;  /* 0x00011400ff060b82 */ /* 0x000ea60000000800 */
[----:B------:R-:W-:Y:S01]  /*ba80*/  IMAD R0, R4, UR5, R0 ;  /* 0x0000000504007c24 */ /* 0x000fe2000f8e0200 */
[----:B------:R-:W-:Y:S01]  /*ba90*/  ULDC.64 UR4, c[0x0][0x2d0] ;  /* 0x0000b40000047ab9 */ /* 0x000fe20000000a00 */
[----:B------:R-:W3:Y:S02]  /*baa0*/  S2R R4, SR_TID.X ;  /* 0x0000000000047919 */ /* 0x000ee40000002100 */
[----:B------:R-:W-:Y:S01]  /*bab0*/  IMAD.IADD R3, R3, 0x1, R0 ;  /* 0x0000000103037824 */ /* 0x000fe200078e0200 */
[----:B-1----:R-:W-:-:S04]  /*bac0*/  LOP3.LUT R5, R5, 0x7f, RZ, 0xc0, !PT ;  /* 0x0000007f05057812 */ /* 0x002fc800078ec0ff */
[----:B------:R-:W-:Y:S01]  /*bad0*/  SHF.R.U32.HI R5, RZ, 0x3, R5 ;  /* 0x00000003ff057819 */ /* 0x000fe20000011605 */
[----:B---3--:R-:W-:-:S05]  /*bae0*/  IMAD.SHL.U32 R4, R4, 0x10, RZ ;  /* 0x0000001004047824 */ /* 0x008fca00078e00ff */
[----:B------:R-:W-:Y:S02]  /*baf0*/  LOP3.LUT R4, R5, 0x70, R4, 0xf8, !PT ;  /* 0x0000007005047812 */ /* 0x000fe400078ef804 */
[----:B------:R-:W1:Y:S03]  /*bb00*/  @P0 LDC R5, c[0x0][0x44c] ;  /* 0x00011300ff050b82 */ /* 0x000e660000000800 */
[----:B------:R-:W-:-:S04]  /*bb10*/  IMAD R0, R17, 0x40, R4 ;  /* 0x0000004011007824 */ /* 0x000fc800078e0204 */
[----:B------:R-:W-:Y:S02]  /*bb20*/  IMAD.MOV.U32 R4, RZ, RZ, R0 ;  /* 0x000000ffff047224 */ /* 0x000fe400078e0000 */
[----:B-1----:R-:W-:-:S05]  /*bb30*/  @P0 IMAD.HI.U32 R5, R0, R5, RZ ;  /* 0x0000000500050227 */ /* 0x002fca00078e00ff */
[----:B--2---:R-:W-:-:S05]  /*bb40*/  @P0 SHF.R.U32.HI R4, RZ, R6, R5 ;  /* 0x00000006ff040219 */ /* 0x004fca0000011605 */
[----:B------:R-:W-:-:S04]  /*bb50*/  IMAD.MOV R5, RZ, RZ, -R4 ;  /* 0x000000ffff057224 */ /* 0x000fc800078e0a04 */
[----:B------:R-:W-:Y:S01]  /*bb60*/  IMAD R0, R7, R5, R0 ;  /* 0x0000000507007224 */ /* 0x000fe200078e0200 */
[----:B------:R-:W-:Y:S01]  /*bb70*/  SHF.R.S32.HI R5, RZ, 0x1f, R4 ;  /* 0x0000001fff057819 */ /* 0x000fe20000011404 */
[----:B------:R-:W-:-:S04]  /*bb80*/  IMAD.WIDE.U32 R2, R4, UR4, R2 ;  /* 0x0000000404027c25 */ /* 0x000fc8000f8e0002 */
[----:B------:R-:W-:-:S04]  /*bb90*/  IMAD R5, R5, UR4, RZ ;  /* 0x0000000405057c24 */ /* 0x000fc8000f8e02ff */
[----:B------:R-:W-:Y:S01]  /*bba0*/  IMAD R4, R4, UR5, R5 ;  /* 0x0000000504047c24 */ /* 0x000fe2000f8e0205 */
[----:B------:R-:W-:-:S03]  /*bbb0*/  ULDC.64 UR4, c[0x0][0x2c8] ;  /* 0x0000b20000047ab9 */ /* 0x000fc60000000a00 */
[----:B------:R-:W-:Y:S01]  /*bbc0*/  IMAD.IADD R3, R3, 0x1, R4 ;  /* 0x0000000103037824 */ /* 0x000fe200078e0204 */
[----:B------:R-:W-:-:S05]  /*bbd0*/  SHF.R.S32.HI R4, RZ, 0x1f, R0 ;  /* 0x0000001fff047819 */ /* 0x000fca0000011400 */
[----:B------:R-:W-:Y:S02]  /*bbe0*/  IMAD R6, R4, UR4, RZ ;  /* 0x0000000404067c24 */ /* 0x000fe4000f8e02ff */
[----:B------:R-:W-:-:S04]  /*bbf0*/  IMAD.WIDE.U32 R4, R0, UR4, R2 ;  /* 0x0000000400047c25 */ /* 0x000fc8000f8e0002 */
[----:B------:R-:W-:Y:S01]  /*bc00*/  IMAD R0, R0, UR5, R6 ;  /* 0x0000000500007c24 */ /* 0x000fe2000f8e0206 */
[----:B------:R-:W-:Y:S02]  /*bc10*/  ULDC.64 UR4, c[0x0][0x280] ;  /* 0x0000a00000047ab9 */ /* 0x000fe40000000a00 */
[----:B------:R-:W-:Y:S01]  /*bc20*/  LEA R3, P1, R4, UR4, 0x1 ;  /* 0x0000000404037c11 */ /* 0x000fe2000f8208ff */
[----:B------:R-:W-:Y:S01]  /*bc30*/  IMAD.IADD R0, R5, 0x1, R0 ;  /* 0x0000000105007824 */ /* 0x000fe200078e0200 */
[----:B------:R-:W-:Y:S01]  /*bc40*/  UMOV UR4, 0xffffffff ;  /* 0xffffffff00047882 */ /* 0x000fe20000000000 */
[----:B------:R-:W-:-:S03]  /*bc50*/  ISETP.GE.AND P0, PT, R10, UR6, PT ;  /* 0x000000060a007c0c */ /* 0x000fc6000bf06270 */
[----:B------:R-:W-:Y:S01]  /*bc60*/  LEA.HI.X R2, R4, UR5, R0, 0x1, P1 ;  /* 0x0000000504027c11 */ /* 0x000fe200088f0c00 */
[----:B0-----:R-:W-:Y:S09]  /*bc70*/  BRA.DIV UR4, `(.L_x_463) ;  /* 0x0000004e04d07947 */ /* 0x001ff2000b800000 */
[----:B------:R-:W2:Y:S01]  /*bc80*/  LDL.LU R5, [R1+0x38] ;  /* 0x0000380001057983 */ /* 0x000ea20000300800 */
[----:B------:R-:W-:-:S03]  /*bc90*/  IMAD R17, R17, 0x40, R8 ;  /* 0x0000004011117824 */ /* 0x000fc600078e0208 */
[----:B------:R-:W-:Y:S04]  /*bca0*/  SHFL.IDX PT, R4, R2, RZ, 0x181f ;  /* 0x00181fff02047589 */ /* 0x000fe800000e0000 */
[----:B------:R-:W-:Y:S01]  /*bcb0*/  SHFL.IDX PT, R6, R2, 0x1, 0x181f ;  /* 0x00381f0002067f89 */ /* 0x000fe200000e0000 */
[----:B--2---:R-:W-:-:S03]  /*bcc0*/  IMAD R0, R5, R7, RZ ;  /* 0x0000000705007224 */ /* 0x004fc600078e02ff */
[----:B------:R-:W0:Y:S02]  /*bcd0*/  SHFL.IDX PT, R5, R3, RZ, 0x181f ;  /* 0x00181fff03057589 */ /* 0x000e2400000e0000 */
[----:B------:R-:W-:-:S13]  /*bce0*/  ISETP.GE.AND P1, PT, R17, R0, PT ;  /* 0x000000001100720c */ /* 0x000fda0003f26270 */
[----:B0-----:R-:W-:-:S05]  /*bcf0*/  @!P1 LEA R5, P2, R10, R5, 0x1 ;  /* 0x000000050a059211 */ /* 0x001fca00078408ff */
[----:B------:R-:W-:-:S05]  /*bd00*/  @!P1 IMAD.X R4, RZ, RZ, R4, P2 ;  /* 0x000000ffff049224 */ /* 0x000fca00010e0604 */
[----:B------:R-:W-:-:S04]  /*bd10*/  @!P1 LOP3.LUT R5, R5, R4, RZ, 0x3c, !PT ;  /* 0x0000000405059212 */ /* 0x000fc800078e3cff */
[----:B------:R-:W-:-:S04]  /*bd20*/  @!P1 LOP3.LUT R4, R5, R4, RZ, 0x3c, !PT ;  /* 0x0000000405049212 */ /* 0x000fc800078e3cff */
[----:B------:R-:W-:-:S05]  /*bd30*/  @!P1 LOP3.LUT R5, R5, R4, RZ, 0x3c, !PT ;  /* 0x0000000405059212 */ /* 0x000fca00078e3cff */
[----:B-----5:R0:W-:Y:S02]  /*bd40*/  @!P1 LDGSTS.E.BYPASS.LTC128B.128 [R9+0x20400], desc[UR40][R4.64], !P0 ;  /* 0x2040000004099fae */ /* 0x0201e4000c101d68 */
[----:B0-----:R-:W-:-:S05]  /*bd50*/  VIADD R4, R17, 0x10 ;  /* 0x0000001011047836 */ /* 0x001fca0000000000 */
[----:B------:R-:W-:Y:S02]  /*bd60*/  ISETP.GE.AND P1, PT, R4, R0, PT ;  /* 0x000000000400720c */ /* 0x000fe40003f26270 */
[----:B------:R-:W0:Y:S11]  /*bd70*/  SHFL.IDX PT, R4, R3, 0x1, 0x181f ;  /* 0x00381f0003047f89 */ /* 0x000e3600000e0000 */
[----:B0-----:R-:W-:-:S05]  /*bd80*/  @!P1 LEA R5, P2, R10, R4, 0x1 ;  /* 0x000000040a059211 */ /* 0x001fca00078408ff */
[----:B------:R-:W-:Y:S02]  /*bd90*/  @!P1 IMAD.X R4, RZ, RZ, R6, P2 ;  /* 0x000000ffff049224 */ /* 0x000fe400010e0606 */
[----:B------:R-:W-:Y:S03]  /*bda0*/  SHFL.IDX PT, R6, R2, 0x2, 0x181f ;  /* 0x00581f0002067f89 */ /* 0x000fe600000e0000 */
[----:B------:R-:W-:-:S04]  /*bdb0*/  @!P1 LOP3.LUT R5, R5, R4, RZ, 0x3c, !PT ;  /* 0x0000000405059212 */ /* 0x000fc800078e3cff */
[----:B------:R-:W-:-:S04]  /*bdc0*/  @!P1 LOP3.LUT R4, R5, R4, RZ, 0x3c, !PT ;  /* 0x0000000405049212 */ /* 0x000fc800078e3cff */
[----:B------:R-:W-:-:S05]  /*bdd0*/  @!P1 LOP3.LUT R5, R5, R4, RZ, 0x3c, !PT ;  /* 0x0000000405059212 */ /* 0x000fca00078e3cff */
[----:B------:R0:W-:Y:S02]  /*bde0*/  @!P1 LDGSTS.E.BYPASS.LTC128B.128 [R9+0x20c00], desc[UR40][R4.64], !P0 ;  /* 0x20c0000004099fae */ /* 0x0001e4000c101d68 */
[----:B0-----:R-:W-:-:S05]  /*bdf0*/  VIADD R4, R17, 0x20 ;  /* 0x0000002011047836 */ /* 0x001fca0000000000 */
[----:B------:R-:W-:Y:S02]  /*be00*/  ISETP.GE.AND P1, PT, R4, R0, PT ;  /* 0x000000000400720c */ /* 0x000fe40003f26270 */
[----:B------:R-:W0:Y:S04]  /*be10*/  SHFL.IDX PT, R4, R3, 0x2, 0x181f ;  /* 0x00581f0003047f89 */ /* 0x000e2800000e0000 */
[----:B------:R-:W1:Y:S07]  /*be20*/  SHFL.IDX PT, R3, R3, 0x3, 0x181f ;  /* 0x00781f0003037f89 */ /* 0x000e6e00000e0000 */
[----:B0-----:R-:W-:-:S05]  /*be30*/  @!P1 LEA R5, P2, R10, R4, 0x1 ;  /* 0x000000040a059211 */ /* 0x001fca00078408ff */
[----:B------:R-:W-:-:S05]  /*be40*/  @!P1 IMAD.X R4, RZ, RZ, R6, P2 ;  /* 0x000000ffff049224 */ /* 0x000fca00010e0606 */
[----:B------:R-:W-:-:S04]  /*be50*/  @!P1 LOP3.LUT R5, R5, R4, RZ, 0x3c, !PT ;  /* 0x0000000405059212 */ /* 0x000fc800078e3cff */
[----:B------:R-:W-:-:S04]  /*be60*/  @!P1 LOP3.LUT R4, R5, R4, RZ, 0x3c, !PT ;  /* 0x0000000405049212 */ /* 0x000fc800078e3cff */
[----:B------:R-:W-:-:S05]  /*be70*/  @!P1 LOP3.LUT R5, R5, R4, RZ, 0x3c, !PT ;  /* 0x0000000405059212 */ /* 0x000fca00078e3cff */
[----:B------:R0:W-:Y:S04]  /*be80*/  @!P1 LDGSTS.E.BYPASS.LTC128B.128 [R9+0x21400], desc[UR40][R4.64], !P0 ;  /* 0x2140000004099fae */ /* 0x0001e8000c101d68 */
[----:B01----:R0:W2:Y:S02]  /*be90*/  SHFL.IDX PT, R4, R2, 0x3, 0x181f ;  /* 0x00781f0002047f89 */ /* 0x0030a400000e0000 */
.L_x_591:
[----:B------:R1:W5:Y:S01]  /*bea0*/  LDL R8, [R1+0x4] ;  /* 0x0000040001087983 */ /* 0x0003620000100800 */
[----:B------:R-:W-:-:S05]  /*beb0*/  VIADD R17, R17, 0x30 ;  /* 0x0000003011117836 */ /* 0x000fca0000000000 */
[----:B------:R-:W-:-:S13]  /*bec0*/  ISETP.GE.AND P1, PT, R17, R0, PT ;  /* 0x000000001100720c */ /* 0x000fda0003f26270 */
[----:B0-----:R-:W-:-:S05]  /*bed0*/  @!P1 LEA R2, P2, R10, R3, 0x1 ;  /* 0x000000030a029211 */ /* 0x001fca00078408ff */
[----:B--2---:R-:W-:-:S05]  /*bee0*/  @!P1 IMAD.X R3, RZ, RZ, R4, P2 ;  /* 0x000000ffff039224 */ /* 0x004fca00010e0604 */
[----:B------:R-:W-:Y:S01]  /*bef0*/  @!PT LDS RZ, [RZ] ;  /* 0x00000000fffff984 */ /* 0x000fe20000000800 */
[----:B------:R-:W-:Y:S01]  /*bf00*/  @!PT LDS RZ, [RZ] ;  /* 0x00000000fffff984 */ /* 0x000fe20000000800 */
[----:B------:R-:W-:Y:S01]  /*bf10*/  @!PT LDS RZ, [RZ] ;  /* 0x00000000fffff984 */ /* 0x000fe20000000800 */
[----:B------:R1:W-:Y:S01]  /*bf20*/  @!P1 LDGSTS.E.BYPASS.LTC128B.128 [R9+0x21c00], desc[UR40][R2.64], !P0 ;  /* 0x21c0000002099fae */ /* 0x0003e2000c101d68 */
[----:B------:R-:W-:Y:S01]  /*bf30*/  PLOP3.LUT P0, PT, PT, PT, PT, 0x80, 0x0 ;  /* 0x000000000000781c */ /* 0x000fe20003f0f070 */
[----:B------:R-:W-:-:S12]  /*bf40*/  NOP ;  /* 0x0000000000007918 */ /* 0x000fd80000000000 */
.L_x_464:
[----:B-1----:R-:W2:Y:S01]  /*bf50*/  LDL R2, [R1+0x4] ;  /* 0x0000040001027983 */ /* 0x002ea20000100800 */
[----:B------:R-:W-:Y:S02]  /*bf60*/  PLOP3.LUT P1, PT, P1, P0, PT, 0xa2, 0x0 ;  /* 0x000000000000781c */ /* 0x000fe40000f21472 */
[----:B--2---:R-:W-:-:S08]  /*bf70*/  @P0 R2UR P1, UR4, R2 ;  /* 0x00000000020402ca */ /* 0x004fd00000020000 */
[----:B------:R-:W-:-:S05]  /*bf80*/  @P0 PLOP3.LUT P0, PT, P1, PT, PT, 0x80, 0x0 ;  /* 0x000000000000081c */ /* 0x000fca0000f0f070 */
[----:B------:R-:W-:Y:S01]  /*bf90*/  @!P1 SYNCS.ARRIVE.TRANS64.RED.A0T1 RZ, [UR4+0x28c00], RZ ;  /* 0x028c00ffffff99a7 */ /* 0x000fe20008200404 */
[----:B------:R-:W-:Y:S07]  /*bfa0*/  @!P1 ARRIVES.LDGSTSBAR.64.TRANSCNT [UR4+0x28c00] ;  /* 0x028c0000ff0099b0 */ /* 0x000fee0008000a84 */
[----:B------:R-:W-:Y:S05]  /*bfb0*/  @P0 BRA.U.ANY `(.L_x_464) ;  /* 0xfffffffd00e40947 */ /* 0x000fea000393ffff */
[----:B------:R-:W2:Y:S02]  /*bfc0*/  LDL.LU R3, [R1+0x3c] ;  /* 0x00003c0001037983 */ /* 0x000ea40000300800 */
[----:B--2---:R-:W-:-:S05]  /*bfd0*/  VIADD R3, R3, 0x1 ;  /* 0x0000000103037836 */ /* 0x004fca0000000000 */
[----:B------:R0:W-:Y:S01]  /*bfe0*/  STL [R1+0x3c], R3 ;  /* 0x00003c0301007387 */ /* 0x0001e20000100800 */
[----:B------:R-:W-:-:S04]  /*bff0*/  LEA.HI R0, R3, R3, RZ, 0x1 ;  /* 0x0000000303007211 */ /* 0x000fc800078f08ff */
[----:B------:R-:W-:-:S05]  /*c000*/  LOP3.LUT R0, R0, 0xfffffffe, RZ, 0xc0, !PT ;  /* 0xfffffffe00007812 */ /* 0x000fca00078ec0ff */
[----:B------:R-:W-:-:S05]  /*c010*/  IMAD.IADD R0, R3, 0x1, -R0 ;  /* 0x0000000103007824 */ /* 0x000fca00078e0a00 */
[----:B------:R-:W-:Y:S01]  /*c020*/  SHF.L.U32 R0, R0, 0x1f, RZ ;  /* 0x0000001f00007819 */ /* 0x000fe200000006ff */
[----:B------:R-:W-:Y:S01]  /*c030*/  NOP ;  /* 0x0000000000007918 */ /* 0x000fe20000000000 */
[----:B------:R0:W-:Y:S01]  /*c040*/  SYNCS.ARRIVE.TRANS64.A1T0 RZ, [R2+URZ+0x28c00], RZ ;  /* 0x028c00ff02ff79a7 */ /* 0x0001e2000810003f */
[----:B------:R-:W-:Y:S01]  /*c050*/  BSSY B0, `(.L_x_465) ;  /* 0x0000003000007945 */ /* 0x000fe20003800000 */
[----:B------:R-:W1:Y:S03]  /*c060*/  SYNCS.PHASECHK.TRANS64.TRYWAIT P0, [R2+URZ+0x28c20], R0 ;  /* 0x028c2000020075a7 */ /* 0x000e66000800017f */
[----:B01----:R-:W-:Y:S05]  /*c070*/  @!P0 BRA `(.L_x_466) ;  /* 0x0000005000188947 */ /* 0x003fea0003800000 */
.L_x_592:
[----:B------:R-:W-:Y:S05]  /*c080*/  BSYNC B0 ;  /* 0x0000000000007941 */ /* 0x000fea0003800000 */
.L_x_465:
[----:B0-----:R-:W2:Y:S01]  /*c090*/  LDL R2, [R1+0x18] ;  /* 0x0000180001027983 */ /* 0x001ea20000100800 */
[----:B------:R-:W-:Y:S01]  /*c0a0*/  BSSY B0, `(.L_x_467) ;  /* 0x00000a3000007945 */ /* 0x000fe20003800000 */
[----:B--2---:R-:W-:-:S13]  /*c0b0*/  ISETP.NE.AND P0, PT, R2, RZ, PT ;  /* 0x000000ff0200720c */ /* 0x004fda0003f05270 */
[----:B------:R-:W-:Y:S05]  /*c0c0*/  @!P0 BRA `(.L_x_468) ;  /* 0x0000000800808947 */ /* 0x000fea0003800000 */
[----:B------:R-:W2:Y:S04]  /*c0d0*/  LDL R3, [R1+0x4] ;  /* 0x0000040001037983 */ /* 0x000ea80000100800 */
[----:B------:R-:W3:Y:S01]  /*c0e0*/  LDL R4, [R1+0x10] ;  /* 0x0000100001047983 */ /* 0x000ee20000100800 */
[----:B------:R-:W0:Y:S01]  /*c0f0*/  S2R R2, SR_TID.X ;  /* 0x0000000000027919 */ /* 0x000e220000002100 */
[----:B--2---:R-:W-:Y:S02]  /*c100*/  IMAD.MOV.U32 R5, RZ, RZ, R3 ;  /* 0x000000ffff057224 */ /* 0x004fe400078e0003 */
[----:B------:R-:W2:Y:S01]  /*c110*/  LDL R3, [R1+0x8] ;  /* 0x0000080001037983 */ /* 0x000ea20000100800 */
[----:B---3--:R-:W-:Y:S01]  /*c120*/  SHF.L.U32 R0, R4, 0x1f, RZ ;  /* 0x0000001f04007819 */ /* 0x008fe200000006ff */
[----:B------:R-:W-:Y:S01]  /*c130*/  BSSY B1, `(.L_x_469) ;  /* 0x0000006000017945 */ /* 0x000fe20003800000 */
[----:B0-----:R-:W-:-:S04]  /*c140*/  LOP3.LUT R2, R2, 0x7f, RZ, 0xc0, !PT ;  /* 0x0000007f02027812 */ /* 0x001fc800078ec0ff */
[----:B------:R-:W-:Y:S01]  /*c150*/  ISETP.NE.AND P1, PT, R2, RZ, PT ;  /* 0x000000ff0200720c */ /* 0x000fe20003f25270 */
[----:B--2---:R-:W-:-:S04]  /*c160*/  IMAD R3, R3, 0x8, R5 ;  /* 0x0000000803037824 */ /* 0x004fc800078e0205 */
[----:B------:R-:W0:Y:S02]  /*c170*/  SYNCS.PHASECHK.TRANS64.TRYWAIT P0, [R3+URZ+0x28c60], R0 ;  /* 0x028c6000030075a7 */ /* 0x000e24000800017f */
[----:B0-----:R-:W-:Y:S06]  /*c180*/  @!P0 BRA `(.L_x_470) ;  /* 0x0000004c00ec8947 */ /* 0x001fec0003800000 */
.L_x_593:
[----:B------:R-:W-:Y:S05]  /*c190*/  BSYNC B1 ;  /* 0x0000000000017941 */ /* 0x000fea0003800000 */
.L_x_469:
        /* <DEDUP_REMOVED lines=9> */
.L_x_472:
[----:B------:R-:W-:Y:S05]  /*c230*/  BSYNC B1 ;  /* 0x0000000000017941 */ /* 0x000fea0003800000 */
.L_x_471:
[----:B------:R-:W2:Y:S04]  /*c240*/  LDL R5, [R1+0x4] ;  /* 0x0000040001057983 */ /* 0x000ea80000100800 */
[----:B------:R-:W2:Y:S04]  /*c250*/  LDL R2, [R1+0x8] ;  /* 0x0000080001027983 */ /* 0x000ea80000100800 */
[----:B------:R-:W3:Y:S04]  /*c260*/  LDL R4, [R1+0x1c] ;  /* 0x00001c0001047983 */ /* 0x000ee80000100800 */
[----:B0-----:R-:W3:Y:S01]  /*c270*/  LDL R0, [R1+0x40] ;  /* 0x0000400001007983 */ /* 0x001ee20000100800 */
[----:B------:R-:W-:Y:S01]  /*c280*/  UIADD3 UR4, UP0, UR38, 0x470, URZ ;  /* 0x0000047026047890 */ /* 0x000fe2000ff1e03f */
[----:B------:R-:W-:Y:S01]  /*c290*/  VIADD R3, R3, 0x28c50 ;  /* 0x00028c5003037836 */ /* 0x000fe20000000000 */
[----:B------:R-:W-:Y:S01]  /*c2a0*/  PLOP3.LUT P0, PT, PT, PT, PT, 0x80, 0x0 ;  /* 0x000000000000781c */ /* 0x000fe20003f0f070 */
[----:B------:R-:W-:Y:S01]  /*c2b0*/  UMOV UR6, 0x0 ;  /* 0x0000000000067882 */ /* 0x000fe20000000000 */
[----:B------:R-:W-:Y:S01]  /*c2c0*/  UIADD3.X UR5, URZ, UR39, URZ, UP0, !UPT ;  /* 0x000000273f057290 */ /* 0x000fe200087fe43f */
[----:B------:R-:W-:Y:S01]  /*c2d0*/  UMOV UR7, 0x14f00000 ;  /* 0x14f0000000077882 */ /* 0x000fe20000000000 */
[----:B------:R-:W-:Y:S01]  /*c2e0*/  UMOV UR10, URZ ;  /* 0x0000003f000a7c82 */ /* 0x000fe20008000000 */
[----:B--2---:R-:W-:-:S02]  /*c2f0*/  IMAD R2, R2, 0x10000, R5 ;  /* 0x0001000002027824 */ /* 0x004fc400078e0205 */
[----:B---3--:R-:W-:Y:S02]  /*c300*/  IMAD R0, R0, 0x40, R4 ;  /* 0x0000004000007824 */ /* 0x008fe400078e0204 */
[----:B------:R-:W-:-:S07]  /*c310*/  VIADD R4, R2, 0x400 ;  /* 0x0000040002047836 */ /* 0x000fce0000000000 */
.L_x_473:
[----:B------:R-:W2:Y:S01]  /*c320*/  LDL R5, [R1] ;  /* 0x0000000001057983 */ /* 0x000ea20000100800 */
[----:B------:R-:W-:-:S13]  /*c330*/  @P0 ELECT P1, URZ, PT ;  /* 0x00000000003f082f */ /* 0x000fda0003820000 */
[----:B------:R-:W-:Y:S02]  /*c340*/  @P1 R2UR UR12, R18 ;  /* 0x00000000120c12ca */ /* 0x000fe400000e0000 */
[----:B------:R-:W-:Y:S02]  /*c350*/  @P1 R2UR UR11, R0 ;  /* 0x00000000000b12ca */ /* 0x000fe400000e0000 */
[----:B------:R-:W-:Y:S02]  /*c360*/  @P1 R2UR UR9, R3 ;  /* 0x00000000030912ca */ /* 0x000fe400000e0000 */
[----:B------:R-:W-:Y:S02]  /*c370*/  @P1 R2UR UR8, R4 ;  /* 0x00000000040812ca */ /* 0x000fe400000e0000 */
[----:B------:R-:W-:Y:S02]  /*c380*/  @P1 PLOP3.LUT P0, PT, P1, PT, PT, 0x8, 0x0 ;  /* 0x000000000000181c */ /* 0x000fe40000f0e170 */
[----:B--2---:R-:W-:-:S02]  /*c390*/  @P1 R2UR UR13, R5 ;  /* 0x00000000050d12ca */ /* 0x004fc400000e0000 */
[----:B------:R-:W-:-:S11]  /*c3a0*/  PLOP3.LUT P1, PT, PT, PT, PT, 0x8, 0x0 ;  /* 0x000000000000781c */ /* 0x000fd60003f2e170 */
[----:B------:R0:W-:Y:S02]  /*c3b0*/  UTMALDG.4D [UR8], [UR4], desc[UR6] ;  /* 0x00000608040075b4 */ /* 0x0001e40008019000 */
[----:B0-----:R-:W-:Y:S05]  /*c3c0*/  @P0 BRA.U.ANY `(.L_x_473) ;  /* 0xfffffffd00d40947 */ /* 0x001fea000393ffff */
[----:B------:R-:W-:Y:S01]  /*c3d0*/  PLOP3.LUT P0, PT, PT, PT, PT, 0x80, 0x0 ;  /* 0x000000000000781c */ /* 0x000fe20003f0f070 */
[----:B------:R-:W-:Y:S01]  /*c3e0*/  VIADD R4, R2, 0x2400 ;  /* 0x0000240002047836 */ /* 0x000fe20000000000 */
[----:B------:R-:W-:Y:S01]  /*c3f0*/  UMOV UR6, 0x0 ;  /* 0x0000000000067882 */ /* 0x000fe20000000000 */
[----:B------:R-:W-:Y:S01]  /*c400*/  UMOV UR7, 0x14f00000 ;  /* 0x14f0000000077882 */ /* 0x000fe20000000000 */
[----:B------:R-:W-:-:S09]  /*c410*/  UMOV UR10, 0x40 ;  /* 0x00000040000a7882 */ /* 0x000fd20000000000 */
.L_x_474:
        /* <DEDUP_REMOVED lines=16> */
.L_x_475:
        /* <DEDUP_REMOVED lines=16> */
.L_x_476:
        /* <DEDUP_REMOVED lines=16> */
.L_x_477:
        /* <DEDUP_REMOVED lines=16> */
.L_x_478:
        /* <DEDUP_REMOVED lines=16> */
.L_x_479:
        /* <DEDUP_REMOVED lines=16> */
.L_x_480:
        /* <DEDUP_REMOVED lines=11> */
.L_x_468:
[----:B------:R-:W-:Y:S05]  /*cad0*/  BSYNC B0 ;  /* 0x0000000000007941 */ /* 0x000fea0003800000 */
.L_x_467:
[----:B------:R-:W2:Y:S01]  /*cae0*/  LDL.LU R4, [R1+0x30] ;  /* 0x0000300001047983 */ /* 0x000ea20000300800 */
[----:B------:R-:W-:Y:S01]  /*caf0*/  BSSY B0, `(.L_x_481) ;  /* 0x00002cf000007945 */ /* 0x000fe20003800000 */
[----:B--2---:R-:W-:-:S13]  /*cb00*/  ISETP.GE.AND P0, PT, R4, 0x41, PT ;  /* 0x000000410400780c */ /* 0x004fda0003f06270 */
[----:B------:R-:W-:Y:S05]  /*cb10*/  @!P0 BRA `(.L_x_482) ;  /* 0x0000002c00308947 */ /* 0x000fea0003800000 */
[----:B------:R-:W2:Y:S01]  /*cb20*/  LDL R4, [R1+0x28] ;  /* 0x0000280001047983 */ /* 0x000ea20000100800 */
[----:B------:R-:W-:Y:S01]  /*cb30*/  IMAD.MOV.U32 R0, RZ, RZ, 0x1 ;  /* 0x00000001ff007424 */ /* 0x000fe200078e00ff */
[----:B------:R-:W-:Y:S01]  /*cb40*/  BSSY B2, `(.L_x_483) ;  /* 0x00000f3000027945 */ /* 0x000fe20003800000 */
[----:B--2---:R-:W-:-:S05]  /*cb50*/  IMAD.MOV R6, RZ, RZ, -R4 ;  /* 0x000000ffff067224 */ /* 0x004fca00078e0a04 */
[----:B------:R-:W-:-:S05]  /*cb60*/  VIADDMNMX R6, R6, R0, 0xffffffff, !PT ;  /* 0xffffffff06067446 */ /* 0x000fca0007800100 */
[----:B------:R-:W-:-:S05]  /*cb70*/  IMAD.IADD R0, R4, 0x1, R6 ;  /* 0x0000000104007824 */ /* 0x000fca00078e0206 */
[----:B------:R-:W-:-:S04]  /*cb80*/  LOP3.LUT R0, R0, 0x1, RZ, 0xc0, !PT ;  /* 0x0000000100007812 */ /* 0x000fc800078ec0ff */
[----:B------:R-:W-:Y:S01]  /*cb90*/  ISETP.NE.U32.AND P0, PT, R0, 0x1, PT ;  /* 0x000000010000780c */ /* 0x000fe20003f05070 */
[----:B------:R-:W-:-:S12]  /*cba0*/  VIADD R0, R4, 0xfffffffe ;  /* 0xfffffffe04007836 */ /* 0x000fd80000000000 */
[----:B------:R-:W-:Y:S05]  /*cbb0*/  @P0 BRA `(.L_x_484) ;  /* 0x0000000c00ac0947 */ /* 0x000fea0003800000 */
[----:B------:R-:W2:Y:S04]  /*cbc0*/  LDL R5, [R1+0x18] ;  /* 0x0000180001057983 */ /* 0x000ea80000100800 */
[----:B------:R-:W3:Y:S04]  /*cbd0*/  LDL.LU R4, [R1+0x8] ;  /* 0x0000080001047983 */ /* 0x000ee80000300800 */
[----:B------:R-:W4:Y:S01]  /*cbe0*/  LDL.LU R7, [R1+0x10] ;  /* 0x0000100001077983 */ /* 0x000f220000300800 */
[----:B------:R-:W-:Y:S01]  /*cbf0*/  BSSY B1, `(.L_x_485) ;  /* 0x00000e5000017945 */ /* 0x000fe20003800000 */
[----:B--2---:R-:W-:Y:S01]  /*cc00*/  ISETP.NE.AND P2, PT, R5, RZ, PT ;  /* 0x000000ff0500720c */ /* 0x004fe20003f45270 */
[----:B---3--:R-:W-:-:S05]  /*cc10*/  VIADD R2, R4, 0x1 ;  /* 0x0000000104027836 */ /* 0x008fca0000000000 */
[----:B------:R-:W-:-:S04]  /*cc20*/  ISETP.NE.AND P0, PT, R2, 0x2, PT ;  /* 0x000000020200780c */ /* 0x000fc80003f05270 */
[----:B------:R-:W-:Y:S02]  /*cc30*/  SEL R3, RZ, 0x1, P0 ;  /* 0x00000001ff037807 */ /* 0x000fe40000000000 */
[----:B-----5:R-:W-:Y:S02]  /*cc40*/  SEL R8, R2, RZ, P0 ;  /* 0x000000ff02087207 */ /* 0x020fe40000000000 */
[----:B----4-:R-:W-:-:S05]  /*cc50*/  LOP3.LUT R7, R7, R3, RZ, 0x3c, !PT ;  /* 0x0000000307077212 */ /* 0x010fca00078e3cff */
[----:B------:R0:W-:Y:S04]  /*cc60*/  STL [R1+0x10], R7 ;  /* 0x0000100701007387 */ /* 0x0001e80000100800 */
[----:B------:R0:W-:Y:S01]  /*cc70*/  STL [R1+0x8], R8 ;  /* 0x0000080801007387 */ /* 0x0001e20000100800 */
[----:B------:R-:W-:Y:S05]  /*cc80*/  @!P2 BRA `(.L_x_486) ;  /* 0x0000000c006ca947 */ /* 0x000fea0003800000 */
[----:B------:R-:W-:Y:S02]  /*cc90*/  ULDC.64 UR4, c[0x0][0x418] ;  /* 0x0001060000047ab9 */ /* 0x000fe40000000a00 */
[----:B------:R-:W-:-:S04]  /*cca0*/  ISETP.NE.U32.AND P0, PT, RZ, UR4, PT ;  /* 0x00000004ff007c0c */ /* 0x000fc8000bf05070 */
[----:B------:R-:W-:-:S13]  /*ccb0*/  ISETP.NE.AND.EX P0, PT, RZ, UR5, PT, P0 ;  /* 0x00000005ff007c0c */ /* 0x000fda000bf05300 */
[----:B------:R-:W-:Y:S05]  /*ccc0*/  @!P0 BRA `(.L_x_487) ;  /* 0x0000000000508947 */ /* 0x000fea0003800000 */
[----:B------:R-:W2:Y:S01]  /*ccd0*/  LDL R10, [R1+0x14] ;  /* 0x00001400010a7983 */ /* 0x000ea20000100800 */
[----:B------:R-:W1:Y:S01]  /*cce0*/  LDC R5, c[0x0][0x43c] ;  /* 0x00010f00ff057b82 */ /* 0x000e620000000800 */
[----:B------:R-:W-:Y:S02]  /*ccf0*/  ULDC.64 UR6, c[0x0][0x428] ;  /* 0x00010a0000067ab9 */ /* 0x000fe40000000a00 */
[----:B------:R-:W3:Y:S01]  /*cd00*/  LDL R9, [R1+0xc] ;  /* 0x00000c0001097983 */ /* 0x000ee20000100800 */
        /* <DEDUP_REMOVED lines=10> */
[----:B------:R-:W-:-:S04]  /*cdb0*/  IMAD.WIDE.U32 R2, R9, UR6, R2 ;  /* 0x0000000609027c25 */ /* 0x000fc8000f8e0002 */
[----:B------:R-:W-:Y:S01]  /*cdc0*/  IMAD.IADD R3, R4, 0x1, R3 ;  /* 0x0000000104037824 */ /* 0x000fe200078e0203 */
[----:B------:R-:W-:-:S04]  /*cdd0*/  LEA R4, P0, R2, UR4, 0x2 ;  /* 0x0000000402047c11 */ /* 0x000fc8000f8010ff */
[----:B------:R-:W-:-:S05]  /*cde0*/  LEA.HI.X R5, R2, UR5, R3, 0x2, P0 ;  /* 0x0000000502057c11 */ /* 0x000fca00080f1403 */
[----:B------:R-:W2:Y:S04]  /*cdf0*/  LDG.E R2, desc[UR40][R4.64] ;  /* 0x0000002804027981 */ /* 0x000ea8000c1e1900 */
[----:B--2---:R1:W-:Y:S02]  /*ce00*/  STL [R1], R2 ;  /* 0x0000000201007387 */ /* 0x0043e40000100800 */
.L_x_487:
[----:B-1----:R-:W2:Y:S01]  /*ce10*/  LDL R2, [R1+0x4] ;  /* 0x0000040001027983 */ /* 0x002ea20000100800 */
[----:B------:R-:W1:Y:S02]  /*ce20*/  S2R R3, SR_TID.X ;  /* 0x0000000000037919 */ /* 0x000e640000002100 */
[----:B-1----:R-:W-:Y:S01]  /*ce30*/  LOP3.LUT R4, R3, 0x7f, RZ, 0xc0, !PT ;  /* 0x0000007f03047812 */ /* 0x002fe200078ec0ff */
[----:B------:R-:W-:Y:S03]  /*ce40*/  BSSY B3, `(.L_x_488) ;  /* 0x0000006000037945 */ /* 0x000fe60003800000 */
[----:B------:R-:W-:Y:S01]  /*ce50*/  ISETP.NE.AND P1, PT, R4, RZ, PT ;  /* 0x000000ff0400720c */ /* 0x000fe20003f25270 */
[----:B--2---:R-:W-:Y:S01]  /*ce60*/  IMAD R3, R8, 0x8, R2 ;  /* 0x0000000808037824 */ /* 0x004fe200078e0202 */
[----:B------:R-:W-:-:S04]  /*ce70*/  SHF.L.U32 R2, R7, 0x1f, RZ ;  /* 0x0000001f07027819 */ /* 0x000fc800000006ff */
[----:B------:R-:W1:Y:S02]  /*ce80*/  SYNCS.PHASECHK.TRANS64.TRYWAIT P0, [R3+URZ+0x28c40], R2 ;  /* 0x028c4002030075a7 */ /* 0x000e64000800017f */
[----:B-1----:R-:W-:Y:S05]  /*ce90*/  @!P0 BRA `(.L_x_489) ;  /* 0x0000004000bc8947 */ /* 0x002fea0003800000 */
.L_x_594:
[----:B------:R-:W-:Y:S05]  /*cea0*/  BSYNC B3 ;  /* 0x0000000000037941 */ /* 0x000fea0003800000 */
.L_x_488:
[----:B------:R-:W-:Y:S04]  /*ceb0*/  BSSY B3, `(.L_x_490) ;  /* 0x0000009000037945 */ /* 0x000fe80003800000 */
[----:B------:R-:W-:Y:S05]  /*cec0*/  @P1 BRA `(.L_x_491) ;  /* 0x00000000001c1947 */ /* 0x000fea0003800000 */
[----:B------:R-:W2:Y:S02]  /*ced0*/  S2R R4, SR_TID.X ;  /* 0x0000000000047919 */ /* 0x000ea40000002100 */
[----:B--2---:R-:W-:Y:S01]  /*cee0*/  LOP3.LUT R5, R4, 0x1f, RZ, 0xc0, !PT ;  /* 0x0000001f04057812 */ /* 0x004fe200078ec0ff */
[----:B------:R-:W-:-:S03]  /*cef0*/  IMAD.MOV.U32 R4, RZ, RZ, 0x2000 ;  /* 0x00002000ff047424 */ /* 0x000fc600078e00ff */
[----:B------:R-:W-:Y:S01]  /*cf00*/  ISETP.NE.AND P0, PT, R5, RZ, PT ;  /* 0x000000ff0500720c */ /* 0x000fe20003f05270 */
[----:B------:R2:W-:-:S12]  /*cf10*/  SYNCS.ARRIVE.TRANS64 RZ, [R3+URZ+0x28c30], R4 ;  /* 0x028c300403ff79a7 */ /* 0x0005d8000800003f */
[----:B--2---:R-:W-:Y:S05]  /*cf20*/  @!P0 BRA `(.L_x_491) ;  /* 0x0000000000048947 */ /* 0x004fea0003800000 */
[----:B------:R-:W-:Y:S01]  /*cf30*/  BPT.TRAP 0x1 ;  /* 0x000000040000795c */ /* 0x000fe20000300000 */
.L_x_491:
[----:B------:R-:W-:Y:S05]  /*cf40*/  BSYNC B3 ;  /* 0x0000000000037941 */ /* 0x000fea0003800000 */
.L_x_490:
[----:B0-----:R-:W2:Y:S04]  /*cf50*/  LDL R8, [R1+0x4] ;  /* 0x0000040001087983 */ /* 0x001ea80000100800 */
[----:B------:R-:W2:Y:S04]  /*cf60*/  LDL R4, [R1+0x8] ;  /* 0x0000080001047983 */ /* 0x000ea80000100800 */
[----:B------:R-:W3:Y:S01]  /*cf70*/  LDL R5, [R1+0x1c] ;  /* 0x00001c0001057983 */ /* 0x000ee20000100800 */
[----:B------:R-:W-:Y:S01]  /*cf80*/  IMAD.MOV.U32 R7, RZ, RZ, RZ ;  /* 0x000000ffff077224 */ /* 0x000fe200078e00ff */
[----:B------:R-:W-:Y:S01]  /*cf90*/  UIADD3 UR4, UP0, UR38, 0x370, URZ ;  /* 0x0000037026047890 */ /* 0x000fe2000ff1e03f */
[----:B------:R-:W-:Y:S01]  /*cfa0*/  PLOP3.LUT P0, PT, PT, PT, PT, 0x80, 0x0 ;  /* 0x000000000000781c */ /* 0x000fe20003f0f070 */
[----:B------:R-:W-:Y:S01]  /*cfb0*/  UMOV UR6, 0x0 ;  /* 0x0000000000067882 */ /* 0x000fe20000000000 */
[----:B------:R-:W-:Y:S01]  /*cfc0*/  UMOV UR7, 0x14f00000 ;  /* 0x14f0000000077882 */ /* 0x000fe20000000000 */
[----:B------:R-:W-:Y:S01]  /*cfd0*/  R2UR UR10, R7 ;  /* 0x00000000070a72ca */ /* 0x000fe200000e0000 */
[----:B------:R-:W-:Y:S01]  /*cfe0*/  UIADD3.X UR5, URZ, UR39, URZ, UP0, !UPT ;  /* 0x000000273f057290 */ /* 0x000fe200087fe43f */
[----:B--2---:R-:W-:-:S02]  /*cff0*/  IMAD R4, R4, 0x2000, R8 ;  /* 0x0000200004047824 */ /* 0x004fc400078e0208 */
[----:B---3--:R-:W-:Y:S02]  /*d000*/  IMAD R0, R0, 0x40, R5 ;  /* 0x0000004000007824 */ /* 0x008fe400078e0205 */
[----:B------:R-:W-:Y:S02]  /*d010*/  VIADD R4, R4, 0x22400 ;  /* 0x0002240004047836 */ /* 0x000fe40000000000 */
[----:B------:R-:W-:-:S07]  /*d020*/  VIADD R5, R3, 0x28c30 ;  /* 0x00028c3003057836 */ /* 0x000fce0000000000 */
.L_x_492:
        /* <DEDUP_REMOVED lines=11> */
[----:B------:R-:W0:Y:S01]  /*d0e0*/  SYNCS.PHASECHK.TRANS64.TRYWAIT P0, [R3+URZ+0x28c60], R2 ;  /* 0x028c6002030075a7 */ /* 0x000e22000800017f */
[----:B------:R-:W-:Y:S04]  /*d0f0*/  BSSY B3, `(.L_x_493) ;  /* 0x0000002000037945 */ /* 0x000fe80003800000 */
[----:B0-----:R-:W-:Y:S05]  /*d100*/  @!P0 BRA `(.L_x_494) ;  /* 0x0000004000348947 */ /* 0x001fea0003800000 */
.L_x_595:
[----:B------:R-:W-:Y:S05]  /*d110*/  BSYNC B3 ;  /* 0x0000000000037941 */ /* 0x000fea0003800000 */
.L_x_493:
        /* <DEDUP_REMOVED lines=11> */
.L_x_496:
[----:B------:R-:W-:Y:S05]  /*d1d0*/  BSYNC B3 ;  /* 0x0000000000037941 */ /* 0x000fea0003800000 */
.L_x_495:
[----:B------:R-:W2:Y:S04]  /*d1e0*/  LDL R4, [R1+0x4] ;  /* 0x0000040001047983 */ /* 0x000ea80000100800 */
[----:B01----:R-:W2:Y:S01]  /*d1f0*/  LDL R2, [R1+0x8] ;  /* 0x0000080001027983 */ /* 0x003ea20000100800 */
[----:B------:R-:W-:Y:S01]  /*d200*/  R2UR UR10, R7 ;  /* 0x00000000070a72ca */ /* 0x000fe200000e0000 */
[----:B------:R-:W-:Y:S01]  /*d210*/  UIADD3 UR4, UP0, UR38, 0x470, URZ ;  /* 0x0000047026047890 */ /* 0x000fe2000ff1e03f */
[----:B------:R-:W-:Y:S01]  /*d220*/  R2UR UR6, R8 ;  /* 0x00000000080672ca */ /* 0x000fe200000e0000 */
[----:B------:R-:W-:Y:S01]  /*d230*/  VIADD R3, R3, 0x28c50 ;  /* 0x00028c5003037836 */ /* 0x000fe20000000000 */
[----:B------:R-:W-:Y:S01]  /*d240*/  R2UR UR7, R9 ;  /* 0x00000000090772ca */ /* 0x000fe200000e0000 */
[----:B------:R-:W-:Y:S01]  /*d250*/  UIADD3.X UR5, URZ, UR39, URZ, UP0, !UPT ;  /* 0x000000273f057290 */ /* 0x000fe200087fe43f */
[----:B------:R-:W-:Y:S01]  /*d260*/  PLOP3.LUT P0, PT, PT, PT, PT, 0x80, 0x0 ;  /* 0x000000000000781c */ /* 0x000fe20003f0f070 */
[----:B--2---:R-:W-:-:S04]  /*d270*/  IMAD R2, R2, 0x10000, R4 ;  /* 0x0001000002027824 */ /* 0x004fc800078e0204 */
[----:B------:R-:W-:-:S08]  /*d280*/  VIADD R4, R2, 0x400 ;  /* 0x0000040002047836 */ /* 0x000fd00000000000 */
.L_x_497:
        /* <DEDUP_REMOVED lines=11> */
[----:B------:R-:W-:Y:S01]  /*d340*/  R2UR UR6, R8 ;  /* 0x00000000080672ca */ /* 0x000fe200000e0000 */
[----:B------:R-:W-:Y:S01]  /*d350*/  VIADD R4, R2, 0x2400 ;  /* 0x0000240002047836 */ /* 0x000fe20000000000 */
[----:B------:R-:W-:Y:S01]  /*d360*/  R2UR UR7, R9 ;  /* 0x00000000090772ca */ /* 0x000fe200000e0000 */
[----:B------:R-:W-:Y:S01]  /*d370*/  UMOV UR10, 0x40 ;  /* 0x00000040000a7882 */ /* 0x000fe20000000000 */
[----:B------:R-:W-:-:S13]  /*d380*/  PLOP3.LUT P0, PT, PT, PT, PT, 0x80, 0x0 ;  /* 0x000000000000781c */ /* 0x000fda0003f0f070 */
.L_x_498:
        /* <DEDUP_REMOVED lines=16> */
.L_x_499:
        /* <DEDUP_REMOVED lines=16> */
.L_x_500:
        /* <DEDUP_REMOVED lines=16> */
.L_x_501:
        /* <DEDUP_REMOVED lines=16> */
.L_x_502:
        /* <DEDUP_REMOVED lines=16> */
.L_x_503:
        /* <DEDUP_REMOVED lines=16> */
.L_x_504:
        /* <DEDUP_REMOVED lines=10> */
[----:B-1----:R-:W-:Y:S05]  /*da30*/  @P0 BRA.U.ANY `(.L_x_504) ;  /* 0xfffffffd00d40947 */ /* 0x002fea000393ffff */
.L_x_486:
[----:B------:R-:W-:Y:S05]  /*da40*/  BSYNC B1 ;  /* 0x0000000000017941 */ /* 0x000fea0003800000 */
.L_x_485:
[----:B------:R-:W2:Y:S02]  /*da50*/  LDL.LU R4, [R1+0x28] ;  /* 0x0000280001047983 */ /* 0x000ea40000300800 */
[----:B--2---:R-:W-:-:S07]  /*da60*/  VIADD R0, R4, 0xfffffffd ;  /* 0xfffffffd04007836 */ /* 0x004fce0000000000 */
.L_x_484:
[----:B------:R-:W-:Y:S05]  /*da70*/  BSYNC B2 ;  /* 0x0000000000027941 */ /* 0x000fea0003800000 */
.L_x_483:
[----:B------:R-:W2:Y:S01]  /*da80*/  LDL.LU R2, [R1+0x24] ;  /* 0x0000240001027983 */ /* 0x000ea20000300800 */
[----:B------:R-:W-:-:S05]  /*da90*/  IMAD.MOV R6, RZ, RZ, -R6 ;  /* 0x000000ffff067224 */ /* 0x000fca00078e0a06 */
[----:B--2---:R-:W-:-:S13]  /*daa0*/  ISETP.NE.AND P0, PT, R2, R6, PT ;  /* 0x000000060200720c */ /* 0x004fda0003f05270 */
[----:B------:R-:W-:Y:S05]  /*dab0*/  @!P0 BRA `(.L_x_482) ;  /* 0x0000001c00488947 */ /* 0x000fea0003800000 */
.L_x_545:
[----:B------:R-:W2:Y:S04]  /*dac0*/  LDL R4, [R1+0x18] ;  /* 0x0000180001047983 */ /* 0x000ea80000100800 */
[----:B------:R-:W3:Y:S04]  /*dad0*/  LDL.LU R3, [R1+0x8] ;  /* 0x0000080001037983 */ /* 0x000ee80000300800 */
[----:B------:R-:W4:Y:S01]  /*dae0*/  LDL.LU R2, [R1+0x10] ;  /* 0x0000100001027983 */ /* 0x000f220000300800 */
[----:B------:R-:W-:Y:S05]  /*daf0*/  YIELD ;  /* 0x0000000000007946 */ /* 0x000fea0003800000 */
[----:B------:R-:W-:Y:S01]  /*db00*/  BSSY B1, `(.L_x_505) ;  /* 0x00000e2000017945 */ /* 0x000fe20003800000 */
[----:B--2---:R-:W-:Y:S01]  /*db10*/  ISETP.NE.AND P1, PT, R4, RZ, PT ;  /* 0x000000ff0400720c */ /* 0x004fe20003f25270 */
[----:B---3--:R-:W-:-:S05]  /*db20*/  VIADD R6, R3, 0x1 ;  /* 0x0000000103067836 */ /* 0x008fca0000000000 */
[----:B------:R-:W-:-:S04]  /*db30*/  ISETP.NE.AND P0, PT, R6, 0x2, PT ;  /* 0x000000020600780c */ /* 0x000fc80003f05270 */
[----:B0-----:R-:W-:Y:S02]  /*db40*/  SEL R7, RZ, 0x1, P0 ;  /* 0x00000001ff077807 */ /* 0x001fe40000000000 */
[----:B------:R-:W-:Y:S02]  /*db50*/  SEL R6, R6, RZ, P0 ;  /* 0x000000ff06067207 */ /* 0x000fe40000000000 */
[----:B----4-:R-:W-:Y:S01]  /*db60*/  LOP3.LUT R7, R2, R7, RZ, 0x3c, !PT ;  /* 0x0000000702077212 */ /* 0x010fe200078e3cff */
[----:B------:R-:W-:Y:S06]  /*db70*/  @!P1 BRA `(.L_x_506) ;  /* 0x0000000c00689947 */ /* 0x000fec0003800000 */
[----:B------:R-:W-:Y:S01]  /*db80*/  ULDC.64 UR4, c[0x0][0x418] ;  /* 0x0001060000047ab9 */ /* 0x000fe20000000a00 */
[----:B-----5:R-:W-:Y:S01]  /*db90*/  IMAD.MOV.U32 R8, RZ, RZ, R0 ;  /* 0x000000ffff087224 */ /* 0x020fe200078e0000 */
[----:B------:R-:W-:-:S04]  /*dba0*/  ISETP.NE.U32.AND P0, PT, RZ, UR4, PT ;  /* 0x00000004ff007c0c */ /* 0x000fc8000bf05070 */
[----:B------:R-:W-:-:S13]  /*dbb0*/  ISETP.NE.AND.EX P0, PT, RZ, UR5, PT, P0 ;  /* 0x00000005ff007c0c */ /* 0x000fda000bf05300 */
[----:B------:R-:W-:Y:S05]  /*dbc0*/  @!P0 BRA `(.L_x_507) ;  /* 0x0000000000508947 */ /* 0x000fea0003800000 */
[----:B------:R-:W2:Y:S01]  /*dbd0*/  LDL R9, [R1+0x14] ;  /* 0x0000140001097983 */ /* 0x000ea20000100800 */
[----:B------:R-:W0:Y:S01]  /*dbe0*/  LDC R8, c[0x0][0x43c] ;  /* 0x00010f00ff087b82 */ /* 0x000e220000000800 */
[----:B------:R-:W-:Y:S02]  /*dbf0*/  ULDC.64 UR6, c[0x0][0x428] ;  /* 0x00010a0000067ab9 */ /* 0x000fe40000000a00 */
[----:B------:R-:W3:Y:S01]  /*dc00*/  LDL R5, [R1+0xc] ;  /* 0x00000c0001057983 */ /* 0x000ee20000100800 */
        /* <DEDUP_REMOVED lines=16> */
.L_x_507:
[----:B0-----:R-:W2:Y:S01]  /*dd10*/  LDL R2, [R1+0x4] ;  /* 0x0000040001027983 */ /* 0x001ea20000100800 */
[----:B------:R-:W0:Y:S01]  /*dd20*/  S2R R3, SR_TID.X ;  /* 0x0000000000037919 */ /* 0x000e220000002100 */
[----:B------:R-:W-:Y:S01]  /*dd30*/  BSSY B2, `(.L_x_508) ;  /* 0x0000007000027945 */ /* 0x000fe20003800000 */
[----:B0-----:R-:W-:-:S04]  /*dd40*/  LOP3.LUT R3, R3, 0x7f, RZ, 0xc0, !PT ;  /* 0x0000007f03037812 */ /* 0x001fc800078ec0ff */
[----:B------:R-:W-:Y:S01]  /*dd50*/  ISETP.NE.AND P1, PT, R3, RZ, PT ;  /* 0x000000ff0300720c */ /* 0x000fe20003f25270 */
[----:B--2---:R-:W-:Y:S01]  /*dd60*/  IMAD R4, R6, 0x8, R2 ;  /* 0x0000000806047824 */ /* 0x004fe200078e0202 */
[----:B------:R-:W-:-:S04]  /*dd70*/  SHF.L.U32 R2, R7, 0x1f, RZ ;  /* 0x0000001f07027819 */ /* 0x000fc800000006ff */
[----:B------:R-:W0:Y:S02]  /*dd80*/  SYNCS.PHASECHK.TRANS64.TRYWAIT P0, [R4+URZ+0x28c40], R2 ;  /* 0x028c4002040075a7 */ /* 0x000e24000800017f */
[----:B0-----:R-:W-:Y:S05]  /*dd90*/  @!P0 BRA `(.L_x_509) ;  /* 0x0000003400248947 */ /* 0x001fea0003800000 */
.L_x_596:
[----:B------:R-:W-:Y:S05]  /*dda0*/  BSYNC B2 ;  /* 0x0000000000027941 */ /* 0x000fea0003800000 */
.L_x_508:
[----:B------:R-:W-:Y:S04]  /*ddb0*/  BSSY B2, `(.L_x_510) ;  /* 0x0000009000027945 */ /* 0x000fe80003800000 */
[----:B------:R-:W-:Y:S05]  /*ddc0*/  @P1 BRA `(.L_x_511) ;  /* 0x00000000001c1947 */ /* 0x000fea0003800000 */
[----:B------:R-:W1:Y:S02]  /*ddd0*/  S2R R3, SR_TID.X ;  /* 0x0000000000037919 */ /* 0x000e640000002100 */
[----:B-1----:R-:W-:Y:S01]  /*dde0*/  LOP3.LUT R5, R3, 0x1f, RZ, 0xc0, !PT ;  /* 0x0000001f03057812 */ /* 0x002fe200078ec0ff */
[----:B------:R-:W-:-:S03]  /*ddf0*/  IMAD.MOV.U32 R3, RZ, RZ, 0x2000 ;  /* 0x00002000ff037424 */ /* 0x000fc600078e00ff */
[----:B------:R-:W-:Y:S01]  /*de00*/  ISETP.NE.AND P0, PT, R5, RZ, PT ;  /* 0x000000ff0500720c */ /* 0x000fe20003f05270 */
[----:B------:R1:W-:-:S12]  /*de10*/  SYNCS.ARRIVE.TRANS64 RZ, [R4+URZ+0x28c30], R3 ;  /* 0x028c300304ff79a7 */ /* 0x0003d8000800003f */
[----:B-1----:R-:W-:Y:S05]  /*de20*/  @!P0 BRA `(.L_x_511) ;  /* 0x0000000000048947 */ /* 0x002fea0003800000 */
[----:B------:R-:W-:Y:S01]  /*de30*/  BPT.TRAP 0x1 ;  /* 0x000000040000795c */ /* 0x000fe20000300000 */
.L_x_511:
[----:B------:R-:W-:Y:S05]  /*de40*/  BSYNC B2 ;  /* 0x0000000000027941 */ /* 0x000fea0003800000 */
.L_x_510:
        /* <DEDUP_REMOVED lines=13> */
.L_x_512:
        /* <DEDUP_REMOVED lines=11> */
[----:B------:R-:W1:Y:S01]  /*dfd0*/  SYNCS.PHASECHK.TRANS64.TRYWAIT P0, [R4+URZ+0x28c60], R2 ;  /* 0x028c6002040075a7 */ /* 0x000e62000800017f */
[----:B------:R-:W-:Y:S04]  /*dfe0*/  BSSY B2, `(.L_x_513) ;  /* 0x0000002000027945 */ /* 0x000fe80003800000 */
[----:B-1----:R-:W-:Y:S05]  /*dff0*/  @!P0 BRA `(.L_x_514) ;  /* 0x0000003000a08947 */ /* 0x002fea0003800000 */
.L_x_597:
[----:B------:R-:W-:Y:S05]  /*e000*/  BSYNC B2 ;  /* 0x0000000000027941 */ /* 0x000fea0003800000 */
.L_x_513:
[----:B------:R-:W-:Y:S01]  /*e010*/  BSSY B2, `(.L_x_515) ;  /* 0x000000b000027945 */ /* 0x000fe20003800000 */
[----:B01----:R-:W-:Y:S02]  /*e020*/  IMAD.MOV.U32 R2, RZ, RZ, 0x0 ;  /* 0x00000000ff027424 */ /* 0x003fe400078e00ff */
[----:B------:R-:W-:Y:S01]  /*e030*/  IMAD.MOV.U32 R3, RZ, RZ, 0x14f00000 ;  /* 0x14f00000ff037424 */ /* 0x000fe200078e00ff */
[----:B------:R-:W-:Y:S06]  /*e040*/  @P1 BRA `(.L_x_516) ;  /* 0x00000000001c1947 */ /* 0x000fec0003800000 */
[----:B------:R-:W0:Y:S02]  /*e050*/  S2R R5, SR_TID.X ;  /* 0x0000000000057919 */ /* 0x000e240000002100 */
[----:B0-----:R-:W-:Y:S01]  /*e060*/  LOP3.LUT R10, R5, 0x1f, RZ, 0xc0, !PT ;  /* 0x0000001f050a7812 */ /* 0x001fe200078ec0ff */
[----:B------:R-:W-:-:S03]  /*e070*/  IMAD.MOV.U32 R5, RZ, RZ, 0x10000 ;  /* 0x00010000ff057424 */ /* 0x000fc600078e00ff */
[----:B------:R-:W-:Y:S01]  /*e080*/  ISETP.NE.AND P0, PT, R10, RZ, PT ;  /* 0x000000ff0a00720c */ /* 0x000fe20003f05270 */
[----:B------:R0:W-:-:S12]  /*e090*/  SYNCS.ARRIVE.TRANS64 RZ, [R4+URZ+0x28c50], R5 ;  /* 0x028c500504ff79a7 */ /* 0x0001d8000800003f */
[----:B0-----:R-:W-:Y:S05]  /*e0a0*/  @!P0 BRA `(.L_x_516) ;  /* 0x0000000000048947 */ /* 0x001fea0003800000 */
[----:B------:R-:W-:Y:S01]  /*e0b0*/  BPT.TRAP 0x1 ;  /* 0x000000040000795c */ /* 0x000fe20000300000 */
.L_x_516:
[----:B------:R-:W-:Y:S05]  /*e0c0*/  BSYNC B2 ;  /* 0x0000000000027941 */ /* 0x000fea0003800000 */
.L_x_515:
[----:B------:R-:W2:Y:S01]  /*e0d0*/  LDL R5, [R1+0x4] ;  /* 0x0000040001057983 */ /* 0x000ea20000100800 */
        /* <DEDUP_REMOVED lines=9> */
.L_x_517:
        /* <DEDUP_REMOVED lines=16> */
.L_x_518:
        /* <DEDUP_REMOVED lines=16> */
.L_x_519:
        /* <DEDUP_REMOVED lines=16> */
.L_x_520:
        /* <DEDUP_REMOVED lines=16> */
.L_x_521:
        /* <DEDUP_REMOVED lines=16> */
.L_x_522:
        /* <DEDUP_REMOVED lines=16> */
.L_x_523:
        /* <DEDUP_REMOVED lines=16> */
.L_x_524:
        /* <DEDUP_REMOVED lines=11> */
.L_x_506:
[----:B------:R-:W-:Y:S05]  /*e920*/  BSYNC B1 ;  /* 0x0000000000017941 */ /* 0x000fea0003800000 */
.L_x_505:
[----:B------:R-:W2:Y:S01]  /*e930*/  LDL R2, [R1+0x18] ;  /* 0x0000180001027983 */ /* 0x000ea20000100800 */
[----:B------:R-:W-:Y:S01]  /*e940*/  VIADD R6, R6, 0x1 ;  /* 0x0000000106067836 */ /* 0x000fe20000000000 */
[----:B------:R-:W-:Y:S04]  /*e950*/  BSSY B1, `(.L_x_525) ;  /* 0x00000e5000017945 */ /* 0x000fe80003800000 */
[----:B------:R-:W-:-:S04]  /*e960*/  ISETP.NE.AND P0, PT, R6, 0x2, PT ;  /* 0x000000020600780c */ /* 0x000fc80003f05270 */
[----:B-----5:R-:W-:Y:S02]  /*e970*/  SEL R8, R6, RZ, P0 ;  /* 0x000000ff06087207 */ /* 0x020fe40000000000 */
[----:B--2---:R-:W-:Y:S02]  /*e980*/  ISETP.NE.AND P2, PT, R2, RZ, PT ;  /* 0x000000ff0200720c */ /* 0x004fe40003f45270 */
[----:B------:R-:W-:-:S04]  /*e990*/  SEL R2, RZ, 0x1, P0 ;  /* 0x00000001ff027807 */ /* 0x000fc80000000000 */
[----:B------:R-:W-:-:S05]  /*e9a0*/  LOP3.LUT R7, R7, R2, RZ, 0x3c, !PT ;  /* 0x0000000207077212 */ /* 0x000fca00078e3cff */
[----:B------:R0:W-:Y:S04]  /*e9b0*/  STL [R1+0x10], R7 ;  /* 0x0000100701007387 */ /* 0x0001e80000100800 */
[----:B------:R0:W-:Y:S01]  /*e9c0*/  STL [R1+0x8], R8 ;  /* 0x0000080801007387 */ /* 0x0001e20000100800 */
[----:B------:R-:W-:Y:S05]  /*e9d0*/  @!P2 BRA `(.L_x_526) ;  /* 0x0000000c0070a947 */ /* 0x000fea0003800000 */
[----:B------:R-:W-:Y:S01]  /*e9e0*/  ULDC.64 UR4, c[0x0][0x418] ;  /* 0x0001060000047ab9 */ /* 0x000fe20000000a00 */
[----:B------:R-:W-:Y:S01]  /*e9f0*/  VIADD R6, R0, 0xffffffff ;  /* 0xffffffff00067836 */ /* 0x000fe20000000000 */
        /* <DEDUP_REMOVED lines=23> */
.L_x_527:
[----:B-1----:R-:W2:Y:S01]  /*eb70*/  LDL R2, [R1+0x4] ;  /* 0x0000040001027983 */ /* 0x002ea20000100800 */
[----:B------:R-:W1:Y:S01]  /*eb80*/  S2R R3, SR_TID.X ;  /* 0x0000000000037919 */ /* 0x000e620000002100 */
[----:B------:R-:W-:Y:S01]  /*eb90*/  BSSY B2, `(.L_x_528) ;  /* 0x0000007000027945 */ /* 0x000fe20003800000 */
[----:B-1----:R-:W-:-:S04]  /*eba0*/  LOP3.LUT R3, R3, 0x7f, RZ, 0xc0, !PT ;  /* 0x0000007f03037812 */ /* 0x002fc800078ec0ff */
[----:B------:R-:W-:Y:S01]  /*ebb0*/  ISETP.NE.AND P1, PT, R3, RZ, PT ;  /* 0x000000ff0300720c */ /* 0x000fe20003f25270 */
[----:B--2---:R-:W-:Y:S01]  /*ebc0*/  IMAD R4, R8, 0x8, R2 ;  /* 0x0000000808047824 */ /* 0x004fe200078e0202 */
[----:B------:R-:W-:-:S04]  /*ebd0*/  SHF.L.U32 R2, R7, 0x1f, RZ ;  /* 0x0000001f07027819 */ /* 0x000fc800000006ff */
[----:B------:R-:W1:Y:S02]  /*ebe0*/  SYNCS.PHASECHK.TRANS64.TRYWAIT P0, [R4+URZ+0x28c40], R2 ;  /* 0x028c4002040075a7 */ /* 0x000e64000800017f */
[----:B-1----:R-:W-:Y:S05]  /*ebf0*/  @!P0 BRA `(.L_x_529) ;  /* 0x0000002400b48947 */ /* 0x002fea0003800000 */
.L_x_598:
[----:B------:R-:W-:Y:S05]  /*ec00*/  BSYNC B2 ;  /* 0x0000000000027941 */ /* 0x000fea0003800000 */
.L_x_528:
        /* <DEDUP_REMOVED lines=9> */
.L_x_531:
[----:B------:R-:W-:Y:S05]  /*eca0*/  BSYNC B2 ;  /* 0x0000000000027941 */ /* 0x000fea0003800000 */
.L_x_530:
        /* <DEDUP_REMOVED lines=14> */
.L_x_532:
        /* <DEDUP_REMOVED lines=14> */
.L_x_599:
[----:B------:R-:W-:Y:S05]  /*ee70*/  BSYNC B2 ;  /* 0x0000000000027941 */ /* 0x000fea0003800000 */
.L_x_533:
        /* <DEDUP_REMOVED lines=11> */
.L_x_536:
[----:B------:R-:W-:Y:S05]  /*ef30*/  BSYNC B2 ;  /* 0x0000000000027941 */ /* 0x000fea0003800000 */
.L_x_535:
[----:B------:R-:W2:Y:S04]  /*ef40*/  LDL R8, [R1+0x4] ;  /* 0x0000040001087983 */ /* 0x000ea80000100800 */
        /* <DEDUP_REMOVED lines=10> */
.L_x_537:
        /* <DEDUP_REMOVED lines=16> */
.L_x_538:
        /* <DEDUP_REMOVED lines=16> */
.L_x_539:
        /* <DEDUP_REMOVED lines=16> */
.L_x_540:
        /* <DEDUP_REMOVED lines=16> */
.L_x_541:
        /* <DEDUP_REMOVED lines=16> */
.L_x_542:
        /* <DEDUP_REMOVED lines=16> */
.L_x_543:
        /* <DEDUP_REMOVED lines=16> */
.L_x_544:
        /* <DEDUP_REMOVED lines=11> */
.L_x_526:
[----:B------:R-:W-:Y:S05]  /*f7a0*/  BSYNC B1 ;  /* 0x0000000000017941 */ /* 0x000fea0003800000 */
.L_x_525:
[C---:B------:R-:W-:Y:S01]  /*f7b0*/  ISETP.GT.AND P0, PT, R0.reuse, 0x1, PT ;  /* 0x000000010000780c */ /* 0x040fe20003f04270 */
[----:B------:R-:W-:-:S12]  /*f7c0*/  VIADD R0, R0, 0xfffffffe ;  /* 0xfffffffe00007836 */ /* 0x000fd80000000000 */
[----:B------:R-:W-:Y:S05]  /*f7d0*/  @P0 BRA `(.L_x_545) ;  /* 0xffffffe000b80947 */ /* 0x000fea000383ffff */
.L_x_482:
[----:B------:R-:W-:Y:S05]  /*f7e0*/  BSYNC B0 ;  /* 0x0000000000007941 */ /* 0x000fea0003800000 */
.L_x_481:
[----:B------:R-:W2:Y:S04]  /*f7f0*/  LDL.LU R4, [R1+0x8] ;  /* 0x0000080001047983 */ /* 0x000ea80000300800 */
[----:B------:R-:W3:Y:S01]  /*f800*/  LDL.LU R3, [R1+0x10] ;  /* 0x0000100001037983 */ /* 0x000ee20000300800 */
[----:B------:R-:W1:Y:S01]  /*f810*/  S2R R2, SR_TID.X ;  /* 0x0000000000027919 */ /* 0x000e620000002100 */
[----:B------:R-:W-:Y:S01]  /*f820*/  BSSY B0, `(.L_x_546) ;  /* 0x0000015000007945 */ /* 0x000fe20003800000 */
[----:B-1----:R-:W-:-:S04]  /*f830*/  LOP3.LUT R2, R2, 0x7f, RZ, 0xc0, !PT ;  /* 0x0000007f02027812 */ /* 0x002fc800078ec0ff */
[----:B------:R-:W-:Y:S01]  /*f840*/  ISETP.NE.AND P1, PT, R2, RZ, PT ;  /* 0x000000ff0200720c */ /* 0x000fe20003f25270 */
[----:B--2---:R-:W-:-:S05]  /*f850*/  VIADD R0, R4, 0x1 ;  /* 0x0000000104007836 */ /* 0x004fca0000000000 */
[----:B------:R-:W-:-:S04]  /*f860*/  ISETP.NE.AND P0, PT, R0, 0x2, PT ;  /* 0x000000020000780c */ /* 0x000fc80003f05270 */
[----:B------:R-:W-:-:S04]  /*f870*/  SEL R2, RZ, 0x1, P0 ;  /* 0x00000001ff027807 */ /* 0x000fc80000000000 */
[----:B---3--:R-:W-:-:S05]  /*f880*/  LOP3.LUT R3, R3, R2, RZ, 0x3c, !PT ;  /* 0x0000000203037212 */ /* 0x008fca00078e3cff */
[----:B------:R1:W-:Y:S01]  /*f890*/  STL [R1+0x10], R3 ;  /* 0x0000100301007387 */ /* 0x0003e20000100800 */
[----:B------:R-:W-:Y:S05]  /*f8a0*/  @P1 BRA `(.L_x_547) ;  /* 0x0000000000301947 */ /* 0x000fea0003800000 */
[----:B------:R-:W2:Y:S01]  /*f8b0*/  S2R R5, SR_LANEID ;  /* 0x0000000000057919 */ /* 0x000ea20000000000 */
[----:B------:R-:W-:Y:S01]  /*f8c0*/  VOTEU.ANY UR4, UPT, PT ;  /* 0x0000000000047886 */ /* 0x000fe200038e0100 */
[----:B-1----:R-:W1:Y:S01]  /*f8d0*/  LDC.64 R2, c[0x0][0xc60] ;  /* 0x00031800ff027b82 */ /* 0x002e620000000a00 */
[----:B------:R-:W2:Y:S02]  /*f8e0*/  FLO.U32 R4, UR4 ;  /* 0x0000000400047d00 */ /* 0x000ea400080e0000 */
[----:B--2---:R-:W-:-:S06]  /*f8f0*/  ISETP.EQ.U32.AND P1, PT, R4, R5, PT ;  /* 0x000000050400720c */ /* 0x004fcc0003f22070 */
[----:B------:R-:W1:Y:S07]  /*f900*/  POPC R5, UR4 ;  /* 0x0000000400057d09 */ /* 0x000e6e0008000000 */
[----:B-1----:R-:W2:Y:S01]  /*f910*/  @P1 ATOMG.E.ADD.STRONG.GPU PT, R3, desc[UR40][R2.64], R5 ;  /* 0x00000005020319a8 */ /* 0x002ea200081ee1e8 */
[----:B------:R-:W1:Y:S02]  /*f920*/  S2R R6, SR_LTMASK ;  /* 0x0000000000067919 */ /* 0x000e640000003900 */
[----:B-1----:R-:W-:-:S04]  /*f930*/  LOP3.LUT R6, R6, UR4, RZ, 0xc0, !PT ;  /* 0x0000000406067c12 */ /* 0x002fc8000f8ec0ff */
[----:B0-----:R-:W0:Y:S01]  /*f940*/  POPC R7, R6 ;  /* 0x0000000600077309 */ /* 0x001e220000000000 */
[----:B--2---:R-:W0:Y:S02]  /*f950*/  SHFL.IDX PT, R4, R3, R4, 0x1f ;  /* 0x00001f0403047589 */ /* 0x004e2400000e0000 */
[----:B0-----:R-:W-:-:S07]  /*f960*/  IADD3 R16, R4, UR37, R7 ;  /* 0x0000002504107c10 */ /* 0x001fce000fffe007 */
.L_x_547:
[----:B------:R-:W-:Y:S05]  /*f970*/  BSYNC B0 ;  /* 0x0000000000007941 */ /* 0x000fea0003800000 */
.L_x_546:
[----:B------:R-:W-:-:S05]  /*f980*/  SEL R0, R0, RZ, P0 ;  /* 0x000000ff00007207 */ /* 0x000fca0000000000 */
[----:B------:R2:W-:Y:S02]  /*f990*/  STL [R1+0x8], R0 ;  /* 0x0000080001007387 */ /* 0x0005e40000100800 */
.L_x_449:
[----:B------:R-:W-:Y:S05]  /*f9a0*/  BSYNC B7 ;  /* 0x0000000000077941 */ /* 0x000fea0003800000 */
.L_x_447:
[----:B--2---:R-:W2:Y:S02]  /*f9b0*/  LDL R0, [R1+0x58] ;  /* 0x0000580001007983 */ /* 0x004ea40000100800 */
[----:B--2---:R-:W-:-:S13]  /*f9c0*/  ISETP.NE.AND P0, PT, R0, RZ, PT ;  /* 0x000000ff0000720c */ /* 0x004fda0003f05270 */
[----:B------:R-:W-:Y:S05]  /*f9d0*/  @!P0 BRA `(.L_x_548) ;  /* 0x0000000000288947 */ /* 0x000fea0003800000 */
[----:B------:R-:W-:Y:S05]  /*f9e0*/  WARPSYNC.ALL ;  /* 0x0000000000007948 */ /* 0x000fea0003800000 */
[----:B------:R-:W2:Y:S08]  /*f9f0*/  S2UR UR5, SR_CgaCtaId ;  /* 0x00000000000579c3 */ /* 0x000eb00000008800 */
[----:B------:R-:W-:Y:S06]  /*fa00*/  BAR.SYNC.DEFER_BLOCKING 0x5, 0x180 ;  /* 0x0146000000007b1d */ /* 0x000fec0000010000 */
[----:B------:R-:W-:-:S02]  /*fa10*/  UMOV UR4, 0x400 ;  /* 0x0000040000047882 */ /* 0x000fc40000000000 */
[----:B--2---:R-:W-:-:S06]  /*fa20*/  ULEA UR4, UR5, UR4, 0x18 ;  /* 0x0000000405047291 */ /* 0x004fcc000f8ec03f */
[----:B------:R-:W-:-:S05]  /*fa30*/  IMAD.U32 R0, RZ, RZ, UR4 ;  /* 0x00000004ff007e24 */ /* 0x000fca000f8e00ff */
[----:B------:R3:W4:Y:S04]  /*fa40*/  LDS.128 R16, [R0+0x28cd0] ;  /* 0x028cd00000107984 */ /* 0x0007280000000c00 */
[----:B------:R3:W-:Y:S01]  /*fa50*/  STL [R1+0x4], R0 ;  /* 0x0000040001007387 */ /* 0x0007e20000100800 */
[----:B------:R-:W-:Y:S06]  /*fa60*/  BAR.ARV 0x4, 0x180 ;  /* 0x0106000000007b1d */ /* 0x000fec0000002000 */
[----:B------:R-:W-:Y:S05]  /*fa70*/  BRA `(.L_x_549) ;  /* 0x0000000800487947 */ /* 0x000fea0003800000 */
.L_x_548:
[----:B------:R-:W2:Y:S01]  /*fa80*/  S2R R0, SR_TID.X ;  /* 0x0000000000007919 */ /* 0x000ea20000002100 */
[----:B------:R-:W-:Y:S01]  /*fa90*/  UMOV UR4, 0xffffffff ;  /* 0xffffffff00047882 */ /* 0x000fe20000000000 */
[----:B--2---:R-:W-:-:S04]  /*faa0*/  LOP3.LUT R6, R0, 0x1f, RZ, 0xc0, !PT ;  /* 0x0000001f00067812 */ /* 0x004fc800078ec0ff */
[----:B------:R-:W-:Y:S01]  /*fab0*/  ISETP.NE.AND P0, PT, R6, 0x1f, PT ;  /* 0x0000001f0600780c */ /* 0x000fe20003f05270 */
[----:B------:R-:W-:-:S12]  /*fac0*/  BRA.DIV UR4, `(.L_x_550) ;  /* 0x0000001a04287947 */ /* 0x000fd8000b800000 */
[----:B------:R-:W-:Y:S01]  /*fad0*/  IMAD.IADD R5, R19, 0x1, R6 ;  /* 0x0000000113057824 */ /* 0x000fe200078e0206 */
[----:B------:R-:W-:-:S04]  /*fae0*/  ULDC UR4, c[0x0][0xc3c] ;  /* 0x00030f0000047ab9 */ /* 0x000fc80000000800 */
[----:B------:R-:W-:-:S13]  /*faf0*/  ISETP.GE.OR P1, PT, R5, UR4, !P0 ;  /* 0x0000000405007c0c */ /* 0x000fda000c726670 */
[----:B-1----:R-:W1:Y:S02]  /*fb00*/  @!P1 LDC.64 R2, c[0x0][0xc80] ;  /* 0x00032000ff029b82 */ /* 0x002e640000000a00 */
[----:B-1----:R-:W-:-:S06]  /*fb10*/  @!P1 IMAD.WIDE R2, R5, 0x4, R2 ;  /* 0x0000000405029825 */ /* 0x002fcc00078e0202 */
[----:B------:R1:W2:Y:S01]  /*fb20*/  @!P1 LDG.E R3, desc[UR40][R2.64] ;  /* 0x0000002802039981 */ /* 0x0002a2000c1e1900 */
[C---:B------:R-:W-:Y:S02]  /*fb30*/  ISETP.GE.U32.AND P2, PT, R6.reuse, 0x2, PT ;  /* 0x000000020600780c */ /* 0x040fe40003f46070 */
[C---:B------:R-:W-:Y:S01]  /*fb40*/  ISETP.GE.U32.AND P3, PT, R6.reuse, 0x4, PT ;  /* 0x000000040600780c */ /* 0x040fe20003f66070 */
[----:B------:R-:W-:Y:S01]  /*fb50*/  SHFL.IDX PT, R0, R16, RZ, 0x1f ;  /* 0x00001fff10007589 */ /* 0x000fe200000e0000 */
[C---:B------:R-:W-:Y:S02]  /*fb60*/  ISETP.GE.U32.AND P4, PT, R6.reuse, 0x8, PT ;  /* 0x000000080600780c */ /* 0x040fe40003f86070 */
[C---:B------:R-:W-:Y:S01]  /*fb70*/  ISETP.GE.U32.AND P5, PT, R6.reuse, 0x10, PT ;  /* 0x000000100600780c */ /* 0x040fe20003fa6070 */
[----:B------:R-:W-:Y:S01]  /*fb80*/  SHFL.IDX PT, R4, R16, 0x1, 0x1f ;  /* 0x00201f0010047f89 */ /* 0x000fe200000e0000 */
[----:B-1----:R-:W-:Y:S02]  /*fb90*/  IMAD.MOV.U32 R2, RZ, RZ, RZ ;  /* 0x000000ffff027224 */ /* 0x002fe400078e00ff */
[----:B--2---:R-:W-:Y:S01]  /*fba0*/  @!P1 IMAD.MOV.U32 R2, RZ, RZ, R3 ;  /* 0x000000ffff029224 */ /* 0x004fe200078e0003 */
[----:B------:R-:W-:-:S04]  /*fbb0*/  ISETP.NE.AND P1, PT, R6, RZ, PT ;  /* 0x000000ff0600720c */ /* 0x000fc80003f25270 */
[----:B------:R-:W1:Y:S02]  /*fbc0*/  SHFL.UP PT, R14, R2, 0x1, RZ ;  /* 0x04200000020e7989 */ /* 0x000e6400000e00ff */
[----:B-1----:R-:W-:-:S05]  /*fbd0*/  SEL R5, R14, RZ, P1 ;  /* 0x000000ff0e057207 */ /* 0x002fca0000800000 */
[----:B------:R-:W-:-:S05]  /*fbe0*/  IMAD.IADD R3, R2, 0x1, R5 ;  /* 0x0000000102037824 */ /* 0x000fca00078e0205 */
        /* <DEDUP_REMOVED lines=12> */
[----:B------:R1:W2:Y:S02]  /*fcb0*/  SHFL.IDX PT, R14, R3, 0x1f, 0x1f ;  /* 0x03e01f00030e7f89 */ /* 0x0002a400000e0000 */
.L_x_609:
[----:B------:R-:W-:Y:S02]  /*fcc0*/  ULDC UR4, c[0x0][0xc38] ;  /* 0x00030e0000047ab9 */ /* 0x000fe40000000800 */
[----:B------:R-:W-:-:S04]  /*fcd0*/  IMAD.U32 R16, RZ, RZ, UR4 ;  /* 0x00000004ff107e24 */ /* 0x000fc8000f8e00ff */
[----:B--2---:R-:W-:-:S04]  /*fce0*/  IMAD R6, R14, R16, RZ ;  /* 0x000000100e067224 */ /* 0x004fc800078e02ff */
[----:B------:R-:W-:-:S05]  /*fcf0*/  IMAD.IADD R4, R4, 0x1, R6 ;  /* 0x0000000104047824 */ /* 0x000fca00078e0206 */
[----:B------:R-:W-:-:S13]  /*fd00*/  ISETP.GT.AND P6, PT, R4, R0, PT ;  /* 0x000000000400720c */ /* 0x000fda0003fc4270 */
[----:B------:R-:W-:Y:S05]  /*fd10*/  @P6 BRA `(.L_x_551) ;  /* 0x00000000009c6947 */ /* 0x000fea0003800000 */
.L_x_556:
[----:B------:R-:W2:Y:S01]  /*fd20*/  LDC R6, c[0x0][0xc3c] ;  /* 0x00030f00ff067b82 */ /* 0x000ea20000000800 */
[----:B------:R-:W-:-:S05]  /*fd30*/  VIADD R19, R19, 0x1f ;  /* 0x0000001f13137836 */ /* 0x000fca0000000000 */
[----:B--2---:R-:W-:-:S13]  /*fd40*/  ISETP.GE.AND P6, PT, R19, R6, PT ;  /* 0x000000061300720c */ /* 0x004fda0003fc6270 */
[----:B------:R-:W-:Y:S05]  /*fd50*/  @P6 BRA `(.L_x_552) ;  /* 0x0000000400446947 */ /* 0x000fea0003800000 */
[----:B------:R-:W2:Y:S01]  /*fd60*/  S2R R2, SR_TID.X ;  /* 0x0000000000027919 */ /* 0x000ea20000002100 */
[----:B------:R-:W-:Y:S01]  /*fd70*/  BSSY B0, `(.L_x_553) ;  /* 0x0000009000007945 */ /* 0x000fe20003800000 */
[----:B--2---:R-:W-:-:S05]  /*fd80*/  LOP3.LUT R2, R2, 0x1f, RZ, 0xc0, !PT ;  /* 0x0000001f02027812 */ /* 0x004fca00078ec0ff */
[----:B------:R-:W-:Y:S02]  /*fd90*/  IMAD.IADD R5, R19, 0x1, R2 ;  /* 0x0000000113057824 */ /* 0x000fe400078e0202 */
[----:B------:R-:W-:-:S03]  /*fda0*/  IMAD.MOV.U32 R2, RZ, RZ, RZ ;  /* 0x000000ffff027224 */ /* 0x000fc600078e00ff */
[----:B------:R-:W-:-:S13]  /*fdb0*/  ISETP.GE.OR P6, PT, R5, R6, !P0 ;  /* 0x000000060500720c */ /* 0x000fda00047c6670 */
[----:B------:R-:W-:Y:S05]  /*fdc0*/  @P6 BRA `(.L_x_554) ;  /* 0x00000000000c6947 */ /* 0x000fea0003800000 */
[----:B-1----:R-:W1:Y:S02]  /*fdd0*/  LDC.64 R2, c[0x0][0xc80] ;  /* 0x00032000ff027b82 */ /* 0x002e640000000a00 */
[----:B-1----:R-:W-:-:S06]  /*fde0*/  IMAD.WIDE R2, R5, 0x4, R2 ;  /* 0x0000000405027825 */ /* 0x002fcc00078e0202 */
[----:B------:R2:W5:Y:S02]  /*fdf0*/  LDG.E R2, desc[UR40][R2.64] ;  /* 0x0000002802027981 */ /* 0x000564000c1e1900 */
.L_x_554:
[----:B------:R-:W-:Y:S05]  /*fe00*/  BSYNC B0 ;  /* 0x0000000000007941 */ /* 0x000fea0003800000 */
.L_x_553:
[----:B------:R-:W-:-:S03]  /*fe10*/  UMOV UR4, 0xffffffff ;  /* 0xffffffff00047882 */ /* 0x000fc60000000000 */
[----:B------:R-:W-:Y:S05]  /*fe20*/  BRA.DIV UR4, `(.L_x_555) ;  /* 0x0000001a04747947 */ /* 0x000fea000b800000 */
[----:B-----5:R-:W1:Y:S02]  /*fe30*/  SHFL.UP PT, R14, R2, 0x1, RZ ;  /* 0x04200000020e7989 */ /* 0x020e6400000e00ff */
[----:B-12---:R-:W-:-:S05]  /*fe40*/  SEL R3, R14, RZ, P1 ;  /* 0x000000ff0e037207 */ /* 0x006fca0000800000 */
        /* <DEDUP_REMOVED lines=14> */
.L_x_617:
[----:B------:R-:W-:Y:S02]  /*ff30*/  ULDC UR4, c[0x0][0xc38] ;  /* 0x00030e0000047ab9 */ /* 0x000fe40000000800 */
[----:B------:R-:W-:-:S04]  /*ff40*/  IMAD.U32 R16, RZ, RZ, UR4 ;  /* 0x00000004ff107e24 */ /* 0x000fc8000f8e00ff */
[----:B--2---:R-:W-:-:S04]  /*ff50*/  IMAD R6, R14, R16, RZ ;  /* 0x000000100e067224 */ /* 0x004fc800078e02ff */
[----:B------:R-:W-:-:S05]  /*ff60*/  IMAD.IADD R4, R6, 0x1, R4 ;  /* 0x0000000106047824 */ /* 0x000fca00078e0204 */
[----:B------:R-:W-:-:S13]  /*ff70*/  ISETP.GT.AND P6, PT, R4, R0, PT ;  /* 0x000000000400720c */ /* 0x000fda0003fc4270 */
[----:B------:R-:W-:Y:S05]  /*ff80*/  @!P6 BRA `(.L_x_556) ;  /* 0xfffffffc0064e947 */ /* 0x000fea000383ffff */
.L_x_551:
[----:B------:R-:W-:Y:S01]  /*ff90*/  IMAD.IADD R6, R4, 0x1, -R6 ;  /* 0x0000000104067824 */ /* 0x000fe200078e0a06 */
[----:B------:R-:W-:-:S03]  /*ffa0*/  UMOV UR4, 0xffffffff ;  /* 0xffffffff00047882 */ /* 0x000fc60000000000 */
[----:B------:R-:W-:-:S05]  /*ffb0*/  IMAD R5, R3, R16, R6 ;  /* 0x0000001003057224 */ /* 0x000fca00078e0206 */
[----:B------:R-:W-:Y:S01]  /*ffc0*/  ISETP.GT.AND P6, PT, R5, R0, PT ;  /* 0x000000000500720c */ /* 0x000fe20003fc4270 */
[----:B------:R-:W-:-:S12]  /*ffd0*/  BRA.DIV UR4, `(.L_x_557) ;  /* 0x0000001a04c87947 */ /* 0x000fd8000b800000 */
[----:B------:R-:W-:-:S04]  /*ffe0*/  VOTE.ANY R5, PT, !P6 ;  /* 0x0000000000057806 */ /* 0x000fc800070e0100 */
[----:B------:R-:W2:Y:S02]  /*fff0*/  POPC R4, R5 ;  /* 0x0000000500047309 */ /* 0x000ea40000000000 */
[----:B--2---:R2:W3:Y:S02]  /*10000*/  SHFL.IDX PT, R17, R2, R4, 0x1f ;  /* 0x00001f0402117589 */ /* 0x0044e400000e0000 */
.L_x_621:
[----:B------:R-:W-:Y:S01]  /*10010*/  ISETP.NE.AND P0, PT, R5, RZ, PT ;  /* 0x000000ff0500720c */ /* 0x000fe20003f05270 */
[----:B------:R-:W-:-:S12]  /*10020*/  IMAD.MOV.U32 R14, RZ, RZ, RZ ;  /* 0x000000ffff0e7224 */ /* 0x000fd800078e00ff */
[----:B------:R-:W-:Y:S05]  /*10030*/  @!P0 BRA `(.L_x_558) ;  /* 0x0000000000108947 */ /* 0x000fea0003800000 */
[----:B------:R-:W-:Y:S01]  /*10040*/  UMOV UR4, 0xffffffff ;  /* 0xffffffff00047882 */ /* 0x000fe20000000000 */
[----:B0-----:R-:W-:Y:S02]  /*10050*/  VIADD R12, R4, 0xffffffff ;  /* 0xffffffff040c7836 */ /* 0x001fe40000000000 */
[----:B------:R-:W-:Y:S05]  /*10060*/  BRA.DIV UR4, `(.L_x_559) ;  /* 0x0000001a04ec7947 */ /* 0x000fea000b800000 */
[----:B------:R4:W0:Y:S02]  /*10070*/  SHFL.IDX PT, R14, R3, R12, 0x1f ;  /* 0x00001f0c030e7589 */ /* 0x00082400000e0000 */
.L_x_558:
[----:B---3--:R-:W-:Y:S01]  /*10080*/  IABS R5, R17 ;  /* 0x0000001100057213 */ /* 0x008fe20000000000 */
[----:B0-----:R-:W-:Y:S02]  /*10090*/  IMAD R16, R14, R16, R6 ;  /* 0x000000100e107224 */ /* 0x001fe400078e0206 */
[----:B------:R-:W-:Y:S01]  /*100a0*/  IMAD.IADD R19, R4, 0x1, R19 ;  /* 0x0000000104137824 */ /* 0x000fe200078e0213 */
[----:B------:R-:W0:Y:S01]  /*100b0*/  I2F.RP R7, R5 ;  /* 0x0000000500077306 */ /* 0x000e220000209400 */
[----:B------:R-:W-:-:S07]  /*100c0*/  IMAD.IADD R0, R0, 0x1, -R16 ;  /* 0x0000000100007824 */ /* 0x000fce00078e0a10 */
[----:B0-----:R-:W0:Y:S02]  /*100d0*/  MUFU.RCP R7, R7 ;  /* 0x0000000700077308 */ /* 0x001e240000001000 */
[----:B0----5:R-:W-:-:S06]  /*100e0*/  VIADD R8, R7, 0xffffffe ;  /* 0x0ffffffe07087836 */ /* 0x021fcc0000000000 */
[----:B-1--4-:R-:W2:Y:S02]  /*100f0*/  F2I.FTZ.U32.TRUNC.NTZ R3, R8 ;  /* 0x0000000800037305 */ /* 0x012ea4000021f000 */
[----:B--2---:R-:W-:-:S04]  /*10100*/  IMAD.MOV R2, RZ, RZ, -R3 ;  /* 0x000000ffff027224 */ /* 0x004fc800078e0a03 */
[----:B------:R-:W-:Y:S02]  /*10110*/  IMAD R6, R2, R5, RZ ;  /* 0x0000000502067224 */ /* 0x000fe400078e02ff */
[----:B------:R-:W-:-:S04]  /*10120*/  IMAD.MOV.U32 R2, RZ, RZ, RZ ;  /* 0x000000ffff027224 */ /* 0x000fc800078e00ff */
[----:B------:R-:W-:Y:S01]  /*10130*/  IMAD.HI.U32 R2, R3, R6, R2 ;  /* 0x0000000603027227 */ /* 0x000fe200078e0002 */
[----:B------:R-:W-:Y:S02]  /*10140*/  IABS R6, R17 ;  /* 0x0000001100067213 */ /* 0x000fe40000000000 */
[----:B------:R-:W-:-:S03]  /*10150*/  IABS R3, R0 ;  /* 0x0000000000037213 */ /* 0x000fc60000000000 */
[----:B------:R-:W-:Y:S02]  /*10160*/  IMAD.MOV R6, RZ, RZ, -R6 ;  /* 0x000000ffff067224 */ /* 0x000fe400078e0a06 */
[----:B------:R-:W-:-:S04]  /*10170*/  IMAD.HI.U32 R2, R2, R3, RZ ;  /* 0x0000000302027227 */ /* 0x000fc800078e00ff */
[----:B------:R-:W-:Y:S01]  /*10180*/  IMAD R6, R2, R6, R3 ;  /* 0x0000000602067224 */ /* 0x000fe200078e0203 */
[----:B------:R-:W-:-:S04]  /*10190*/  LOP3.LUT R3, R0, R17, RZ, 0x3c, !PT ;  /* 0x0000001100037212 */ /* 0x000fc800078e3cff */
[----:B------:R-:W-:Y:S02]  /*101a0*/  ISETP.GT.U32.AND P1, PT, R5, R6, PT ;  /* 0x000000060500720c */ /* 0x000fe40003f24070 */
[----:B------:R-:W-:-:S11]  /*101b0*/  ISETP.GE.AND P2, PT, R3, RZ, PT ;  /* 0x000000ff0300720c */ /* 0x000fd60003f46270 */
[----:B------:R-:W-:Y:S02]  /*101c0*/  @!P1 IMAD.IADD R6, R6, 0x1, -R5 ;  /* 0x0000000106069824 */ /* 0x000fe400078e0a05 */
[----:B------:R-:W-:Y:S01]  /*101d0*/  @!P1 VIADD R2, R2, 0x1 ;  /* 0x0000000102029836 */ /* 0x000fe20000000000 */
[----:B------:R-:W-:Y:S02]  /*101e0*/  ISETP.NE.AND P1, PT, R17, RZ, PT ;  /* 0x000000ff1100720c */ /* 0x000fe40003f25270 */
[----:B------:R-:W-:-:S13]  /*101f0*/  ISETP.GE.U32.AND P0, PT, R6, R5, PT ;  /* 0x000000050600720c */ /* 0x000fda0003f06070 */
[----:B------:R-:W-:-:S04]  /*10200*/  @P0 VIADD R2, R2, 0x1 ;  /* 0x0000000102020836 */ /* 0x000fc80000000000 */
[----:B------:R-:W-:Y:S01]  /*10210*/  @!P2 IMAD.MOV R2, RZ, RZ, -R2 ;  /* 0x000000ffff02a224 */ /* 0x000fe200078e0a02 */
[----:B------:R-:W-:-:S05]  /*10220*/  @!P1 LOP3.LUT R2, RZ, R17, RZ, 0x33, !PT ;  /* 0x00000011ff029212 */ /* 0x000fca00078e33ff */
[--C-:B------:R-:W-:Y:S02]  /*10230*/  IMAD.MOV R3, RZ, RZ, -R2.reuse ;  /* 0x000000ffff037224 */ /* 0x100fe400078e0a02 */
[----:B------:R-:W-:Y:S02]  /*10240*/  IMAD.MOV.U32 R18, RZ, RZ, R2 ;  /* 0x000000ffff127224 */ /* 0x000fe400078e0002 */
[----:B------:R-:W-:Y:S01]  /*10250*/  IMAD R17, R17, R3, R0 ;  /* 0x0000000311117224 */ /* 0x000fe200078e0200 */
[----:B------:R-:W-:Y:S06]  /*10260*/  BRA `(.L_x_560) ;  /* 0x00000000001c7947 */ /* 0x000fec0003800000 */
.L_x_552:
[----:B------:R-:W-:Y:S01]  /*10270*/  UMOV UR4, URZ ;  /* 0x0000003f00047c82 */ /* 0x000fe20008000000 */
[----:B------:R-:W-:Y:S01]  /*10280*/  UMOV UR5, URZ ;  /* 0x0000003f00057c82 */ /* 0x000fe20008000000 */
[----:B------:R-:W-:Y:S01]  /*10290*/  ULDC UR6, c[0x0][0xc3c] ;  /* 0x00030f0000067ab9 */ /* 0x000fe20000000800 */
[----:B------:R-:W-:Y:S02]  /*102a0*/  IMAD.MOV.U32 R16, RZ, RZ, R0 ;  /* 0x000000ffff107224 */ /* 0x000fe400078e0000 */
[----:B------:R-:W-:Y:S02]  /*102b0*/  IMAD.U32 R17, RZ, RZ, UR4 ;  /* 0x00000004ff117e24 */ /* 0x000fe4000f8e00ff */
[----:B------:R-:W-:Y:S02]  /*102c0*/  IMAD.U32 R18, RZ, RZ, UR5 ;  /* 0x00000005ff127e24 */ /* 0x000fe4000f8e00ff */
[----:B------:R-:W-:-:S07]  /*102d0*/  IMAD.U32 R19, RZ, RZ, UR6 ;  /* 0x00000006ff137e24 */ /* 0x000fce000f8e00ff */
.L_x_560:
[----:B------:R2:W3:Y:S01]  /*102e0*/  LDL R2, [R1+0x4] ;  /* 0x0000040001027983 */ /* 0x0004e20000100800 */
[----:B------:R-:W4:Y:S01]  /*102f0*/  S2R R0, SR_TID.X ;  /* 0x0000000000007919 */ /* 0x000f220000002100 */
[----:B------:R-:W-:Y:S05]  /*10300*/  WARPSYNC.ALL ;  /* 0x0000000000007948 */ /* 0x000fea0003800000 */
[----:B----4-:R-:W-:Y:S01]  /*10310*/  LOP3.LUT R0, R0, 0x1f, RZ, 0xc0, !PT ;  /* 0x0000001f00007812 */ /* 0x010fe200078ec0ff */
[----:B------:R-:W-:Y:S03]  /*10320*/  BAR.SYNC.DEFER_BLOCKING 0x4, 0x180 ;  /* 0x0106000000007b1d */ /* 0x000fe60000010000 */
[----:B------:R-:W-:-:S13]  /*10330*/  ISETP.NE.AND P0, PT, R0, RZ, PT ;  /* 0x000000ff0000720c */ /* 0x000fda0003f05270 */
[----:B-1----:R-:W3:Y:S01]  /*10340*/  @!P0 S2R R3, SR_CgaCtaId ;  /* 0x0000000000038919 */ /* 0x002ee20000008800 */
[----:B------:R-:W-:-:S04]  /*10350*/  @!P0 MOV R0, 0x400 ;  /* 0x0000040000008802 */ /* 0x000fc80000000f00 */
[----:B---3--:R-:W-:-:S05]  /*10360*/  @!P0 LEA R2, R3, R0, 0x18 ;  /* 0x0000000003028211 */ /* 0x008fca00078ec0ff */
[----:B------:R2:W-:Y:S04]  /*10370*/  @!P0 STS.128 [R2+0x28cd0], R16 ;  /* 0x028cd01002008388 */ /* 0x0005e80000000c00 */
[----:B------:R2:W-:Y:S01]  /*10380*/  @!P0 STL [R1+0x4], R2 ;  /* 0x0000040201008387 */ /* 0x0005e20000100800 */
[----:B------:R-:W-:Y:S06]  /*10390*/  BAR.ARV 0x5, 0x180 ;  /* 0x0146000000007b1d */ /* 0x000fec0000002000 */
.L_x_549:
[----:B------:R-:W-:Y:S02]  /*103a0*/  ULDC UR4, c[0x0][0xc3c] ;  /* 0x00030f0000047ab9 */ /* 0x000fe40000000800 */
[----:B----4-:R-:W-:-:S13]  /*103b0*/  ISETP.GE.AND P0, PT, R19, UR4, PT ;  /* 0x0000000413007c0c */ /* 0x010fda000bf06270 */
[----:B------:R-:W-:Y:S05]  /*103c0*/  @!P0 BRA `(.L_x_561) ;  /* 0xffffffa000808947 */ /* 0x000fea000383ffff */
[----:B------:R-:W-:Y:S05]  /*103d0*/  BSYNC B8 ;  /* 0x0000000000087941 */ /* 0x000fea0003800000 */
.L_x_443:
[----:B---3--:R-:W3:Y:S01]  /*103e0*/  LDL.LU R0, [R1+0x3c] ;  /* 0x00003c0001007983 */ /* 0x008ee20000300800 */
[----:B------:R-:W-:Y:S01]  /*103f0*/  BSSY B0, `(.L_x_562) ;  /* 0x000000b000007945 */ /* 0x000fe20003800000 */
[----:B------:R-:W4:Y:S01]  /*10400*/  S2R R5, SR_CgaCtaId ;  /* 0x0000000000057919 */ /* 0x000f220000008800 */
[----:B---3--:R-:W-:-:S05]  /*10410*/  VIADD R0, R0, 0x1 ;  /* 0x0000000100007836 */ /* 0x008fca0000000000 */
[----:B--2---:R-:W-:-:S04]  /*10420*/  LEA.HI R2, R0, R0, RZ, 0x1 ;  /* 0x0000000000027211 */ /* 0x004fc800078f08ff */
[----:B-1----:R-:W-:-:S05]  /*10430*/  LOP3.LUT R3, R2, 0xfffffffe, RZ, 0xc0, !PT ;  /* 0xfffffffe02037812 */ /* 0x002fca00078ec0ff */
[----:B------:R-:W-:Y:S01]  /*10440*/  IMAD.IADD R3, R0, 0x1, -R3 ;  /* 0x0000000100037824 */ /* 0x000fe200078e0a03 */
[----:B------:R-:W-:-:S04]  /*10450*/  MOV R0, 0x400 ;  /* 0x0000040000007802 */ /* 0x000fc80000000f00 */
[----:B----4-:R-:W-:Y:S02]  /*10460*/  LEA R0, R5, R0, 0x18 ;  /* 0x0000000005007211 */ /* 0x010fe400078ec0ff */
[----:B------:R-:W-:-:S04]  /*10470*/  SHF.L.U32 R3, R3, 0x1f, RZ ;  /* 0x0000001f03037819 */ /* 0x000fc800000006ff */
[----:B------:R-:W1:Y:S02]  /*10480*/  SYNCS.PHASECHK.TRANS64.TRYWAIT P0, [R0+URZ+0x28c20], R3 ;  /* 0x028c2003000075a7 */ /* 0x000e64000800017f */
[----:B-1----:R-:W-:Y:S05]  /*10490*/  @!P0 BRA `(.L_x_563) ;  /* 0x0000001800048947 */ /* 0x002fea0003800000 */
.L_x_624:
[----:B------:R-:W-:Y:S05]  /*104a0*/  BSYNC B0 ;  /* 0x0000000000007941 */ /* 0x000fea0003800000 */
.L_x_562:
[----:B------:R-:W-:-:S03]  /*104b0*/  UMOV UR4, 0xffffffff ;  /* 0xffffffff00047882 */ /* 0x000fc60000000000 */
[----:B------:R-:W-:Y:S05]  /*104c0*/  BRA.DIV UR4, `(.L_x_564) ;  /* 0x0000001a040c7947 */ /* 0x000fea000b800000 */
[----:B------:R-:W2:Y:S02]  /*104d0*/  S2R R2, SR_TID.X ;  /* 0x0000000000027919 */ /* 0x000ea40000002100 */
[----:B--2---:R-:W-:-:S04]  /*104e0*/  SHF.R.U32.HI R2, RZ, 0x5, R2 ;  /* 0x00000005ff027819 */ /* 0x004fc80000011602 */
[----:B------:R-:W-:-:S05]  /*104f0*/  LOP3.LUT R2, R2, 0x3, RZ, 0xc0, !PT ;  /* 0x0000000302027812 */ /* 0x000fca00078ec0ff */
[----:B------:R2:W3:Y:S02]  /*10500*/  SHFL.IDX PT, R14, R2, RZ, 0x1f ;  /* 0x00001fff020e7589 */ /* 0x0004e400000e0000 */
.L_x_627:
[----:B---3--:R-:W-:Y:S01]  /*10510*/  ISETP.NE.AND P0, PT, R14, RZ, PT ;  /* 0x000000ff0e00720c */ /* 0x008fe20003f05270 */
[----:B------:R-:W-:-:S12]  /*10520*/  BSSY B0, `(.L_x_565) ;  /* 0x0000027000007945 */ /* 0x000fd80003800000 */
[----:B------:R-:W-:Y:S05]  /*10530*/  @P0 BRA `(.L_x_566) ;  /* 0x0000000000940947 */ /* 0x000fea0003800000 */
[----:B------:R-:W-:-:S03]  /*10540*/  UMOV UR4, 0xffffffff ;  /* 0xffffffff00047882 */ /* 0x000fc60000000000 */
[----:B------:R-:W-:Y:S05]  /*10550*/  BRA.DIV UR4, `(.L_x_567) ;  /* 0x0000001a041c7947 */ /* 0x000fea000b800000 */
[----:B------:R-:W-:-:S13]  /*10560*/  ELECT P6, URZ, PT ;  /* 0x00000000003f782f */ /* 0x000fda00038c0000 */
.L_x_630:
[----:B------:R-:W-:Y:S05]  /*10570*/  @!P6 BRA `(.L_x_566) ;  /* 0x000000000084e947 */ /* 0x000fea0003800000 */
[----:B------:R-:W-:-:S06]  /*10580*/  ULOP3.LUT UR4, UR36, 0x2, URZ, 0xfc, !UPT ;  /* 0x0000000224047892 */ /* 0x000fcc000f8efc3f */
[----:B--2---:R-:W-:-:S05]  /*10590*/  IMAD.U32 R2, RZ, RZ, UR4 ;  /* 0x00000004ff027e24 */ /* 0x004fca000f8e00ff */
[----:B------:R-:W-:-:S13]  /*105a0*/  ISETP.NE.AND P2, PT, R2, 0x3, PT ;  /* 0x000000030200780c */ /* 0x000fda0003f45270 */
[----:B------:R-:W-:Y:S05]  /*105b0*/  @!P2 BRA `(.L_x_568) ;  /* 0x000000000004a947 */ /* 0x000fea0003800000 */
[----:B------:R-:W-:Y:S01]  /*105c0*/  BPT.TRAP 0x1 ;  /* 0x000000040000795c */ /* 0x000fe20000300000 */
.L_x_568:
[----:B-1----:R-:W2:Y:S04]  /*105d0*/  LDL R3, [R1+0x8] ;  /* 0x0000080001037983 */ /* 0x002ea80000100800 */
[----:B0-----:R-:W3:Y:S01]  /*105e0*/  LDL.LU R7, [R1+0x10] ;  /* 0x0000100001077983 */ /* 0x001ee20000300800 */
[----:B------:R-:W-:-:S04]  /*105f0*/  VIADD R2, R0, 0x28c40 ;  /* 0x00028c4000027836 */ /* 0x000fc80000000000 */
[C---:B--2---:R-:W-:Y:S02]  /*10600*/  IMAD R6, R3.reuse, 0x8, R2 ;  /* 0x0000000803067824 */ /* 0x044fe400078e0202 */
[----:B------:R-:W-:Y:S01]  /*10610*/  VIADD R3, R3, 0x1 ;  /* 0x0000000103037836 */ /* 0x000fe20000000000 */
[----:B---3--:R-:W-:-:S04]  /*10620*/  SHF.L.U32 R5, R7, 0x1f, RZ ;  /* 0x0000001f07057819 */ /* 0x008fc800000006ff */
[C---:B------:R-:W-:Y:S01]  /*10630*/  ISETP.NE.AND P1, PT, R3.reuse, 0x2, PT ;  /* 0x000000020300780c */ /* 0x040fe20003f25270 */
[----:B------:R-:W0:Y:S03]  /*10640*/  SYNCS.PHASECHK.TRANS64.TRYWAIT P0, [R6+URZ], R5 ;  /* 0x00000005060075a7 */ /* 0x000e26000800017f */
[----:B------:R-:W-:Y:S02]  /*10650*/  SEL R4, RZ, 0x1, P1 ;  /* 0x00000001ff047807 */ /* 0x000fe40000800000 */
[----:B------:R-:W-:Y:S02]  /*10660*/  SEL R3, R3, RZ, P1 ;  /* 0x000000ff03037207 */ /* 0x000fe40000800000 */
[----:B------:R-:W-:-:S03]  /*10670*/  LOP3.LUT R4, R7, R4, RZ, 0x3c, !PT ;  /* 0x0000000407047212 */ /* 0x000fc600078e3cff */
[----:B------:R-:W-:Y:S01]  /*10680*/  IMAD R7, R3, 0x8, R2 ;  /* 0x0000000803077824 */ /* 0x000fe200078e0202 */
[----:B------:R-:W-:Y:S01]  /*10690*/  SHF.L.U32 R2, R4, 0x1f, RZ ;  /* 0x0000001f04027819 */ /* 0x000fe200000006ff */
[----:B0-----:R-:W-:Y:S06]  /*106a0*/  @!P0 BRA `(.L_x_569) ;  /* 0x0000001400e88947 */ /* 0x001fec0003800000 */
.L_x_631:
[----:B------:R-:W1:Y:S02]  /*106b0*/  SYNCS.PHASECHK.TRANS64.TRYWAIT P0, [R7+URZ], R2 ;  /* 0x00000002070075a7 */ /* 0x000e64000800017f */
[----:B-1----:R-:W-:Y:S05]  /*106c0*/  @!P0 BRA `(.L_x_570) ;  /* 0x0000001400f48947 */ /* 0x002fea0003800000 */
.L_x_632:
[----:B------:R-:W-:Y:S05]  /*106d0*/  @!P2 BRA `(.L_x_571) ;  /* 0x000000000004a947 */ /* 0x000fea0003800000 */
[----:B------:R-:W-:Y:S01]  /*106e0*/  BPT.TRAP 0x1 ;  /* 0x000000040000795c */ /* 0x000fe20000300000 */
.L_x_571:
[----:B------:R-:W2:Y:S01]  /*106f0*/  LDL.LU R4, [R1+0x8] ;  /* 0x0000080001047983 */ /* 0x000ea20000300800 */
[----:B------:R-:W-:-:S04]  /*10700*/  VIADD R0, R0, 0x28c60 ;  /* 0x00028c6000007836 */ /* 0x000fc80000000000 */
[----:B--2---:R-:W-:-:S04]  /*10710*/  IMAD R4, R4, 0x8, R0 ;  /* 0x0000000804047824 */ /* 0x004fc800078e0200 */
[----:B------:R-:W2:Y:S02]  /*10720*/  SYNCS.PHASECHK.TRANS64.TRYWAIT P0, [R4+URZ], R5 ;  /* 0x00000005040075a7 */ /* 0x000ea4000800017f */
[----:B--2---:R-:W-:Y:S05]  /*10730*/  @!P0 BRA `(.L_x_572) ;  /* 0x0000001400ec8947 */ /* 0x004fea0003800000 */
.L_x_633:
[----:B------:R-:W-:-:S07]  /*10740*/  IMAD R3, R3, 0x8, R0 ;  /* 0x0000000803037824 */ /* 0x000fce00078e0200 */
.L_x_573:
[----:B---3--:R3:W4:Y:S02]  /*10750*/  SYNCS.PHASECHK.TRANS64.TRYWAIT P0, [R3+URZ], R2 ;  /* 0x00000002030075a7 */ /* 0x008724000800017f */
[----:B----4-:R-:W-:Y:S05]  /*10760*/  @!P0 NANOSLEEP.SYNCS 0x989680 ;  /* 0x009896800000895d */ /* 0x010fea0003900000 */
[----:B------:R-:W4:Y:S02]  /*10770*/  @!P0 SYNCS.PHASECHK.TRANS64 P0, [R3+URZ], R2 ;  /* 0x00000002030085a7 */ /* 0x000f24000800007f */
[----:B----4-:R-:W-:Y:S05]  /*10780*/  @!P0 BRA `(.L_x_573) ;  /* 0xfffffffc00f08947 */ /* 0x010fea000383ffff */
.L_x_566:
[----:B------:R-:W-:Y:S05]  /*10790*/  BSYNC B0 ;  /* 0x0000000000007941 */ /* 0x000fea0003800000 */
.L_x_565:
[----:B------:R-:W-:Y:S05]  /*107a0*/  EXIT ;  /* 0x000000000000794d */ /* 0x000fea0003800000 */
.L_x_394:
[----:B0-----:R-:W-:-:S04]  /*107b0*/  IMAD.U32 R3, RZ, RZ, UR16 ;  /* 0x00000010ff037e24 */ /* 0x001fc8000f8e00ff */
[----:B------:R0:W1:Y:S03]  /*107c0*/  SYNCS.PHASECHK.TRANS64.TRYWAIT P0, [R3+URZ+0x28c50], R0 ;  /* 0x028c5000030075a7 */ /* 0x000066000800017f */
[----:B-1----:R-:W-:Y:S05]  /*107d0*/  @!P0 NANOSLEEP.SYNCS 0x989680 ;  /* 0x009896800000895d */ /* 0x002fea0003900000 */
[----:B------:R-:W1:Y:S02]  /*107e0*/  @!P0 SYNCS.PHASECHK.TRANS64 P0, [R3+URZ+0x28c50], R0 ;  /* 0x028c5000030085a7 */ /* 0x000e64000800007f */
[----:B-1----:R-:W-:Y:S05]  /*107f0*/  @!P0 BRA `(.L_x_394) ;  /* 0xfffffffc00ec8947 */ /* 0x002fea000383ffff */
[----:B------:R-:W-:Y:S05]  /*10800*/  BRA `(.L_x_574) ;  /* 0xffffff1000487947 */ /* 0x000fea000383ffff */
.L_x_399:
[----:B-1----:R-:W-:-:S04]  /*10810*/  IMAD.U32 R3, RZ, RZ, UR6 ;  /* 0x00000006ff037e24 */ /* 0x002fc8000f8e00ff */
[----:B------:R1:W2:Y:S03]  /*10820*/  SYNCS.PHASECHK.TRANS64.TRYWAIT P0, [R3+URZ+0x28c50], R0 ;  /* 0x028c5000030075a7 */ /* 0x0002a6000800017f */
[----:B--2---:R-:W-:Y:S05]  /*10830*/  @!P0 NANOSLEEP.SYNCS 0x989680 ;  /* 0x009896800000895d */ /* 0x004fea0003900000 */
[----:B------:R-:W2:Y:S02]  /*10840*/  @!P0 SYNCS.PHASECHK.TRANS64 P0, [R3+URZ+0x28c50], R0 ;  /* 0x028c5000030085a7 */ /* 0x000ea4000800007f */
[----:B--2---:R-:W-:Y:S05]  /*10850*/  @!P0 BRA `(.L_x_399) ;  /* 0xfffffffc00ec8947 */ /* 0x004fea000383ffff */
[----:B------:R-:W-:Y:S05]  /*10860*/  BRA `(.L_x_398) ;  /* 0xffffff1c00547947 */ /* 0x000fea000383ffff */
.L_x_402:
[----:B0-----:R-:W-:-:S04]  /*10870*/  IMAD.U32 R3, RZ, RZ, UR42 ;  /* 0x0000002aff037e24 */ /* 0x001fc8000f8e00ff */
[----:B------:R0:W1:Y:S03]  /*10880*/  SYNCS.PHASECHK.TRANS64.TRYWAIT P1, [R3+URZ+0x28c00], R0 ;  /* 0x028c0000030075a7 */ /* 0x000066000802017f */
[----:B-1----:R-:W-:Y:S05]  /*10890*/  @!P1 NANOSLEEP.SYNCS 0x989680 ;  /* 0x009896800000995d */ /* 0x002fea0003900000 */
[----:B------:R-:W1:Y:S02]  /*108a0*/  @!P1 SYNCS.PHASECHK.TRANS64 P1, [R3+URZ+0x28c00], R0 ;  /* 0x028c0000030095a7 */ /* 0x000e64000802007f */
[----:B-1----:R-:W-:Y:S05]  /*108b0*/  @!P1 BRA `(.L_x_402) ;  /* 0xfffffffc00ec9947 */ /* 0x002fea000383ffff */
[----:B------:R-:W-:Y:S05]  /*108c0*/  BRA `(.L_x_575) ;  /* 0xffffff2800b47947 */ /* 0x000fea000383ffff */
.L_x_406:
[----:B--2---:R2:W3:Y:S02]  /*108d0*/  SYNCS.PHASECHK.TRANS64.TRYWAIT P1, [R7+URZ+0x28c30], R8 ;  /* 0x028c3008070075a7 */ /* 0x0044e4000802017f */
[----:B---3--:R-:W-:Y:S05]  /*108e0*/  @!P1 NANOSLEEP.SYNCS 0x989680 ;  /* 0x009896800000995d */ /* 0x008fea0003900000 */
[----:B------:R-:W3:Y:S02]  /*108f0*/  @!P1 SYNCS.PHASECHK.TRANS64 P1, [R7+URZ+0x28c30], R8 ;  /* 0x028c3008070095a7 */ /* 0x000ee4000802007f */
[----:B---3--:R-:W-:Y:S05]  /*10900*/  @!P1 BRA `(.L_x_406) ;  /* 0xfffffffc00f09947 */ /* 0x008fea000383ffff */
[----:B------:R-:W-:Y:S05]  /*10910*/  BRA `(.L_x_405) ;  /* 0xffffff2800d07947 */ /* 0x000fea000383ffff */
.L_x_410:
[----:B----4-:R4:W0:Y:S02]  /*10920*/  SYNCS.PHASECHK.TRANS64.TRYWAIT P2, [R7+URZ+0x28c50], R8 ;  /* 0x028c5008070075a7 */ /* 0x010824000804017f */
[----:B0-----:R-:W-:Y:S05]  /*10930*/  @!P2 NANOSLEEP.SYNCS 0x989680 ;  /* 0x009896800000a95d */ /* 0x001fea0003900000 */
[----:B------:R-:W0:Y:S02]  /*10940*/  @!P2 SYNCS.PHASECHK.TRANS64 P2, [R7+URZ+0x28c50], R8 ;  /* 0x028c50080700a5a7 */ /* 0x000e24000804007f */
[----:B0-----:R-:W-:Y:S05]  /*10950*/  @!P2 BRA `(.L_x_410) ;  /* 0xfffffffc00f0a947 */ /* 0x001fea000383ffff */
[----:B------:R-:W-:Y:S05]  /*10960*/  BRA `(.L_x_409) ;  /* 0xffffff3800e07947 */ /* 0x000fea000383ffff */
.L_x_415:
[----:B--2---:R-:W-:-:S04]  /*10970*/  IMAD.U32 R3, RZ, RZ, UR22 ;  /* 0x00000016ff037e24 */ /* 0x004fc8000f8e00ff */
[----:B------:R2:W3:Y:S03]  /*10980*/  SYNCS.PHASECHK.TRANS64.TRYWAIT P3, [R3+URZ+0x28c30], R8 ;  /* 0x028c3008030075a7 */ /* 0x0004e6000806017f */
[----:B---3--:R-:W-:Y:S05]  /*10990*/  @!P3 NANOSLEEP.SYNCS 0x989680 ;  /* 0x009896800000b95d */ /* 0x008fea0003900000 */
[----:B------:R-:W3:Y:S02]  /*109a0*/  @!P3 SYNCS.PHASECHK.TRANS64 P3, [R3+URZ+0x28c30], R8 ;  /* 0x028c30080300b5a7 */ /* 0x000ee4000806007f */
[----:B---3--:R-:W-:Y:S05]  /*109b0*/  @!P3 BRA `(.L_x_415) ;  /* 0xfffffffc00ecb947 */ /* 0x008fea000383ffff */
[----:B------:R-:W-:Y:S05]  /*109c0*/  BRA `(.L_x_414) ;  /* 0xffffff3c00b87947 */ /* 0x000fea000383ffff */
.L_x_419:
[----:B--2---:R2:W4:Y:S02]  /*109d0*/  SYNCS.PHASECHK.TRANS64.TRYWAIT P3, [R171+URZ+0x28c50], R8 ;  /* 0x028c5008ab0075a7 */ /* 0x004524000806017f */
[----:B----4-:R-:W-:Y:S05]  /*109e0*/  @!P3 NANOSLEEP.SYNCS 0x989680 ;  /* 0x009896800000b95d */ /* 0x010fea0003900000 */
[----:B------:R-:W4:Y:S02]  /*109f0*/  @!P3 SYNCS.PHASECHK.TRANS64 P3, [R171+URZ+0x28c50], R8 ;  /* 0x028c5008ab00b5a7 */ /* 0x000f24000806007f */
[----:B----4-:R-:W-:Y:S05]  /*10a00*/  @!P3 BRA `(.L_x_419) ;  /* 0xfffffffc00f0b947 */ /* 0x010fea000383ffff */
[----:B------:R-:W-:Y:S05]  /*10a10*/  BRA `(.L_x_418) ;  /* 0xffffff5000ec7947 */ /* 0x000fea000383ffff */
.L_x_455:
[----:B------:R-:W1:Y:S01]  /*10a20*/  S2R R4, SR_TID.X ;  /* 0x0000000000047919 */ /* 0x000e620000002100 */
[----:B------:R-:W-:Y:S01]  /*10a30*/  BSSY B0, `(.L_x_576) ;  /* 0x000000a000007945 */ /* 0x000fe20003800000 */
[----:B0-----:R-:W-:Y:S02]  /*10a40*/  IMAD.MOV.U32 R12, RZ, RZ, RZ ;  /* 0x000000ffff0c7224 */ /* 0x001fe400078e00ff */
[----:B------:R-:W-:Y:S02]  /*10a50*/  IMAD.MOV.U32 R11, RZ, RZ, 0x1f ;  /* 0x0000001fff0b7424 */ /* 0x000fe400078e00ff */
[----:B------:R-:W-:Y:S01]  /*10a60*/  IMAD.MOV.U32 R15, RZ, RZ, -0x1 ;  /* 0xffffffffff0f7424 */ /* 0x000fe200078e00ff */
[----:B-1----:R-:W-:-:S04]  /*10a70*/  SHF.R.U32.HI R4, RZ, 0x5, R4 ;  /* 0x00000005ff047819 */ /* 0x002fc80000011604 */
[----:B------:R-:W-:-:S05]  /*10a80*/  LOP3.LUT R4, R4, 0x3, RZ, 0xc0, !PT ;  /* 0x0000000304047812 */ /* 0x000fca00078ec0ff */
[----:B------:R-:W-:-:S07]  /*10a90*/  IMAD.MOV.U32 R13, RZ, RZ, R4 ;  /* 0x000000ffff0d7224 */ /* 0x000fce00078e0004 */
[----:B------:R-:W-:Y:S05]  /*10aa0*/  WARPSYNC.COLLECTIVE R15, `(.L_x_577) ;  /* 0x000000000f087348 */ /* 0x000fea0003c00000 */
[----:B------:R0:W1:Y:S02]  /*10ab0*/  SHFL.IDX P6, R14, R13, R12, R11 ;  /* 0x0000000c0d0e7389 */ /* 0x00006400000c000b */
[----:B01----:R-:W-:Y:S01]  /*10ac0*/  ENDCOLLECTIVE ;  /* 0x000000000000791b */ /* 0x003fe20003800000 */
.L_x_577:
[----:B------:R-:W-:Y:S05]  /*10ad0*/  BSYNC B0 ;  /* 0x0000000000007941 */ /* 0x000fea0003800000 */
.L_x_576:
[----:B------:R-:W-:Y:S05]  /*10ae0*/  BRA `(.L_x_578) ;  /* 0xffffffa4009c7947 */ /* 0x000fea000383ffff */
.L_x_457:
[----:B------:R-:W-:Y:S01]  /*10af0*/  BSSY B0, `(.L_x_579) ;  /* 0x0000006000007945 */ /* 0x000fe20003800000 */
[----:B------:R-:W-:-:S07]  /*10b00*/  IMAD.MOV.U32 R15, RZ, RZ, -0x1 ;  /* 0xffffffffff0f7424 */ /* 0x000fce00078e00ff */
[----:B012---:R-:W-:Y:S05]  /*10b10*/  WARPSYNC.COLLECTIVE R15, `(.L_x_580) ;  /* 0x000000000f0c7348 */ /* 0x007fea0003c00000 */
[----:B------:R-:W-:Y:S02]  /*10b20*/  ELECT P6, UR62, PT ;  /* 0x00000000003e782f */ /* 0x000fe400038c0000 */
[----:B------:R-:W-:Y:S01]  /*10b30*/  MOV R14, UR62 ;  /* 0x0000003e000e7c02 */ /* 0x000fe20008000f00 */
[----:B012---:R-:W-:Y:S10]  /*10b40*/  ENDCOLLECTIVE ;  /* 0x000000000000791b */ /* 0x007ff40003800000 */
.L_x_580:
[----:B------:R-:W-:Y:S05]  /*10b50*/  BSYNC B0 ;  /* 0x0000000000007941 */ /* 0x000fea0003800000 */
.L_x_579:
[----:B------:R-:W-:Y:S05]  /*10b60*/  BRA `(.L_x_581) ;  /* 0xffffffa400a07947 */ /* 0x000fea000383ffff */
.L_x_459:
[----:B--2---:R2:W3:Y:S02]  /*10b70*/  SYNCS.PHASECHK.TRANS64.TRYWAIT P0, [R0+URZ+0x28c40], R2 ;  /* 0x028c4002000075a7 */ /* 0x0044e4000800017f */
[----:B---3--:R-:W-:Y:S05]  /*10b80*/  @!P0 NANOSLEEP.SYNCS 0x989680 ;  /* 0x009896800000895d */ /* 0x008fea0003900000 */
[----:B------:R-:W3:Y:S02]  /*10b90*/  @!P0 SYNCS.PHASECHK.TRANS64 P0, [R0+URZ+0x28c40], R2 ;  /* 0x028c4002000085a7 */ /* 0x000ee4000800007f */
[----:B---3--:R-:W-:Y:S05]  /*10ba0*/  @!P0 BRA `(.L_x_459) ;  /* 0xfffffffc00f08947 */ /* 0x008fea000383ffff */
[----:B------:R-:W-:Y:S05]  /*10bb0*/  BRA `(.L_x_582) ;  /* 0xffffffa8000c7947 */ /* 0x000fea000383ffff */
.L_x_463:
[----:B------:R-:W2:Y:S01]  /*10bc0*/  LDL.LU R11, [R1+0x38] ;  /* 0x00003800010b7983 */ /* 0x000ea20000300800 */
[----:B------:R-:W-:Y:S02]  /*10bd0*/  IMAD.MOV.U32 R13, RZ, RZ, R2 ;  /* 0x000000ffff0d7224 */ /* 0x000fe400078e0002 */
[----:B------:R-:W-:Y:S02]  /*10be0*/  IMAD.MOV.U32 R12, RZ, RZ, RZ ;  /* 0x000000ffff0c7224 */ /* 0x000fe400078e00ff */
[----:B------:R-:W-:Y:S02]  /*10bf0*/  IMAD.MOV.U32 R15, RZ, RZ, -0x1 ;  /* 0xffffffffff0f7424 */ /* 0x000fe400078e00ff */
[----:B------:R-:W-:Y:S02]  /*10c00*/  IMAD R17, R17, 0x40, R8 ;  /* 0x0000004011117824 */ /* 0x000fe400078e0208 */
[----:B--2---:R-:W-:Y:S02]  /*10c10*/  IMAD R0, R11, R7, RZ ;  /* 0x000000070b007224 */ /* 0x004fe400078e02ff */
[----:B------:R-:W-:-:S02]  /*10c20*/  IMAD.MOV.U32 R11, RZ, RZ, 0x181f ;  /* 0x0000181fff0b7424 */ /* 0x000fc400078e00ff */
[C---:B------:R-:W-:Y:S01]  /*10c30*/  VIADD R7, R17.reuse, 0x10 ;  /* 0x0000001011077836 */ /* 0x040fe20000000000 */
[----:B------:R-:W-:-:S13]  /*10c40*/  ISETP.GE.AND P1, PT, R17, R0, PT ;  /* 0x000000001100720c */ /* 0x000fda0003f26270 */
[----:B-----5:R-:W-:Y:S05]  /*10c50*/  WARPSYNC.COLLECTIVE R15, `(.L_x_583) ;  /* 0x000000000f087348 */ /* 0x020fea0003c00000 */
[----:B------:R0:W1:Y:S02]  /*10c60*/  SHFL.IDX P6, R14, R13, R12, R11 ;  /* 0x0000000c0d0e7389 */ /* 0x00006400000c000b */
[----:B01---5:R-:W-:Y:S01]  /*10c70*/  ENDCOLLECTIVE ;  /* 0x000000000000791b */ /* 0x023fe20003800000 */
.L_x_583:
[----:B------:R-:W-:Y:S02]  /*10c80*/  IMAD.MOV.U32 R13, RZ, RZ, R3 ;  /* 0x000000ffff0d7224 */ /* 0x000fe400078e0003 */
[----:B------:R-:W-:-:S07]  /*10c90*/  IMAD.MOV.U32 R4, RZ, RZ, R14 ;  /* 0x000000ffff047224 */ /* 0x000fce00078e000e */
[----:B------:R-:W-:Y:S05]  /*10ca0*/  WARPSYNC.COLLECTIVE R15, `(.L_x_584) ;  /* 0x000000000f087348 */ /* 0x000fea0003c00000 */
[----:B------:R0:W1:Y:S02]  /*10cb0*/  SHFL.IDX P6, R14, R13, R12, R11 ;  /* 0x0000000c0d0e7389 */ /* 0x00006400000c000b */
[----:B01----:R-:W-:Y:S01]  /*10cc0*/  ENDCOLLECTIVE ;  /* 0x000000000000791b */ /* 0x003fe20003800000 */
.L_x_584:
[----:B------:R-:W-:Y:S02]  /*10cd0*/  IMAD.MOV.U32 R13, RZ, RZ, R2 ;  /* 0x000000ffff0d7224 */ /* 0x000fe400078e0002 */
[----:B------:R-:W-:Y:S02]  /*10ce0*/  IMAD.MOV.U32 R12, RZ, RZ, 0x1 ;  /* 0x00000001ff0c7424 */ /* 0x000fe400078e00ff */
[----:B------:R-:W-:-:S07]  /*10cf0*/  IMAD.MOV.U32 R5, RZ, RZ, R14 ;  /* 0x000000ffff057224 */ /* 0x000fce00078e000e */
[----:B------:R-:W-:Y:S05]  /*10d00*/  WARPSYNC.COLLECTIVE R15, `(.L_x_585) ;  /* 0x000000000f087348 */ /* 0x000fea0003c00000 */
[----:B------:R0:W1:Y:S02]  /*10d10*/  SHFL.IDX P6, R14, R13, R12, R11 ;  /* 0x0000000c0d0e7389 */ /* 0x00006400000c000b */
[----:B01----:R-:W-:Y:S01]  /*10d20*/  ENDCOLLECTIVE ;  /* 0x000000000000791b */ /* 0x003fe20003800000 */
.L_x_585:
        /* <DEDUP_REMOVED lines=10> */
.L_x_586:
        /* <DEDUP_REMOVED lines=11> */
.L_x_587:
        /* <DEDUP_REMOVED lines=10> */
.L_x_588:
[----:B------:R-:W-:Y:S01]  /*10f20*/  @!PT LDS RZ, [RZ] ;  /* 0x00000000fffff984 */ /* 0x000fe20000000800 */
[----:B------:R-:W-:Y:S01]  /*10f30*/  @!PT LDS RZ, [RZ] ;  /* 0x00000000fffff984 */ /* 0x000fe20000000800 */
[----:B------:R-:W-:Y:S01]  /*10f40*/  @!PT LDS RZ, [RZ] ;  /* 0x00000000fffff984 */ /* 0x000fe20000000800 */
[----:B------:R0:W-:Y:S01]  /*10f50*/  @!P1 LDGSTS.E.BYPASS.LTC128B.128 [R9+0x20c00], desc[UR40][R4.64], !P0 ;  /* 0x20c0000004099fae */ /* 0x0001e2000c101d68 */
[----:B------:R-:W-:Y:S02]  /*10f60*/  IMAD.MOV.U32 R13, RZ, RZ, R2 ;  /* 0x000000ffff0d7224 */ /* 0x000fe400078e0002 */
[----:B0-----:R-:W-:Y:S02]  /*10f70*/  VIADD R4, R17, 0x20 ;  /* 0x0000002011047836 */ /* 0x001fe40000000000 */
[----:B------:R-:W-:-:S03]  /*10f80*/  IMAD.MOV.U32 R12, RZ, RZ, 0x3 ;  /* 0x00000003ff0c7424 */ /* 0x000fc600078e00ff */
[----:B------:R-:W-:Y:S01]  /*10f90*/  ISETP.GE.AND P1, PT, R4, R0, PT ;  /* 0x000000000400720c */ /* 0x000fe20003f26270 */
[----:B------:R-:W-:-:S12]  /*10fa0*/  IMAD.MOV.U32 R4, RZ, RZ, R14 ;  /* 0x000000ffff047224 */ /* 0x000fd800078e000e */
[----:B------:R-:W-:Y:S05]  /*10fb0*/  WARPSYNC.COLLECTIVE R15, `(.L_x_589) ;  /* 0x000000000f087348 */ /* 0x000fea0003c00000 */
[----:B------:R0:W1:Y:S02]  /*10fc0*/  SHFL.IDX P6, R14, R13, R12, R11 ;  /* 0x0000000c0d0e7389 */ /* 0x00006400000c000b */
[----:B01----:R-:W-:Y:S01]  /*10fd0*/  ENDCOLLECTIVE ;  /* 0x000000000000791b */ /* 0x003fe20003800000 */
.L_x_589:
[----:B------:R-:W-:-:S05]  /*10fe0*/  @!P1 LEA R5, P2, R10, R4, 0x1 ;  /* 0x000000040a059211 */ /* 0x000fca00078408ff */
[----:B------:R-:W-:Y:S02]  /*10ff0*/  @!P1 IMAD.X R4, RZ, RZ, R6, P2 ;  /* 0x000000ffff049224 */ /* 0x000fe400010e0606 */
[----:B------:R-:W-:-:S03]  /*11000*/  IMAD.MOV.U32 R13, RZ, RZ, R3 ;  /* 0x000000ffff0d7224 */ /* 0x000fc600078e0003 */
[----:B------:R-:W-:-:S04]  /*11010*/  @!P1 LOP3.LUT R5, R5, R4, RZ, 0x3c, !PT ;  /* 0x0000000405059212 */ /* 0x000fc800078e3cff */
        /* <DEDUP_REMOVED lines=10> */
.L_x_590:
[----:B------:R-:W-:Y:S01]  /*110c0*/  IMAD.MOV.U32 R3, RZ, RZ, R14 ;  /* 0x000000ffff037224 */ /* 0x000fe200078e000e */
[----:B------:R-:W-:Y:S06]  /*110d0*/  BRA `(.L_x_591) ;  /* 0xffffffac00707947 */ /* 0x000fec000383ffff */
.L_x_466:
[----:B0-----:R-:W2:Y:S02]  /*110e0*/  LDL R2, [R1+0x4] ;  /* 0x0000040001027983 */ /* 0x001ea40000100800 */
[----:B--2---:R0:W1:Y:S02]  /*110f0*/  SYNCS.PHASECHK.TRANS64.TRYWAIT P0, [R2+URZ+0x28c20], R0 ;  /* 0x028c2000020075a7 */ /* 0x004064000800017f */
[----:B-1----:R-:W-:Y:S05]  /*11100*/  @!P0 NANOSLEEP.SYNCS 0x989680 ;  /* 0x009896800000895d */ /* 0x002fea0003900000 */
[----:B------:R-:W1:Y:S02]  /*11110*/  @!P0 SYNCS.PHASECHK.TRANS64 P0, [R2+URZ+0x28c20], R0 ;  /* 0x028c2000020085a7 */ /* 0x000e64000800007f */
[----:B-1----:R-:W-:Y:S05]  /*11120*/  @!P0 BRA `(.L_x_466) ;  /* 0xfffffffc00ec8947 */ /* 0x002fea000383ffff */
[----:B------:R-:W-:Y:S05]  /*11130*/  BRA `(.L_x_592) ;  /* 0xffffffac00d07947 */ /* 0x000fea000383ffff */
.L_x_470:
[----:B0-----:R0:W1:Y:S02]  /*11140*/  SYNCS.PHASECHK.TRANS64.TRYWAIT P0, [R3+URZ+0x28c60], R0 ;  /* 0x028c6000030075a7 */ /* 0x001064000800017f */
[----:B-1----:R-:W-:Y:S05]  /*11150*/  @!P0 NANOSLEEP.SYNCS 0x989680 ;  /* 0x009896800000895d */ /* 0x002fea0003900000 */
[----:B------:R-:W1:Y:S02]  /*11160*/  @!P0 SYNCS.PHASECHK.TRANS64 P0, [R3+URZ+0x28c60], R0 ;  /* 0x028c6000030085a7 */ /* 0x000e64000800007f */
[----:B-1----:R-:W-:Y:S05]  /*11170*/  @!P0 BRA `(.L_x_470) ;  /* 0xfffffffc00f08947 */ /* 0x002fea000383ffff */
[----:B------:R-:W-:Y:S05]  /*11180*/  BRA `(.L_x_593) ;  /* 0xffffffb000007947 */ /* 0x000fea000383ffff */
.L_x_489:
[----:B-1----:R1:W2:Y:S02]  /*11190*/  SYNCS.PHASECHK.TRANS64.TRYWAIT P0, [R3+URZ+0x28c40], R2 ;  /* 0x028c4002030075a7 */ /* 0x0022a4000800017f */
[----:B--2---:R-:W-:Y:S05]  /*111a0*/  @!P0 NANOSLEEP.SYNCS 0x989680 ;  /* 0x009896800000895d */ /* 0x004fea0003900000 */
[----:B------:R-:W2:Y:S02]  /*111b0*/  @!P0 SYNCS.PHASECHK.TRANS64 P0, [R3+URZ+0x28c40], R2 ;  /* 0x028c4002030085a7 */ /* 0x000ea4000800007f */
[----:B--2---:R-:W-:Y:S05]  /*111c0*/  @!P0 BRA `(.L_x_489) ;  /* 0xfffffffc00f08947 */ /* 0x004fea000383ffff */
[----:B------:R-:W-:Y:S05]  /*111d0*/  BRA `(.L_x_594) ;  /* 0xffffffbc00307947 */ /* 0x000fea000383ffff */
.L_x_494:
[----:B0-----:R0:W2:Y:S02]  /*111e0*/  SYNCS.PHASECHK.TRANS64.TRYWAIT P0, [R3+URZ+0x28c60], R2 ;  /* 0x028c6002030075a7 */ /* 0x0010a4000800017f */
[----:B--2---:R-:W-:Y:S05]  /*111f0*/  @!P0 NANOSLEEP.SYNCS 0x989680 ;  /* 0x009896800000895d */ /* 0x004fea0003900000 */
[----:B------:R-:W2:Y:S02]  /*11200*/  @!P0 SYNCS.PHASECHK.TRANS64 P0, [R3+URZ+0x28c60], R2 ;  /* 0x028c6002030085a7 */ /* 0x000ea4000800007f */
[----:B--2---:R-:W-:Y:S05]  /*11210*/  @!P0 BRA `(.L_x_494) ;  /* 0xfffffffc00f08947 */ /* 0x004fea000383ffff */
[----:B------:R-:W-:Y:S05]  /*11220*/  BRA `(.L_x_595) ;  /* 0xffffffbc00b87947 */ /* 0x000fea000383ffff */
.L_x_509:
[----:B0-----:R0:W1:Y:S02]  /*11230*/  SYNCS.PHASECHK.TRANS64.TRYWAIT P0, [R4+URZ+0x28c40], R2 ;  /* 0x028c4002040075a7 */ /* 0x001064000800017f */
[----:B-1----:R-:W-:Y:S05]  /*11240*/  @!P0 NANOSLEEP.SYNCS 0x989680 ;  /* 0x009896800000895d */ /* 0x002fea0003900000 */
[----:B------:R-:W1:Y:S02]  /*11250*/  @!P0 SYNCS.PHASECHK.TRANS64 P0, [R4+URZ+0x28c40], R2 ;  /* 0x028c4002040085a7 */ /* 0x000e64000800007f */
[----:B-1----:R-:W-:Y:S05]  /*11260*/  @!P0 BRA `(.L_x_509) ;  /* 0xfffffffc00f08947 */ /* 0x002fea000383ffff */
[----:B------:R-:W-:Y:S05]  /*11270*/  BRA `(.L_x_596) ;  /* 0xffffffc800c87947 */ /* 0x000fea000383ffff */
.L_x_514:
[----:B-1----:R1:W2:Y:S02]  /*11280*/  SYNCS.PHASECHK.TRANS64.TRYWAIT P0, [R4+URZ+0x28c60], R2 ;  /* 0x028c6002040075a7 */ /* 0x0022a4000800017f */
[----:B--2---:R-:W-:Y:S05]  /*11290*/  @!P0 NANOSLEEP.SYNCS 0x989680 ;  /* 0x009896800000895d */ /* 0x004fea0003900000 */
[----:B------:R-:W2:Y:S02]  /*112a0*/  @!P0 SYNCS.PHASECHK.TRANS64 P0, [R4+URZ+0x28c60], R2 ;  /* 0x028c6002040085a7 */ /* 0x000ea4000800007f */
[----:B--2---:R-:W-:Y:S05]  /*112b0*/  @!P0 BRA `(.L_x_514) ;  /* 0xfffffffc00f08947 */ /* 0x004fea000383ffff */
[----:B------:R-:W-:Y:S05]  /*112c0*/  BRA `(.L_x_597) ;  /* 0xffffffcc004c7947 */ /* 0x000fea000383ffff */
.L_x_529:
[----:B-1----:R1:W2:Y:S02]  /*112d0*/  SYNCS.PHASECHK.TRANS64.TRYWAIT P0, [R4+URZ+0x28c40], R2 ;  /* 0x028c4002040075a7 */ /* 0x0022a4000800017f */
[----:B--2---:R-:W-:Y:S05]  /*112e0*/  @!P0 NANOSLEEP.SYNCS 0x989680 ;  /* 0x009896800000895d */ /* 0x004fea0003900000 */
[----:B------:R-:W2:Y:S02]  /*112f0*/  @!P0 SYNCS.PHASECHK.TRANS64 P0, [R4+URZ+0x28c40], R2 ;  /* 0x028c4002040085a7 */ /* 0x000ea4000800007f */
[----:B--2---:R-:W-:Y:S05]  /*11300*/  @!P0 BRA `(.L_x_529) ;  /* 0xfffffffc00f08947 */ /* 0x004fea000383ffff */
[----:B------:R-:W-:Y:S05]  /*11310*/  BRA `(.L_x_598) ;  /* 0xffffffd800387947 */ /* 0x000fea000383ffff */
.L_x_534:
[----:B0-----:R0:W2:Y:S02]  /*11320*/  SYNCS.PHASECHK.TRANS64.TRYWAIT P0, [R4+URZ+0x28c60], R2 ;  /* 0x028c6002040075a7 */ /* 0x0010a4000800017f */
[----:B--2---:R-:W-:Y:S05]  /*11330*/  @!P0 NANOSLEEP.SYNCS 0x989680 ;  /* 0x009896800000895d */ /* 0x004fea0003900000 */
[----:B------:R-:W2:Y:S02]  /*11340*/  @!P0 SYNCS.PHASECHK.TRANS64 P0, [R4+URZ+0x28c60], R2 ;  /* 0x028c6002040085a7 */ /* 0x000ea4000800007f */
[----:B--2---:R-:W-:Y:S05]  /*11350*/  @!P0 BRA `(.L_x_534) ;  /* 0xfffffffc00f08947 */ /* 0x004fea000383ffff */
[----:B------:R-:W-:Y:S05]  /*11360*/  BRA `(.L_x_599) ;  /* 0xffffffd800c07947 */ /* 0x000fea000383ffff */
.L_x_550:
[----:B------:R-:W-:Y:S01]  /*11370*/  BSSY B0, `(.L_x_600) ;  /* 0x0000008000007945 */ /* 0x000fe20003800000 */
[----:B------:R-:W-:Y:S02]  /*11380*/  IMAD.MOV.U32 R13, RZ, RZ, R16 ;  /* 0x000000ffff0d7224 */ /* 0x000fe400078e0010 */
[----:B0-----:R-:W-:Y:S02]  /*11390*/  IMAD.MOV.U32 R12, RZ, RZ, RZ ;  /* 0x000000ffff0c7224 */ /* 0x001fe400078e00ff */
[----:B------:R-:W-:Y:S02]  /*113a0*/  IMAD.MOV.U32 R11, RZ, RZ, 0x1f ;  /* 0x0000001fff0b7424 */ /* 0x000fe400078e00ff */
[----:B------:R-:W-:-:S07]  /*113b0*/  IMAD.MOV.U32 R15, RZ, RZ, -0x1 ;  /* 0xffffffffff0f7424 */ /* 0x000fce00078e00ff */
[----:B-1---5:R-:W-:Y:S05]  /*113c0*/  WARPSYNC.COLLECTIVE R15, `(.L_x_601) ;  /* 0x000000000f087348 */ /* 0x022fea0003c00000 */
[----:B------:R0:W2:Y:S02]  /*113d0*/  SHFL.IDX P6, R14, R13, R12, R11 ;  /* 0x0000000c0d0e7389 */ /* 0x0000a400000c000b */
[----:B012--5:R-:W-:Y:S01]  /*113e0*/  ENDCOLLECTIVE ;  /* 0x000000000000791b */ /* 0x027fe20003800000 */
.L_x_601:
[----:B------:R-:W-:Y:S05]  /*113f0*/  BSYNC B0 ;  /* 0x0000000000007941 */ /* 0x000fea0003800000 */
.L_x_600:
[----:B------:R-:W-:Y:S02]  /*11400*/  IMAD.MOV.U32 R13, RZ, RZ, R16 ;  /* 0x000000ffff0d7224 */ /* 0x000fe400078e0010 */
[----:B------:R-:W-:Y:S02]  /*11410*/  IMAD.MOV.U32 R12, RZ, RZ, 0x1 ;  /* 0x00000001ff0c7424 */ /* 0x000fe400078e00ff */
[----:B------:R-:W-:Y:S02]  /*11420*/  IMAD.MOV.U32 R11, RZ, RZ, 0x1f ;  /* 0x0000001fff0b7424 */ /* 0x000fe400078e00ff */
[----:B------:R-:W-:Y:S02]  /*11430*/  IMAD.MOV.U32 R15, RZ, RZ, -0x1 ;  /* 0xffffffffff0f7424 */ /* 0x000fe400078e00ff */
[----:B------:R-:W-:Y:S02]  /*11440*/  IMAD.IADD R5, R19, 0x1, R6 ;  /* 0x0000000113057824 */ /* 0x000fe400078e0206 */
[----:B------:R-:W-:-:S07]  /*11450*/  IMAD.MOV.U32 R0, RZ, RZ, R14 ;  /* 0x000000ffff007224 */ /* 0x000fce00078e000e */
[----:B------:R-:W-:Y:S05]  /*11460*/  WARPSYNC.COLLECTIVE R15, `(.L_x_602) ;  /* 0x000000000f087348 */ /* 0x000fea0003c00000 */
[----:B------:R0:W1:Y:S02]  /*11470*/  SHFL.IDX P6, R14, R13, R12, R11 ;  /* 0x0000000c0d0e7389 */ /* 0x00006400000c000b */
[----:B01----:R-:W-:Y:S01]  /*11480*/  ENDCOLLECTIVE ;  /* 0x000000000000791b */ /* 0x003fe20003800000 */
.L_x_602:
[----:B------:R-:W-:Y:S02]  /*11490*/  ULDC UR4, c[0x0][0xc3c] ;  /* 0x00030f0000047ab9 */ /* 0x000fe40000000800 */
[----:B------:R-:W-:-:S13]  /*114a0*/  ISETP.GE.OR P1, PT, R5, UR4, !P0 ;  /* 0x0000000405007c0c */ /* 0x000fda000c726670 */
[----:B------:R-:W0:Y:S01]  /*114b0*/  @!P1 LDC.64 R2, c[0x0][0xc80] ;  /* 0x00032000ff029b82 */ /* 0x000e220000000a00 */
[----:B------:R-:W-:Y:S02]  /*114c0*/  IMAD.MOV.U32 R11, RZ, RZ, RZ ;  /* 0x000000ffff0b7224 */ /* 0x000fe400078e00ff */
[----:B------:R-:W-:Y:S02]  /*114d0*/  IMAD.MOV.U32 R4, RZ, RZ, R14 ;  /* 0x000000ffff047224 */ /* 0x000fe400078e000e */
[----:B0-----:R-:W-:-:S06]  /*114e0*/  @!P1 IMAD.WIDE R2, R5, 0x4, R2 ;  /* 0x0000000405029825 */ /* 0x001fcc00078e0202 */
[----:B------:R0:W2:Y:S01]  /*114f0*/  @!P1 LDG.E R3, desc[UR40][R2.64] ;  /* 0x0000002802039981 */ /* 0x0000a2000c1e1900 */
[C---:B------:R-:W-:Y:S02]  /*11500*/  ISETP.GE.U32.AND P2, PT, R6.reuse, 0x2, PT ;  /* 0x000000020600780c */ /* 0x040fe40003f46070 */
[C---:B------:R-:W-:Y:S02]  /*11510*/  ISETP.GE.U32.AND P3, PT, R6.reuse, 0x4, PT ;  /* 0x000000040600780c */ /* 0x040fe40003f66070 */
[C---:B------:R-:W-:Y:S02]  /*11520*/  ISETP.GE.U32.AND P4, PT, R6.reuse, 0x8, PT ;  /* 0x000000080600780c */ /* 0x040fe40003f86070 */
[C---:B------:R-:W-:Y:S01]  /*11530*/  ISETP.GE.U32.AND P5, PT, R6.reuse, 0x10, PT ;  /* 0x000000100600780c */ /* 0x040fe20003fa6070 */
[----:B0-----:R-:W-:Y:S02]  /*11540*/  IMAD.MOV.U32 R2, RZ, RZ, RZ ;  /* 0x000000ffff027224 */ /* 0x001fe400078e00ff */
[----:B--2---:R-:W-:Y:S01]  /*11550*/  @!P1 IMAD.MOV.U32 R2, RZ, RZ, R3 ;  /* 0x000000ffff029224 */ /* 0x004fe200078e0003 */
[----:B------:R-:W-:-:S03]  /*11560*/  ISETP.NE.AND P1, PT, R6, RZ, PT ;  /* 0x000000ff0600720c */ /* 0x000fc60003f25270 */
[----:B------:R-:W-:-:S10]  /*11570*/  IMAD.MOV.U32 R13, RZ, RZ, R2 ;  /* 0x000000ffff0d7224 */ /* 0x000fd400078e0002 */
[----:B------:R-:W-:Y:S05]  /*11580*/  WARPSYNC.COLLECTIVE R15, `(.L_x_603) ;  /* 0x000000000f087348 */ /* 0x000fea0003c00000 */
[----:B------:R0:W1:Y:S02]  /*11590*/  SHFL.UP P6, R14, R13, R12, R11 ;  /* 0x0400000c0d0e7389 */ /* 0x00006400000c000b */
[----:B01----:R-:W-:Y:S01]  /*115a0*/  ENDCOLLECTIVE ;  /* 0x000000000000791b */ /* 0x003fe20003800000 */
.L_x_603:
[----:B------:R-:W-:Y:S01]  /*115b0*/  IMAD.MOV.U32 R12, RZ, RZ, 0x2 ;  /* 0x00000002ff0c7424 */ /* 0x000fe200078e00ff */
[----:B------:R-:W-:-:S05]  /*115c0*/  SEL R5, R14, RZ, P1 ;  /* 0x000000ff0e057207 */ /* 0x000fca0000800000 */
[----:B------:R-:W-:-:S04]  /*115d0*/  IMAD.IADD R3, R2, 0x1, R5 ;  /* 0x0000000102037824 */ /* 0x000fc800078e0205 */
[----:B------:R-:W-:-:S07]  /*115e0*/  IMAD.MOV.U32 R13, RZ, RZ, R3 ;  /* 0x000000ffff0d7224 */ /* 0x000fce00078e0003 */
[----:B------:R-:W-:Y:S05]  /*115f0*/  WARPSYNC.COLLECTIVE R15, `(.L_x_604) ;  /* 0x000000000f087348 */ /* 0x000fea0003c00000 */
[----:B------:R0:W1:Y:S02]  /*11600*/  SHFL.UP P6, R14, R13, R12, R11 ;  /* 0x0400000c0d0e7389 */ /* 0x00006400000c000b */
[----:B01----:R-:W-:Y:S01]  /*11610*/  ENDCOLLECTIVE ;  /* 0x000000000000791b */ /* 0x003fe20003800000 */
.L_x_604:
[----:B------:R-:W-:Y:S01]  /*11620*/  IMAD.MOV.U32 R12, RZ, RZ, 0x4 ;  /* 0x00000004ff0c7424 */ /* 0x000fe200078e00ff */
[----:B------:R-:W-:-:S05]  /*11630*/  SEL R14, R14, RZ, P2 ;  /* 0x000000ff0e0e7207 */ /* 0x000fca0001000000 */
[----:B------:R-:W-:-:S04]  /*11640*/  IMAD.IADD R3, R3, 0x1, R14 ;  /* 0x0000000103037824 */ /* 0x000fc800078e020e */
[----:B------:R-:W-:-:S07]  /*11650*/  IMAD.MOV.U32 R13, RZ, RZ, R3 ;  /* 0x000000ffff0d7224 */ /* 0x000fce00078e0003 */
[----:B------:R-:W-:Y:S05]  /*11660*/  WARPSYNC.COLLECTIVE R15, `(.L_x_605) ;  /* 0x000000000f087348 */ /* 0x000fea0003c00000 */
[----:B------:R0:W1:Y:S02]  /*11670*/  SHFL.UP P6, R14, R13, R12, R11 ;  /* 0x0400000c0d0e7389 */ /* 0x00006400000c000b */
[----:B01----:R-:W-:Y:S01]  /*11680*/  ENDCOLLECTIVE ;  /* 0x000000000000791b */ /* 0x003fe20003800000 */
.L_x_605:
[----:B------:R-:W-:Y:S01]  /*11690*/  IMAD.MOV.U32 R12, RZ, RZ, 0x8 ;  /* 0x00000008ff0c7424 */ /* 0x000fe200078e00ff */
[----:B------:R-:W-:-:S05]  /*116a0*/  SEL R14, R14, RZ, P3 ;  /* 0x000000ff0e0e7207 */ /* 0x000fca0001800000 */
[----:B------:R-:W-:-:S04]  /*116b0*/  IMAD.IADD R3, R3, 0x1, R14 ;  /* 0x0000000103037824 */ /* 0x000fc800078e020e */
[----:B------:R-:W-:-:S07]  /*116c0*/  IMAD.MOV.U32 R13, RZ, RZ, R3 ;  /* 0x000000ffff0d7224 */ /* 0x000fce00078e0003 */
[----:B------:R-:W-:Y:S05]  /*116d0*/  WARPSYNC.COLLECTIVE R15, `(.L_x_606) ;  /* 0x000000000f087348 */ /* 0x000fea0003c00000 */
[----:B------:R0:W1:Y:S02]  /*116e0*/  SHFL.UP P6, R14, R13, R12, R11 ;  /* 0x0400000c0d0e7389 */ /* 0x00006400000c000b */
[----:B01----:R-:W-:Y:S01]  /*116f0*/  ENDCOLLECTIVE ;  /* 0x000000000000791b */ /* 0x003fe20003800000 */
.L_x_606:
[----:B------:R-:W-:Y:S01]  /*11700*/  IMAD.MOV.U32 R12, RZ, RZ, 0x10 ;  /* 0x00000010ff0c7424 */ /* 0x000fe200078e00ff */
[----:B------:R-:W-:-:S05]  /*11710*/  SEL R14, R14, RZ, P4 ;  /* 0x000000ff0e0e7207 */ /* 0x000fca0002000000 */
[----:B------:R-:W-:-:S04]  /*11720*/  IMAD.IADD R3, R3, 0x1, R14 ;  /* 0x0000000103037824 */ /* 0x000fc800078e020e */
[----:B------:R-:W-:-:S07]  /*11730*/  IMAD.MOV.U32 R13, RZ, RZ, R3 ;  /* 0x000000ffff0d7224 */ /* 0x000fce00078e0003 */
[----:B------:R-:W-:Y:S05]  /*11740*/  WARPSYNC.COLLECTIVE R15, `(.L_x_607) ;  /* 0x000000000f087348 */ /* 0x000fea0003c00000 */
[----:B------:R0:W1:Y:S02]  /*11750*/  SHFL.UP P6, R14, R13, R12, R11 ;  /* 0x0400000c0d0e7389 */ /* 0x00006400000c000b */
[----:B01----:R-:W-:Y:S01]  /*11760*/  ENDCOLLECTIVE ;  /* 0x000000000000791b */ /* 0x003fe20003800000 */
.L_x_607:
[----:B------:R-:W-:Y:S02]  /*11770*/  IMAD.MOV.U32 R12, RZ, RZ, 0x1f ;  /* 0x0000001fff0c7424 */ /* 0x000fe400078e00ff */
[----:B------:R-:W-:Y:S01]  /*11780*/  IMAD.MOV.U32 R11, RZ, RZ, 0x1f ;  /* 0x0000001fff0b7424 */ /* 0x000fe200078e00ff */
[----:B------:R-:W-:-:S05]  /*11790*/  SEL R14, R14, RZ, P5 ;  /* 0x000000ff0e0e7207 */ /* 0x000fca0002800000 */
[----:B------:R-:W-:-:S04]  /*117a0*/  IMAD.IADD R3, R3, 0x1, R14 ;  /* 0x0000000103037824 */ /* 0x000fc800078e020e */
[----:B------:R-:W-:-:S07]  /*117b0*/  IMAD.MOV.U32 R13, RZ, RZ, R3 ;  /* 0x000000ffff0d7224 */ /* 0x000fce00078e0003 */
[----:B------:R-:W-:Y:S05]  /*117c0*/  WARPSYNC.COLLECTIVE R15, `(.L_x_608) ;  /* 0x000000000f087348 */ /* 0x000fea0003c00000 */
[----:B------:R0:W1:Y:S02]  /*117d0*/  SHFL.IDX P6, R14, R13, R12, R11 ;  /* 0x0000000c0d0e7389 */ /* 0x00006400000c000b */
[----:B01----:R-:W-:Y:S01]  /*117e0*/  ENDCOLLECTIVE ;  /* 0x000000000000791b */ /* 0x003fe20003800000 */
.L_x_608:
[----:B------:R-:W-:Y:S05]  /*117f0*/  BRA `(.L_x_609) ;  /* 0xffffffe400307947 */ /* 0x000fea000383ffff */
.L_x_555:
[----:B------:R-:W-:Y:S01]  /*11800*/  BSSY B0, `(.L_x_610) ;  /* 0x0000008000007945 */ /* 0x000fe20003800000 */
[----:B-----5:R-:W-:Y:S02]  /*11810*/  IMAD.MOV.U32 R13, RZ, RZ, R2 ;  /* 0x000000ffff0d7224 */ /* 0x020fe400078e0002 */
[----:B0-----:R-:W-:Y:S02]  /*11820*/  IMAD.MOV.U32 R12, RZ, RZ, 0x1 ;  /* 0x00000001ff0c7424 */ /* 0x001fe400078e00ff */
[----:B------:R-:W-:Y:S02]  /*11830*/  IMAD.MOV.U32 R11, RZ, RZ, RZ ;  /* 0x000000ffff0b7224 */ /* 0x000fe400078e00ff */
[----:B------:R-:W-:-:S07]  /*11840*/  IMAD.MOV.U32 R15, RZ, RZ, -0x1 ;  /* 0xffffffffff0f7424 */ /* 0x000fce00078e00ff */
[----:B-12---:R-:W-:Y:S05]  /*11850*/  WARPSYNC.COLLECTIVE R15, `(.L_x_611) ;  /* 0x000000000f087348 */ /* 0x006fea0003c00000 */
[----:B------:R0:W3:Y:S02]  /*11860*/  SHFL.UP P6, R14, R13, R12, R11 ;  /* 0x0400000c0d0e7389 */ /* 0x0000e400000c000b */
[----:B0123--:R-:W-:Y:S01]  /*11870*/  ENDCOLLECTIVE ;  /* 0x000000000000791b */ /* 0x00ffe20003800000 */
.L_x_611:
[----:B------:R-:W-:Y:S05]  /*11880*/  BSYNC B0 ;  /* 0x0000000000007941 */ /* 0x000fea0003800000 */
.L_x_610:
[----:B------:R-:W-:Y:S01]  /*11890*/  SEL R3, R14, RZ, P1 ;  /* 0x000000ff0e037207 */ /* 0x000fe20000800000 */
[----:B------:R-:W-:Y:S02]  /*118a0*/  IMAD.MOV.U32 R12, RZ, RZ, 0x2 ;  /* 0x00000002ff0c7424 */ /* 0x000fe400078e00ff */
[----:B------:R-:W-:Y:S02]  /*118b0*/  IMAD.MOV.U32 R11, RZ, RZ, RZ ;  /* 0x000000ffff0b7224 */ /* 0x000fe400078e00ff */
[----:B------:R-:W-:Y:S02]  /*118c0*/  IMAD.IADD R3, R2, 0x1, R3 ;  /* 0x0000000102037824 */ /* 0x000fe400078e0203 */
[----:B------:R-:W-:Y:S02]  /*118d0*/  IMAD.MOV.U32 R15, RZ, RZ, -0x1 ;  /* 0xffffffffff0f7424 */ /* 0x000fe400078e00ff */
[----:B------:R-:W-:-:S07]  /*118e0*/  IMAD.MOV.U32 R13, RZ, RZ, R3 ;  /* 0x000000ffff0d7224 */ /* 0x000fce00078e0003 */
[----:B------:R-:W-:Y:S05]  /*118f0*/  WARPSYNC.COLLECTIVE R15, `(.L_x_612) ;  /* 0x000000000f087348 */ /* 0x000fea0003c00000 */
[----:B------:R0:W1:Y:S02]  /*11900*/  SHFL.UP P6, R14, R13, R12, R11 ;  /* 0x0400000c0d0e7389 */ /* 0x00006400000c000b */
[----:B01----:R-:W-:Y:S01]  /*11910*/  ENDCOLLECTIVE ;  /* 0x000000000000791b */ /* 0x003fe20003800000 */
.L_x_612:
[----:B------:R-:W-:Y:S01]  /*11920*/  IMAD.MOV.U32 R12, RZ, RZ, 0x4 ;  /* 0x00000004ff0c7424 */ /* 0x000fe200078e00ff */
[----:B------:R-:W-:-:S05]  /*11930*/  SEL R14, R14, RZ, P2 ;  /* 0x000000ff0e0e7207 */ /* 0x000fca0001000000 */
[----:B------:R-:W-:-:S04]  /*11940*/  IMAD.IADD R3, R3, 0x1, R14 ;  /* 0x0000000103037824 */ /* 0x000fc800078e020e */
[----:B------:R-:W-:-:S07]  /*11950*/  IMAD.MOV.U32 R13, RZ, RZ, R3 ;  /* 0x000000ffff0d7224 */ /* 0x000fce00078e0003 */
[----:B------:R-:W-:Y:S05]  /*11960*/  WARPSYNC.COLLECTIVE R15, `(.L_x_613) ;  /* 0x000000000f087348 */ /* 0x000fea0003c00000 */
[----:B------:R0:W1:Y:S02]  /*11970*/  SHFL.UP P6, R14, R13, R12, R11 ;  /* 0x0400000c0d0e7389 */ /* 0x00006400000c000b */
[----:B01----:R-:W-:Y:S01]  /*11980*/  ENDCOLLECTIVE ;  /* 0x000000000000791b */ /* 0x003fe20003800000 */
.L_x_613:
[----:B------:R-:W-:Y:S01]  /*11990*/  IMAD.MOV.U32 R12, RZ, RZ, 0x8 ;  /* 0x00000008ff0c7424 */ /* 0x000fe200078e00ff */
[----:B------:R-:W-:-:S05]  /*119a0*/  SEL R14, R14, RZ, P3 ;  /* 0x000000ff0e0e7207 */ /* 0x000fca0001800000 */
[----:B------:R-:W-:-:S04]  /*119b0*/  IMAD.IADD R3, R3, 0x1, R14 ;  /* 0x0000000103037824 */ /* 0x000fc800078e020e */
[----:B------:R-:W-:-:S07]  /*119c0*/  IMAD.MOV.U32 R13, RZ, RZ, R3 ;  /* 0x000000ffff0d7224 */ /* 0x000fce00078e0003 */
[----:B------:R-:W-:Y:S05]  /*119d0*/  WARPSYNC.COLLECTIVE R15, `(.L_x_614) ;  /* 0x000000000f087348 */ /* 0x000fea0003c00000 */
[----:B------:R0:W1:Y:S02]  /*119e0*/  SHFL.UP P6, R14, R13, R12, R11 ;  /* 0x0400000c0d0e7389 */ /* 0x00006400000c000b */
[----:B01----:R-:W-:Y:S01]  /*119f0*/  ENDCOLLECTIVE ;  /* 0x000000000000791b */ /* 0x003fe20003800000 */
.L_x_614:
[----:B------:R-:W-:Y:S01]  /*11a00*/  IMAD.MOV.U32 R12, RZ, RZ, 0x10 ;  /* 0x00000010ff0c7424 */ /* 0x000fe200078e00ff */
[----:B------:R-:W-:-:S05]  /*11a10*/  SEL R14, R14, RZ, P4 ;  /* 0x000000ff0e0e7207 */ /* 0x000fca0002000000 */
[----:B------:R-:W-:-:S04]  /*11a20*/  IMAD.IADD R3, R3, 0x1, R14 ;  /* 0x0000000103037824 */ /* 0x000fc800078e020e */
[----:B------:R-:W-:-:S07]  /*11a30*/  IMAD.MOV.U32 R13, RZ, RZ, R3 ;  /* 0x000000ffff0d7224 */ /* 0x000fce00078e0003 */
[----:B------:R-:W-:Y:S05]  /*11a40*/  WARPSYNC.COLLECTIVE R15, `(.L_x_615) ;  /* 0x000000000f087348 */ /* 0x000fea0003c00000 */
[----:B------:R0:W1:Y:S02]  /*11a50*/  SHFL.UP P6, R14, R13, R12, R11 ;  /* 0x0400000c0d0e7389 */ /* 0x00006400000c000b */
[----:B01----:R-:W-:Y:S01]  /*11a60*/  ENDCOLLECTIVE ;  /* 0x000000000000791b */ /* 0x003fe20003800000 */
.L_x_615:
        /* <DEDUP_REMOVED lines=8> */
.L_x_616:
[----:B------:R-:W-:Y:S05]  /*11af0*/  BRA `(.L_x_617) ;  /* 0xffffffe4000c7947 */ /* 0x000fea000383ffff */
.L_x_557:
[----:B------:R-:W-:Y:S01]  /*11b00*/  BSSY B0, `(.L_x_618) ;  /* 0x0000006000007945 */ /* 0x000fe20003800000 */
[----:B------:R-:W-:Y:S01]  /*11b10*/  PLOP3.LUT P6, PT, P6, PT, PT, 0x8, 0x0 ;  /* 0x000000000000781c */ /* 0x000fe200037ce170 */
[----:B------:R-:W-:-:S12]  /*11b20*/  IMAD.MOV.U32 R15, RZ, RZ, -0x1 ;  /* 0xffffffffff0f7424 */ /* 0x000fd800078e00ff */
[----:B01---5:R-:W-:Y:S05]  /*11b30*/  WARPSYNC.COLLECTIVE R15, `(.L_x_619) ;  /* 0x000000000f087348 */ /* 0x023fea0003c00000 */
[----:B------:R-:W-:Y:S01]  /*11b40*/  VOTE.ANY R14, PT, P6 ;  /* 0x00000000000e7806 */ /* 0x000fe200030e0100 */
[----:B01---5:R-:W-:Y:S06]  /*11b50*/  ENDCOLLECTIVE ;  /* 0x000000000000791b */ /* 0x023fec0003800000 */
.L_x_619:
[----:B------:R-:W-:Y:S05]  /*11b60*/  BSYNC B0 ;  /* 0x0000000000007941 */ /* 0x000fea0003800000 */
.L_x_618:
[----:B------:R-:W-:Y:S02]  /*11b70*/  IMAD.MOV.U32 R5, RZ, RZ, R14 ;  /* 0x000000ffff057224 */ /* 0x000fe400078e000e */
[----:B------:R-:W-:Y:S02]  /*11b80*/  IMAD.MOV.U32 R13, RZ, RZ, R2 ;  /* 0x000000ffff0d7224 */ /* 0x000fe400078e0002 */
[----:B------:R-:W0:Y:S01]  /*11b90*/  POPC R4, R5 ;  /* 0x0000000500047309 */ /* 0x000e220000000000 */
[----:B------:R-:W-:Y:S02]  /*11ba0*/  IMAD.MOV.U32 R11, RZ, RZ, 0x1f ;  /* 0x0000001fff0b7424 */ /* 0x000fe400078e00ff */
[----:B------:R-:W-:Y:S02]  /*11bb0*/  IMAD.MOV.U32 R15, RZ, RZ, -0x1 ;  /* 0xffffffffff0f7424 */ /* 0x000fe400078e00ff */
[----:B0-----:R-:W-:-:S07]  /*11bc0*/  IMAD.MOV.U32 R12, RZ, RZ, R4 ;  /* 0x000000ffff0c7224 */ /* 0x001fce00078e0004 */
[----:B------:R-:W-:Y:S05]  /*11bd0*/  WARPSYNC.COLLECTIVE R15, `(.L_x_620) ;  /* 0x000000000f087348 */ /* 0x000fea0003c00000 */
[----:B------:R0:W1:Y:S02]  /*11be0*/  SHFL.IDX P6, R14, R13, R12, R11 ;  /* 0x0000000c0d0e7389 */ /* 0x00006400000c000b */
[----:B01----:R-:W-:Y:S01]  /*11bf0*/  ENDCOLLECTIVE ;  /* 0x000000000000791b */ /* 0x003fe20003800000 */
.L_x_620:
[----:B------:R-:W-:Y:S01]  /*11c00*/  IMAD.MOV.U32 R17, RZ, RZ, R14 ;  /* 0x000000ffff117224 */ /* 0x000fe200078e000e */
[----:B------:R-:W-:Y:S06]  /*11c10*/  BRA `(.L_x_621) ;  /* 0xffffffe000fc7947 */ /* 0x000fec000383ffff */
.L_x_559:
[----:B------:R-:W-:Y:S01]  /*11c20*/  BSSY B0, `(.L_x_622) ;  /* 0x0000007000007945 */ /* 0x000fe20003800000 */
[----:B------:R-:W-:Y:S02]  /*11c30*/  IMAD.MOV.U32 R13, RZ, RZ, R3 ;  /* 0x000000ffff0d7224 */ /* 0x000fe400078e0003 */
[----:B------:R-:W-:Y:S02]  /*11c40*/  IMAD.MOV.U32 R11, RZ, RZ, 0x1f ;  /* 0x0000001fff0b7424 */ /* 0x000fe400078e00ff */
[----:B------:R-:W-:-:S07]  /*11c50*/  IMAD.MOV.U32 R15, RZ, RZ, -0x1 ;  /* 0xffffffffff0f7424 */ /* 0x000fce00078e00ff */
[----:B-123-5:R-:W-:Y:S05]  /*11c60*/  WARPSYNC.COLLECTIVE R15, `(.L_x_623) ;  /* 0x000000000f087348 */ /* 0x02efea0003c00000 */
[----:B------:R0:W4:Y:S02]  /*11c70*/  SHFL.IDX P6, R14, R13, R12, R11 ;  /* 0x0000000c0d0e7389 */ /* 0x00012400000c000b */
[----:B012345:R-:W-:Y:S01]  /*11c80*/  ENDCOLLECTIVE ;  /* 0x000000000000791b */ /* 0x03ffe20003800000 */
.L_x_623:
[----:B------:R-:W-:Y:S05]  /*11c90*/  BSYNC B0 ;  /* 0x0000000000007941 */ /* 0x000fea0003800000 */
.L_x_622:
[----:B------:R-:W-:Y:S05]  /*11ca0*/  BRA `(.L_x_558) ;  /* 0xffffffe000f47947 */ /* 0x000fea000383ffff */
.L_x_563:
[----:B-1----:R1:W2:Y:S02]  /*11cb0*/  SYNCS.PHASECHK.TRANS64.TRYWAIT P0, [R0+URZ+0x28c20], R3 ;  /* 0x028c2003000075a7 */ /* 0x0022a4000800017f */
[----:B--2---:R-:W-:Y:S05]  /*11cc0*/  @!P0 NANOSLEEP.SYNCS 0x989680 ;  /* 0x009896800000895d */ /* 0x004fea0003900000 */
[----:B------:R-:W2:Y:S02]  /*11cd0*/  @!P0 SYNCS.PHASECHK.TRANS64 P0, [R0+URZ+0x28c20], R3 ;  /* 0x028c2003000085a7 */ /* 0x000ea4000800007f */
[----:B--2---:R-:W-:Y:S05]  /*11ce0*/  @!P0 BRA `(.L_x_563) ;  /* 0xfffffffc00f08947 */ /* 0x004fea000383ffff */
[----:B------:R-:W-:Y:S05]  /*11cf0*/  BRA `(.L_x_624) ;  /* 0xffffffe400e87947 */ /* 0x000fea000383ffff */
.L_x_564:
[----:B------:R-:W2:Y:S01]  /*11d00*/  S2R R2, SR_TID.X ;  /* 0x0000000000027919 */ /* 0x000ea20000002100 */
[----:B------:R-:W-:Y:S01]  /*11d10*/  BSSY B0, `(.L_x_625) ;  /* 0x000000a000007945 */ /* 0x000fe20003800000 */
[----:B0-----:R-:W-:Y:S02]  /*11d20*/  IMAD.MOV.U32 R12, RZ, RZ, RZ ;  /* 0x000000ffff0c7224 */ /* 0x001fe400078e00ff */
[----:B------:R-:W-:Y:S02]  /*11d30*/  IMAD.MOV.U32 R11, RZ, RZ, 0x1f ;  /* 0x0000001fff0b7424 */ /* 0x000fe400078e00ff */
[----:B------:R-:W-:Y:S01]  /*11d40*/  IMAD.MOV.U32 R15, RZ, RZ, -0x1 ;  /* 0xffffffffff0f7424 */ /* 0x000fe200078e00ff */
[----:B--2---:R-:W-:-:S04]  /*11d50*/  SHF.R.U32.HI R2, RZ, 0x5, R2 ;  /* 0x00000005ff027819 */ /* 0x004fc80000011602 */
[----:B------:R-:W-:-:S05]  /*11d60*/  LOP3.LUT R2, R2, 0x3, RZ, 0xc0, !PT ;  /* 0x0000000302027812 */ /* 0x000fca00078ec0ff */
[----:B------:R-:W-:-:S07]  /*11d70*/  IMAD.MOV.U32 R13, RZ, RZ, R2 ;  /* 0x000000ffff0d7224 */ /* 0x000fce00078e0002 */
[----:B-1---5:R-:W-:Y:S05]  /*11d80*/  WARPSYNC.COLLECTIVE R15, `(.L_x_626) ;  /* 0x000000000f087348 */ /* 0x022fea0003c00000 */
[----:B------:R0:W2:Y:S02]  /*11d90*/  SHFL.IDX P6, R14, R13, R12, R11 ;  /* 0x0000000c0d0e7389 */ /* 0x0000a400000c000b */
[----:B012--5:R-:W-:Y:S01]  /*11da0*/  ENDCOLLECTIVE ;  /* 0x000000000000791b */ /* 0x027fe20003800000 */
.L_x_626:
[----:B------:R-:W-:Y:S05]  /*11db0*/  BSYNC B0 ;  /* 0x0000000000007941 */ /* 0x000fea0003800000 */
.L_x_625:
[----:B------:R-:W-:Y:S05]  /*11dc0*/  BRA `(.L_x_627) ;  /* 0xffffffe400d07947 */ /* 0x000fea000383ffff */
.L_x_567:
[----:B------:R-:W-:Y:S01]  /*11dd0*/  BSSY B1, `(.L_x_628) ;  /* 0x0000006000017945 */ /* 0x000fe20003800000 */
[----:B------:R-:W-:-:S07]  /*11de0*/  IMAD.MOV.U32 R15, RZ, RZ, -0x1 ;  /* 0xffffffffff0f7424 */ /* 0x000fce00078e00ff */
[----:B012--5:R-:W-:Y:S05]  /*11df0*/  WARPSYNC.COLLECTIVE R15, `(.L_x_629) ;  /* 0x000000000f0c7348 */ /* 0x027fea0003c00000 */
[----:B------:R-:W-:Y:S02]  /*11e00*/  ELECT P6, UR62, PT ;  /* 0x00000000003e782f */ /* 0x000fe400038c0000 */
[----:B------:R-:W-:Y:S01]  /*11e10*/  MOV R14, UR62 ;  /* 0x0000003e000e7c02 */ /* 0x000fe20008000f00 */
[----:B012--5:R-:W-:Y:S10]  /*11e20*/  ENDCOLLECTIVE ;  /* 0x000000000000791b */ /* 0x027ff40003800000 */
.L_x_629:
[----:B------:R-:W-:Y:S05]  /*11e30*/  BSYNC B1 ;  /* 0x0000000000017941 */ /* 0x000fea0003800000 */
.L_x_628:
[----:B------:R-:W-:Y:S05]  /*11e40*/  BRA `(.L_x_630) ;  /* 0xffffffe400c87947 */ /* 0x000fea000383ffff */
.L_x_569:
[----:B0-----:R0:W1:Y:S02]  /*11e50*/  SYNCS.PHASECHK.TRANS64.TRYWAIT P0, [R6+URZ], R5 ;  /* 0x00000005060075a7 */ /* 0x001064000800017f */
[----:B-1----:R-:W-:Y:S05]  /*11e60*/  @!P0 NANOSLEEP.SYNCS 0x989680 ;  /* 0x009896800000895d */ /* 0x002fea0003900000 */
[----:B------:R-:W1:Y:S02]  /*11e70*/  @!P0 SYNCS.PHASECHK.TRANS64 P0, [R6+URZ], R5 ;  /* 0x00000005060085a7 */ /* 0x000e64000800007f */
[----:B-1----:R-:W-:Y:S05]  /*11e80*/  @!P0 BRA `(.L_x_569) ;  /* 0xfffffffc00f08947 */ /* 0x002fea000383ffff */
[----:B------:R-:W-:Y:S05]  /*11e90*/  BRA `(.L_x_631) ;  /* 0xffffffe800047947 */ /* 0x000fea000383ffff */
.L_x_570:
[----:B-1----:R1:W2:Y:S02]  /*11ea0*/  SYNCS.PHASECHK.TRANS64.TRYWAIT P0, [R7+URZ], R2 ;  /* 0x00000002070075a7 */ /* 0x0022a4000800017f */
[----:B--2---:R-:W-:Y:S05]  /*11eb0*/  @!P0 NANOSLEEP.SYNCS 0x989680 ;  /* 0x009896800000895d */ /* 0x004fea0003900000 */
[----:B------:R-:W2:Y:S02]  /*11ec0*/  @!P0 SYNCS.PHASECHK.TRANS64 P0, [R7+URZ], R2 ;  /* 0x00000002070085a7 */ /* 0x000ea4000800007f */
[----:B--2---:R-:W-:Y:S05]  /*11ed0*/  @!P0 BRA `(.L_x_570) ;  /* 0xfffffffc00f08947 */ /* 0x004fea000383ffff */
[----:B------:R-:W-:Y:S05]  /*11ee0*/  BRA `(.L_x_632) ;  /* 0xffffffe400f87947 */ /* 0x000fea000383ffff */
.L_x_572:
[----:B--2---:R2:W3:Y:S02]  /*11ef0*/  SYNCS.PHASECHK.TRANS64.TRYWAIT P0, [R4+URZ], R5 ;  /* 0x00000005040075a7 */ /* 0x0044e4000800017f */
[----:B---3--:R-:W-:Y:S05]  /*11f00*/  @!P0 NANOSLEEP.SYNCS 0x989680 ;  /* 0x009896800000895d */ /* 0x008fea0003900000 */
[----:B------:R-:W3:Y:S02]  /*11f10*/  @!P0 SYNCS.PHASECHK.TRANS64 P0, [R4+URZ], R5 ;  /* 0x00000005040085a7 */ /* 0x000ee4000800007f */
[----:B---3--:R-:W-:Y:S05]  /*11f20*/  @!P0 BRA `(.L_x_572) ;  /* 0xfffffffc00f08947 */ /* 0x008fea000383ffff */
[----:B------:R-:W-:Y:S05]  /*11f30*/  BRA `(.L_x_633) ;  /* 0xffffffe800007947 */ /* 0x000fea000383ffff */
.L_x_634:
        /* <DEDUP_REMOVED lines=12> */
.L_x_5869:


//--------------------- .text._ZN7cutlass13device_kernelIN5flash11enable_sm90INS1_16FlashAttnFwdSm90INS1_25CollectiveMainloopFwdSm90ILi2EN4cute5tupleIJNS5_1CILi1EEES8_S8_EEENS6_IJNS7_ILi64EEESA_SA_EEELi512ENS_10bfloat16_tEfNS_4arch4Sm90ELb0ELb0ELb0ELb1ELb0ELb1ELb0ELb0ELb0ELb1ELb0ELb0EEENS1_21CollectiveEpilogueFwdINS6_IJSA_NS7_ILi512EEESA_EEES9_SC_SE_Li256ELb1ELb1ELb0ELb0EEENS1_36VarlenDynamicPersistentTileSchedulerILi64ELi64ELi256ELi128ELb0ELb1ELb1ELb0ELb1ELb1EEEEEEEEEvNT_6ParamsE --------------------------
	.section	.text._ZN7cutlass13device_kernelIN5flash11enable_sm90INS1_16FlashAttnFwdSm90INS1_25CollectiveMainloopFwdSm90ILi2EN4cute5tupleIJNS5_1CILi1EEES8_S8_EEENS6_IJNS7_ILi64EEESA_SA_EEELi512ENS_10bfloat16_tEfNS_4arch4Sm90ELb0ELb0ELb0ELb1ELb0ELb1ELb0ELb0ELb0ELb1ELb0ELb0EEENS1_21CollectiveEpilogueFwdINS6_IJSA_NS7_ILi512EEESA_EEES9_SC_SE_Li256ELb1ELb1ELb0ELb0EEENS1_36VarlenDynamicPersistentTileSchedulerILi64ELi64ELi256ELi128ELb0ELb1ELb1ELb0ELb1ELb1EEEEEEEEEvNT_6ParamsE,"ax",@progbits
	.align	128
.text._ZN7cutlass13device_kernelIN5flash11enable_sm90INS1_16FlashAttnFwdSm90INS1_25CollectiveMainloopFwdSm90ILi2EN4cute5tupleIJNS5_1CILi1EEES8_S8_EEENS6_IJNS7_ILi64EEESA_SA_EEELi512ENS_10bfloat16_tEfNS_4arch4Sm90ELb0ELb0ELb0ELb1ELb0ELb1ELb0ELb0ELb0ELb1ELb0ELb0EEENS1_21CollectiveEpilogueFwdINS6_IJSA_NS7_ILi512EEESA_EEES9_SC_SE_Li256ELb1ELb1ELb0ELb0EEENS1_36VarlenDynamicPersistentTileSchedulerILi64ELi64ELi256ELi128ELb0ELb1ELb1ELb0ELb1ELb1EEEEEEEEEvNT_6ParamsE:
        .type           _ZN7cutlass13device_kernelIN5flash11enable_sm90INS1_16FlashAttnFwdSm90INS1_25CollectiveMainloopFwdSm90ILi2EN4cute5tupleIJNS5_1CILi1EEES8_S8_EEENS6_IJNS7_ILi64EEESA_SA_EEELi512ENS_10bfloat16_tEfNS_4arch4Sm90ELb0ELb0ELb0ELb1ELb0ELb1ELb0ELb0ELb0ELb1ELb0ELb0EEENS1_21CollectiveEpilogueFwdINS6_IJSA_NS7_ILi512EEESA_EEES9_SC_SE_Li256ELb1ELb1ELb0ELb0EEENS1_36VarlenDynamicPersistentTileSchedulerILi64ELi64ELi256ELi128ELb0ELb1ELb1ELb0ELb1ELb1EEEEEEEEEvNT_6ParamsE,@function
        .size           _ZN7cutlass13device_kernelIN5flash11enable_sm90INS1_16FlashAttnFwdSm90INS1_25CollectiveMainloopFwdSm90ILi2EN4cute5tupleIJNS5_1CILi1EEES8_S8_EEENS6_IJNS7_ILi64EEESA_SA_EEELi512ENS_10bfloat16_tEfNS_4arch4Sm90ELb0ELb0ELb0ELb1ELb0ELb1ELb0ELb0ELb0ELb1ELb0ELb0EEENS1_21CollectiveEpilogueFwdINS6_IJSA_NS7_ILi512EEESA_EEES9_SC_SE_Li256ELb1ELb1ELb0ELb0EEENS1_36VarlenDynamicPersistentTileSchedulerILi64ELi64ELi256ELi128ELb0ELb1ELb1ELb0ELb1ELb1EEEEEEEEEvNT_6ParamsE,(.L_x_5870 - _ZN7cutlass13device_kernelIN5flash11enable_sm90INS1_16FlashAttnFwdSm90INS1_25CollectiveMainloopFwdSm90ILi2EN4cute5tupleIJNS5_1CILi1EEES8_S8_EEENS6_IJNS7_ILi64EEESA_SA_EEELi512ENS_10bfloat16_tEfNS_4arch4Sm90ELb0ELb0ELb0ELb1ELb0ELb1ELb0ELb0ELb0ELb1ELb0ELb0EEENS1_21CollectiveEpilogueFwdINS6_IJSA_NS7_ILi512EEESA_EEES9_SC_SE_Li256ELb1ELb1ELb0ELb0EEENS1_36VarlenDynamicPersistentTileSchedulerILi64ELi64ELi256ELi128ELb0ELb1ELb1ELb0ELb1ELb1EEEEEEEEEvNT_6ParamsE)
        .other          _ZN7cutlass13device_kernelIN5flash11enable_sm90INS1_16FlashAttnFwdSm90INS1_25CollectiveMainloopFwdSm90ILi2EN4cute5tupleIJNS5_1CILi1EEES8_S8_EEENS6_IJNS7_ILi64EEESA_SA_EEELi512ENS_10bfloat16_tEfNS_4arch4Sm90ELb0ELb0ELb0ELb1ELb0ELb1ELb0ELb0ELb0ELb1ELb0ELb0EEENS1_21CollectiveEpilogueFwdINS6_IJSA_NS7_ILi512EEESA_EEES9_SC_SE_Li256ELb1ELb1ELb0ELb0EEENS1_36VarlenDynamicPersistentTileSchedulerILi64ELi64ELi256ELi128ELb0ELb1ELb1ELb0ELb1ELb1EEEEEEEEEvNT_6ParamsE,@"STO_CUDA_ENTRY STV_DEFAULT"
_ZN7cutlass13device_kernelIN5flash11enable_sm90INS1_16FlashAttnFwdSm90INS1_25CollectiveMainloopFwdSm90ILi2EN4cute5tupleIJNS5_1CILi1EEES8_S8_EEENS6_IJNS7_ILi64EEESA_SA_EEELi512ENS_10bfloat16_tEfNS_4arch4Sm90ELb0ELb0ELb0ELb1ELb0ELb1ELb0ELb0ELb0ELb1ELb0ELb0EEENS1_21CollectiveEpilogueFwdINS6_IJSA_NS7_ILi512EEESA_EEES9_SC_SE_Li256ELb1ELb1ELb0ELb0EEENS1_36VarlenDynamicPersistentTileSchedulerILi64ELi64ELi256ELi128ELb0ELb1ELb1ELb0ELb1ELb1EEEEEEEEEvNT_6ParamsE:
        /* <DEDUP_REMOVED lines=12> */
[----:B------:R-:W-:Y:S02]  /*00c0*/  UIADD3 UR10, UP2, UR4, 0x570, URZ ;  /* 0x00000570040a7890 */ /* 0x000fe4000ff5e03f */
[----:B------:R-:W-:Y:S02]  /*00d0*/  UIADD3 UR4, UP3, UR4, 0x670, URZ ;  /* 0x0000067004047890 */ /* 0x000fe4000ff7e03f */
[----:B------:R-:W-:-:S02]  /*00e0*/  UIADD3.X UR7, URZ, UR5, URZ, UP0, !UPT ;  /* 0x000000053f077290 */ /* 0x000fc400087fe43f */
[----:B------:R-:W-:Y:S02]  /*00f0*/  UIADD3.X UR9, URZ, UR5, URZ, UP1, !UPT ;  /* 0x000000053f097290 */ /* 0x000fe40008ffe43f */
[----:B------:R-:W-:Y:S02]  /*0100*/  UIADD3.X UR11, URZ, UR5, URZ, UP2, !UPT ;  /* 0x000000053f0b7290 */ /* 0x000fe400097fe43f */
[----:B------:R-:W-:-:S03]  /*0110*/  UIADD3.X UR5, URZ, UR5, URZ, UP3, !UPT ;  /* 0x000000053f057290 */ /* 0x000fc60009ffe43f */
[----:B------:R0:W-:Y:S02]  /*0120*/  UTMACCTL.PF [UR6] ;  /* 0x00000000060079b9 */ /* 0x0001e40008040000 */
[----:B------:R0:W-:Y:S02]  /*0130*/  UTMACCTL.PF [UR8] ;  /* 0x00000000080079b9 */ /* 0x0001e40008040000 */
[----:B------:R0:W-:Y:S02]  /*0140*/  UTMACCTL.PF [UR10] ;  /* 0x000000000a0079b9 */ /* 0x0001e40008040000 */
[----:B------:R0:W-:Y:S02]  /*0150*/  UTMACCTL.PF [UR4] ;  /* 0x00000000040079b9 */ /* 0x0001e40008040000 */
[----:B0-----:R-:W-:Y:S01]  /*0160*/  NOP ;  /* 0x0000000000007918 */ /* 0x001fe20000000000 */
.L_x_636:
[----:B------:R-:W-:Y:S05]  /*0170*/  BSYNC B0 ;  /* 0x0000000000007941 */ /* 0x000fea0003800000 */
.L_x_635:
        /* <DEDUP_REMOVED lines=20> */
[----:B-1----:R0:W1:Y:S06]  /*02c0*/  @UP0 SYNCS.EXCH.64 URZ, [UR8+0x28c00], UR4 ;  /* 0x028c0004083f05b2 */ /* 0x00206c0008000100 */
[----:B------:R0:W2:Y:S02]  /*02d0*/  @UP1 SYNCS.EXCH.64 URZ, [UR8+0x28c20], UR6 ;  /* 0x028c2006083f15b2 */ /* 0x0000a40008000100 */
        /* <DEDUP_REMOVED lines=10> */
[----:B0-----:R0:W3:Y:S01]  /*0380*/  SYNCS.EXCH.64 URZ, [UR6+0x28c30], UR4 ;  /* 0x028c3004063f75b2 */ /* 0x0010e20008000100 */
[----:B------:R0:W4:Y:S01]  /*0390*/  SYNCS.EXCH.64 URZ, [UR6+0x28c40], UR4 ;  /* 0x028c4004063f75b2 */ /* 0x0001220008000100 */
[----:B------:R0:W0:Y:S01]  /*03a0*/  SYNCS.EXCH.64 URZ, [UR6+0x28c38], UR4 ;  /* 0x028c3804063f75b2 */ /* 0x0000220008000100 */
[----:B------:R0:W0:Y:S01]  /*03b0*/  SYNCS.EXCH.64 URZ, [UR6+0x28c48], UR4 ;  /* 0x028c4804063f75b2 */ /* 0x0000220008000100 */
[----:B------:R-:W-:Y:S01]  /*03c0*/  NOP ;  /* 0x0000000000007918 */ /* 0x000fe20000000000 */
.L_x_637:
        /* <DEDUP_REMOVED lines=22> */
.L_x_638:
        /* <DEDUP_REMOVED lines=18> */
.L_x_639:
        /* <DEDUP_REMOVED lines=22> */
.L_x_640:
        /* <DEDUP_REMOVED lines=22> */
.L_x_641:
[----:B------:R-:W-:Y:S01]  /*0910*/  IMAD.MOV.U32 R2, RZ, RZ, 0x1 ;  /* 0x00000001ff027424 */ /* 0x000fe200078e00ff */
[----:B------:R-:W-:Y:S01]  /*0920*/  ISETP.NE.AND P0, PT, R3, RZ, PT ;  /* 0x000000ff0300720c */ /* 0x000fe20003f05270 */
[----:B------:R-:W-:Y:S01]  /*0930*/  NOP ;  /* 0x0000000000007918 */ /* 0x000fe20000000000 */
[----:B------:R-:W-:Y:S01]  /*0940*/  ULDC.64 UR40, c[0x0][0x208] ;  /* 0x0000820000287ab9 */ /* 0x000fe20000000a00 */
[----:B------:R-:W-:Y:S01]  /*0950*/  BSSY B9, `(.L_x_642) ;  /* 0x0001708000097945 */ /* 0x000fe20003800000 */
[----:B------:R-:W-:-:S05]  /*0960*/  SEL R2, R2, 0x2, !P0 ;  /* 0x0000000202027807 */ /* 0x000fca0004000000 */
[----:B------:R0:W-:Y:S02]  /*0970*/  STL [R1+0x60], R2 ;  /* 0x0000600201007387 */ /* 0x0001e40000100800 */
[----:B01234-:R-:W-:Y:S06]  /*0980*/  BAR.SYNC.DEFER_BLOCKING 0x0 ;  /* 0x0000000000007b1d */ /* 0x01ffec0000010000 */
[----:B------:R-:W-:Y:S05]  /*0990*/  @!P0 BRA `(.L_x_643) ;  /* 0x000000e400908947 */ /* 0x000fea0003800000 */
.L_x_644:
[----:B------:R-:W-:-:S08]  /*09a0*/  NOP ;  /* 0x0000000000007918 */ /* 0x000fd00000000000 */
[----:B------:R-:W0:Y:S02]  /*09b0*/  USETMAXREG.TRY_ALLOC.CTAPOOL UP0, 0xf0 ;  /* 0x000000f0000079c8 */ /* 0x000e240008000600 */
[----:B0-----:R-:W-:-:S13]  /*09c0*/  PLOP3.LUT P0, PT, PT, PT, UP0, 0x80, 0x0 ;  /* 0x000000000000781c */ /* 0x001fda0003f0f008 */
[----:B------:R-:W-:Y:S05]  /*09d0*/  @!P0 BRA `(.L_x_644) ;  /* 0xfffffffc00f08947 */ /* 0x000fea000383ffff */
[----:B------:R-:W0:Y:S01]  /*09e0*/  S2R R0, SR_TID.X ;  /* 0x0000000000007919 */ /* 0x000e220000002100 */
[----:B------:R-:W1:Y:S01]  /*09f0*/  S2UR UR5, SR_CgaCtaId ;  /* 0x00000000000579c3 */ /* 0x000e620000008800 */
[----:B------:R-:W-:Y:S02]  /*0a00*/  UMOV UR4, 0x400 ;  /* 0x0000040000047882 */ /* 0x000fe40000000000 */
[----:B-1----:R-:W-:-:S06]  /*0a10*/  ULEA UR4, UR5, UR4, 0x18 ;  /* 0x0000000405047291 */ /* 0x002fcc000f8ec03f */
[----:B------:R-:W-:Y:S01]  /*0a20*/  IMAD.U32 R2, RZ, RZ, UR4 ;  /* 0x00000004ff027e24 */ /* 0x000fe2000f8e00ff */
[----:B0-----:R-:W-:Y:S01]  /*0a30*/  SHF.R.U32.HI R0, RZ, 0x7, R0 ;  /* 0x00000007ff007819 */ /* 0x001fe20000011600 */
[----:B------:R-:W-:-:S03]  /*0a40*/  ULDC UR4, c[0x0][0xc3c] ;  /* 0x00030f0000047ab9 */ /* 0x000fc60000000800 */
[----:B------:R-:W-:Y:S02]  /*0a50*/  ISETP.NE.AND P0, PT, R0, 0x1, PT ;  /* 0x000000010000780c */ /* 0x000fe40003f05270 */
[----:B------:R-:W0:Y:S11]  /*0a60*/  S2R R0, SR_TID.X ;  /* 0x0000000000007919 */ /* 0x000e360000002100 */
[----:B------:R-:W-:Y:S06]  /*0a70*/  @!P0 BAR.ARV 0x8, 0x100 ;  /* 0x0204000000008b1d */ /* 0x000fec0000002000 */
[----:B0-----:R-:W-:-:S13]  /*0a80*/  ISETP.GE.U32.AND P0, PT, R0, 0x100, PT ;  /* 0x000001000000780c */ /* 0x001fda0003f06070 */
[----:B------:R-:W-:Y:S08]  /*0a90*/  @P0 BAR.ARV 0xf, 0x100 ;  /* 0x03c4000000000b1d */ /* 0x000ff00000002000 */
[----:B------:R-:W-:Y:S06]  /*0aa0*/  BAR.SYNC.DEFER_BLOCKING 0x5, 0x180 ;  /* 0x0146000000007b1d */ /* 0x000fec0000010000 */
[----:B------:R-:W0:Y:S02]  /*0ab0*/  LDS.128 R24, [R2+0x28cd0] ;  /* 0x028cd00002187984 */ /* 0x000e240000000c00 */
[----:B------:R-:W-:Y:S06]  /*0ac0*/  BAR.ARV 0x4, 0x180 ;  /* 0x0106000000007b1d */ /* 0x000fec0000002000 */
[----:B0-----:R-:W-:-:S13]  /*0ad0*/  ISETP.GE.AND P0, PT, R27, UR4, PT ;  /* 0x000000041b007c0c */ /* 0x001fda000bf06270 */
[----:B------:R-:W-:Y:S05]  /*0ae0*/  @P0 BRA `(.L_x_645) ;  /* 0x0000016c00b80947 */ /* 0x000fea0003800000 */
[----:B------:R-:W2:Y:S01]  /*0af0*/  LDL.LU R16, [R1+0x60] ;  /* 0x0000600001107983 */ /* 0x000ea20000300800 */
[----:B------:R-:W-:-:S05]  /*0b00*/  VIADD R234, R0, 0xffffff80 ;  /* 0xffffff8000ea7836 */ /* 0x000fca0000000000 */
[----:B------:R-:W-:-:S04]  /*0b10*/  SHF.R.S32.HI R3, RZ, 0x1f, R234 ;  /* 0x0000001fff037819 */ /* 0x000fc800000114ea */
[CC--:B------:R-:W-:Y:S02]  /*0b20*/  LEA.HI R0, R3.reuse, R234.reuse, RZ, 0x7 ;  /* 0x000000ea03007211 */ /* 0x0c0fe400078f38ff */
[CC--:B------:R-:W-:Y:S02]  /*0b30*/  LEA.HI R6, R3.reuse, R234.reuse, RZ, 0x4 ;  /* 0x000000ea03067211 */ /* 0x0c0fe400078f20ff */
[----:B------:R-:W-:Y:S02]  /*0b40*/  LOP3.LUT R5, R0, 0xffffff80, RZ, 0xc0, !PT ;  /* 0xffffff8000057812 */ /* 0x000fe400078ec0ff */
[----:B------:R-:W-:Y:S02]  /*0b50*/  LOP3.LUT R7, R6, 0xfffffff0, RZ, 0xc0, !PT ;  /* 0xfffffff006077812 */ /* 0x000fe400078ec0ff */
[----:B------:R-:W-:Y:S01]  /*0b60*/  LEA.HI R4, R3, R234, RZ, 0x5 ;  /* 0x000000ea03047211 */ /* 0x000fe200078f28ff */
[C---:B------:R-:W-:Y:S01]  /*0b70*/  IMAD.IADD R5, R234.reuse, 0x1, -R5 ;  /* 0x00000001ea057824 */ /* 0x040fe200078e0a05 */
[----:B------:R-:W-:Y:S01]  /*0b80*/  SHF.R.S32.HI R13, RZ, 0x4, R6 ;  /* 0x00000004ff0d7819 */ /* 0x000fe20000011406 */
[----:B------:R-:W-:Y:S01]  /*0b90*/  IMAD.IADD R10, R234, 0x1, -R7 ;  /* 0x00000001ea0a7824 */ /* 0x000fe200078e0a07 */
[----:B------:R-:W-:-:S02]  /*0ba0*/  SHF.R.S32.HI R192, RZ, 0x5, R4 ;  /* 0x00000005ffc07819 */ /* 0x000fc40000011404 */
[----:B------:R-:W-:Y:S02]  /*0bb0*/  SHF.R.S32.HI R11, RZ, 0x1f, R4 ;  /* 0x0000001fff0b7819 */ /* 0x000fe40000011404 */
[----:B------:R-:W-:Y:S02]  /*0bc0*/  SHF.R.S32.HI R4, RZ, 0x1f, R5 ;  /* 0x0000001fff047819 */ /* 0x000fe40000011405 */
[----:B------:R-:W-:Y:S02]  /*0bd0*/  SHF.R.S32.HI R7, RZ, 0x1f, R10 ;  /* 0x0000001fff077819 */ /* 0x000fe4000001140a */
[----:B------:R-:W-:Y:S02]  /*0be0*/  LEA.HI R8, R6, R13, RZ, 0x1 ;  /* 0x0000000d06087211 */ /* 0x000fe400078f08ff */
[----:B------:R-:W-:Y:S02]  /*0bf0*/  LEA.HI R6, R4, R5, RZ, 0x2 ;  /* 0x0000000504067211 */ /* 0x000fe400078f10ff */
[----:B------:R-:W-:-:S02]  /*0c00*/  LEA.HI R9, R7, R10, RZ, 0x3 ;  /* 0x0000000a07097211 */ /* 0x000fc400078f18ff */
[----:B------:R-:W-:Y:S02]  /*0c10*/  LOP3.LUT R12, R8, 0x1ffffffe, RZ, 0xc0, !PT ;  /* 0x1ffffffe080c7812 */ /* 0x000fe400078ec0ff */
[--C-:B------:R-:W-:Y:S02]  /*0c20*/  SHF.R.S32.HI R7, RZ, 0x2, R6.reuse ;  /* 0x00000002ff077819 */ /* 0x100fe40000011406 */
[----:B------:R-:W-:-:S04]  /*0c30*/  SHF.R.S32.HI R8, RZ, 0x1f, R6 ;  /* 0x0000001fff087819 */ /* 0x000fc80000011406 */
[----:B------:R-:W-:Y:S02]  /*0c40*/  LEA.HI R8, R8, R7, RZ, 0x3 ;  /* 0x0000000708087211 */ /* 0x000fe400078f18ff */
[----:B------:R-:W-:Y:S02]  /*0c50*/  LEA.HI R4, R4, R5, RZ, 0x5 ;  /* 0x0000000504047211 */ /* 0x000fe400078f28ff */
[----:B------:R-:W-:Y:S02]  /*0c60*/  LOP3.LUT R8, R8, 0xfffffff8, RZ, 0xc0, !PT ;  /* 0xfffffff808087812 */ /* 0x000fe400078ec0ff */
[----:B------:R-:W-:Y:S02]  /*0c70*/  LEA.HI R14, R11, R192, RZ, 0x2 ;  /* 0x000000c00b0e7211 */ /* 0x000fe400078f10ff */
[----:B------:R-:W-:Y:S01]  /*0c80*/  LOP3.LUT R11, R9, 0xfffffff8, RZ, 0xc0, !PT ;  /* 0xfffffff8090b7812 */ /* 0x000fe200078ec0ff */
[----:B------:R-:W-:Y:S01]  /*0c90*/  IMAD.IADD R191, R7, 0x1, -R8 ;  /* 0x0000000107bf7824 */ /* 0x000fe200078e0a08 */
[----:B------:R-:W-:-:S02]  /*0ca0*/  SHF.R.S32.HI R4, RZ, 0x5, R4 ;  /* 0x00000005ff047819 */ /* 0x000fc40000011404 */
[----:B------:R-:W-:Y:S01]  /*0cb0*/  SHF.R.S32.HI R213, RZ, 0x7, R0 ;  /* 0x00000007ffd57819 */ /* 0x000fe20000011400 */
[----:B------:R-:W-:Y:S01]  /*0cc0*/  IMAD.IADD R11, R10, 0x1, -R11 ;  /* 0x000000010a0b7824 */ /* 0x000fe200078e0a0b */
[----:B------:R-:W-:Y:S01]  /*0cd0*/  LOP3.LUT R15, R14, 0x3ffffc, RZ, 0xc0, !PT ;  /* 0x003ffffc0e0f7812 */ /* 0x000fe200078ec0ff */
[----:B------:R-:W-:Y:S01]  /*0ce0*/  IMAD R191, R4, 0x10, R191 ;  /* 0x0000001004bf7824 */ /* 0x000fe200078e02bf */
[-C--:B------:R-:W-:Y:S01]  /*0cf0*/  LEA.HI R4, R3, R234.reuse, RZ, 0x2 ;  /* 0x000000ea03047211 */ /* 0x080fe200078f10ff */
[----:B------:R-:W-:Y:S01]  /*0d00*/  IMAD R14, R213, 0x100, R10 ;  /* 0x00000100d50e7824 */ /* 0x000fe200078e020a */
[----:B------:R-:W-:Y:S01]  /*0d10*/  LEA.HI R3, R3, R234, RZ, 0x3 ;  /* 0x000000ea03037211 */ /* 0x000fe200078f18ff */
[----:B------:R-:W-:Y:S02]  /*0d20*/  IMAD.IADD R15, R192, 0x1, -R15 ;  /* 0x00000001c00f7824 */ /* 0x000fe400078e0a0f */
[----:B------:R-:W-:Y:S02]  /*0d30*/  IMAD.IADD R12, R13, 0x1, -R12 ;  /* 0x000000010d0c7824 */ /* 0x000fe400078e0a0c */
[----:B------:R-:W-:Y:S01]  /*0d40*/  IMAD.SHL.U32 R10, R11, 0x40, RZ ;  /* 0x000000400b0a7824 */ /* 0x000fe200078e00ff */
[----:B------:R-:W-:Y:S01]  /*0d50*/  SHF.R.S32.HI R19, RZ, 0x2, R4 ;  /* 0x00000002ff137819 */ /* 0x000fe20000011404 */
[----:B------:R-:W-:Y:S01]  /*0d60*/  IMAD R14, R15, 0x10, R14 ;  /* 0x000000100f0e7824 */ /* 0x000fe200078e020e */
[----:B------:R-:W-:Y:S01]  /*0d70*/  SHF.R.S32.HI R211, RZ, 0x3, R3 ;  /* 0x00000003ffd37819 */ /* 0x000fe20000011403 */
[----:B------:R-:W-:Y:S01]  /*0d80*/  IMAD.SHL.U32 R13, R12, 0x8, RZ ;  /* 0x000000080c0d7824 */ /* 0x000fe200078e00ff */
[----:B------:R-:W-:Y:S01]  /*0d90*/  LOP3.LUT R10, R10, 0x1c0, RZ, 0xc0, !PT ;  /* 0x000001c00a0a7812 */ /* 0x000fe200078ec0ff */
[----:B------:R-:W-:Y:S01]  /*0da0*/  IMAD.SHL.U32 R9, R9, 0x40, RZ ;  /* 0x0000004009097824 */ /* 0x000fe200078e00ff */
[----:B------:R-:W-:Y:S01]  /*0db0*/  LOP3.LUT R6, R6, 0x7ffffffc, RZ, 0xc0, !PT ;  /* 0x7ffffffc06067812 */ /* 0x000fe200078ec0ff */
[----:B------:R-:W-:Y:S01]  /*0dc0*/  VIADD R226, R19, 0x20 ;  /* 0x0000002013e27836 */ /* 0x000fe20000000000 */
[----:B------:R-:W-:Y:S01]  /*0dd0*/  LOP3.LUT R3, R3, 0xfffffff8, RZ, 0xc0, !PT ;  /* 0xfffffff803037812 */ /* 0x000fe200078ec0ff */
[--C-:B------:R-:W-:Y:S01]  /*0de0*/  IMAD.U32 R223, R14, 0x40, R13.reuse ;  /* 0x000000400edf7824 */ /* 0x100fe200078e000d */
[----:B------:R-:W-:Y:S01]  /*0df0*/  LOP3.LUT R13, R10, 0x8, R13, 0xf8, !PT ;  /* 0x000000080a0d7812 */ /* 0x000fe200078ef80d */
[----:B------:R-:W-:Y:S01]  /*0e00*/  IMAD.IADD R6, R5, 0x1, -R6 ;  /* 0x0000000105067824 */ /* 0x000fe200078e0a06 */
[----:B------:R-:W-:Y:S01]  /*0e10*/  SHF.R.U32.HI R10, RZ, 0x3, R10 ;  /* 0x00000003ff0a7819 */ /* 0x000fe2000001160a */
[----:B------:R-:W-:Y:S01]  /*0e20*/  IMAD.IADD R210, R234, 0x1, -R3 ;  /* 0x00000001ead27824 */ /* 0x000fe200078e0a03 */
[----:B------:R-:W-:-:S02]  /*0e30*/  LOP3.LUT R9, R9, 0x7ffffe00, RZ, 0xc0, !PT ;  /* 0x7ffffe0009097812 */ /* 0x000fc400078ec0ff */
[----:B------:R-:W-:Y:S02]  /*0e40*/  LOP3.LUT R5, R4, 0xfffffffc, RZ, 0xc0, !PT ;  /* 0xfffffffc04057812 */ /* 0x000fe400078ec0ff */
[----:B------:R-:W-:Y:S02]  /*0e50*/  LEA.HI R0, R0, R213, RZ, 0x1 ;  /* 0x000000d500007211 */ /* 0x000fe400078f08ff */
[----:B------:R-:W-:Y:S01]  /*0e60*/  SHF.R.S32.HI R3, RZ, 0x1f, R226 ;  /* 0x0000001fff037819 */ /* 0x000fe200000114e2 */
[----:B------:R-:W-:Y:S01]  /*0e70*/  IMAD R9, R192, 0x400, R9 ;  /* 0x00000400c0097824 */ /* 0x000fe200078e0209 */
[----:B------:R-:W-:Y:S01]  /*0e80*/  LOP3.LUT R10, R13, R10, RZ, 0x3c, !PT ;  /* 0x0000000a0d0a7212 */ /* 0x000fe200078e3cff */
[----:B------:R-:W-:Y:S01]  /*0e90*/  IMAD.IADD R5, R234, 0x1, -R5 ;  /* 0x00000001ea057824 */ /* 0x000fe200078e0a05 */
[----:B------:R-:W-:Y:S01]  /*0ea0*/  LOP3.LUT R0, R0, 0xfffffe, RZ, 0xc0, !PT ;  /* 0x00fffffe00007812 */ /* 0x000fe200078ec0ff */
[----:B------:R-:W-:Y:S01]  /*0eb0*/  IMAD.SHL.U32 R220, R226, 0x40, RZ ;  /* 0x00000040e2dc7824 */ /* 0x000fe200078e00ff */
[----:B------:R-:W-:Y:S01]  /*0ec0*/  LEA.HI R3, R3, R226, RZ, 0x3 ;  /* 0x000000e203037211 */ /* 0x000fe200078f18ff */
[----:B------:R-:W-:Y:S01]  /*0ed0*/  IMAD.IADD R9, R9, 0x1, R10 ;  /* 0x0000000109097824 */ /* 0x000fe200078e020a */
[----:B------:R-:W-:Y:S01]  /*0ee0*/  R2P PR, R11, 0x6 ;  /* 0x000000060b007804 */ /* 0x000fe20000000000 */
[----:B------:R-:W-:Y:S01]  /*0ef0*/  IMAD.IADD R0, R213, 0x1, -R0 ;  /* 0x00000001d5007824 */ /* 0x000fe200078e0a00 */
[----:B------:R-:W-:Y:S01]  /*0f00*/  SHF.R.S32.HI R4, RZ, 0x1f, R4 ;  /* 0x0000001fff047819 */ /* 0x000fe20000011404 */
[----:B------:R-:W-:Y:S01]  /*0f10*/  IMAD.SHL.U32 R3, R3, 0x40, RZ ;  /* 0x0000004003037824 */ /* 0x000fe200078e00ff */
[C---:B------:R-:W-:Y:S01]  /*0f20*/  LEA.HI R7, R5.reuse, R5, RZ, 0x1 ;  /* 0x0000000505077211 */ /* 0x040fe200078f08ff */
[----:B------:R-:W-:Y:S01]  /*0f30*/  IMAD.SHL.U32 R186, R5, 0x4, RZ ;  /* 0x0000000405ba7824 */ /* 0x000fe200078e00ff */
[----:B------:R-:W-:Y:S01]  /*0f40*/  LOP3.LUT R220, R220, 0x1c0, RZ, 0xc0, !PT ;  /* 0x000001c0dcdc7812 */ /* 0x000fe200078ec0ff */
[----:B------:R-:W-:-:S02]  /*0f50*/  IMAD R195, R9, 0x2, R2 ;  /* 0x0000000209c37824 */ /* 0x000fc400078e0202 */
[----:B------:R-:W-:Y:S01]  /*0f60*/  IMAD.MOV.U32 R197, RZ, RZ, 0x40 ;  /* 0x00000040ffc57424 */ /* 0x000fe200078e00ff */
[----:B------:R-:W-:Y:S01]  /*0f70*/  LEA.HI R4, R4, R19, RZ, 0x3 ;  /* 0x0000001304047211 */ /* 0x000fe200078f18ff */
[----:B------:R-:W-:Y:S01]  /*0f80*/  IMAD.SHL.U32 R194, R0, 0x100, RZ ;  /* 0x0000010000c27824 */ /* 0x000fe200078e00ff */
[----:B------:R-:W-:Y:S01]  /*0f90*/  LOP3.LUT R8, R7, 0x1ffffffe, RZ, 0xc0, !PT ;  /* 0x1ffffffe07087812 */ /* 0x000fe200078ec0ff */
[----:B------:R-:W-:Y:S01]  /*0fa0*/  IMAD.SHL.U32 R189, R210, 0x8, RZ ;  /* 0x00000008d2bd7824 */ /* 0x000fe200078e00ff */
[----:B------:R-:W-:Y:S01]  /*0fb0*/  SHF.R.U32.HI R235, RZ, 0x3, R220 ;  /* 0x00000003ffeb7819 */ /* 0x000fe200000116dc */
[----:B------:R-:W-:Y:S01]  /*0fc0*/  VIADD R190, R186, 0x10 ;  /* 0x00000010babe7836 */ /* 0x000fe20000000000 */
[----:B------:R-:W-:Y:S01]  /*0fd0*/  LOP3.LUT R221, R3, 0xfffffe00, RZ, 0xc0, !PT ;  /* 0xfffffe0003dd7812 */ /* 0x000fe200078ec0ff */
[----:B------:R-:W-:Y:S01]  /*0fe0*/  VIADD R198, R195, 0x26800 ;  /* 0x00026800c3c67836 */ /* 0x000fe20000000000 */
[----:B------:R-:W-:Y:S01]  /*0ff0*/  SEL R197, R197, 0xffffffc0, !P2 ;  /* 0xffffffc0c5c57807 */ /* 0x000fe20005000000 */
[C---:B------:R-:W-:Y:S01]  /*1000*/  VIADD R207, R189.reuse, 0x40 ;  /* 0x00000040bdcf7836 */ /* 0x040fe20000000000 */
[----:B------:R-:W-:Y:S01]  /*1010*/  LOP3.LUT R4, R4, 0xfffffff8, RZ, 0xc0, !PT ;  /* 0xfffffff804047812 */ /* 0x000fe200078ec0ff */
[C---:B------:R-:W-:Y:S01]  /*1020*/  VIADD R206, R189.reuse, 0x80 ;  /* 0x00000080bdce7836 */ /* 0x040fe20000000000 */
[----:B------:R-:W-:Y:S01]  /*1030*/  SHF.R.S32.HI R217, RZ, 0x1f, R190 ;  /* 0x0000001fffd97819 */ /* 0x000fe200000114be */
[----:B------:R-:W-:-:S02]  /*1040*/  VIADD R205, R189, 0xc0 ;  /* 0x000000c0bdcd7836 */ /* 0x000fc40000000000 */
[C---:B------:R-:W-:Y:S02]  /*1050*/  VIADD R204, R189.reuse, 0x100 ;  /* 0x00000100bdcc7836 */ /* 0x040fe40000000000 */
[C---:B------:R-:W-:Y:S02]  /*1060*/  VIADD R203, R189.reuse, 0x140 ;  /* 0x00000140bdcb7836 */ /* 0x040fe40000000000 */
[C---:B------:R-:W-:Y:S02]  /*1070*/  VIADD R215, R189.reuse, 0x180 ;  /* 0x00000180bdd77836 */ /* 0x040fe40000000000 */
[----:B------:R-:W-:Y:S02]  /*1080*/  VIADD R214, R189, 0x1c0 ;  /* 0x000001c0bdd67836 */ /* 0x000fe40000000000 */
[----:B------:R-:W-:Y:S02]  /*1090*/  VIADD R196, R195, 0x26820 ;  /* 0x00026820c3c47836 */ /* 0x000fe40000000000 */
[----:B------:R-:W-:-:S02]  /*10a0*/  IMAD.IADD R8, R5, 0x1, -R8 ;  /* 0x0000000105087824 */ /* 0x000fc400078e0a08 */
[C---:B------:R-:W-:Y:S01]  /*10b0*/  @P1 VIADD R196, R198.reuse, 0xffffffe0 ;  /* 0xffffffe0c6c41836 */ /* 0x040fe20000000000 */
[----:B------:R-:W-:Y:S01]  /*10c0*/  CS2R R22, SRZ ;  /* 0x0000000000167805 */ /* 0x000fe2000001ff00 */
[----:B------:R-:W-:Y:S01]  /*10d0*/  IMAD.IADD R198, R198, 0x1, R197 ;  /* 0x00000001c6c67824 */ /* 0x000fe200078e02c5 */
[----:B------:R-:W-:Y:S01]  /*10e0*/  SHF.R.S32.HI R233, RZ, 0x1f, R207 ;  /* 0x0000001fffe97819 */ /* 0x000fe200000114cf */
[----:B------:R-:W-:Y:S01]  /*10f0*/  IMAD.MOV.U32 R208, RZ, RZ, RZ ;  /* 0x000000ffffd07224 */ /* 0x000fe200078e00ff */
[----:B------:R-:W-:Y:S01]  /*1100*/  SHF.R.S32.HI R232, RZ, 0x1f, R206 ;  /* 0x0000001fffe87819 */ /* 0x000fe200000114ce */
[----:B------:R-:W-:Y:S01]  /*1110*/  IMAD.MOV.U32 R185, RZ, RZ, RZ ;  /* 0x000000ffffb97224 */ /* 0x000fe200078e00ff */
[----:B------:R-:W-:Y:S01]  /*1120*/  SHF.R.S32.HI R231, RZ, 0x1f, R205 ;  /* 0x0000001fffe77819 */ /* 0x000fe200000114cd */
[----:B------:R-:W-:Y:S01]  /*1130*/  IMAD.MOV.U32 R18, RZ, RZ, RZ ;  /* 0x000000ffff127224 */ /* 0x000fe200078e00ff */
[----:B------:R-:W-:Y:S01]  /*1140*/  SHF.R.S32.HI R230, RZ, 0x1f, R204 ;  /* 0x0000001fffe67819 */ /* 0x000fe200000114cc */
[----:B------:R-:W-:Y:S01]  /*1150*/  IMAD.IADD R188, R19, 0x1, -R4 ;  /* 0x0000000113bc7824 */ /* 0x000fe200078e0a04 */
[----:B------:R-:W-:Y:S01]  /*1160*/  SHF.R.S32.HI R229, RZ, 0x1f, R203 ;  /* 0x0000001fffe57819 */ /* 0x000fe200000114cb */
[----:B------:R-:W-:Y:S01]  /*1170*/  IMAD.SHL.U32 R218, R190, 0x2, RZ ;  /* 0x00000002beda7824 */ /* 0x000fe200078e00ff */
[----:B------:R-:W-:Y:S01]  /*1180*/  SHF.R.S32.HI R228, RZ, 0x1f, R215 ;  /* 0x0000001fffe47819 */ /* 0x000fe200000114d7 */
[----:B------:R-:W-:Y:S01]  /*1190*/  IMAD.SHL.U32 R193, R6, 0x2, RZ ;  /* 0x0000000206c17824 */ /* 0x000fe200078e00ff */
[----:B------:R-:W-:Y:S01]  /*11a0*/  SHF.R.S32.HI R227, RZ, 0x1f, R214 ;  /* 0x0000001fffe37819 */ /* 0x000fe200000114d6 */
[----:B------:R-:W-:Y:S01]  /*11b0*/  IMAD R222, R8, 0x8, R191 ;  /* 0x0000000808de7824 */ /* 0x000fe200078e02bf */
[----:B------:R-:W-:Y:S01]  /*11c0*/  SHF.L.U64.HI R217, R190, 0x1, R217 ;  /* 0x00000001bed97819 */ /* 0x000fe200000102d9 */
[----:B------:R-:W-:Y:S01]  /*11d0*/  IMAD.IADD R197, R197, 0x1, R196 ;  /* 0x00000001c5c57824 */ /* 0x000fe200078e02c4 */
[----:B--2---:R-:W-:Y:S01]  /*11e0*/  LOP3.LUT R184, R16, 0x1, RZ, 0xfc, !PT ;  /* 0x0000000110b87812 */ /* 0x004fe200078efcff */
[----:B------:R-:W-:-:S05]  /*11f0*/  IMAD.SHL.U32 R16, R5, 0x8, RZ ;  /* 0x0000000805107824 */ /* 0x000fca00078e00ff */
[----:B------:R-:W-:-:S04]  /*1200*/  LOP3.LUT R0, R220, 0x38, R16, 0xf8, !PT ;  /* 0x00000038dc007812 */ /* 0x000fc800078ef810 */
[----:B------:R-:W-:-:S05]  /*1210*/  LOP3.LUT R219, R221, R0, R235, 0xf6, !PT ;  /* 0x00000000dddb7212 */ /* 0x000fca00078ef6eb */
[----:B------:R-:W-:-:S07]  /*1220*/  IMAD R219, R219, 0x2, R2 ;  /* 0x00000002dbdb7824 */ /* 0x000fce00078e0202 */
.L_x_764:
[----:B01-3--:R-:W0:Y:S01]  /*1230*/  LDC.64 R4, c[0x0][0xc88] ;  /* 0x00032200ff047b82 */ /* 0x00be220000000a00 */
[----:B------:R-:W-:Y:S01]  /*1240*/  ULDC.64 UR4, c[0x0][0xa28] ;  /* 0x00028a0000047ab9 */ /* 0x000fe20000000a00 */
[----:B------:R-:W-:Y:S01]  /*1250*/  ULDC.64 UR8, c[0x0][0xa18] ;  /* 0x0002860000087ab9 */ /* 0x000fe20000000a00 */
[----:B------:R-:W-:Y:S01]  /*1260*/  ULDC.64 UR6, c[0x0][0xa08] ;  /* 0x0002820000067ab9 */ /* 0x000fe20000000a00 */
[----:B0-----:R-:W-:-:S05]  /*1270*/  IMAD.WIDE R4, R27, 0x4, R4 ;  /* 0x000000041b047825 */ /* 0x001fca00078e0204 */
[----:B--2---:R-:W2:Y:S01]  /*1280*/  LDG.E R202, desc[UR40][R4.64] ;  /* 0x0000002804ca7981 */ /* 0x004ea2000c1e1900 */
[----:B------:R-:W-:Y:S01]  /*1290*/  ISETP.NE.U32.AND P2, PT, RZ, UR4, PT ;  /* 0x00000004ff007c0c */ /* 0x000fe2000bf45070 */
[----:B------:R-:W-:Y:S01]  /*12a0*/  IMAD.MOV.U32 R3, RZ, RZ, RZ ;  /* 0x000000ffff037224 */ /* 0x000fe200078e00ff */
[----:B------:R-:W-:Y:S01]  /*12b0*/  ISETP.NE.U32.AND P1, PT, RZ, UR8, PT ;  /* 0x00000008ff007c0c */ /* 0x000fe2000bf25070 */
[----:B------:R-:W-:Y:S01]  /*12c0*/  IMAD.MOV.U32 R31, RZ, RZ, RZ ;  /* 0x000000ffff1f7224 */ /* 0x000fe200078e00ff */
[----:B------:R-:W-:Y:S02]  /*12d0*/  ISETP.NE.AND.EX P2, PT, RZ, UR5, PT, P2 ;  /* 0x00000005ff007c0c */ /* 0x000fe4000bf45320 */
[----:B------:R-:W-:Y:S02]  /*12e0*/  ISETP.NE.AND.EX P1, PT, RZ, UR9, PT, P1 ;  /* 0x00000009ff007c0c */ /* 0x000fe4000bf25310 */
[----:B------:R-:W-:-:S04]  /*12f0*/  ISETP.NE.U32.AND P0, PT, RZ, UR6, PT ;  /* 0x00000006ff007c0c */ /* 0x000fc8000bf05070 */
[----:B------:R-:W-:Y:S02]  /*1300*/  ISETP.NE.AND.EX P0, PT, RZ, UR7, PT, P0 ;  /* 0x00000007ff007c0c */ /* 0x000fe4000bf05300 */
[----:B--2---:R-:W-:Y:S01]  /*1310*/  SHF.R.S32.HI R212, RZ, 0x1f, R202 ;  /* 0x0000001fffd47819 */ /* 0x004fe200000114ca */
[C---:B------:R-:W-:Y:S02]  /*1320*/  IMAD.SHL.U32 R200, R202.reuse, 0x4, RZ ;  /* 0x00000004cac87824 */ /* 0x040fe400078e00ff */
[C---:B------:R-:W-:Y:S02]  /*1330*/  @P2 LEA R4, P3, R202.reuse, UR4, 0x2 ;  /* 0x00000004ca042c11 */ /* 0x040fe4000f8610ff */
[C-C-:B------:R-:W-:Y:S02]  /*1340*/  SHF.L.U64.HI R201, R202.reuse, 0x2, R212.reuse ;  /* 0x00000002cac97819 */ /* 0x140fe400000102d4 */
[----:B------:R-:W-:Y:S01]  /*1350*/  @P2 LEA.HI.X R5, R202, UR5, R212, 0x2, P3 ;  /* 0x00000005ca052c11 */ /* 0x000fe200098f14d4 */
[----:B------:R-:W-:Y:S01]  /*1360*/  ULDC UR4, c[0x0][0x288] ;  /* 0x0000a20000047ab9 */ /* 0x000fe20000000800 */
[----:B------:R-:W-:-:S03]  /*1370*/  IADD3 R8, P4, R200, UR6, RZ ;  /* 0x00000006c8087c10 */ /* 0x000fc6000ff9e0ff */
[----:B------:R0:W5:Y:S01]  /*1380*/  @P2 LDG.E R3, desc[UR40][R4.64] ;  /* 0x0000002804032981 */ /* 0x000162000c1e1900 */
[----:B------:R-:W-:Y:S01]  /*1390*/  @P1 IADD3 R6, P2, R200, UR8, RZ ;  /* 0x00000008c8061c10 */ /* 0x000fe2000ff5e0ff */
[----:B------:R-:W-:Y:S01]  /*13a0*/  IMAD.U32 R24, RZ, RZ, UR4 ;  /* 0x00000004ff187e24 */ /* 0x000fe2000f8e00ff */
[C---:B------:R-:W-:Y:S01]  /*13b0*/  IADD3.X R9, R201.reuse, UR7, RZ, P4, !PT ;  /* 0x00000007c9097c10 */ /* 0x040fe2000a7fe4ff */
[----:B------:R-:W-:Y:S01]  /*13c0*/  ULDC.64 UR4, c[0x0][0x418] ;  /* 0x0001060000047ab9 */ /* 0x000fe20000000a00 */
[----:B----4-:R-:W-:-:S03]  /*13d0*/  @P1 IADD3.X R7, R201, UR9, RZ, P2, !PT ;  /* 0x00000009c9071c10 */ /* 0x010fc600097fe4ff */
[----:B------:R0:W5:Y:S01]  /*13e0*/  @P0 LDG.E R31, desc[UR40][R8.64] ;  /* 0x00000028081f0981 */ /* 0x000162000c1e1900 */
[----:B------:R-:W-:Y:S01]  /*13f0*/  UISETP.NE.U32.AND UP0, UPT, UR4, URZ, UPT ;  /* 0x0000003f0400728c */ /* 0x000fe2000bf05070 */
[----:B------:R-:W-:Y:S02]  /*1400*/  ULDC.64 UR8, c[0x0][0xa20] ;  /* 0x0002880000087ab9 */ /* 0x000fe40000000a00 */
[----:B------:R0:W5:Y:S01]  /*1410*/  @P1 LDG.E R24, desc[UR40][R6.64] ;  /* 0x0000002806181981 */ /* 0x000162000c1e1900 */
[----:B------:R-:W-:Y:S01]  /*1420*/  UISETP.NE.AND.EX UP0, UPT, UR5, URZ, UPT, UP0 ;  /* 0x0000003f0500728c */ /* 0x000fe2000bf05300 */
[----:B------:R-:W-:Y:S01]  /*1430*/  ULDC UR4, c[0x0][0x424] ;  /* 0x0001090000047ab9 */ /* 0x000fe20000000800 */
[----:B------:R-:W-:Y:S02]  /*1440*/  ISETP.NE.U32.AND P2, PT, RZ, UR8, PT ;  /* 0x00000008ff007c0c */ /* 0x000fe4000bf45070 */
[----:B------:R-:W-:Y:S01]  /*1450*/  USEL UR4, UR4, 0x1, UP0 ;  /* 0x0000000104047887 */ /* 0x000fe20008000000 */
[----:B------:R-:W-:Y:S01]  /*1460*/  ULDC UR5, c[0x0][0x2f0] ;  /* 0x0000bc0000057ab9 */ /* 0x000fe20000000800 */
[----:B------:R-:W-:-:S02]  /*1470*/  ISETP.NE.AND.EX P2, PT, RZ, UR9, PT, P2 ;  /* 0x00000009ff007c0c */ /* 0x000fc4000bf45320 */
[----:B------:R-:W-:-:S03]  /*1480*/  UIMAD UR4, UR4, UR5, URZ ;  /* 0x00000005040472a4 */ /* 0x000fc6000f8e023f */
[----:B------:R-:W-:Y:S01]  /*1490*/  ULDC UR5, c[0x0][0x348] ;  /* 0x0000d20000057ab9 */ /* 0x000fe20000000800 */
[----:B------:R-:W-:Y:S02]  /*14a0*/  IMAD.MOV.U32 R209, RZ, RZ, R25 ;  /* 0x000000ffffd17224 */ /* 0x000fe400078e0019 */
[----:B------:R-:W-:Y:S02]  /*14b0*/  IMAD.MOV.U32 R199, RZ, RZ, R26 ;  /* 0x000000ffffc77224 */ /* 0x000fe400078e001a */
[----:B------:R-:W-:Y:S01]  /*14c0*/  IMAD.MOV.U32 R29, RZ, RZ, R202 ;  /* 0x000000ffff1d7224 */ /* 0x000fe200078e00ca */
[----:B0-----:R-:W-:Y:S06]  /*14d0*/  @P1 BRA `(.L_x_646) ;  /* 0x0000000000241947 */ /* 0x001fec0003800000 */
[----:B------:R-:W-:Y:S02]  /*14e0*/  ULDC.64 UR6, c[0x0][0xa00] ;  /* 0x0002800000067ab9 */ /* 0x000fe40000000a00 */
[----:B------:R-:W-:-:S04]  /*14f0*/  ISETP.NE.U32.AND P1, PT, RZ, UR6, PT ;  /* 0x00000006ff007c0c */ /* 0x000fc8000bf25070 */
[----:B------:R-:W-:-:S13]  /*1500*/  ISETP.NE.AND.EX P1, PT, RZ, UR7, PT, P1 ;  /* 0x00000007ff007c0c */ /* 0x000fda000bf25310 */
[----:B------:R-:W-:Y:S05]  /*1510*/  @!P1 BRA `(.L_x_646) ;  /* 0x0000000000149947 */ /* 0x000fea0003800000 */
[----:B------:R-:W0:Y:S02]  /*1520*/  LDC.64 R4, c[0x0][0xa00] ;  /* 0x00028000ff047b82 */ /* 0x000e240000000a00 */
[----:B0-----:R-:W-:-:S05]  /*1530*/  IMAD.WIDE R4, R29, 0x4, R4 ;  /* 0x000000041d047825 */ /* 0x001fca00078e0204 */
[----:B-----5:R-:W2:Y:S04]  /*1540*/  LDG.E R24, desc[UR40][R4.64] ;  /* 0x0000002804187981 */ /* 0x020ea8000c1e1900 */
[----:B------:R-:W2:Y:S02]  /*1550*/  LDG.E R7, desc[UR40][R4.64+0x4] ;  /* 0x0000042804077981 */ /* 0x000ea4000c1e1900 */
[----:B--2---:R-:W-:-:S07]  /*1560*/  IMAD.IADD R24, R7, 0x1, -R24 ;  /* 0x0000000107187824 */ /* 0x004fce00078e0a18 */
.L_x_646:
[----:B------:R-:W-:Y:S02]  /*1570*/  IMAD.U32 R46, RZ, RZ, UR5 ;  /* 0x00000005ff2e7e24 */ /* 0x000fe4000f8e00ff */
[----:B------:R-:W-:Y:S01]  /*1580*/  IMAD.U32 R28, RZ, RZ, UR4 ;  /* 0x00000004ff1c7e24 */ /* 0x000fe2000f8e00ff */
[----:B------:R-:W-:Y:S06]  /*1590*/  @!P2 BRA `(.L_x_647) ;  /* 0x000000000010a947 */ /* 0x000fec0003800000 */
[----:B------:R-:W-:-:S04]  /*15a0*/  IADD3 R4, P0, R200, UR8, RZ ;  /* 0x00000008c8047c10 */ /* 0x000fc8000ff1e0ff */
[----:B------:R-:W-:-:S05]  /*15b0*/  IADD3.X R5, R201, UR9, RZ, P0, !PT ;  /* 0x00000009c9057c10 */ /* 0x000fca00087fe4ff */
[----:B------:R0:W5:Y:S01]  /*15c0*/  LDG.E R28, desc[UR40][R4.64] ;  /* 0x00000028041c7981 */ /* 0x000162000c1e1900 */
[----:B------:R-:W-:Y:S05]  /*15d0*/  BRA `(.L_x_648) ;  /* 0x0000000000107947 */ /* 0x000fea0003800000 */
.L_x_647:
[----:B------:R-:W-:Y:S05]  /*15e0*/  @!P0 BRA `(.L_x_648) ;  /* 0x00000000000c8947 */ /* 0x000fea0003800000 */
[----:B------:R-:W2:Y:S04]  /*15f0*/  LDG.E R5, desc[UR40][R8.64] ;  /* 0x0000002808057981 */ /* 0x000ea8000c1e1900 */
[----:B------:R-:W2:Y:S02]  /*1600*/  LDG.E R28, desc[UR40][R8.64+0x4] ;  /* 0x00000428081c7981 */ /* 0x000ea4000c1e1900 */
[----:B--2---:R-:W-:-:S07]  /*1610*/  IMAD.IADD R28, R28, 0x1, -R5 ;  /* 0x000000011c1c7824 */ /* 0x004fce00078e0a05 */
.L_x_648:
[----:B------:R-:W-:Y:S02]  /*1620*/  ULDC.64 UR4, c[0x0][0xa10] ;  /* 0x0002840000047ab9 */ /* 0x000fe40000000a00 */
[----:B------:R-:W-:-:S04]  /*1630*/  ISETP.NE.U32.AND P0, PT, RZ, UR4, PT ;  /* 0x00000004ff007c0c */ /* 0x000fc8000bf05070 */
[----:B------:R-:W-:Y:S01]  /*1640*/  ISETP.NE.AND.EX P0, PT, RZ, UR5, PT, P0 ;  /* 0x00000005ff007c0c */ /* 0x000fe2000bf05300 */
[----:B------:R-:W-:-:S12]  /*1650*/  ULDC.64 UR4, c[0x0][0xa30] ;  /* 0x00028c0000047ab9 */ /* 0x000fd80000000a00 */
[----:B0-----:R-:W0:Y:S02]  /*1660*/  @P0 LDC.64 R4, c[0x0][0xa10] ;  /* 0x00028400ff040b82 */ /* 0x001e240000000a00 */
[----:B0-----:R-:W-:-:S05]  /*1670*/  @P0 IMAD.WIDE R4, R29, 0x4, R4 ;  /* 0x000000041d040825 */ /* 0x001fca00078e0204 */
[----:B------:R-:W2:Y:S04]  /*1680*/  @P0 LDG.E R0, desc[UR40][R4.64] ;  /* 0x0000002804000981 */ /* 0x000ea8000c1e1900 */
[----:B------:R-:W2:Y:S01]  /*1690*/  @P0 LDG.E R9, desc[UR40][R4.64+0x4] ;  /* 0x0000042804090981 */ /* 0x000ea2000c1e1900 */
[----:B------:R-:W-:Y:S01]  /*16a0*/  ISETP.NE.U32.AND P1, PT, RZ, UR4, PT ;  /* 0x00000004ff007c0c */ /* 0x000fe2000bf25070 */
[----:B-----5:R-:W-:-:S03]  /*16b0*/  IMAD.MOV.U32 R27, RZ, RZ, R28 ;  /* 0x000000ffff1b7224 */ /* 0x020fc600078e001c */
[----:B------:R-:W-:-:S13]  /*16c0*/  ISETP.NE.AND.EX P1, PT, RZ, UR5, PT, P1 ;  /* 0x00000005ff007c0c */ /* 0x000fda000bf25310 */
[----:B------:R-:W-:-:S04]  /*16d0*/  @P1 IADD3 R6, P2, R200, UR4, RZ ;  /* 0x00000004c8061c10 */ /* 0x000fc8000ff5e0ff */
[----:B------:R-:W-:-:S05]  /*16e0*/  @P1 IADD3.X R7, R201, UR5, RZ, P2, !PT ;  /* 0x00000005c9071c10 */ /* 0x000fca00097fe4ff */
[----:B------:R0:W5:Y:S01]  /*16f0*/  @P1 LDG.E R27, desc[UR40][R6.64] ;  /* 0x00000028061b1981 */ /* 0x000162000c1e1900 */
[----:B------:R-:W-:Y:S01]  /*1700*/  IMAD.IADD R11, R28, 0x1, -R3 ;  /* 0x000000011c0b7824 */ /* 0x000fe200078e0a03 */
[----:B------:R-:W-:-:S03]  /*1710*/  PLOP3.LUT P3, PT, PT, PT, PT, 0x80, 0x0 ;  /* 0x000000000000781c */ /* 0x000fc60003f6f070 */
[----:B------:R-:W-:-:S05]  /*1720*/  IMAD.MOV R44, RZ, RZ, -R11 ;  /* 0x000000ffff2c7224 */ /* 0x000fca00078e0a0b */
[----:B------:R-:W-:Y:S01]  /*1730*/  VIMNMX R44, RZ, R44, !PT ;  /* 0x0000002cff2c7248 */ /* 0x000fe20007fe0100 */
[----:B--2---:R-:W-:-:S04]  /*1740*/  @P0 IMAD.IADD R46, R9, 0x1, -R0 ;  /* 0x00000001092e0824 */ /* 0x004fc800078e0a00 */
[----:B------:R-:W-:-:S04]  /*1750*/  IMAD.IADD R168, R11, 0x1, R46 ;  /* 0x000000010ba87824 */ /* 0x000fc800078e022e */
[----:B------:R-:W-:-:S05]  /*1760*/  VIADD R0, R168, 0x3f ;  /* 0x0000003fa8007836 */ /* 0x000fca0000000000 */
[----:B------:R-:W-:-:S04]  /*1770*/  SHF.R.S32.HI R3, RZ, 0x1f, R0 ;  /* 0x0000001fff037819 */ /* 0x000fc80000011400 */
[----:B------:R-:W-:-:S04]  /*1780*/  LEA.HI R3, R3, R0, RZ, 0x6 ;  /* 0x0000000003037211 */ /* 0x000fc800078f30ff */
[----:B------:R-:W-:Y:S02]  /*1790*/  LOP3.LUT R5, R3, 0xffffffc0, RZ, 0xc0, !PT ;  /* 0xffffffc003057812 */ /* 0x000fe400078ec0ff */
[----:B------:R-:W-:Y:S02]  /*17a0*/  SHF.R.S32.HI R182, RZ, 0x6, R3 ;  /* 0x00000006ffb67819 */ /* 0x000fe40000011403 */
[----:B------:R-:W-:-:S04]  /*17b0*/  VIADDMNMX R5, R5, -R11, R46, PT ;  /* 0x8000000b05057246 */ /* 0x000fc8000380012e */
[----:B------:R-:W-:Y:S02]  /*17c0*/  ISETP.GT.AND P0, PT, R5, R44, PT ;  /* 0x0000002c0500720c */ /* 0x000fe40003f04270 */
[----:B------:R-:W-:-:S05]  /*17d0*/  SHF.R.U32.HI R44, RZ, 0x6, R44 ;  /* 0x00000006ff2c7819 */ /* 0x000fca000001162c */
[----:B------:R-:W-:-:S06]  /*17e0*/  IMAD.MOV.U32 R45, RZ, RZ, R44 ;  /* 0x000000ffff2d7224 */ /* 0x000fcc00078e002c */
[----:B------:R-:W-:-:S05]  /*17f0*/  @P0 VIADD R0, R5, 0x3f ;  /* 0x0000003f05000836 */ /* 0x000fca0000000000 */
[----:B------:R-:W-:-:S04]  /*1800*/  @P0 SHF.R.S32.HI R5, RZ, 0x1f, R0 ;  /* 0x0000001fff050819 */ /* 0x000fc80000011400 */
[----:B------:R-:W-:-:S04]  /*1810*/  @P0 LEA.HI R5, R5, R0, RZ, 0x6 ;  /* 0x0000000005050211 */ /* 0x000fc800078f30ff */
[----:B------:R-:W-:-:S04]  /*1820*/  @P0 SHF.R.S32.HI R45, RZ, 0x6, R5 ;  /* 0x00000006ff2d0819 */ /* 0x000fc80000011405 */
[----:B------:R-:W-:-:S13]  /*1830*/  ISETP.GT.AND P0, PT, R45, R44, PT ;  /* 0x0000002c2d00720c */ /* 0x000fda0003f04270 */
[----:B0-----:R-:W-:Y:S05]  /*1840*/  @!P0 BRA `(.L_x_649) ;  /* 0x00000028009c8947 */ /* 0x001fea0003800000 */
[----:B------:R-:W-:Y:S01]  /*1850*/  VIADD R0, R2, 0x22400 ;  /* 0x0002240002007836 */ /* 0x000fe20000000000 */
[----:B------:R-:W-:Y:S04]  /*1860*/  BSSY B6, `(.L_x_650) ;  /* 0x0000013000067945 */ /* 0x000fe80003800000 */
[----:B------:R-:W-:-:S13]  /*1870*/  LOP3.LUT P0, RZ, R0, 0x3ff, RZ, 0xc0, !PT ;  /* 0x000003ff00ff7812 */ /* 0x000fda000780c0ff */
        /* <DEDUP_REMOVED lines=16> */
[----:B-1---5:R-:W-:Y:S05]  /*1980*/  CALL.ABS.NOINC R14 ;  /* 0x000000000e007343 */ /* 0x022fea0003c00000 */
.L_x_651:
[----:B------:R-:W-:Y:S05]  /*1990*/  BSYNC B6 ;  /* 0x0000000000067941 */ /* 0x000fea0003800000 */
.L_x_650:
        /* <DEDUP_REMOVED lines=20> */
.L_x_653:
[----:B------:R-:W-:Y:S05]  /*1ae0*/  BSYNC B6 ;  /* 0x0000000000067941 */ /* 0x000fea0003800000 */
.L_x_652:
[----:B------:R-:W-:Y:S01]  /*1af0*/  ULDC.64 UR4, c[0x0][0x9f8] ;  /* 0x00027e0000047ab9 */ /* 0x000fe20000000a00 */
[----:B------:R-:W0:Y:S01]  /*1b00*/  LDC.64 R52, c[0x0][0x300] ;  /* 0x0000c000ff347b82 */ /* 0x000e220000000a00 */
[----:B------:R-:W-:Y:S01]  /*1b10*/  ISETP.NE.U32.AND P0, PT, RZ, UR4, PT ;  /* 0x00000004ff007c0c */ /* 0x000fe2000bf05070 */
[----:B------:R-:W-:Y:S01]  /*1b20*/  IMAD.IADD R42, R31, 0x1, R28 ;  /* 0x000000011f2a7824 */ /* 0x000fe200078e021c */
[----:B------:R-:W-:Y:S02]  /*1b30*/  ULDC.64 UR6, c[0x0][0x330] ;  /* 0x0000cc0000067ab9 */ /* 0x000fe40000000a00 */
[----:B------:R-:W-:Y:S02]  /*1b40*/  ISETP.NE.AND.EX P0, PT, RZ, UR5, PT, P0 ;  /* 0x00000005ff007c0c */ /* 0x000fe4000bf05300 */
[----:B------:R-:W-:Y:S01]  /*1b50*/  SHF.R.S32.HI R17, RZ, 0x1f, R16 ;  /* 0x0000001fff117819 */ /* 0x000fe20000011410 */
[----:B------:R-:W1:Y:S08]  /*1b60*/  LDC.64 R54, c[0x0][0x3f8] ;  /* 0x0000fe00ff367b82 */ /* 0x000e700000000a00 */
[----:B------:R-:W2:Y:S02]  /*1b70*/  LDC R43, c[0x0][0x3f4] ;  /* 0x0000fd00ff2b7b82 */ /* 0x000ea40000000800 */
[----:B------:R-:W-:-:S04]  /*1b80*/  @P0 IADD3 R4, P1, R200, UR4, RZ ;  /* 0x00000004c8040c10 */ /* 0x000fc8000ff3e0ff */
[----:B------:R-:W-:Y:S01]  /*1b90*/  @P0 IADD3.X R5, R201, UR5, RZ, P1, !PT ;  /* 0x00000005c9050c10 */ /* 0x000fe20008ffe4ff */
[----:B------:R-:W-:-:S04]  /*1ba0*/  ULDC.64 UR4, c[0x0][0x308] ;  /* 0x0000c20000047ab9 */ /* 0x000fc80000000a00 */
[----:B------:R3:W4:Y:S01]  /*1bb0*/  @P0 LDG.E R29, desc[UR40][R4.64] ;  /* 0x00000028041d0981 */ /* 0x000722000c1e1900 */
[----:B------:R-:W-:Y:S01]  /*1bc0*/  SHF.R.S32.HI R28, RZ, 0x1f, R42 ;  /* 0x0000001fff1c7819 */ /* 0x000fe2000001142a */
[-C--:B0-----:R-:W-:Y:S01]  /*1bd0*/  IMAD.WIDE.U32 R6, R42, R52.reuse, RZ ;  /* 0x000000342a067225 */ /* 0x081fe200078e00ff */
[----:B------:R-:W-:Y:S01]  /*1be0*/  SHF.R.S32.HI R187, RZ, 0x1f, R186 ;  /* 0x0000001fffbb7819 */ /* 0x000fe200000114ba */
[----:B------:R-:W0:Y:S01]  /*1bf0*/  S2R R50, SR_TID.X ;  /* 0x0000000000327919 */ /* 0x000e220000002100 */
[----:B------:R-:W-:Y:S01]  /*1c00*/  SHF.L.U64.HI R49, R52, 0x6, R53 ;  /* 0x0000000634317819 */ /* 0x000fe20000010235 */
[----:B------:R-:W-:Y:S02]  /*1c10*/  IMAD R0, R28, R52, RZ ;  /* 0x000000341c007224 */ /* 0x000fe400078e02ff */
[----:B------:R-:W-:Y:S02]  /*1c20*/  IMAD.SHL.U32 R14, R188, 0x40, RZ ;  /* 0x00000040bc0e7824 */ /* 0x000fe400078e00ff */
[----:B------:R-:W-:Y:S01]  /*1c30*/  IMAD R3, R42, R53, R0 ;  /* 0x000000352a037224 */ /* 0x000fe200078e0200 */
[----:B------:R-:W-:Y:S01]  /*1c40*/  SHF.R.S32.HI R0, RZ, 0x1f, R26 ;  /* 0x0000001fff007819 */ /* 0x000fe2000001141a */
[----:B---3--:R-:W-:Y:S01]  /*1c50*/  IMAD.WIDE.U32 R4, R26, UR6, R16 ;  /* 0x000000061a047c25 */ /* 0x008fe2000f8e0010 */
[----:B--2---:R-:W-:-:S03]  /*1c60*/  ISETP.GE.AND P2, PT, R16, R43, PT ;  /* 0x0000002b1000720c */ /* 0x004fc60003f46270 */
[----:B------:R-:W-:Y:S01]  /*1c70*/  IMAD.IADD R7, R7, 0x1, R3 ;  /* 0x0000000107077824 */ /* 0x000fe200078e0203 */
[----:B------:R-:W-:Y:S01]  /*1c80*/  SEL R15, R43, RZ, P2 ;  /* 0x000000ff2b0f7207 */ /* 0x000fe20001000000 */
[----:B------:R-:W-:Y:S01]  /*1c90*/  IMAD R3, R0, UR6, RZ ;  /* 0x0000000600037c24 */ /* 0x000fe2000f8e02ff */
[----:B------:R-:W-:Y:S01]  /*1ca0*/  P2R R70, PR, RZ, 0x4 ;  /* 0x00000004ff467803 */ /* 0x000fe20000000000 */
[----:B------:R-:W-:Y:S01]  /*1cb0*/  IMAD.WIDE.U32 R6, R26, UR4, R6 ;  /* 0x000000041a067c25 */ /* 0x000fe2000f8e0006 */
[----:B------:R-:W-:-:S03]  /*1cc0*/  IADD3 R42, P2, R19, R42, RZ ;  /* 0x0000002a132a7210 */ /* 0x000fc60007f5e0ff */
[----:B------:R-:W-:Y:S01]  /*1cd0*/  IMAD R33, R26, UR7, R3 ;  /* 0x000000071a217c24 */ /* 0x000fe2000f8e0203 */
[----:B------:R-:W-:Y:S01]  /*1ce0*/  ULDC.64 UR6, c[0x0][0xa08] ;  /* 0x0002820000067ab9 */ /* 0x000fe20000000a00 */
[----:B------:R-:W-:Y:S01]  /*1cf0*/  IMAD R3, R0, UR4, RZ ;  /* 0x0000000400037c24 */ /* 0x000fe2000f8e02ff */
[----:B------:R-:W-:Y:S01]  /*1d00*/  ISETP.NE.U32.AND P0, PT, RZ, UR6, PT ;  /* 0x00000006ff007c0c */ /* 0x000fe2000bf05070 */
[----:B------:R-:W-:Y:S02]  /*1d10*/  IMAD.IADD R33, R5, 0x1, R33 ;  /* 0x0000000105217824 */ /* 0x000fe400078e0221 */
[----:B------:R-:W-:Y:S01]  /*1d20*/  IMAD R3, R26, UR5, R3 ;  /* 0x000000051a037c24 */ /* 0x000fe2000f8e0203 */
[----:B------:R-:W-:Y:S01]  /*1d30*/  ISETP.NE.AND.EX P0, PT, RZ, UR7, PT, P0 ;  /* 0x00000007ff007c0c */ /* 0x000fe2000bf05300 */
[----:B------:R-:W-:Y:S01]  /*1d40*/  ULDC.64 UR4, c[0x0][0x310] ;  /* 0x0000c40000047ab9 */ /* 0x000fe20000000a00 */
[----:B------:R-:W-:Y:S01]  /*1d50*/  ULDC.64 UR6, c[0x0][0x338] ;  /* 0x0000ce0000067ab9 */ /* 0x000fe20000000a00 */
[----:B------:R-:W-:Y:S01]  /*1d60*/  IMAD.IADD R7, R7, 0x1, R3 ;  /* 0x0000000107077824 */ /* 0x000fe200078e0203 */
[----:B------:R-:W-:Y:S01]  /*1d70*/  SHF.R.S32.HI R3, RZ, 0x1f, R19 ;  /* 0x0000001fff037819 */ /* 0x000fe20000011413 */
[----:B------:R-:W-:Y:S01]  /*1d80*/  IMAD.MOV.U32 R32, RZ, RZ, R4 ;  /* 0x000000ffff207224 */ /* 0x000fe200078e0004 */
[----:B0-----:R-:W-:Y:S01]  /*1d90*/  SHF.R.U32.HI R50, RZ, 0x7, R50 ;  /* 0x00000007ff327819 */ /* 0x001fe20000011632 */
[----:B------:R-:W0:Y:S01]  /*1da0*/  LDC.64 R4, c[0x0][0x408] ;  /* 0x00010200ff047b82 */ /* 0x000e220000000a00 */
[----:B------:R-:W-:-:S02]  /*1db0*/  IMAD.IADD R15, R16, 0x1, R15 ;  /* 0x00000001100f7824 */ /* 0x000fc400078e020f */
[----:B------:R-:W-:Y:S02]  /*1dc0*/  VIADD R74, R16, 0x20 ;  /* 0x00000020104a7836 */ /* 0x000fe40000000000 */
[----:B------:R-:W-:Y:S01]  /*1dd0*/  IMAD.SHL.U32 R60, R43, 0x2, RZ ;  /* 0x000000022b3c7824 */ /* 0x000fe200078e00ff */
[----:B------:R-:W-:Y:S01]  /*1de0*/  SHF.R.S32.HI R48, RZ, 0x1f, R15 ;  /* 0x0000001fff307819 */ /* 0x000fe2000001140f */
[----:B------:R-:W-:Y:S02]  /*1df0*/  VIADD R59, R50, 0x8 ;  /* 0x00000008323b7836 */ /* 0x000fe40000000000 */
[----:B------:R-:W-:Y:S01]  /*1e00*/  IMAD.X R43, R28, 0x1, R3, P2 ;  /* 0x000000011c2b7824 */ /* 0x000fe200010e0603 */
[----:B------:R-:W-:-:S04]  /*1e10*/  LEA.HI R48, R48, R15, RZ, 0x3 ;  /* 0x0000000f30307211 */ /* 0x000fc800078f18ff */
[----:B------:R-:W-:-:S04]  /*1e20*/  LOP3.LUT R65, R48, 0xfffffff8, RZ, 0xc0, !PT ;  /* 0xfffffff830417812 */ /* 0x000fc800078ec0ff */
[----:B------:R-:W-:Y:S01]  /*1e30*/  SHF.R.S32.HI R71, RZ, 0x1f, R65 ;  /* 0x0000001fff477819 */ /* 0x000fe20000011441 */
[----:B0-----:R-:W-:Y:S01]  /*1e40*/  IMAD R12, R3, R4, RZ ;  /* 0x00000004030c7224 */ /* 0x001fe200078e02ff */
[C---:B------:R-:W-:Y:S01]  /*1e50*/  SHF.L.U64.HI R56, R4.reuse, 0x6, R5 ;  /* 0x0000000604387819 */ /* 0x040fe20000010205 */
[----:B------:R-:W-:Y:S02]  /*1e60*/  IMAD.SHL.U32 R57, R4, 0x40, RZ ;  /* 0x0000004004397824 */ /* 0x000fe400078e00ff */
[----:B------:R-:W-:Y:S01]  /*1e70*/  IMAD R31, R19, R5, R12 ;  /* 0x00000005131f7224 */ /* 0x000fe200078e020c */
[----:B----4-:R-:W-:Y:S02]  /*1e80*/  SHF.R.S32.HI R0, RZ, 0x1f, R29 ;  /* 0x0000001fff007819 */ /* 0x010fe4000001141d */
[----:B------:R-:W-:Y:S02]  /*1e90*/  SEL R11, R29, RZ, !P0 ;  /* 0x000000ff1d0b7207 */ /* 0x000fe40004000000 */
[----:B------:R-:W-:-:S03]  /*1ea0*/  SEL R0, R0, RZ, !P0 ;  /* 0x000000ff00007207 */ /* 0x000fc60004000000 */
[----:B------:R-:W-:-:S04]  /*1eb0*/  IMAD.WIDE.U32 R20, R11, UR4, R6 ;  /* 0x000000040b147c25 */ /* 0x000fc8000f8e0006 */
[C---:B------:R-:W-:Y:S02]  /*1ec0*/  IMAD R6, R0.reuse, UR6, RZ ;  /* 0x0000000600067c24 */ /* 0x040fe4000f8e02ff */
[----:B------:R-:W-:Y:S01]  /*1ed0*/  IMAD R8, R0, UR4, RZ ;  /* 0x0000000400087c24 */ /* 0x000fe2000f8e02ff */
[----:B------:R-:W-:Y:S01]  /*1ee0*/  ULDC UR4, c[0x0][0x2f4] ;  /* 0x0000bd0000047ab9 */ /* 0x000fe20000000800 */
[----:B------:R-:W-:Y:S01]  /*1ef0*/  IMAD R73, R11, UR7, R6 ;  /* 0x000000070b497c24 */ /* 0x000fe2000f8e0206 */
[----:B------:R-:W-:Y:S01]  /*1f00*/  ISETP.GE.AND P1, PT, R74, UR4, PT ;  /* 0x000000044a007c0c */ /* 0x000fe2000bf26270 */
[----:B-1----:R-:W-:Y:S02]  /*1f10*/  IMAD R6, R3, R54, RZ ;  /* 0x0000003603067224 */ /* 0x002fe400078e02ff */
[C---:B------:R-:W-:Y:S02]  /*1f20*/  IMAD R13, R11.reuse, UR5, R8 ;  /* 0x000000050b0d7c24 */ /* 0x040fe4000f8e0208 */
[----:B------:R-:W-:-:S04]  /*1f30*/  IMAD.WIDE.U32 R32, R11, UR6, R32 ;  /* 0x000000060b207c25 */ /* 0x000fc8000f8e0020 */
[C---:B------:R-:W-:Y:S02]  /*1f40*/  IMAD R29, R19.reuse, R55, R6 ;  /* 0x00000037131d7224 */ /* 0x040fe400078e0206 */
[----:B------:R-:W-:-:S04]  /*1f50*/  IMAD.WIDE.U32 R6, R19, R54, R186 ;  /* 0x0000003613067225 */ /* 0x000fc800078e00ba */
[----:B------:R-:W-:-:S04]  /*1f60*/  IMAD.WIDE.U32 R10, R19, R54, R16 ;  /* 0x00000036130a7225 */ /* 0x000fc800078e0010 */
[----:B------:R-:W-:Y:S02]  /*1f70*/  IMAD.IADD R7, R7, 0x1, R29 ;  /* 0x0000000107077824 */ /* 0x000fe400078e021d */
[----:B------:R-:W-:Y:S01]  /*1f80*/  IMAD.IADD R11, R29, 0x1, R11 ;  /* 0x000000011d0b7824 */ /* 0x000fe200078e020b */
[----:B-----5:R-:W-:Y:S01]  /*1f90*/  SHF.R.S32.HI R29, RZ, 0x1f, R27 ;  /* 0x0000001fff1d7819 */ /* 0x020fe2000001141b */
[-C--:B------:R-:W-:Y:S02]  /*1fa0*/  IMAD R0, R3, R52.reuse, RZ ;  /* 0x0000003403007224 */ /* 0x080fe400078e02ff */
[----:B------:R-:W-:-:S04]  /*1fb0*/  IMAD.WIDE.U32 R8, R19, R52, R16 ;  /* 0x0000003413087225 */ /* 0x000fc800078e0010 */
[----:B------:R-:W-:Y:S02]  /*1fc0*/  IMAD R30, R29, R54, RZ ;  /* 0x000000361d1e7224 */ /* 0x000fe400078e02ff */
[----:B------:R-:W-:Y:S01]  /*1fd0*/  IMAD R47, R19, R53, R0 ;  /* 0x00000035132f7224 */ /* 0x000fe200078e0200 */
[----:B------:R-:W-:Y:S01]  /*1fe0*/  SHF.L.U64.HI R53, R54, 0x6, R55 ;  /* 0x0000000636357819 */ /* 0x000fe20000010237 */
[----:B------:R-:W-:Y:S01]  /*1ff0*/  IMAD R63, R27, R55, R30 ;  /* 0x000000371b3f7224 */ /* 0x000fe200078e021e */
[----:B------:R-:W-:Y:S01]  /*2000*/  LOP3.LUT R55, R14, 0x1c0, RZ, 0xc0, !PT ;  /* 0x000001c00e377812 */ /* 0x000fe200078ec0ff */
[----:B------:R-:W-:Y:S01]  /*2010*/  IMAD R30, R29, R4, RZ ;  /* 0x000000041d1e7224 */ /* 0x000fe200078e02ff */
[----:B------:R-:W-:Y:S01]  /*2020*/  IADD3 R0, P0, R20, R8, RZ ;  /* 0x0000000814007210 */ /* 0x000fe20007f1e0ff */
[----:B------:R-:W-:Y:S01]  /*2030*/  IMAD.IADD R26, R21, 0x1, R13 ;  /* 0x00000001151a7824 */ /* 0x000fe200078e020d */
[----:B------:R-:W-:Y:S01]  /*2040*/  SHF.R.U32.HI R58, RZ, 0x3, R55 ;  /* 0x00000003ff3a7819 */ /* 0x000fe20000011637 */
[----:B------:R-:W-:Y:S01]  /*2050*/  IMAD R69, R27, R5, R30 ;  /* 0x000000051b457224 */ /* 0x000fe200078e021e */
[--C-:B------:R-:W-:Y:S01]  /*2060*/  LOP3.LUT R5, R55, 0x18, R16.reuse, 0xf8, !PT ;  /* 0x0000001837057812 */ /* 0x100fe200078ef810 */
[----:B------:R-:W-:Y:S01]  /*2070*/  IMAD.WIDE.U32 R12, R19, R4, R16 ;  /* 0x00000004130c7225 */ /* 0x000fe200078e0010 */
[----:B------:R-:W-:-:S02]  /*2080*/  IADD3.X R47, R26, R9, R47, P0, !PT ;  /* 0x000000091a2f7210 */ /* 0x000fc400007fe42f */
[----:B------:R-:W-:Y:S01]  /*2090*/  LOP3.LUT R5, R5, R58, RZ, 0x3c, !PT ;  /* 0x0000003a05057212 */ /* 0x000fe200078e3cff */
[----:B------:R-:W-:Y:S01]  /*20a0*/  IMAD.WIDE.U32 R8, R19, R4, R186 ;  /* 0x0000000413087225 */ /* 0x000fe200078e00ba */
[----:B------:R-:W-:-:S03]  /*20b0*/  ISETP.GE.AND P0, PT, R16, UR4, PT ;  /* 0x0000000410007c0c */ /* 0x000fc6000bf06270 */
[----:B------:R-:W-:Y:S01]  /*20c0*/  IMAD R61, R192, 0x200, R5 ;  /* 0x00000200c03d7824 */ /* 0x000fe200078e0205 */
[----:B------:R-:W-:Y:S01]  /*20d0*/  LOP3.LUT R5, R55, 0x38, R48, 0xf8, !PT ;  /* 0x0000003837057812 */ /* 0x000fe200078ef830 */
[----:B------:R-:W-:Y:S02]  /*20e0*/  IMAD.IADD R9, R9, 0x1, R31 ;  /* 0x0000000109097824 */ /* 0x000fe400078e021f */
[----:B------:R-:W-:Y:S01]  /*20f0*/  IMAD.IADD R13, R31, 0x1, R13 ;  /* 0x000000011f0d7824 */ /* 0x000fe200078e020d */
[----:B------:R-:W-:Y:S01]  /*2100*/  LOP3.LUT R5, R5, R58, RZ, 0x3c, !PT ;  /* 0x0000003a05057212 */ /* 0x000fe200078e3cff */
[----:B------:R-:W-:-:S04]  /*2110*/  IMAD.WIDE.U32 R34, R27, R54, R6 ;  /* 0x000000361b227225 */ /* 0x000fc800078e0006 */
[----:B------:R-:W-:-:S04]  /*2120*/  IMAD.WIDE.U32 R38, R27, R4, R8 ;  /* 0x000000041b267225 */ /* 0x000fc800078e0008 */
[----:B------:R-:W-:-:S04]  /*2130*/  IMAD.WIDE.U32 R36, R27, R54, R10 ;  /* 0x000000361b247225 */ /* 0x000fc800078e000a */
[----:B------:R-:W-:-:S04]  /*2140*/  IMAD.WIDE.U32 R40, R27, R4, R12 ;  /* 0x000000041b287225 */ /* 0x000fc800078e000c */
[----:B------:R-:W-:Y:S02]  /*2150*/  IMAD.IADD R62, R35, 0x1, R63 ;  /* 0x00000001233e7824 */ /* 0x000fe400078e023f */
[----:B------:R-:W-:Y:S02]  /*2160*/  IMAD.IADD R67, R39, 0x1, R69 ;  /* 0x0000000127437824 */ /* 0x000fe400078e0245 */
[----:B------:R-:W-:Y:S02]  /*2170*/  IMAD.SHL.U32 R52, R52, 0x40, RZ ;  /* 0x0000004034347824 */ /* 0x000fe400078e00ff */
[----:B------:R-:W-:Y:S02]  /*2180*/  IMAD.SHL.U32 R54, R54, 0x40, RZ ;  /* 0x0000004036367824 */ /* 0x000fe400078e00ff */
[----:B------:R-:W-:Y:S02]  /*2190*/  IMAD.IADD R63, R63, 0x1, R37 ;  /* 0x000000013f3f7824 */ /* 0x000fe400078e0225 */
[----:B------:R-:W-:-:S02]  /*21a0*/  IMAD.IADD R69, R69, 0x1, R41 ;  /* 0x0000000145457824 */ /* 0x000fc400078e0229 */
[----:B------:R-:W-:Y:S02]  /*21b0*/  IMAD R64, R192, 0x200, R5 ;  /* 0x00000200c0407824 */ /* 0x000fe400078e0205 */
[----:B------:R-:W-:-:S07]  /*21c0*/  IMAD.IADD R73, R33, 0x1, R73 ;  /* 0x0000000121497824 */ /* 0x000fce00078e0249 */
.L_x_683:
[----:B----4-:R-:W0:Y:S01]  /*21d0*/  LDC.64 R50, c[0x0][0x2e8] ;  /* 0x0000ba00ff327b82 */ /* 0x010e220000000a00 */
[----:B------:R-:W-:Y:S01]  /*21e0*/  VIADD R45, R45, 0xffffffff ;  /* 0xffffffff2d2d7836 */ /* 0x000fe20000000000 */
[----:B------:R-:W-:Y:S05]  /*21f0*/  YIELD ;  /* 0x0000000000007946 */ /* 0x000fea0003800000 */
[----:B------:R-:W-:Y:S01]  /*2200*/  SHF.R.S32.HI R72, RZ, 0x1f, R45 ;  /* 0x0000001fff487819 */ /* 0x000fe2000001142d */
[----:B------:R-:W1:Y:S01]  /*2210*/  LDC R83, c[0x0][0x3f4] ;  /* 0x0000fd00ff537b82 */ /* 0x000e620000000800 */
[-C--:B------:R-:W-:Y:S01]  /*2220*/  IMAD R5, R49, R45.reuse, RZ ;  /* 0x0000002d31057224 */ /* 0x080fe200078e02ff */
[----:B------:R-:W-:Y:S01]  /*2230*/  BSSY B0, `(.L_x_654) ;  /* 0x000018e000007945 */ /* 0x000fe20003800000 */
[----:B---3--:R-:W-:-:S04]  /*2240*/  IMAD.WIDE.U32 R14, R52, R45, RZ ;  /* 0x0000002d340e7225 */ /* 0x008fc800078e00ff */
[----:B------:R-:W-:Y:S01]  /*2250*/  IMAD R5, R72, R52, R5 ;  /* 0x0000003448057224 */ /* 0x000fe200078e0205 */
[----:B------:R-:W-:Y:S01]  /*2260*/  IADD3 R4, P2, R0, R14, RZ ;  /* 0x0000000e00047210 */ /* 0x000fe20007f5e0ff */
[----:B--2---:R-:W-:Y:S02]  /*2270*/  IMAD.SHL.U32 R30, R22, 0x1000, RZ ;  /* 0x00001000161e7824 */ /* 0x004fe400078e00ff */
[----:B------:R-:W-:Y:S02]  /*2280*/  IMAD.IADD R78, R15, 0x1, R5 ;  /* 0x000000010f4e7824 */ /* 0x000fe400078e0205 */
[----:B------:R-:W-:Y:S02]  /*2290*/  IMAD.IADD R5, R61, 0x1, R30 ;  /* 0x000000013d057824 */ /* 0x000fe400078e021e */
[----:B------:R-:W-:Y:S01]  /*22a0*/  IMAD.X R6, R78, 0x1, R47, P2 ;  /* 0x000000014e067824 */ /* 0x000fe200010e062f */
[----:B0-----:R-:W-:Y:S01]  /*22b0*/  LEA R12, P3, R4, R50, 0x1 ;  /* 0x00000032040c7211 */ /* 0x001fe200078608ff */
[----:B------:R-:W-:Y:S01]  /*22c0*/  IMAD R31, R5, 0x2, R2 ;  /* 0x00000002051f7824 */ /* 0x000fe200078e0202 */
[----:B------:R-:W-:-:S02]  /*22d0*/  ISETP.GT.AND P2, PT, R45, R44, PT ;  /* 0x0000002c2d00720c */ /* 0x000fc40003f44270 */
[----:B------:R-:W-:Y:S02]  /*22e0*/  LEA.HI.X R13, R4, R51, R6, 0x1, P3 ;  /* 0x00000033040d7211 */ /* 0x000fe400018f0c06 */
[----:B-1----:R-:W-:-:S13]  /*22f0*/  ISETP.GE.AND P3, PT, R83, 0x1, PT ;  /* 0x000000015300780c */ /* 0x002fda0003f66270 */
[----:B------:R-:W-:Y:S05]  /*2300*/  @!P3 BRA `(.L_x_655) ;  /* 0x0000001400a0b947 */ /* 0x000fea0003800000 */
[----:B------:R-:W-:Y:S01]  /*2310*/  ULDC.U8 UR4, c[0x0][0x410] ;  /* 0x0001040000047ab9 */ /* 0x000fe20000000000 */
[-C--:B------:R-:W-:Y:S01]  /*2320*/  IMAD R7, R53, R45.reuse, RZ ;  /* 0x0000002d35077224 */ /* 0x080fe200078e02ff */
[----:B------:R-:W-:Y:S01]  /*2330*/  ISETP.NE.AND P3, PT, RZ, UR4, PT ;  /* 0x00000004ff007c0c */ /* 0x000fe2000bf65270 */
[----:B------:R-:W-:-:S04]  /*2340*/  IMAD.WIDE.U32 R4, R54, R45, RZ ;  /* 0x0000002d36047225 */ /* 0x000fc800078e00ff */
[----:B------:R-:W-:-:S04]  /*2350*/  IMAD R7, R72, R54, R7 ;  /* 0x0000003648077224 */ /* 0x000fc800078e0207 */
[----:B------:R-:W-:-:S04]  /*2360*/  IMAD.IADD R75, R5, 0x1, R7 ;  /* 0x00000001054b7824 */ /* 0x000fc800078e0207 */
[----:B------:R-:W-:Y:S05]  /*2370*/  @!P3 BRA `(.L_x_656) ;  /* 0x0000000800acb947 */ /* 0x000fea0003800000 */
[----:B------:R-:W-:Y:S01]  /*2380*/  IMAD R68, R45, -0x40, R46 ;  /* 0xffffffc02d447824 */ /* 0x000fe200078e022e */
[----:B------:R-:W-:Y:S01]  /*2390*/  BSSY B1, `(.L_x_657) ;  /* 0x000001d000017945 */ /* 0x000fe20003800000 */
[----:B------:R-:W-:Y:S02]  /*23a0*/  CS2R R8, SRZ ;  /* 0x0000000000087805 */ /* 0x000fe4000001ff00 */
[----:B------:R-:W-:Y:S02]  /*23b0*/  CS2R R28, SRZ ;  /* 0x00000000001c7805 */ /* 0x000fe4000001ff00 */
[----:B------:R-:W-:Y:S02]  /*23c0*/  CS2R R10, SRZ ;  /* 0x00000000000a7805 */ /* 0x000fe4000001ff00 */
[----:B------:R-:W-:Y:S02]  /*23d0*/  VIMNMX R68, R68, 0x40, PT ;  /* 0x0000004044447848 */ /* 0x000fe40003fe0100 */
[----:B------:R-:W-:-:S02]  /*23e0*/  CS2R R14, SRZ ;  /* 0x00000000000e7805 */ /* 0x000fc4000001ff00 */
[----:B------:R-:W-:-:S13]  /*23f0*/  ISETP.GE.AND P4, PT, R19, R68, PT ;  /* 0x000000441300720c */ /* 0x000fda0003f86270 */
[----:B------:R-:W-:Y:S05]  /*2400*/  @P4 BRA `(.L_x_658) ;  /* 0x0000000000544947 */ /* 0x000fea0003800000 */
[----:B------:R-:W-:Y:S01]  /*2410*/  IMAD R6, R56, R45, RZ ;  /* 0x0000002d38067224 */ /* 0x000fe200078e02ff */
[----:B------:R-:W-:Y:S01]  /*2420*/  IADD3 R8, P3, R34, R4, RZ ;  /* 0x0000000422087210 */ /* 0x000fe20007f7e0ff */
[----:B------:R-:W-:Y:S01]  /*2430*/  IMAD.MOV.U32 R66, RZ, RZ, R38 ;  /* 0x000000ffff427224 */ /* 0x000fe200078e0026 */
[----:B------:R-:W-:Y:S01]  /*2440*/  ULDC.64 UR6, c[0x0][0x400] ;  /* 0x0001000000067ab9 */ /* 0x000fe20000000a00 */
[-C--:B------:R-:W-:Y:S01]  /*2450*/  IMAD R5, R72, R57.reuse, R6 ;  /* 0x0000003948057224 */ /* 0x080fe200078e0206 */
[----:B------:R-:W-:Y:S01]  /*2460*/  ULDC.64 UR4, c[0x0][0x3e8] ;  /* 0x0000fa0000047ab9 */ /* 0x000fe20000000a00 */
[----:B------:R-:W-:Y:S01]  /*2470*/  IMAD.WIDE.U32 R6, R45, R57, R66 ;  /* 0x000000392d067225 */ /* 0x000fe200078e0042 */
[----:B------:R-:W-:-:S03]  /*2480*/  CS2R R10, SRZ ;  /* 0x00000000000a7805 */ /* 0x000fc6000001ff00 */
[----:B------:R-:W-:Y:S01]  /*2490*/  IMAD.IADD R5, R7, 0x1, R5 ;  /* 0x0000000107057824 */ /* 0x000fe200078e0205 */
[----:B------:R-:W-:Y:S01]  /*24a0*/  LEA R50, P5, R6, UR6, 0x1 ;  /* 0x0000000606327c11 */ /* 0x000fe2000f8a08ff */
[----:B------:R-:W-:Y:S01]  /*24b0*/  IMAD.X R7, R75, 0x1, R62, P3 ;  /* 0x000000014b077824 */ /* 0x000fe200018e063e */
[----:B------:R-:W-:Y:S02]  /*24c0*/  LEA R4, P3, R8, UR4, 0x1 ;  /* 0x0000000408047c11 */ /* 0x000fe4000f8608ff */
[----:B------:R-:W-:Y:S02]  /*24d0*/  LEA.HI.X R51, R6, UR7, R5, 0x1, P5 ;  /* 0x0000000706337c11 */ /* 0x000fe4000a8f0c05 */
[----:B------:R-:W-:Y:S02]  /*24e0*/  LEA.HI.X R5, R8, UR5, R7, 0x1, P3 ;  /* 0x0000000508057c11 */ /* 0x000fe400098f0c07 */
[----:B------:R-:W-:Y:S02]  /*24f0*/  CS2R R8, SRZ ;  /* 0x0000000000087805 */ /* 0x000fe4000001ff00 */
[----:B------:R-:W-:-:S02]  /*2500*/  ISETP.GE.AND P5, PT, R186, R83, PT ;  /* 0x00000053ba00720c */ /* 0x000fc40003fa6270 */
[----:B------:R-:W-:-:S11]  /*2510*/  ISETP.GE.AND P3, PT, R190, R83, PT ;  /* 0x00000053be00720c */ /* 0x000fd60003f66270 */
[----:B------:R0:W5:Y:S04]  /*2520*/  @!P5 LDG.E.64 R28, desc[UR40][R4.64] ;  /* 0x00000028041cd981 */ /* 0x000168000c1e1b00 */
[----:B------:R0:W5:Y:S04]  /*2530*/  @!P3 LDG.E.64 R8, desc[UR40][R4.64+0x20] ;  /* 0x000020280408b981 */ /* 0x000168000c1e1b00 */
[----:B------:R0:W5:Y:S04]  /*2540*/  @!P5 LDG.E.64 R14, desc[UR40][R50.64] ;  /* 0x00000028320ed981 */ /* 0x000168000c1e1b00 */
[----:B------:R0:W5:Y:S02]  /*2550*/  @!P3 LDG.E.64 R10, desc[UR40][R50.64+0x20] ;  /* 0x00002028320ab981 */ /* 0x000164000c1e1b00 */
.L_x_658:
[----:B------:R-:W-:Y:S05]  /*2560*/  BSYNC B1 ;  /* 0x0000000000017941 */ /* 0x000fea0003800000 */
.L_x_657:
[----:B------:R-:W-:Y:S01]  /*2570*/  ISETP.NE.AND P3, PT, R184, 0x3, PT ;  /* 0x00000003b800780c */ /* 0x000fe20003f65270 */
[----:B0----5:R-:W-:Y:S02]  /*2580*/  IMAD.MOV.U32 R4, RZ, RZ, R8 ;  /* 0x000000ffff047224 */ /* 0x021fe400078e0008 */
[----:B------:R-:W-:Y:S02]  /*2590*/  IMAD.MOV.U32 R5, RZ, RZ, R9 ;  /* 0x000000ffff057224 */ /* 0x000fe400078e0009 */
[----:B------:R-:W-:Y:S01]  /*25a0*/  IMAD.MOV.U32 R6, RZ, RZ, R28 ;  /* 0x000000ffff067224 */ /* 0x000fe200078e001c */
[----:B------:R-:W-:Y:S01]  /*25b0*/  PRMT R82, R82, 0x5410, R4 ;  /* 0x0000541052527816 */ /* 0x000fe20000000004 */
        /* <DEDUP_REMOVED lines=9> */
[----:B------:R-:W-:-:S02]  /*2650*/  PRMT R86, R86, 0x5410, R5 ;  /* 0x0000541056567816 */ /* 0x000fc40000000005 */
[----:B------:R-:W-:Y:S02]  /*2660*/  PRMT R50, R50, 0x5410, R6 ;  /* 0x0000541032327816 */ /* 0x000fe40000000006 */
[----:B------:R-:W-:Y:S01]  /*2670*/  PRMT R72, R72, 0x5410, R7 ;  /* 0x0000541048487816 */ /* 0x000fe20000000007 */
[----:B------:R-:W-:Y:S06]  /*2680*/  @!P3 BRA `(.L_x_659) ;  /* 0x000000000004b947 */ /* 0x000fec0003800000 */
[----:B------:R-:W-:Y:S01]  /*2690*/  BPT.TRAP 0x1 ;  /* 0x000000040000795c */ /* 0x000fe20000300000 */
.L_x_659:
[----:B------:R-:W-:Y:S01]  /*26a0*/  IMAD R66, R22, 0x8, R2 ;  /* 0x0000000816427824 */ /* 0x000fe200078e0202 */
[----:B------:R-:W-:Y:S01]  /*26b0*/  SHF.L.U32 R75, R185, 0x1f, RZ ;  /* 0x0000001fb94b7819 */ /* 0x000fe200000006ff */
[----:B------:R-:W-:Y:S03]  /*26c0*/  BSSY B1, `(.L_x_660) ;  /* 0x0000003000017945 */ /* 0x000fe60003800000 */
[----:B------:R-:W0:Y:S02]  /*26d0*/  SYNCS.PHASECHK.TRANS64.TRYWAIT P5, [R66+URZ+0x28c90], R75 ;  /* 0x028c904b420075a7 */ /* 0x000e2400080a017f */
[----:B0-----:R-:W-:Y:S05]  /*26e0*/  @!P5 BRA `(.L_x_661) ;  /* 0x0000015000c0d947 */ /* 0x001fea0003800000 */
.L_x_949:
[----:B------:R-:W-:Y:S05]  /*26f0*/  BSYNC B1 ;  /* 0x0000000000017941 */ /* 0x000fea0003800000 */
.L_x_660:
[----:B------:R-:W-:Y:S05]  /*2700*/  @P4 BRA `(.L_x_662) ;  /* 0x0000001400004947 */ /* 0x000fea0003800000 */
[----:B------:R-:W-:Y:S04]  /*2710*/  BSSY B1, `(.L_x_663) ;  /* 0x0000036000017945 */ /* 0x000fe80003800000 */
[----:B------:R-:W-:Y:S05]  /*2720*/  @P0 BRA `(.L_x_664) ;  /* 0x0000000000d00947 */ /* 0x000fea0003800000 */
[----:B------:R1:W2:Y:S01]  /*2730*/  LDS.128 R4, [R31+0x22400] ;  /* 0x022400001f047984 */ /* 0x0002a20000000c00 */
[----:B------:R-:W-:Y:S01]  /*2740*/  ISETP.GE.AND P4, PT, R186, R83, PT ;  /* 0x00000053ba00720c */ /* 0x000fe20003f86270 */
[----:B------:R-:W-:-:S12]  /*2750*/  BSSY B2, `(.L_x_665) ;  /* 0x0000030000027945 */ /* 0x000fd80003800000 */
[----:B-1----:R-:W-:Y:S05]  /*2760*/  @P4 BRA `(.L_x_666) ;  /* 0x0000000000b84947 */ /* 0x002fea0003800000 */
[----:B------:R-:W-:Y:S01]  /*2770*/  SHF.R.U64 R31, R28, 0x10, R29 ;  /* 0x000000101c1f7819 */ /* 0x000fe2000000121d */
[C---:B--2---:R-:W-:Y:S01]  /*2780*/  IMAD.U32 R28, R7.reuse, 0x10000, RZ ;  /* 0x00010000071c7824 */ /* 0x044fe200078e00ff */
[--C-:B------:R-:W-:Y:S01]  /*2790*/  SHF.R.U64 R76, R14, 0x10, R15.reuse ;  /* 0x000000100e4c7819 */ /* 0x100fe2000000120f */
[----:B------:R-:W-:Y:S01]  /*27a0*/  IMAD.U32 R14, R6, 0x10000, RZ ;  /* 0x00010000060e7824 */ /* 0x000fe200078e00ff */
[----:B------:R-:W-:Y:S02]  /*27b0*/  SHF.R.U32.HI R78, RZ, 0x10, R15 ;  /* 0x00000010ff4e7819 */ /* 0x000fe4000001160f */
[----:B------:R-:W-:Y:S02]  /*27c0*/  SHF.R.U32.HI R51, RZ, 0x10, R29 ;  /* 0x00000010ff337819 */ /* 0x000fe4000001161d */
[----:B------:R-:W-:Y:S02]  /*27d0*/  PRMT R31, R50, 0x5410, R31 ;  /* 0x00005410321f7816 */ /* 0x000fe4000000001f */
[----:B------:R-:W-:-:S02]  /*27e0*/  LOP3.LUT R29, R7, 0xffff0000, RZ, 0xc0, !PT ;  /* 0xffff0000071d7812 */ /* 0x000fc400078ec0ff */
[----:B------:R-:W-:Y:S02]  /*27f0*/  PRMT R76, R50, 0x5432, R76 ;  /* 0x00005432324c7816 */ /* 0x000fe4000000004c */
[C---:B------:R-:W-:Y:S02]  /*2800*/  PRMT R78, R72.reuse, 0x5432, R78 ;  /* 0x00005432484e7816 */ /* 0x040fe4000000004e */
[----:B------:R-:W-:Y:S02]  /*2810*/  PRMT R51, R72, 0x5410, R51 ;  /* 0x0000541048337816 */ /* 0x000fe40000000033 */
[----:B------:R-:W-:Y:S01]  /*2820*/  LOP3.LUT R7, R5, 0xffff0000, RZ, 0xc0, !PT ;  /* 0xffff000005077812 */ /* 0x000fe200078ec0ff */
[----:B------:R-:W-:Y:S01]  /*2830*/  IMAD.U32 R79, R78, 0x10000, RZ ;  /* 0x000100004e4f7824 */ /* 0x000fe200078e00ff */
[----:B------:R-:W-:Y:S01]  /*2840*/  LOP3.LUT R50, R31, 0xffff0000, RZ, 0xc0, !PT ;  /* 0xffff00001f327812 */ /* 0x000fe200078ec0ff */
[----:B------:R-:W-:Y:S01]  /*2850*/  IMAD.U32 R72, R51, 0x10000, RZ ;  /* 0x0001000033487824 */ /* 0x000fe200078e00ff */
[----:B------:R-:W-:Y:S01]  /*2860*/  LOP3.LUT R15, R6, 0xffff0000, RZ, 0xc0, !PT ;  /* 0xffff0000060f7812 */ /* 0x000fe200078ec0ff */
[----:B------:R-:W-:Y:S01]  /*2870*/  IMAD.U32 R6, R5, 0x10000, RZ ;  /* 0x0001000005067824 */ /* 0x000fe200078e00ff */
[----:B------:R-:W-:Y:S01]  /*2880*/  LOP3.LUT R77, R76, 0xffff0000, RZ, 0xc0, !PT ;  /* 0xffff00004c4d7812 */ /* 0x000fe200078ec0ff */
[----:B------:R-:W-:Y:S01]  /*2890*/  FMUL.FTZ R80, R7, R50 ;  /* 0x0000003207507220 */ /* 0x000fe20000410000 */
[----:B------:R-:W-:Y:S01]  /*28a0*/  LOP3.LUT R78, R78, 0xffff0000, RZ, 0xc0, !PT ;  /* 0xffff00004e4e7812 */ /* 0x000fe200078ec0ff */
[----:B------:R-:W-:Y:S01]  /*28b0*/  IMAD.U32 R5, R4, 0x10000, RZ ;  /* 0x0001000004057824 */ /* 0x000fe200078e00ff */
[----:B------:R-:W-:Y:S01]  /*28c0*/  LOP3.LUT R51, R51, 0xffff0000, RZ, 0xc0, !PT ;  /* 0xffff000033337812 */ /* 0x000fe200078ec0ff */
[-C--:B------:R-:W-:Y:S01]  /*28d0*/  FMUL.FTZ R81, R7, R77.reuse ;  /* 0x0000004d07517220 */ /* 0x080fe20000410000 */
[----:B------:R-:W-:Y:S01]  /*28e0*/  FFMA.FTZ R80, R6, R77, R80 ;  /* 0x0000004d06507223 */ /* 0x000fe20000010050 */
[----:B------:R-:W-:Y:S01]  /*28f0*/  LOP3.LUT R4, R4, 0xffff0000, RZ, 0xc0, !PT ;  /* 0xffff000004047812 */ /* 0x000fe200078ec0ff */
[----:B------:R-:W-:Y:S01]  /*2900*/  FMUL.FTZ R7, R15, R79 ;  /* 0x0000004f0f077220 */ /* 0x000fe20000410000 */
[----:B------:R-:W-:Y:S01]  /*2910*/  FMUL.FTZ R77, R29, R78 ;  /* 0x0000004e1d4d7220 */ /* 0x000fe20000410000 */
[----:B------:R-:W-:Y:S01]  /*2920*/  FMUL.FTZ R15, R15, R72 ;  /* 0x000000480f0f7220 */ /* 0x000fe20000410000 */
[----:B------:R-:W-:-:S02]  /*2930*/  IMAD.U32 R76, R76, 0x10000, RZ ;  /* 0x000100004c4c7824 */ /* 0x000fc400078e00ff */
[-C--:B------:R-:W-:Y:S01]  /*2940*/  FMUL.FTZ R29, R29, R51.reuse ;  /* 0x000000331d1d7220 */ /* 0x080fe20000410000 */
[----:B------:R-:W-:Y:S02]  /*2950*/  IMAD.U32 R31, R31, 0x10000, RZ ;  /* 0x000100001f1f7824 */ /* 0x000fe400078e00ff */
[----:B------:R-:W-:Y:S01]  /*2960*/  FFMA.FTZ R81, R6, R50, -R81 ;  /* 0x0000003206517223 */ /* 0x000fe20000010851 */
[----:B------:R-:W-:Y:S01]  /*2970*/  FFMA.FTZ R72, R14, R72, -R7 ;  /* 0x000000480e487223 */ /* 0x000fe20000010807 */
[----:B------:R-:W-:Y:S01]  /*2980*/  FFMA.FTZ R77, R28, R51, -R77 ;  /* 0x000000331c4d7223 */ /* 0x000fe2000001084d */
[----:B------:R-:W-:Y:S01]  /*2990*/  FFMA.FTZ R15, R14, R79, R15 ;  /* 0x0000004f0e0f7223 */ /* 0x000fe2000001000f */
[C---:B------:R-:W-:Y:S01]  /*29a0*/  FMUL.FTZ R6, R4.reuse, R76 ;  /* 0x0000004c04067220 */ /* 0x040fe20000410000 */
[-C--:B------:R-:W-:Y:S01]  /*29b0*/  FMUL.FTZ R7, R4, R31.reuse ;  /* 0x0000001f04077220 */ /* 0x080fe20000410000 */
[----:B------:R-:W-:Y:S02]  /*29c0*/  FFMA.FTZ R28, R28, R78, R29 ;  /* 0x0000004e1c1c7223 */ /* 0x000fe4000001001d */
[C---:B------:R-:W-:Y:S01]  /*29d0*/  FFMA.FTZ R6, R5.reuse, R31, -R6 ;  /* 0x0000001f05067223 */ /* 0x040fe20000010806 */
[----:B------:R-:W-:Y:S01]  /*29e0*/  FFMA.FTZ R7, R5, R76, R7 ;  /* 0x0000004c05077223 */ /* 0x000fe20000010007 */
[----:B------:R-:W-:-:S02]  /*29f0*/  F2FP.BF16.F32.PACK_AB R15, R15, R72 ;  /* 0x000000480f0f723e */ /* 0x000fc400000010ff */
[----:B------:R-:W-:Y:S02]  /*2a00*/  F2FP.BF16.F32.PACK_AB R28, R28, R77 ;  /* 0x0000004d1c1c723e */ /* 0x000fe400000010ff */
[----:B------:R-:W-:Y:S01]  /*2a10*/  F2FP.BF16.F32.PACK_AB R4, R7, R6 ;  /* 0x000000060704723e */ /* 0x000fe200000010ff */
[----:B------:R-:W-:Y:S01]  /*2a20*/  IMAD.MOV.U32 R6, RZ, RZ, R15 ;  /* 0x000000ffff067224 */ /* 0x000fe200078e000f */
[----:B------:R-:W-:Y:S01]  /*2a30*/  F2FP.BF16.F32.PACK_AB R5, R80, R81 ;  /* 0x000000515005723e */ /* 0x000fe200000010ff */
[----:B------:R-:W-:-:S07]  /*2a40*/  IMAD.MOV.U32 R7, RZ, RZ, R28 ;  /* 0x000000ffff077224 */ /* 0x000fce00078e001c */
.L_x_666:
[----:B------:R-:W-:Y:S05]  /*2a50*/  BSYNC B2 ;  /* 0x0000000000027941 */ /* 0x000fea0003800000 */
.L_x_665:
[----:B--2---:R1:W-:Y:S02]  /*2a60*/  STG.E.128 desc[UR40][R12.64], R4 ;  /* 0x000000040c007986 */ /* 0x0043e4000c101d28 */
.L_x_664:
[----:B------:R-:W-:Y:S05]  /*2a70*/  BSYNC B1 ;  /* 0x0000000000017941 */ /* 0x000fea0003800000 */
.L_x_663:
[----:B------:R-:W-:Y:S05]  /*2a80*/  @P1 BRA `(.L_x_662) ;  /* 0x0000001000201947 */ /* 0x000fea0003800000 */
[----:B-1----:R-:W-:Y:S01]  /*2a90*/  IMAD.MOV.U32 R5, RZ, RZ, 0x20 ;  /* 0x00000020ff057424 */ /* 0x002fe200078e00ff */
[----:B------:R-:W-:Y:S01]  /*2aa0*/  LOP3.LUT P4, RZ, R188, 0x4, RZ, 0xc0, !PT ;  /* 0x00000004bcff7812 */ /* 0x000fe2000788c0ff */
[----:B------:R-:W-:Y:S03]  /*2ab0*/  BSSY B1, `(.L_x_667) ;  /* 0x0000035000017945 */ /* 0x000fe60003800000 */
[----:B------:R-:W-:Y:S02]  /*2ac0*/  SEL R5, R5, 0xffffffe0, !P4 ;  /* 0xffffffe005057807 */ /* 0x000fe40006000000 */
[----:B------:R-:W-:Y:S02]  /*2ad0*/  ISETP.GE.AND P4, PT, R190, R83, PT ;  /* 0x00000053be00720c */ /* 0x000fe40003f86270 */
[----:B------:R-:W-:-:S05]  /*2ae0*/  IADD3 R5, R5, R61, R30 ;  /* 0x0000003d05057210 */ /* 0x000fca0007ffe01e */
[----:B------:R-:W-:-:S06]  /*2af0*/  IMAD R4, R5, 0x2, R2 ;  /* 0x0000000205047824 */ /* 0x000fcc00078e0202 */
[----:B------:R-:W1:Y:S01]  /*2b00*/  LDS.128 R4, [R4+0x22400] ;  /* 0x0224000004047984 */ /* 0x000e620000000c00 */
[----:B------:R-:W-:Y:S05]  /*2b10*/  @P4 BRA `(.L_x_668) ;  /* 0x0000000000b84947 */ /* 0x000fea0003800000 */
[----:B------:R-:W-:Y:S01]  /*2b20*/  SHF.R.U64 R14, R8, 0x10, R9 ;  /* 0x00000010080e7819 */ /* 0x000fe20000001209 */
[----:B-1----:R-:W-:Y:S01]  /*2b30*/  IMAD.U32 R8, R6, 0x10000, RZ ;  /* 0x0001000006087824 */ /* 0x002fe200078e00ff */
[--C-:B------:R-:W-:Y:S01]  /*2b40*/  SHF.R.U64 R30, R10, 0x10, R11.reuse ;  /* 0x000000100a1e7819 */ /* 0x100fe2000000120b */
[----:B------:R-:W-:Y:S01]  /*2b50*/  IMAD.U32 R10, R7, 0x10000, RZ ;  /* 0x00010000070a7824 */ /* 0x000fe200078e00ff */
[----:B------:R-:W-:Y:S02]  /*2b60*/  SHF.R.U32.HI R50, RZ, 0x10, R11 ;  /* 0x00000010ff327819 */ /* 0x000fe4000001160b */
[----:B------:R-:W-:Y:S02]  /*2b70*/  SHF.R.U32.HI R28, RZ, 0x10, R9 ;  /* 0x00000010ff1c7819 */ /* 0x000fe40000011609 */
[----:B------:R-:W-:Y:S02]  /*2b80*/  PRMT R14, R82, 0x5432, R14 ;  /* 0x00005432520e7816 */ /* 0x000fe4000000000e */
[----:B------:R-:W-:-:S02]  /*2b90*/  PRMT R30, R85, 0x5432, R30 ;  /* 0x00005432551e7816 */ /* 0x000fc4000000001e */
[----:B------:R-:W-:Y:S02]  /*2ba0*/  PRMT R50, R86, 0x5432, R50 ;  /* 0x0000543256327816 */ /* 0x000fe40000000032 */
[----:B------:R-:W-:Y:S02]  /*2bb0*/  PRMT R28, R84, 0x5432, R28 ;  /* 0x00005432541c7816 */ /* 0x000fe4000000001c */
[----:B------:R-:W-:Y:S01]  /*2bc0*/  LOP3.LUT R11, R7, 0xffff0000, RZ, 0xc0, !PT ;  /* 0xffff0000070b7812 */ /* 0x000fe200078ec0ff */
[----:B------:R-:W-:Y:S01]  /*2bd0*/  IMAD.U32 R51, R50, 0x10000, RZ ;  /* 0x0001000032337824 */ /* 0x000fe200078e00ff */
[----:B------:R-:W-:Y:S01]  /*2be0*/  LOP3.LUT R7, R5, 0xffff0000, RZ, 0xc0, !PT ;  /* 0xffff000005077812 */ /* 0x000fe200078ec0ff */
[----:B------:R-:W-:Y:S01]  /*2bf0*/  IMAD.U32 R29, R28, 0x10000, RZ ;  /* 0x000100001c1d7824 */ /* 0x000fe200078e00ff */
[C---:B------:R-:W-:Y:S01]  /*2c00*/  LOP3.LUT R31, R30.reuse, 0xffff0000, RZ, 0xc0, !PT ;  /* 0xffff00001e1f7812 */ /* 0x040fe200078ec0ff */
[----:B------:R-:W-:Y:S01]  /*2c10*/  IMAD.U32 R30, R30, 0x10000, RZ ;  /* 0x000100001e1e7824 */ /* 0x000fe200078e00ff */
[C---:B------:R-:W-:Y:S01]  /*2c20*/  LOP3.LUT R15, R14.reuse, 0xffff0000, RZ, 0xc0, !PT ;  /* 0xffff00000e0f7812 */ /* 0x040fe200078ec0ff */
[----:B------:R-:W-:Y:S01]  /*2c30*/  IMAD.U32 R14, R14, 0x10000, RZ ;  /* 0x000100000e0e7824 */ /* 0x000fe200078e00ff */
[----:B------:R-:W-:Y:S01]  /*2c40*/  LOP3.LUT R9, R6, 0xffff0000, RZ, 0xc0, !PT ;  /* 0xffff000006097812 */ /* 0x000fe200078ec0ff */
[C---:B------:R-:W-:Y:S01]  /*2c50*/  FMUL.FTZ R77, R7.reuse, R31 ;  /* 0x0000001f074d7220 */ /* 0x040fe20000410000 */
[----:B------:R-:W-:Y:S01]  /*2c60*/  LOP3.LUT R50, R50, 0xffff0000, RZ, 0xc0, !PT ;  /* 0xffff000032327812 */ /* 0x000fe200078ec0ff */
[----:B------:R-:W-:Y:S01]  /*2c70*/  FMUL.FTZ R72, R7, R15 ;  /* 0x0000000f07487220 */ /* 0x000fe20000410000 */
[----:B------:R-:W-:Y:S01]  /*2c80*/  LOP3.LUT R28, R28, 0xffff0000, RZ, 0xc0, !PT ;  /* 0xffff00001c1c7812 */ /* 0x000fe200078ec0ff */
[C---:B------:R-:W-:Y:S01]  /*2c90*/  FMUL.FTZ R7, R9.reuse, R51 ;  /* 0x0000003309077220 */ /* 0x040fe20000410000 */
[----:B------:R-:W-:Y:S01]  /*2ca0*/  FMUL.FTZ R9, R9, R29 ;  /* 0x0000001d09097220 */ /* 0x000fe20000410000 */
[----:B------:R-:W-:-:S02]  /*2cb0*/  IMAD.U32 R6, R5, 0x10000, RZ ;  /* 0x0001000005067824 */ /* 0x000fc400078e00ff */
[----:B------:R-:W-:Y:S01]  /*2cc0*/  FFMA.FTZ R29, R8, R29, -R7 ;  /* 0x0000001d081d7223 */ /* 0x000fe20000010807 */
[----:B------:R-:W-:Y:S02]  /*2cd0*/  IMAD.U32 R5, R4, 0x10000, RZ ;  /* 0x0001000004057824 */ /* 0x000fe400078e00ff */
[----:B------:R-:W-:Y:S01]  /*2ce0*/  FFMA.FTZ R8, R8, R51, R9 ;  /* 0x0000003308087223 */ /* 0x000fe20000010009 */
[----:B------:R-:W-:Y:S01]  /*2cf0*/  LOP3.LUT R4, R4, 0xffff0000, RZ, 0xc0, !PT ;  /* 0xffff000004047812 */ /* 0x000fe200078ec0ff */
[C---:B------:R-:W-:Y:S01]  /*2d00*/  FMUL.FTZ R9, R11.reuse, R50 ;  /* 0x000000320b097220 */ /* 0x040fe20000410000 */
[-C--:B------:R-:W-:Y:S01]  /*2d10*/  FMUL.FTZ R11, R11, R28.reuse ;  /* 0x0000001c0b0b7220 */ /* 0x080fe20000410000 */
[C---:B------:R-:W-:Y:S01]  /*2d20*/  FFMA.FTZ R77, R6.reuse, R15, -R77 ;  /* 0x0000000f064d7223 */ /* 0x040fe2000001084d */
[----:B------:R-:W-:Y:S01]  /*2d30*/  FFMA.FTZ R72, R6, R31, R72 ;  /* 0x0000001f06487223 */ /* 0x000fe20000010048 */
[----:B------:R-:W-:Y:S01]  /*2d40*/  FFMA.FTZ R9, R10, R28, -R9 ;  /* 0x0000001c0a097223 */ /* 0x000fe20000010809 */
[C---:B------:R-:W-:Y:S01]  /*2d50*/  FMUL.FTZ R6, R4.reuse, R30 ;  /* 0x0000001e04067220 */ /* 0x040fe20000410000 */
[----:B------:R-:W-:Y:S01]  /*2d60*/  FMUL.FTZ R7, R4, R14 ;  /* 0x0000000e04077220 */ /* 0x000fe20000410000 */
[----:B------:R-:W-:Y:S01]  /*2d70*/  FFMA.FTZ R10, R10, R50, R11 ;  /* 0x000000320a0a7223 */ /* 0x000fe2000001000b */
[----:B------:R-:W-:Y:S01]  /*2d80*/  F2FP.BF16.F32.PACK_AB R8, R8, R29 ;  /* 0x0000001d0808723e */ /* 0x000fe200000010ff */
[C---:B------:R-:W-:Y:S01]  /*2d90*/  FFMA.FTZ R6, R5.reuse, R14, -R6 ;  /* 0x0000000e05067223 */ /* 0x040fe20000010806 */
[----:B------:R-:W-:Y:S01]  /*2da0*/  FFMA.FTZ R7, R5, R30, R7 ;  /* 0x0000001e05077223 */ /* 0x000fe20000010007 */
[----:B------:R-:W-:-:S02]  /*2db0*/  F2FP.BF16.F32.PACK_AB R5, R72, R77 ;  /* 0x0000004d4805723e */ /* 0x000fc400000010ff */
[----:B------:R-:W-:Y:S02]  /*2dc0*/  F2FP.BF16.F32.PACK_AB R9, R10, R9 ;  /* 0x000000090a09723e */ /* 0x000fe400000010ff */
[----:B------:R-:W-:Y:S01]  /*2dd0*/  F2FP.BF16.F32.PACK_AB R4, R7, R6 ;  /* 0x000000060704723e */ /* 0x000fe200000010ff */
[----:B------:R-:W-:Y:S02]  /*2de0*/  IMAD.MOV.U32 R6, RZ, RZ, R8 ;  /* 0x000000ffff067224 */ /* 0x000fe400078e0008 */
[----:B------:R-:W-:-:S07]  /*2df0*/  IMAD.MOV.U32 R7, RZ, RZ, R9 ;  /* 0x000000ffff077224 */ /* 0x000fce00078e0009 */
.L_x_668:
[----:B------:R-:W-:Y:S05]  /*2e00*/  BSYNC B1 ;  /* 0x0000000000017941 */ /* 0x000fea0003800000 */
.L_x_667:
[----:B-1----:R1:W-:Y:S01]  /*2e10*/  STG.E.128 desc[UR40][R12.64+0x40], R4 ;  /* 0x000040040c007986 */ /* 0x0023e2000c101d28 */
[----:B------:R-:W-:Y:S05]  /*2e20*/  BRA `(.L_x_662) ;  /* 0x0000000c00387947 */ /* 0x000fea0003800000 */
.L_x_656:
[----:B------:R-:W-:Y:S01]  /*2e30*/  IMAD R68, R45, -0x40, R46 ;  /* 0xffffffc02d447824 */ /* 0x000fe200078e022e */
[----:B------:R-:W-:-:S04]  /*2e40*/  ISETP.GE.AND P4, PT, R16, R83, PT ;  /* 0x000000531000720c */ /* 0x000fc80003f86270 */
[----:B------:R-:W-:-:S04]  /*2e50*/  VIMNMX R68, R68, 0x40, PT ;  /* 0x0000004044447848 */ /* 0x000fc80003fe0100 */
[----:B------:R-:W-:-:S13]  /*2e60*/  ISETP.GE.OR P3, PT, R19, R68, P4 ;  /* 0x000000441300720c */ /* 0x000fda0002766670 */
[----:B------:R-:W0:Y:S01]  /*2e70*/  @!P3 LDC.64 R12, c[0x0][0x3e8] ;  /* 0x0000fa00ff0cbb82 */ /* 0x000e220000000a00 */
[----:B------:R-:W-:Y:S01]  /*2e80*/  @!P3 IADD3 R6, P5, R36, R4, RZ ;  /* 0x000000042406b210 */ /* 0x000fe20007fbe0ff */
[----:B------:R-:W-:Y:S02]  /*2e90*/  @!P3 IMAD R4, R56, R45, RZ ;  /* 0x0000002d3804b224 */ /* 0x000fe400078e02ff */
[----:B------:R-:W-:Y:S02]  /*2ea0*/  @!P3 IMAD.MOV.U32 R5, RZ, RZ, R69 ;  /* 0x000000ffff05b224 */ /* 0x000fe400078e0045 */
[----:B------:R-:W-:Y:S02]  /*2eb0*/  @!P3 IMAD R11, R72, R57, R4 ;  /* 0x00000039480bb224 */ /* 0x000fe400078e0204 */
[----:B------:R-:W1:Y:S01]  /*2ec0*/  @!P3 LDC.64 R8, c[0x0][0x400] ;  /* 0x00010000ff08bb82 */ /* 0x000e620000000a00 */
[----:B------:R-:W-:Y:S02]  /*2ed0*/  @!P3 IMAD.MOV.U32 R4, RZ, RZ, R40 ;  /* 0x000000ffff04b224 */ /* 0x000fe400078e0028 */
[----:B------:R-:W-:-:S02]  /*2ee0*/  @!P3 IMAD.X R7, R75, 0x1, R63, P5 ;  /* 0x000000014b07b824 */ /* 0x000fc400028e063f */
[----:B------:R-:W-:Y:S01]  /*2ef0*/  @!P3 IMAD.WIDE.U32 R28, R45, R57, R4 ;  /* 0x000000392d1cb225 */ /* 0x000fe200078e0004 */
[----:B------:R-:W-:-:S03]  /*2f00*/  CS2R R4, SRZ ;  /* 0x0000000000047805 */ /* 0x000fc6000001ff00 */
[----:B------:R-:W-:Y:S01]  /*2f10*/  @!P3 IMAD.IADD R29, R11, 0x1, R29 ;  /* 0x000000010b1db824 */ /* 0x000fe200078e021d */
[----:B0-----:R-:W-:-:S04]  /*2f20*/  @!P3 LEA R12, P5, R6, R12, 0x1 ;  /* 0x0000000c060cb211 */ /* 0x001fc800078a08ff */
[----:B------:R-:W-:Y:S02]  /*2f30*/  @!P3 LEA.HI.X R13, R6, R13, R7, 0x1, P5 ;  /* 0x0000000d060db211 */ /* 0x000fe400028f0c07 */
[----:B------:R-:W-:Y:S02]  /*2f40*/  CS2R R6, SRZ ;  /* 0x0000000000067805 */ /* 0x000fe4000001ff00 */
[C---:B-1----:R-:W-:Y:S02]  /*2f50*/  @!P3 LEA R76, P5, R28.reuse, R8, 0x1 ;  /* 0x000000081c4cb211 */ /* 0x042fe400078a08ff */
[----:B------:R-:W-:Y:S02]  /*2f60*/  CS2R R10, SRZ ;  /* 0x00000000000a7805 */ /* 0x000fe4000001ff00 */
[----:B------:R-:W2:Y:S01]  /*2f70*/  @!P3 LDG.E.128 R4, desc[UR40][R12.64] ;  /* 0x000000280c04b981 */ /* 0x000ea2000c1e1d00 */
[----:B------:R-:W-:Y:S02]  /*2f80*/  @!P3 LEA.HI.X R77, R28, R9, R29, 0x1, P5 ;  /* 0x000000091c4db211 */ /* 0x000fe400028f0c1d */
[----:B------:R-:W-:-:S06]  /*2f90*/  CS2R R8, SRZ ;  /* 0x0000000000087805 */ /* 0x000fcc000001ff00 */
[----:B------:R-:W3:Y:S01]  /*2fa0*/  @!P3 LDG.E.128 R8, desc[UR40][R76.64] ;  /* 0x000000284c08b981 */ /* 0x000ee2000c1e1d00 */
[----:B------:R-:W-:Y:S01]  /*2fb0*/  ISETP.NE.AND P3, PT, R184, 0x3, PT ;  /* 0x00000003b800780c */ /* 0x000fe20003f65270 */
[----:B--2---:R-:W-:Y:S02]  /*2fc0*/  IMAD.MOV.U32 R28, RZ, RZ, R6 ;  /* 0x000000ffff1c7224 */ /* 0x004fe400078e0006 */
[----:B------:R-:W-:Y:S02]  /*2fd0*/  IMAD.MOV.U32 R29, RZ, RZ, R7 ;  /* 0x000000ffff1d7224 */ /* 0x000fe400078e0007 */
[----:B------:R-:W-:Y:S02]  /*2fe0*/  IMAD.MOV.U32 R31, RZ, RZ, R4 ;  /* 0x000000ffff1f7224 */ /* 0x000fe400078e0004 */
[----:B------:R-:W-:Y:S01]  /*2ff0*/  IMAD.MOV.U32 R66, RZ, RZ, R5 ;  /* 0x000000ffff427224 */ /* 0x000fe200078e0005 */
[----:B------:R-:W-:Y:S01]  /*3000*/  PRMT R92, R92, 0x5410, R29 ;  /* 0x000054105c5c7816 */ /* 0x000fe2000000001d */
[----:B---3--:R-:W-:Y:S01]  /*3010*/  IMAD.MOV.U32 R12, RZ, RZ, R10 ;  /* 0x000000ffff0c7224 */ /* 0x008fe200078e000a */
[----:B------:R-:W-:Y:S01]  /*3020*/  PRMT R90, R28, 0x5410, R31 ;  /* 0x000054101c5a7816 */ /* 0x000fe2000000001f */
[----:B------:R-:W-:Y:S01]  /*3030*/  IMAD.MOV.U32 R13, RZ, RZ, R11 ;  /* 0x000000ffff0d7224 */ /* 0x000fe200078e000b */
[----:B------:R-:W-:Y:S01]  /*3040*/  PRMT R93, R93, 0x5410, R66 ;  /* 0x000054105d5d7816 */ /* 0x000fe20000000042 */
[----:B------:R-:W-:Y:S01]  /*3050*/  IMAD.MOV.U32 R28, RZ, RZ, R8 ;  /* 0x000000ffff1c7224 */ /* 0x000fe200078e0008 */
[----:B------:R-:W-:Y:S01]  /*3060*/  PRMT R92, R12, 0x7610, R92 ;  /* 0x000076100c5c7816 */ /* 0x000fe2000000005c */
[----:B------:R-:W-:Y:S01]  /*3070*/  IMAD.MOV.U32 R29, RZ, RZ, R9 ;  /* 0x000000ffff1d7224 */ /* 0x000fe200078e0009 */
[----:B------:R-:W-:-:S04]  /*3080*/  PRMT R93, R13, 0x7610, R93 ;  /* 0x000076100d5d7816 */ /* 0x000fc8000000005d */
[----:B------:R-:W-:Y:S01]  /*3090*/  PRMT R84, R28, 0x5410, R29 ;  /* 0x000054101c547816 */ /* 0x000fe2000000001d */
[----:B------:R-:W-:Y:S06]  /*30a0*/  @!P3 BRA `(.L_x_669) ;  /* 0x000000000004b947 */ /* 0x000fec0003800000 */
[----:B------:R-:W-:Y:S01]  /*30b0*/  BPT.TRAP 0x1 ;  /* 0x000000040000795c */ /* 0x000fe20000300000 */
.L_x_669:
[----:B------:R-:W-:Y:S01]  /*30c0*/  IMAD R66, R22, 0x8, R2 ;  /* 0x0000000816427824 */ /* 0x000fe200078e0202 */
[----:B------:R-:W-:Y:S01]  /*30d0*/  SHF.L.U32 R75, R185, 0x1f, RZ ;  /* 0x0000001fb94b7819 */ /* 0x000fe200000006ff */
[----:B------:R-:W-:Y:S03]  /*30e0*/  BSSY B1, `(.L_x_670) ;  /* 0x0000003000017945 */ /* 0x000fe60003800000 */
[----:B------:R-:W0:Y:S02]  /*30f0*/  SYNCS.PHASECHK.TRANS64.TRYWAIT P5, [R66+URZ+0x28c90], R75 ;  /* 0x028c904b420075a7 */ /* 0x000e2400080a017f */
[----:B0-----:R-:W-:Y:S05]  /*3100*/  @!P5 BRA `(.L_x_671) ;  /* 0x00000148004cd947 */ /* 0x001fea0003800000 */
.L_x_950:
[----:B------:R-:W-:Y:S05]  /*3110*/  BSYNC B1 ;  /* 0x0000000000017941 */ /* 0x000fea0003800000 */
.L_x_670:
[----:B------:R-:W-:Y:S01]  /*3120*/  ISETP.GE.OR P5, PT, R19, R68, P0 ;  /* 0x000000441300720c */ /* 0x000fe200007a6670 */
[----:B------:R-:W-:Y:S01]  /*3130*/  ULDC.64 UR4, c[0x0][0x300] ;  /* 0x0000c00000047ab9 */ /* 0x000fe20000000a00 */
[----:B------:R-:W-:Y:S02]  /*3140*/  IMAD.MOV.U32 R76, RZ, RZ, R14 ;  /* 0x000000ffff4c7224 */ /* 0x000fe400078e000e */
[----:B------:R-:W-:Y:S02]  /*3150*/  IMAD R12, R3, UR4, RZ ;  /* 0x00000004030c7c24 */ /* 0x000fe4000f8e02ff */
[----:B------:R-:W-:Y:S02]  /*3160*/  IMAD.MOV.U32 R77, RZ, RZ, R78 ;  /* 0x000000ffff4d7224 */ /* 0x000fe400078e004e */
[C---:B------:R-:W-:Y:S02]  /*3170*/  IMAD R81, R19.reuse, UR5, R12 ;  /* 0x0000000513517c24 */ /* 0x040fe4000f8e020c */
[----:B------:R-:W-:-:S03]  /*3180*/  IMAD.WIDE.U32 R76, R19, UR4, R76 ;  /* 0x00000004134c7c25 */ /* 0x000fc6000f8e004c */
[----:B------:R-:W-:Y:S05]  /*3190*/  @P5 BRA `(.L_x_662) ;  /* 0x00000008005c5947 */ /* 0x000fea0003800000 */
[----:B------:R-:W1:Y:S01]  /*31a0*/  LDC R83, c[0x0][0x2f4] ;  /* 0x0000bd00ff537b82 */ /* 0x000e620000000800 */
[----:B------:R-:W-:Y:S01]  /*31b0*/  IMAD.IADD R81, R81, 0x1, R77 ;  /* 0x0000000151517824 */ /* 0x000fe200078e024d */
[----:B------:R-:W-:Y:S01]  /*31c0*/  IADD3 R79, P5, P6, R20, R76, R65 ;  /* 0x0000004c144f7210 */ /* 0x000fe20007ebe041 */
[----:B------:R-:W-:Y:S03]  /*31d0*/  BSSY B1, `(.L_x_672) ;  /* 0x0000071000017945 */ /* 0x000fe60003800000 */
[----:B------:R-:W-:Y:S02]  /*31e0*/  IADD3.X R80, R26, R81, R71, P5, P6 ;  /* 0x000000511a507210 */ /* 0x000fe40002fec447 */
[----:B------:R-:W-:Y:S02]  /*31f0*/  ISETP.NE.AND P6, PT, R70, RZ, PT ;  /* 0x000000ff4600720c */ /* 0x000fe40003fc5270 */
[----:B------:R-:W-:-:S04]  /*3200*/  LEA R78, P5, R79, R50, 0x1 ;  /* 0x000000324f4e7211 */ /* 0x000fc800078a08ff */
[----:B------:R-:W-:Y:S01]  /*3210*/  LEA.HI.X R79, R79, R51, R80, 0x1, P5 ;  /* 0x000000334f4f7211 */ /* 0x000fe200028f0c50 */
[----:B-1----:R-:W-:-:S05]  /*3220*/  IMAD.IADD R13, R83, 0x1, -R60 ;  /* 0x00000001530d7824 */ /* 0x002fca00078e0a3c */
[----:B------:R-:W-:-:S04]  /*3230*/  SEL R13, R60, R13, !P6 ;  /* 0x0000000d3c0d7207 */ /* 0x000fc80007000000 */
[----:B------:R-:W-:-:S04]  /*3240*/  SHF.R.S32.HI R12, RZ, 0x1f, R13 ;  /* 0x0000001fff0c7819 */ /* 0x000fc8000001140d */
[----:B------:R-:W-:-:S04]  /*3250*/  LEA.HI R12, R12, R13, RZ, 0x4 ;  /* 0x0000000d0c0c7211 */ /* 0x000fc800078f20ff */
[----:B------:R-:W-:-:S04]  /*3260*/  SHF.R.S32.HI R13, RZ, 0x4, R12 ;  /* 0x00000004ff0d7819 */ /* 0x000fc8000001140c */
[----:B------:R-:W-:-:S05]  /*3270*/  LEA.HI.SX32 R13, R48, R13, 0x1d ;  /* 0x0000000d300d7211 */ /* 0x000fca00078feaff */
[----:B------:R-:W-:-:S05]  /*3280*/  IMAD.SHL.U32 R72, R13, 0x8, RZ ;  /* 0x000000080d487824 */ /* 0x000fca00078e00ff */
[----:B------:R-:W-:-:S04]  /*3290*/  LOP3.LUT R13, R55, 0x38, R72, 0xf8, !PT ;  /* 0x00000038370d7812 */ /* 0x000fc800078ef848 */
[----:B------:R-:W-:-:S05]  /*32a0*/  LOP3.LUT R13, R13, R58, RZ, 0x3c, !PT ;  /* 0x0000003a0d0d7212 */ /* 0x000fca00078e3cff */
[----:B------:R-:W-:Y:S02]  /*32b0*/  IMAD R15, R192, 0x200, R13 ;  /* 0x00000200c00f7824 */ /* 0x000fe400078e020d */
[----:B------:R-:W-:Y:S02]  /*32c0*/  IMAD.IADD R13, R64, 0x1, R30 ;  /* 0x00000001400d7824 */ /* 0x000fe400078e021e */
[----:B------:R-:W-:Y:S02]  /*32d0*/  IMAD.IADD R15, R30, 0x1, R15 ;  /* 0x000000011e0f7824 */ /* 0x000fe400078e020f */
[--C-:B------:R-:W-:Y:S02]  /*32e0*/  IMAD R13, R13, 0x2, R2.reuse ;  /* 0x000000020d0d7824 */ /* 0x100fe400078e0202 */
[----:B------:R-:W-:-:S04]  /*32f0*/  IMAD R28, R15, 0x2, R2 ;  /* 0x000000020f1c7824 */ /* 0x000fc800078e0202 */
[----:B------:R-:W1:Y:S04]  /*3300*/  LDS.128 R12, [R13+0x22400] ;  /* 0x022400000d0c7984 */ /* 0x000e680000000c00 */
[----:B------:R-:W2:Y:S01]  /*3310*/  LDS.128 R28, [R28+0x22400] ;  /* 0x022400001c1c7984 */ /* 0x000ea20000000c00 */
[----:B------:R-:W-:Y:S05]  /*3320*/  @P4 BRA `(.L_x_673) ;  /* 0x00000004006c4947 */ /* 0x000fea0003800000 */
[----:B------:R-:W-:Y:S02]  /*3330*/  SHF.R.U32.HI R82, RZ, 0x10, R5 ;  /* 0x00000010ff527819 */ /* 0x000fe40000011605 */
[----:B------:R-:W-:Y:S02]  /*3340*/  SHF.R.U32.HI R88, RZ, 0x10, R9 ;  /* 0x00000010ff587819 */ /* 0x000fe40000011609 */
[----:B------:R-:W-:Y:S01]  /*3350*/  SHF.R.U64 R80, R4, 0x10, R5 ;  /* 0x0000001004507819 */ /* 0x000fe20000001205 */
[----:B-1----:R-:W-:Y:S01]  /*3360*/  IMAD.U32 R5, R13, 0x10000, RZ ;  /* 0x000100000d057824 */ /* 0x002fe200078e00ff */
[----:B------:R-:W-:Y:S01]  /*3370*/  SHF.R.U64 R85, R6, 0x10, R7 ;  /* 0x0000001006557819 */ /* 0x000fe20000001207 */
[----:B------:R-:W-:Y:S01]  /*3380*/  IMAD.U32 R4, R12, 0x10000, RZ ;  /* 0x000100000c047824 */ /* 0x000fe200078e00ff */
[----:B------:R-:W-:Y:S01]  /*3390*/  SHF.R.U64 R87, R8, 0x10, R9 ;  /* 0x0000001008577819 */ /* 0x000fe20000001209 */
[----:B------:R-:W-:Y:S01]  /*33a0*/  IMAD.U32 R8, R15, 0x10000, RZ ;  /* 0x000100000f087824 */ /* 0x000fe200078e00ff */
[----:B------:R-:W-:-:S02]  /*33b0*/  PRMT R82, R93, 0x5432, R82 ;  /* 0x000054325d527816 */ /* 0x000fc40000000052 */
[----:B------:R-:W-:Y:S02]  /*33c0*/  PRMT R88, R84, 0x5432, R88 ;  /* 0x0000543254587816 */ /* 0x000fe40000000058 */
[----:B------:R-:W-:Y:S02]  /*33d0*/  SHF.R.U32.HI R91, RZ, 0x10, R11 ;  /* 0x00000010ff5b7819 */ /* 0x000fe4000001160b */
[----:B------:R-:W-:Y:S01]  /*33e0*/  SHF.R.U32.HI R86, RZ, 0x10, R7 ;  /* 0x00000010ff567819 */ /* 0x000fe20000011607 */
[----:B------:R-:W-:Y:S01]  /*33f0*/  IMAD.U32 R7, R14, 0x10000, RZ ;  /* 0x000100000e077824 */ /* 0x000fe200078e00ff */
[----:B------:R-:W-:Y:S01]  /*3400*/  SHF.R.U64 R89, R10, 0x10, R11 ;  /* 0x000000100a597819 */ /* 0x000fe2000000120b */
[----:B--2---:R-:W-:Y:S01]  /*3410*/  IMAD.U32 R11, R29, 0x10000, RZ ;  /* 0x000100001d0b7824 */ /* 0x004fe200078e00ff */
[----:B------:R-:W-:Y:S01]  /*3420*/  PRMT R80, R90, 0x5432, R80 ;  /* 0x000054325a507816 */ /* 0x000fe20000000050 */
[----:B------:R-:W-:Y:S01]  /*3430*/  IMAD.U32 R10, R28, 0x10000, RZ ;  /* 0x000100001c0a7824 */ /* 0x000fe200078e00ff */
[----:B------:R-:W-:Y:S01]  /*3440*/  PRMT R85, R90, 0x5410, R85 ;  /* 0x000054105a557816 */ /* 0x000fe20000000055 */
[----:B------:R-:W-:Y:S01]  /*3450*/  IMAD.U32 R90, R88, 0x10000, RZ ;  /* 0x00010000585a7824 */ /* 0x000fe200078e00ff */
[----:B------:R-:W-:Y:S01]  /*3460*/  PRMT R87, R84, 0x5410, R87 ;  /* 0x0000541054577816 */ /* 0x000fe20000000057 */
[----:B------:R-:W-:Y:S01]  /*3470*/  IMAD.U32 R84, R82, 0x10000, RZ ;  /* 0x0001000052547824 */ /* 0x000fe200078e00ff */
[----:B------:R-:W-:-:S02]  /*3480*/  LOP3.LUT R6, R13, 0xffff0000, RZ, 0xc0, !PT ;  /* 0xffff00000d067812 */ /* 0x000fc400078ec0ff */
[----:B------:R-:W-:Y:S01]  /*3490*/  PRMT R91, R93, 0x5410, R91 ;  /* 0x000054105d5b7816 */ /* 0x000fe2000000005b */
[----:B------:R-:W-:Y:S01]  /*34a0*/  FMUL.FTZ R94, R11, R84 ;  /* 0x000000540b5e7220 */ /* 0x000fe20000410000 */
[----:B------:R-:W-:Y:S01]  /*34b0*/  LOP3.LUT R13, R29, 0xffff0000, RZ, 0xc0, !PT ;  /* 0xffff00001d0d7812 */ /* 0x000fe200078ec0ff */
[----:B------:R-:W-:Y:S01]  /*34c0*/  IMAD.U32 R29, R31, 0x10000, RZ ;  /* 0x000100001f1d7824 */ /* 0x000fe200078e00ff */
[----:B------:R-:W-:Y:S01]  /*34d0*/  LOP3.LUT R88, R88, 0xffff0000, RZ, 0xc0, !PT ;  /* 0xffff000058587812 */ /* 0x000fe200078ec0ff */
[-C--:B------:R-:W-:Y:S01]  /*34e0*/  FFMA.FTZ R94, R5, R90.reuse, R94 ;  /* 0x0000005a055e7223 */ /* 0x080fe2000001005e */
[C---:B------:R-:W-:Y:S02]  /*34f0*/  PRMT R86, R92.reuse, 0x5432, R86 ;  /* 0x000054325c567816 */ /* 0x040fe40000000056 */
[----:B------:R-:W-:Y:S01]  /*3500*/  PRMT R89, R92, 0x5410, R89 ;  /* 0x000054105c597816 */ /* 0x000fe20000000059 */
[----:B------:R-:W-:Y:S01]  /*3510*/  FMUL.FTZ R92, R11, R90 ;  /* 0x0000005a0b5c7220 */ /* 0x000fe20000410000 */
[----:B------:R-:W-:Y:S01]  /*3520*/  LOP3.LUT R82, R82, 0xffff0000, RZ, 0xc0, !PT ;  /* 0xffff000052527812 */ /* 0x000fe200078ec0ff */
[----:B------:R-:W-:-:S02]  /*3530*/  IMAD.U32 R11, R91, 0x10000, RZ ;  /* 0x000100005b0b7824 */ /* 0x000fc400078e00ff */
[----:B------:R-:W-:Y:S01]  /*3540*/  FMUL.FTZ R93, R13, R88 ;  /* 0x000000580d5d7220 */ /* 0x000fe20000410000 */
[----:B------:R-:W-:Y:S01]  /*3550*/  FFMA.FTZ R92, R5, R84, -R92 ;  /* 0x00000054055c7223 */ /* 0x000fe2000001085c */
[----:B------:R-:W-:Y:S02]  /*3560*/  IMAD.U32 R5, R86, 0x10000, RZ ;  /* 0x0001000056057824 */ /* 0x000fe400078e00ff */
[-C--:B------:R-:W-:Y:S01]  /*3570*/  FMUL.FTZ R13, R13, R82.reuse ;  /* 0x000000520d0d7220 */ /* 0x080fe20000410000 */
[----:B------:R-:W-:Y:S01]  /*3580*/  FMUL.FTZ R95, R29, R11 ;  /* 0x0000000b1d5f7220 */ /* 0x000fe20000410000 */
[C---:B------:R-:W-:Y:S01]  /*3590*/  FFMA.FTZ R93, R6.reuse, R82, -R93 ;  /* 0x00000052065d7223 */ /* 0x040fe2000001085d */
[----:B------:R-:W-:Y:S01]  /*35a0*/  LOP3.LUT R82, R91, 0xffff0000, RZ, 0xc0, !PT ;  /* 0xffff00005b527812 */ /* 0x000fe200078ec0ff */
[----:B------:R-:W-:Y:S01]  /*35b0*/  FFMA.FTZ R91, R6, R88, R13 ;  /* 0x00000058065b7223 */ /* 0x000fe2000001000d */
[----:B------:R-:W-:Y:S01]  /*35c0*/  LOP3.LUT R31, R31, 0xffff0000, RZ, 0xc0, !PT ;  /* 0xffff00001f1f7812 */ /* 0x000fe200078ec0ff */
[-C--:B------:R-:W-:Y:S01]  /*35d0*/  FMUL.FTZ R84, R29, R5.reuse ;  /* 0x000000051d547220 */ /* 0x080fe20000410000 */
[----:B------:R-:W-:Y:S01]  /*35e0*/  FFMA.FTZ R95, R8, R5, -R95 ;  /* 0x00000005085f7223 */ /* 0x000fe2000001085f */
[----:B------:R-:W-:Y:S01]  /*35f0*/  LOP3.LUT R86, R86, 0xffff0000, RZ, 0xc0, !PT ;  /* 0xffff000056567812 */ /* 0x000fe200078ec0ff */
[----:B------:R-:W-:Y:S01]  /*3600*/  IMAD.U32 R13, R87, 0x10000, RZ ;  /* 0x00010000570d7824 */ /* 0x000fe200078e00ff */
[----:B------:R-:W-:Y:S01]  /*3610*/  LOP3.LUT R9, R15, 0xffff0000, RZ, 0xc0, !PT ;  /* 0xffff00000f097812 */ /* 0x000fe200078ec0ff */
[----:B------:R-:W-:-:S02]  /*3620*/  IMAD.U32 R5, R80, 0x10000, RZ ;  /* 0x0001000050057824 */ /* 0x000fc400078e00ff */
[----:B------:R-:W-:Y:S01]  /*3630*/  FFMA.FTZ R84, R8, R11, R84 ;  /* 0x0000000b08547223 */ /* 0x000fe20000010054 */
[C---:B------:R-:W-:Y:S01]  /*3640*/  FMUL.FTZ R6, R31.reuse, R82 ;  /* 0x000000521f067220 */ /* 0x040fe20000410000 */
[----:B------:R-:W-:Y:S01]  /*3650*/  FMUL.FTZ R29, R10, R13 ;  /* 0x0000000d0a1d7220 */ /* 0x000fe20000410000 */
[----:B------:R-:W-:Y:S01]  /*3660*/  LOP3.LUT R28, R28, 0xffff0000, RZ, 0xc0, !PT ;  /* 0xffff00001c1c7812 */ /* 0x000fe200078ec0ff */
[-C--:B------:R-:W-:Y:S01]  /*3670*/  FMUL.FTZ R8, R31, R86.reuse ;  /* 0x000000561f087220 */ /* 0x080fe20000410000 */
[----:B------:R-:W-:Y:S01]  /*3680*/  LOP3.LUT R87, R87, 0xffff0000, RZ, 0xc0, !PT ;  /* 0xffff000057577812 */ /* 0x000fe200078ec0ff */
[----:B------:R-:W-:Y:S01]  /*3690*/  FMUL.FTZ R10, R10, R5 ;  /* 0x000000050a0a7220 */ /* 0x000fe20000410000 */
[----:B------:R-:W-:Y:S01]  /*36a0*/  LOP3.LUT R11, R80, 0xffff0000, RZ, 0xc0, !PT ;  /* 0xffff0000500b7812 */ /* 0x000fe200078ec0ff */
[----:B------:R-:W-:Y:S01]  /*36b0*/  FFMA.FTZ R86, R9, R86, -R6 ;  /* 0x0000005609567223 */ /* 0x000fe20000010806 */
[----:B------:R-:W-:Y:S01]  /*36c0*/  LOP3.LUT R12, R12, 0xffff0000, RZ, 0xc0, !PT ;  /* 0xffff00000c0c7812 */ /* 0x000fe200078ec0ff */
[----:B------:R-:W-:-:S02]  /*36d0*/  IMAD.U32 R15, R30, 0x10000, RZ ;  /* 0x000100001e0f7824 */ /* 0x000fc400078e00ff */
[----:B------:R-:W-:Y:S01]  /*36e0*/  FFMA.FTZ R31, R9, R82, R8 ;  /* 0x00000052091f7223 */ /* 0x000fe20000010008 */
[C---:B------:R-:W-:Y:S01]  /*36f0*/  FFMA.FTZ R29, R4.reuse, R5, -R29 ;  /* 0x00000005041d7223 */ /* 0x040fe2000001081d */
[----:B------:R-:W-:Y:S01]  /*3700*/  FFMA.FTZ R10, R4, R13, R10 ;  /* 0x0000000d040a7223 */ /* 0x000fe2000001000a */
[----:B------:R-:W-:Y:S01]  /*3710*/  IMAD.U32 R6, R89, 0x10000, RZ ;  /* 0x0001000059067824 */ /* 0x000fe200078e00ff */
[----:B------:R-:W-:Y:S01]  /*3720*/  LOP3.LUT R30, R30, 0xffff0000, RZ, 0xc0, !PT ;  /* 0xffff00001e1e7812 */ /* 0x000fe200078ec0ff */
[C---:B------:R-:W-:Y:S01]  /*3730*/  FMUL.FTZ R9, R28.reuse, R87 ;  /* 0x000000571c097220 */ /* 0x040fe20000410000 */
[-C--:B------:R-:W-:Y:S01]  /*3740*/  FMUL.FTZ R5, R28, R11.reuse ;  /* 0x0000000b1c057220 */ /* 0x080fe20000410000 */
[----:B------:R-:W-:Y:S01]  /*3750*/  IMAD.U32 R4, R85, 0x10000, RZ ;  /* 0x0001000055047824 */ /* 0x000fe200078e00ff */
[----:B------:R-:W-:Y:S01]  /*3760*/  LOP3.LUT R89, R89, 0xffff0000, RZ, 0xc0, !PT ;  /* 0xffff000059597812 */ /* 0x000fe200078ec0ff */
[C---:B------:R-:W-:Y:S01]  /*3770*/  FFMA.FTZ R8, R12.reuse, R11, -R9 ;  /* 0x0000000b0c087223 */ /* 0x040fe20000010809 */
[----:B------:R-:W-:Y:S01]  /*3780*/  LOP3.LUT R85, R85, 0xffff0000, RZ, 0xc0, !PT ;  /* 0xffff000055557812 */ /* 0x000fe200078ec0ff */
[----:B------:R-:W-:Y:S01]  /*3790*/  FFMA.FTZ R5, R12, R87, R5 ;  /* 0x000000570c057223 */ /* 0x000fe20000010005 */
[----:B------:R-:W-:Y:S01]  /*37a0*/  LOP3.LUT R14, R14, 0xffff0000, RZ, 0xc0, !PT ;  /* 0xffff00000e0e7812 */ /* 0x000fe200078ec0ff */
[C---:B------:R-:W-:Y:S01]  /*37b0*/  FMUL.FTZ R12, R15.reuse, R6 ;  /* 0x000000060f0c7220 */ /* 0x040fe20000410000 */
[C---:B------:R-:W-:Y:S01]  /*37c0*/  FMUL.FTZ R9, R30.reuse, R89 ;  /* 0x000000591e097220 */ /* 0x040fe20000410000 */
[-C--:B------:R-:W-:Y:S01]  /*37d0*/  FMUL.FTZ R15, R15, R4.reuse ;  /* 0x000000040f0f7220 */ /* 0x080fe20000410000 */
[-C--:B------:R-:W-:Y:S01]  /*37e0*/  FMUL.FTZ R30, R30, R85.reuse ;  /* 0x000000551e1e7220 */ /* 0x080fe20000410000 */
[C---:B------:R-:W-:Y:S01]  /*37f0*/  FFMA.FTZ R12, R7.reuse, R4, -R12 ;  /* 0x00000004070c7223 */ /* 0x040fe2000001080c */
[C---:B------:R-:W-:Y:S01]  /*3800*/  FFMA.FTZ R9, R14.reuse, R85, -R9 ;  /* 0x000000550e097223 */ /* 0x040fe20000010809 */
[----:B------:R-:W-:Y:S01]  /*3810*/  FFMA.FTZ R15, R7, R6, R15 ;  /* 0x00000006070f7223 */ /* 0x000fe2000001000f */
[----:B------:R-:W-:Y:S01]  /*3820*/  FFMA.FTZ R30, R14, R89, R30 ;  /* 0x000000590e1e7223 */ /* 0x000fe2000001001e */
[----:B------:R-:W-:-:S02]  /*3830*/  F2FP.BF16.F32.PACK_AB R86, R86, R95 ;  /* 0x0000005f5656723e */ /* 0x000fc400000010ff */
[----:B------:R-:W-:Y:S02]  /*3840*/  F2FP.BF16.F32.PACK_AB R91, R91, R94 ;  /* 0x0000005e5b5b723e */ /* 0x000fe400000010ff */
[----:B------:R-:W-:Y:S02]  /*3850*/  F2FP.BF16.F32.PACK_AB R8, R8, R29 ;  /* 0x0000001d0808723e */ /* 0x000fe400000010ff */
[----:B------:R-:W-:Y:S01]  /*3860*/  F2FP.BF16.F32.PACK_AB R14, R9, R12 ;  /* 0x0000000c090e723e */ /* 0x000fe200000010ff */
[----:B------:R-:W-:Y:S01]  /*3870*/  IMAD.MOV.U32 R29, RZ, RZ, R91 ;  /* 0x000000ffff1d7224 */ /* 0x000fe200078e005b */
[----:B------:R-:W-:Y:S01]  /*3880*/  F2FP.BF16.F32.PACK_AB R30, R30, R15 ;  /* 0x0000000f1e1e723e */ /* 0x000fe200000010ff */
[----:B------:R-:W-:Y:S01]  /*3890*/  IMAD.MOV.U32 R12, RZ, RZ, R8 ;  /* 0x000000ffff0c7224 */ /* 0x000fe200078e0008 */
[----:B------:R-:W-:Y:S01]  /*38a0*/  F2FP.BF16.F32.PACK_AB R13, R93, R92 ;  /* 0x0000005c5d0d723e */ /* 0x000fe200000010ff */
[----:B------:R-:W-:Y:S01]  /*38b0*/  IMAD.MOV.U32 R15, RZ, RZ, R86 ;  /* 0x000000ffff0f7224 */ /* 0x000fe200078e0056 */
[----:B------:R-:W-:-:S02]  /*38c0*/  F2FP.BF16.F32.PACK_AB R31, R31, R84 ;  /* 0x000000541f1f723e */ /* 0x000fc400000010ff */
[----:B------:R-:W-:-:S07]  /*38d0*/  F2FP.BF16.F32.PACK_AB R28, R5, R10 ;  /* 0x0000000a051c723e */ /* 0x000fce00000010ff */
.L_x_673:
[----:B------:R-:W-:Y:S05]  /*38e0*/  BSYNC B1 ;  /* 0x0000000000017941 */ /* 0x000fea0003800000 */
.L_x_672:
[----:B-1----:R3:W-:Y:S01]  /*38f0*/  STG.E.128 desc[UR40][R78.64], R12 ;  /* 0x0000000c4e007986 */ /* 0x0027e2000c101d28 */
[----:B------:R-:W-:-:S13]  /*3900*/  ISETP.GE.AND P4, PT, R72, R83, PT ;  /* 0x000000534800720c */ /* 0x000fda0003f86270 */
[----:B------:R-:W-:Y:S05]  /*3910*/  @P4 BRA `(.L_x_662) ;  /* 0x00000000007c4947 */ /* 0x000fea0003800000 */
[--C-:B------:R-:W-:Y:S02]  /*3920*/  IADD3 R76, P4, P5, R20, R76, R72.reuse ;  /* 0x0000004c144c7210 */ /* 0x100fe40007d9e048 */
[----:B------:R-:W-:-:S04]  /*3930*/  SHF.R.S32.HI R72, RZ, 0x1f, R72 ;  /* 0x0000001fff487819 */ /* 0x000fc80000011448 */
[----:B------:R-:W-:Y:S02]  /*3940*/  IADD3.X R72, R26, R81, R72, P4, P5 ;  /* 0x000000511a487210 */ /* 0x000fe400027ea448 */
[----:B------:R-:W-:-:S04]  /*3950*/  LEA R50, P4, R76, R50, 0x1 ;  /* 0x000000324c327211 */ /* 0x000fc800078808ff */
[----:B------:R-:W-:-:S05]  /*3960*/  LEA.HI.X R51, R76, R51, R72, 0x1, P4 ;  /* 0x000000334c337211 */ /* 0x000fca00020f0c48 */
[----:B--2---:R4:W-:Y:S01]  /*3970*/  STG.E.128 desc[UR40][R50.64], R28 ;  /* 0x0000001c32007986 */ /* 0x0049e2000c101d28 */
[----:B------:R-:W-:Y:S05]  /*3980*/  BRA `(.L_x_662) ;  /* 0x0000000000607947 */ /* 0x000fea0003800000 */
.L_x_655:
[----:B------:R-:W-:-:S13]  /*3990*/  ISETP.NE.AND P3, PT, R184, 0x3, PT ;  /* 0x00000003b800780c */ /* 0x000fda0003f65270 */
[----:B------:R-:W-:Y:S05]  /*39a0*/  @!P3 BRA `(.L_x_674) ;  /* 0x000000000004b947 */ /* 0x000fea0003800000 */
[----:B------:R-:W-:Y:S01]  /*39b0*/  BPT.TRAP 0x1 ;  /* 0x000000040000795c */ /* 0x000fe20000300000 */
.L_x_674:
[----:B------:R-:W-:Y:S01]  /*39c0*/  IMAD R66, R22, 0x8, R2 ;  /* 0x0000000816427824 */ /* 0x000fe200078e0202 */
[----:B------:R-:W-:Y:S01]  /*39d0*/  SHF.L.U32 R75, R185, 0x1f, RZ ;  /* 0x0000001fb94b7819 */ /* 0x000fe200000006ff */
[----:B------:R-:W-:Y:S01]  /*39e0*/  IMAD R68, R45, -0x40, R46 ;  /* 0xffffffc02d447824 */ /* 0x000fe200078e022e */
[----:B------:R-:W-:Y:S02]  /*39f0*/  BSSY B1, `(.L_x_675) ;  /* 0x0000005000017945 */ /* 0x000fe40003800000 */
[----:B------:R-:W0:Y:S02]  /*3a00*/  SYNCS.PHASECHK.TRANS64.TRYWAIT P5, [R66+URZ+0x28c90], R75 ;  /* 0x028c904b420075a7 */ /* 0x000e2400080a017f */
[----:B------:R-:W-:-:S04]  /*3a10*/  VIMNMX R68, R68, 0x40, PT ;  /* 0x0000004044447848 */ /* 0x000fc80003fe0100 */
[----:B------:R-:W-:Y:S01]  /*3a20*/  ISETP.GE.AND P4, PT, R19, R68, PT ;  /* 0x000000441300720c */ /* 0x000fe20003f86270 */
[----:B0-----:R-:W-:-:S12]  /*3a30*/  @!P5 BRA `(.L_x_676) ;  /* 0x000001400014d947 */ /* 0x001fd80003800000 */
.L_x_951:
[----:B------:R-:W-:Y:S05]  /*3a40*/  BSYNC B1 ;  /* 0x0000000000017941 */ /* 0x000fea0003800000 */
.L_x_675:
[----:B------:R-:W-:Y:S05]  /*3a50*/  @P4 BRA `(.L_x_662) ;  /* 0x00000000002c4947 */ /* 0x000fea0003800000 */
[----:B------:R-:W-:Y:S01]  /*3a60*/  @!P1 LOP3.LUT P4, RZ, R188, 0x4, RZ, 0xc0, !PT ;  /* 0x00000004bcff9812 */ /* 0x000fe2000788c0ff */
[----:B------:R-:W-:Y:S01]  /*3a70*/  @!P1 VIADD R4, R61, 0x20 ;  /* 0x000000203d049836 */ /* 0x000fe20000000000 */
[----:B------:R-:W-:Y:S02]  /*3a80*/  PLOP3.LUT P5, PT, PT, PT, PT, 0x8, 0x0 ;  /* 0x000000000000781c */ /* 0x000fe40003fae170 */
[----:B------:R-:W-:-:S13]  /*3a90*/  @!P1 PLOP3.LUT P5, PT, P4, PT, PT, 0x80, 0x0 ;  /* 0x000000000000981c */ /* 0x000fda00027af070 */
[----:B------:R-:W-:-:S04]  /*3aa0*/  @P5 VIADD R4, R61, 0xffffffe0 ;  /* 0xffffffe03d045836 */ /* 0x000fc80000000000 */
[----:B------:R-:W-:-:S04]  /*3ab0*/  @!P1 IMAD.IADD R5, R30, 0x1, R4 ;  /* 0x000000011e059824 */ /* 0x000fc800078e0204 */
[----:B------:R-:W-:Y:S02]  /*3ac0*/  @!P1 IMAD R8, R5, 0x2, R2 ;  /* 0x0000000205089824 */ /* 0x000fe400078e0202 */
[----:B------:R-:W1:Y:S04]  /*3ad0*/  @!P0 LDS.128 R4, [R31+0x22400] ;  /* 0x022400001f048984 */ /* 0x000e680000000c00 */
[----:B------:R-:W2:Y:S04]  /*3ae0*/  @!P1 LDS.128 R8, [R8+0x22400] ;  /* 0x0224000008089984 */ /* 0x000ea80000000c00 */
[----:B-1----:R1:W-:Y:S04]  /*3af0*/  @!P0 STG.E.128 desc[UR40][R12.64], R4 ;  /* 0x000000040c008986 */ /* 0x0023e8000c101d28 */
[----:B--2---:R1:W-:Y:S02]  /*3b00*/  @!P1 STG.E.128 desc[UR40][R12.64+0x40], R8 ;  /* 0x000040080c009986 */ /* 0x0043e4000c101d28 */
.L_x_662:
[----:B------:R-:W-:Y:S05]  /*3b10*/  BSYNC B0 ;  /* 0x0000000000007941 */ /* 0x000fea0003800000 */
.L_x_654:
[----:B-1----:R-:W1:Y:S01]  /*3b20*/  S2R R4, SR_TID.X ;  /* 0x0000000000047919 */ /* 0x002e620000002100 */
[----:B------:R-:W-:Y:S01]  /*3b30*/  @!PT LDS RZ, [RZ] ;  /* 0x00000000fffff984 */ /* 0x000fe20000000800 */
[----:B------:R-:W-:Y:S01]  /*3b40*/  @!PT LDS RZ, [RZ] ;  /* 0x00000000fffff984 */ /* 0x000fe20000000800 */
[----:B------:R-:W-:Y:S01]  /*3b50*/  @!PT LDS RZ, [RZ] ;  /* 0x00000000fffff984 */ /* 0x000fe20000000800 */
[----:B------:R-:W-:Y:S01]  /*3b60*/  @!PT LDS RZ, [RZ] ;  /* 0x00000000fffff984 */ /* 0x000fe20000000800 */
[----:B------:R5:W-:Y:S06]  /*3b70*/  MEMBAR.ALL.CTA ;  /* 0x0000000000007992 */ /* 0x000bec0000008000 */
[----:B-----5:R-:W5:Y:S01]  /*3b80*/  FENCE.VIEW.ASYNC.S ;  /* 0x00000000000073c6 */ /* 0x020f620000000000 */
[----:B------:R-:W-:Y:S05]  /*3b90*/  WARPSYNC.ALL ;  /* 0x0000000000007948 */ /* 0x000fea0003800000 */
[----:B------:R-:W-:Y:S01]  /*3ba0*/  BSSY B0, `(.L_x_677) ;  /* 0x0000009000007945 */ /* 0x000fe20003800000 */
[----:B-1----:R-:W-:Y:S01]  /*3bb0*/  LOP3.LUT R4, R4, 0x7f, RZ, 0xc0, !PT ;  /* 0x0000007f04047812 */ /* 0x002fe200078ec0ff */
[----:B-----5:R1:W-:Y:S03]  /*3bc0*/  BAR.SYNC.DEFER_BLOCKING R59, 0x80 ;  /* 0x0002003b0000751d */ /* 0x0203e60000010000 */
[----:B------:R-:W-:-:S13]  /*3bd0*/  ISETP.NE.AND P4, PT, R4, RZ, PT ;  /* 0x000000ff0400720c */ /* 0x000fda0003f85270 */
[----:B------:R-:W-:-:S05]  /*3be0*/  @!P4 VIADD R4, R66, 0x28ca0 ;  /* 0x00028ca04204c836 */ /* 0x000fca0000000000 */
[----:B------:R-:W-:-:S04]  /*3bf0*/  @!P4 PRMT R4, RZ, 0x654, R4 ;  /* 0x00000654ff04c816 */ /* 0x000fc80000000004 */
[----:B------:R1:W-:Y:S01]  /*3c00*/  @!P4 SYNCS.ARRIVE.TRANS64.RED.A1T0 RZ, [R4+URZ], RZ ;  /* 0x000000ff04ffc9a7 */ /* 0x0003e2000810043f */
[----:B------:R-:W-:Y:S05]  /*3c10*/  @!P3 BRA `(.L_x_678) ;  /* 0x000000000004b947 */ /* 0x000fea0003800000 */
[----:B------:R-:W-:Y:S01]  /*3c20*/  BPT.TRAP 0x1 ;  /* 0x000000040000795c */ /* 0x000fe20000300000 */
.L_x_678:
[----:B------:R-:W-:Y:S05]  /*3c30*/  BSYNC B0 ;  /* 0x0000000000007941 */ /* 0x000fea0003800000 */
.L_x_677:
[----:B------:R-:W5:Y:S01]  /*3c40*/  SYNCS.PHASECHK.TRANS64.TRYWAIT P5, [R66+URZ+0x28cb0], R75 ;  /* 0x028cb04b420075a7 */ /* 0x000f6200080a017f */
[----:B------:R-:W-:Y:S01]  /*3c50*/  BSSY B0, `(.L_x_679) ;  /* 0x0000003000007945 */ /* 0x000fe20003800000 */
[----:B------:R-:W-:-:S03]  /*3c60*/  ISETP.GE.AND P3, PT, R19, R68, PT ;  /* 0x000000441300720c */ /* 0x000fc60003f66270 */
[----:B-----5:R-:W-:Y:S10]  /*3c70*/  @!P5 BRA `(.L_x_680) ;  /* 0x0000013c0098d947 */ /* 0x020ff40003800000 */
.L_x_952:
[----:B------:R-:W-:Y:S05]  /*3c80*/  BSYNC B0 ;  /* 0x0000000000007941 */ /* 0x000fea0003800000 */
.L_x_679:
[----:B------:R-:W-:Y:S04]  /*3c90*/  BSSY B0, `(.L_x_681) ;  /* 0x0000051000007945 */ /* 0x000fe80003800000 */
[----:B------:R-:W-:Y:S05]  /*3ca0*/  @P3 BRA `(.L_x_682) ;  /* 0x00000004003c3947 */ /* 0x000fea0003800000 */
[----:B-1----:R-:W-:Y:S01]  /*3cb0*/  IMAD.WIDE R4, R45, 0x40, R42 ;  /* 0x000000402d047825 */ /* 0x002fe200078e022a */
[----:B------:R-:W-:Y:S01]  /*3cc0*/  ULDC.64 UR4, c[0x0][0x328] ;  /* 0x0000ca0000047ab9 */ /* 0x000fe20000000a00 */
[----:B------:R-:W-:Y:S02]  /*3cd0*/  LOP3.LUT P3, RZ, R188, 0x4, RZ, 0xc0, !PT ;  /* 0x00000004bcff7812 */ /* 0x000fe4000786c0ff */
[----:B------:R-:W-:Y:S02]  /*3ce0*/  IMAD R5, R5, UR4, RZ ;  /* 0x0000000405057c24 */ /* 0x000fe4000f8e02ff */
[----:B------:R-:W-:Y:S02]  /*3cf0*/  IMAD.MOV.U32 R72, RZ, RZ, R32 ;  /* 0x000000ffff487224 */ /* 0x000fe400078e0020 */
[C---:B------:R-:W-:Y:S02]  /*3d00*/  IMAD R5, R4.reuse, UR5, R5 ;  /* 0x0000000504057c24 */ /* 0x040fe4000f8e0205 */
[----:B------:R-:W-:Y:S01]  /*3d10*/  IMAD.WIDE.U32 R6, R4, UR4, R72 ;  /* 0x0000000404067c25 */ /* 0x000fe2000f8e0048 */
[----:B------:R-:W-:-:S03]  /*3d20*/  ULDC.64 UR4, c[0x0][0x318] ;  /* 0x0000c60000047ab9 */ /* 0x000fc60000000a00 */
[----:B------:R-:W-:Y:S01]  /*3d30*/  IMAD R9, R22, 0x8000, R61 ;  /* 0x0000800016097824 */ /* 0x000fe200078e023d */
[----:B---3--:R-:W-:Y:S01]  /*3d40*/  LEA R12, P5, R6, UR4, 0x1 ;  /* 0x00000004060c7c11 */ /* 0x008fe2000f8a08ff */
[----:B------:R-:W-:Y:S01]  /*3d50*/  IMAD.IADD R5, R7, 0x1, R5 ;  /* 0x0000000107057824 */ /* 0x000fe200078e0205 */
[----:B------:R-:W-:Y:S01]  /*3d60*/  ULDC UR4, c[0x0][0x320] ;  /* 0x0000c80000047ab9 */ /* 0x000fe20000000800 */
[----:B------:R-:W-:Y:S02]  /*3d70*/  VIADD R4, R16, 0x40 ;  /* 0x0000004010047836 */ /* 0x000fe40000000000 */
[C---:B------:R-:W-:Y:S01]  /*3d80*/  VIADD R15, R9.reuse, 0x20 ;  /* 0x00000020090f7836 */ /* 0x040fe20000000000 */
[----:B------:R-:W-:Y:S01]  /*3d90*/  LEA.HI.X R13, R6, UR5, R5, 0x1, P5 ;  /* 0x00000005060d7c11 */ /* 0x000fe2000a8f0c05 */
[C---:B------:R-:W-:Y:S01]  /*3da0*/  @P3 VIADD R15, R9.reuse, 0xffffffe0 ;  /* 0xffffffe0090f3836 */ /* 0x040fe20000000000 */
[----:B------:R-:W-:Y:S01]  /*3db0*/  ISETP.GE.AND P5, PT, R16, UR4, PT ;  /* 0x0000000410007c0c */ /* 0x000fe2000bfa6270 */
[----:B--2-4-:R-:W-:Y:S01]  /*3dc0*/  IMAD R29, R9, 0x2, R2 ;  /* 0x00000002091d7824 */ /* 0x014fe200078e0202 */
[----:B------:R-:W-:Y:S01]  /*3dd0*/  ISETP.GE.AND P3, PT, R4, UR4, PT ;  /* 0x0000000404007c0c */ /* 0x000fe2000bf66270 */
[----:B------:R-:W-:-:S02]  /*3de0*/  VIADD R14, R16, 0x80 ;  /* 0x00000080100e7836 */ /* 0x000fc40000000000 */
[----:B------:R-:W-:-:S08]  /*3df0*/  VIADD R28, R16, 0xc0 ;  /* 0x000000c0101c7836 */ /* 0x000fd00000000000 */
[----:B------:R-:W1:Y:S04]  /*3e00*/  @!P5 LDS.128 R4, [R29+0x400] ;  /* 0x000400001d04d984 */ /* 0x000e680000000c00 */
[----:B------:R-:W2:Y:S04]  /*3e10*/  @!P3 LDS.128 R8, [R29+0x2400] ;  /* 0x002400001d08b984 */ /* 0x000ea80000000c00 */
[----:B-1----:R-:W-:Y:S01]  /*3e20*/  @!P5 STG.E.128 desc[UR40][R12.64], R4 ;  /* 0x000000040c00d986 */ /* 0x002fe2000c101d28 */
[----:B------:R-:W-:Y:S01]  /*3e30*/  ISETP.GE.AND P5, PT, R14, UR4, PT ;  /* 0x000000040e007c0c */ /* 0x000fe2000bfa6270 */
[----:B------:R-:W-:-:S02]  /*3e40*/  VIADD R14, R16, 0x100 ;  /* 0x00000100100e7836 */ /* 0x000fc40000000000 */
[----:B--2---:R-:W-:Y:S01]  /*3e50*/  @!P3 STG.E.128 desc[UR40][R12.64+0x80], R8 ;  /* 0x000080080c00b986 */ /* 0x004fe2000c101d28 */
[----:B------:R-:W-:Y:S01]  /*3e60*/  ISETP.GE.AND P3, PT, R28, UR4, PT ;  /* 0x000000041c007c0c */ /* 0x000fe2000bf66270 */
        /* <DEDUP_REMOVED lines=16> */
[----:B------:R-:W-:Y:S02]  /*3f70*/  IMAD R28, R15, 0x2, R2 ;  /* 0x000000020f1c7824 */ /* 0x000fe400078e0202 */
[----:B------:R-:W-:-:S06]  /*3f80*/  VIADD R15, R16, 0xe0 ;  /* 0x000000e0100f7836 */ /* 0x000fcc0000000000 */
[----:B------:R-:W1:Y:S04]  /*3f90*/  @!P5 LDS.128 R4, [R29+0xc400] ;  /* 0x00c400001d04d984 */ /* 0x000e680000000c00 */
[----:B------:R-:W2:Y:S04]  /*3fa0*/  @!P3 LDS.128 R8, [R29+0xe400] ;  /* 0x00e400001d08b984 */ /* 0x000ea80000000c00 */
[----:B-1----:R-:W-:Y:S01]  /*3fb0*/  @!P5 STG.E.128 desc[UR40][R12.64+0x300], R4 ;  /* 0x000300040c00d986 */ /* 0x002fe2000c101d28 */
[----:B------:R-:W-:-:S03]  /*3fc0*/  ISETP.GE.AND P5, PT, R74, UR4, PT ;  /* 0x000000044a007c0c */ /* 0x000fc6000bfa6270 */
        /* <DEDUP_REMOVED lines=22> */
[----:B------:R-:W-:-:S03]  /*4130*/  ISETP.GE.AND P5, PT, R14, UR4, PT ;  /* 0x000000040e007c0c */ /* 0x000fc6000bfa6270 */
[----:B--2---:R-:W-:Y:S01]  /*4140*/  @!P3 STG.E.128 desc[UR40][R12.64+0x2c0], R8 ;  /* 0x0002c0080c00b986 */ /* 0x004fe2000c101d28 */
[----:B------:R-:W-:-:S09]  /*4150*/  ISETP.GE.AND P3, PT, R15, UR4, PT ;  /* 0x000000040f007c0c */ /* 0x000fd2000bf66270 */
[----:B------:R-:W1:Y:S04]  /*4160*/  @!P5 LDS.128 R4, [R28+0xc400] ;  /* 0x00c400001c04d984 */ /* 0x000e680000000c00 */
[----:B------:R-:W2:Y:S04]  /*4170*/  @!P3 LDS.128 R8, [R28+0xe400] ;  /* 0x00e400001c08b984 */ /* 0x000ea80000000c00 */
[----:B-1----:R1:W-:Y:S04]  /*4180*/  @!P5 STG.E.128 desc[UR40][R12.64+0x340], R4 ;  /* 0x000340040c00d986 */ /* 0x0023e8000c101d28 */
[----:B--2---:R1:W-:Y:S02]  /*4190*/  @!P3 STG.E.128 desc[UR40][R12.64+0x3c0], R8 ;  /* 0x0003c0080c00b986 */ /* 0x0043e4000c101d28 */
.L_x_682:
[----:B------:R-:W-:Y:S05]  /*41a0*/  BSYNC B0 ;  /* 0x0000000000007941 */ /* 0x000fea0003800000 */
.L_x_681:
[----:B------:R-:W-:Y:S01]  /*41b0*/  @!PT LDS RZ, [RZ] ;  /* 0x00000000fffff984 */ /* 0x000fe20000000800 */
[----:B------:R-:W-:Y:S01]  /*41c0*/  @!PT LDS RZ, [RZ] ;  /* 0x00000000fffff984 */ /* 0x000fe20000000800 */
[----:B------:R-:W-:Y:S01]  /*41d0*/  @!PT LDS RZ, [RZ] ;  /* 0x00000000fffff984 */ /* 0x000fe20000000800 */
[----:B------:R-:W-:Y:S01]  /*41e0*/  @!PT LDS RZ, [RZ] ;  /* 0x00000000fffff984 */ /* 0x000fe20000000800 */
[----:B------:R5:W-:Y:S06]  /*41f0*/  MEMBAR.ALL.CTA ;  /* 0x0000000000007992 */ /* 0x000bec0000008000 */
[----:B-----5:R-:W5:Y:S01]  /*4200*/  FENCE.VIEW.ASYNC.S ;  /* 0x00000000000073c6 */ /* 0x020f620000000000 */
[----:B0-----:R-:W-:Y:S01]  /*4210*/  @!P4 VIADD R66, R66, 0x28cc0 ;  /* 0x00028cc04242c836 */ /* 0x001fe20000000000 */
[----:B-----5:R0:W-:Y:S04]  /*4220*/  BAR.SYNC.DEFER_BLOCKING R59, 0x80 ;  /* 0x0002003b0000751d */ /* 0x0201e80000010000 */
[----:B------:R-:W-:Y:S01]  /*4230*/  @!P4 PRMT R66, RZ, 0x654, R66 ;  /* 0x00000654ff42c816 */ /* 0x000fe20000000042 */
[----:B------:R-:W-:Y:S01]  /*4240*/  VIADD R22, R22, 0x1 ;  /* 0x0000000116167836 */ /* 0x000fe20000000000 */
[----:B------:R-:W-:-:S02]  /*4250*/  PLOP3.LUT P3, PT, PT, PT, PT, 0x8, 0x0 ;  /* 0x000000000000781c */ /* 0x000fc40003f6e170 */
[----:B------:R0:W-:Y:S02]  /*4260*/  @!P4 SYNCS.ARRIVE.TRANS64.RED.A1T0 RZ, [R66+URZ], RZ ;  /* 0x000000ff42ffc9a7 */ /* 0x0001e4000810043f */
[----:B------:R-:W-:-:S04]  /*4270*/  ISETP.NE.AND P4, PT, R22, 0x2, PT ;  /* 0x000000021600780c */ /* 0x000fc80003f85270 */
[----:B-1----:R-:W-:Y:S02]  /*4280*/  SEL R4, RZ, 0x1, P4 ;  /* 0x00000001ff047807 */ /* 0x002fe40002000000 */
[----:B------:R-:W-:Y:S02]  /*4290*/  SEL R22, R22, RZ, P4 ;  /* 0x000000ff16167207 */ /* 0x000fe40002000000 */
[----:B------:R-:W-:Y:S01]  /*42a0*/  LOP3.LUT R185, R185, R4, RZ, 0x3c, !PT ;  /* 0x00000004b9b97212 */ /* 0x000fe200078e3cff */
[----:B0-----:R-:W-:Y:S06]  /*42b0*/  @P2 BRA `(.L_x_683) ;  /* 0xffffffdc00c42947 */ /* 0x001fec000383ffff */
.L_x_649:
[----:B------:R-:W2:Y:S01]  /*42c0*/  LDL R4, [R1] ;  /* 0x0000000001047983 */ /* 0x000ea20000100800 */
[----:B------:R-:W-:Y:S01]  /*42d0*/  BSSY B0, `(.L_x_684) ;  /* 0x000004d000007945 */ /* 0x000fe20003800000 */
        /* <DEDUP_REMOVED lines=16> */
[----:B------:R-:W-:Y:S01]  /*43e0*/  CS2R R120, SRZ ;  /* 0x0000000000787805 */ /* 0x000fe2000001ff00 */
[----:B------:R-:W-:Y:S01]  /*43f0*/  IMAD.MOV.U32 R119, RZ, RZ, RZ ;  /* 0x000000ffff777224 */ /* 0x000fe200078e00ff */
        /* <DEDUP_REMOVED lines=10> */
[----:B------:R-:W-:Y:S01]  /*44a0*/  CS2R R100, SRZ ;  /* 0x0000000000647805 */ /* 0x000fe2000001ff00 */
[----:B------:R-:W-:Y:S01]  /*44b0*/  IMAD.MOV.U32 R99, RZ, RZ, RZ ;  /* 0x000000ffff637224 */ /* 0x000fe200078e00ff */
[----:B------:R-:W-:Y:S01]  /*44c0*/  CS2R R40, SRZ ;  /* 0x0000000000287805 */ /* 0x000fe2000001ff00 */
[----:B------:R-:W-:Y:S01]  /*44d0*/  IMAD.MOV.U32 R97, RZ, RZ, RZ ;  /* 0x000000ffff617224 */ /* 0x000fe200078e00ff */
[----:B------:R-:W-:-:S02]  /*44e0*/  CS2R R94, SRZ ;  /* 0x00000000005e7805 */ /* 0x000fc4000001ff00 */
[----:B------:R-:W-:Y:S01]  /*44f0*/  CS2R R92, SRZ ;  /* 0x00000000005c7805 */ /* 0x000fe2000001ff00 */
[----:B------:R-:W-:Y:S01]  /*4500*/  IMAD.MOV.U32 R91, RZ, RZ, RZ ;  /* 0x000000ffff5b7224 */ /* 0x000fe200078e00ff */
[----:B------:R-:W-:Y:S02]  /*4510*/  CS2R R36, SRZ ;  /* 0x0000000000247805 */ /* 0x000fe4000001ff00 */
[----:B------:R-:W-:Y:S02]  /*4520*/  CS2R R152, SRZ ;  /* 0x0000000000987805 */ /* 0x000fe4000001ff00 */
[----:B------:R-:W-:Y:S02]  /*4530*/  CS2R R86, SRZ ;  /* 0x0000000000567805 */ /* 0x000fe4000001ff00 */
[----:B------:R-:W-:Y:S02]  /*4540*/  CS2R R156, SRZ ;  /* 0x00000000009c7805 */ /* 0x000fe4000001ff00 */
[----:B------:R-:W-:Y:S01]  /*4550*/  CS2R R82, SRZ ;  /* 0x0000000000527805 */ /* 0x000fe2000001ff00 */
[----:B------:R-:W-:Y:S01]  /*4560*/  IMAD.MOV.U32 R155, RZ, RZ, RZ ;  /* 0x000000ffff9b7224 */ /* 0x000fe200078e00ff */
[----:B------:R-:W-:-:S02]  /*4570*/  CS2R R158, SRZ ;  /* 0x00000000009e7805 */ /* 0x000fc4000001ff00 */
[----:B---3--:R-:W-:Y:S02]  /*4580*/  CS2R R78, SRZ ;  /* 0x00000000004e7805 */ /* 0x008fe4000001ff00 */
[----:B------:R-:W-:Y:S02]  /*4590*/  CS2R R160, SRZ ;  /* 0x0000000000a07805 */ /* 0x000fe4000001ff00 */
[----:B------:R-:W-:Y:S02]  /*45a0*/  CS2R R74, SRZ ;  /* 0x00000000004a7805 */ /* 0x000fe4000001ff00 */
[----:B------:R-:W-:Y:S01]  /*45b0*/  CS2R R162, SRZ ;  /* 0x0000000000a27805 */ /* 0x000fe2000001ff00 */
[----:B------:R-:W-:Y:S01]  /*45c0*/  IMAD.MOV.U32 R71, RZ, RZ, RZ ;  /* 0x000000ffff477224 */ /* 0x000fe200078e00ff */
        /* <DEDUP_REMOVED lines=8> */
[----:B------:R-:W-:-:S02]  /*4650*/  CS2R R54, SRZ ;  /* 0x0000000000367805 */ /* 0x000fc4000001ff00 */
[----:B------:R-:W-:Y:S02]  /*4660*/  CS2R R172, SRZ ;  /* 0x0000000000ac7805 */ /* 0x000fe4000001ff00 */
[----:B----4-:R-:W-:Y:S02]  /*4670*/  CS2R R50, SRZ ;  /* 0x0000000000327805 */ /* 0x010fe4000001ff00 */
[----:B------:R-:W-:Y:S02]  /*4680*/  CS2R R174, SRZ ;  /* 0x0000000000ae7805 */ /* 0x000fe4000001ff00 */
[----:B------:R-:W-:Y:S02]  /*4690*/  CS2R R46, SRZ ;  /* 0x00000000002e7805 */ /* 0x000fe4000001ff00 */
[----:B------:R-:W-:Y:S01]  /*46a0*/  CS2R R176, SRZ ;  /* 0x0000000000b07805 */ /* 0x000fe2000001ff00 */
[----:B------:R-:W-:Y:S01]  /*46b0*/  IMAD.MOV.U32 R43, RZ, RZ, RZ ;  /* 0x000000ffff2b7224 */ /* 0x000fe200078e00ff */
[----:B------:R-:W-:-:S02]  /*46c0*/  CS2R R32, SRZ ;  /* 0x0000000000207805 */ /* 0x000fc4000001ff00 */
[----:B------:R-:W-:Y:S02]  /*46d0*/  CS2R R178, SRZ ;  /* 0x0000000000b27805 */ /* 0x000fe4000001ff00 */
[----:B------:R-:W-:Y:S02]  /*46e0*/  CS2R R38, SRZ ;  /* 0x0000000000267805 */ /* 0x000fe4000001ff00 */
[----:B------:R-:W-:Y:S01]  /*46f0*/  CS2R R180, SRZ ;  /* 0x0000000000b47805 */ /* 0x000fe2000001ff00 */
[----:B------:R-:W-:Y:S01]  /*4700*/  IMAD.MOV.U32 R35, RZ, RZ, RZ ;  /* 0x000000ffff237224 */ /* 0x000fe200078e00ff */
[----:B--2---:R-:W-:Y:S01]  /*4710*/  CS2R R28, SRZ ;  /* 0x00000000001c7805 */ /* 0x004fe2000001ff00 */
[----:B------:R-:W-:Y:S02]  /*4720*/  IMAD.MOV.U32 R31, RZ, RZ, RZ ;  /* 0x000000ffff1f7224 */ /* 0x000fe400078e00ff */
[----:B------:R-:W-:Y:S02]  /*4730*/  IMAD.MOV.U32 R7, RZ, RZ, RZ ;  /* 0x000000ffff077224 */ /* 0x000fe400078e00ff */
[----:B------:R-:W-:-:S02]  /*4740*/  IMAD.MOV.U32 R0, RZ, RZ, RZ ;  /* 0x000000ffff007224 */ /* 0x000fc400078e00ff */
[----:B------:R-:W-:Y:S01]  /*4750*/  IMAD.MOV.U32 R5, RZ, RZ, RZ ;  /* 0x000000ffff057224 */ /* 0x000fe200078e00ff */
[----:B------:R-:W-:Y:S01]  /*4760*/  ISETP.NE.AND P0, PT, R4, 0x1, PT ;  /* 0x000000010400780c */ /* 0x000fe20003f05270 */
[----:B------:R-:W-:-:S12]  /*4770*/  @P3 BRA `(.L_x_685) ;  /* 0x0000000000083947 */ /* 0x000fd80003800000 */
[----:B------:R-:W0:Y:S02]  /*4780*/  FENCE.VIEW.ASYNC.G ;  /* 0x00000000000073c6 */ /* 0x000e240000000100 */
[----:B0-----:R-:W-:Y:S06]  /*4790*/  BAR.ARV 0xc, 0x180 ;  /* 0x0306000000007b1d */ /* 0x001fec0000002000 */
.L_x_685:
[----:B------:R-:W-:Y:S05]  /*47a0*/  BSYNC B0 ;  /* 0x0000000000007941 */ /* 0x000fea0003800000 */
.L_x_684:
[----:B------:R-:W-:Y:S01]  /*47b0*/  BSSY B7, `(.L_x_686) ;  /* 0x00007a2000077945 */ /* 0x000fe20003800000 */
[----:B------:R-:W-:Y:S02]  /*47c0*/  IMAD.MOV.U32 R12, RZ, RZ, RZ ;  /* 0x000000ffff0c7224 */ /* 0x000fe400078e00ff */
[----:B------:R-:W-:Y:S01]  /*47d0*/  IMAD.MOV.U32 R154, RZ, RZ, RZ ;  /* 0x000000ffff9a7224 */ /* 0x000fe200078e00ff */
[----:B------:R-:W-:Y:S06]  /*47e0*/  @!P0 BRA `(.L_x_687) ;  /* 0x0000001800b88947 */ /* 0x000fec0003800000 */
[----:B------:R-:W-:Y:S02]  /*47f0*/  ISETP.GE.AND P1, PT, R168, 0x1, PT ;  /* 0x00000001a800780c */ /* 0x000fe40003f26270 */
[----:B------:R-:W-:-:S11]  /*4800*/  PLOP3.LUT P0, PT, PT, PT, PT, 0x80, 0x0 ;  /* 0x000000000000781c */ /* 0x000fd60003f0f070 */
[----:B------:R-:W-:Y:S05]  /*4810*/  @!P1 BRA `(.L_x_688) ;  /* 0x00000078006c9947 */ /* 0x000fea0003800000 */
[----:B------:R-:W0:Y:S01]  /*4820*/  SHFL.IDX PT, R0, R213, RZ, 0x1f ;  /* 0x00001fffd5007589 */ /* 0x000e2200000e0000 */
[----:B------:R-:W-:Y:S02]  /*4830*/  ISETP.NE.AND P0, PT, R184, 0x3, PT ;  /* 0x00000003b800780c */ /* 0x000fe40003f05270 */
[----:B0-----:R-:W-:-:S04]  /*4840*/  LEA.HI R3, R0, R0, RZ, 0x1 ;  /* 0x0000000000037211 */ /* 0x001fc800078f08ff */
[----:B------:R-:W-:-:S05]  /*4850*/  LOP3.LUT R3, R3, 0x1fffe, RZ, 0xc0, !PT ;  /* 0x0001fffe03037812 */ /* 0x000fca00078ec0ff */
[----:B------:R-:W-:-:S04]  /*4860*/  IMAD.IADD R3, R0, 0x1, -R3 ;  /* 0x0000000100037824 */ /* 0x000fc800078e0a03 */
[----:B------:R-:W-:-:S04]  /*4870*/  IMAD R3, R3, 0x8000, R2 ;  /* 0x0000800003037824 */ /* 0x000fc800078e0202 */
[----:B------:R-:W-:-:S05]  /*4880*/  VIADD R3, R3, 0x400 ;  /* 0x0000040003037836 */ /* 0x000fca0000000000 */
[----:B------:R-:W-:-:S04]  /*4890*/  SHF.R.U32.HI R3, RZ, 0x4, R3 ;  /* 0x00000004ff037819 */ /* 0x000fc80000011603 */
[----:B------:R-:W-:-:S04]  /*48a0*/  LOP3.LUT R3, R3, 0x3fff, RZ, 0xc0, !PT ;  /* 0x00003fff03037812 */ /* 0x000fc800078ec0ff */
[----:B------:R-:W-:Y:S01]  /*48b0*/  LOP3.LUT R3, R3, 0x2000000, RZ, 0xfc, !PT ;  /* 0x0200000003037812 */ /* 0x000fe200078efcff */
[----:B------:R-:W-:Y:S06]  /*48c0*/  @!P0 BRA `(.L_x_689) ;  /* 0x0000000000048947 */ /* 0x000fec0003800000 */
[----:B------:R-:W-:Y:S01]  /*48d0*/  BPT.TRAP 0x1 ;  /* 0x000000040000795c */ /* 0x000fe20000300000 */
.L_x_689:
[----:B------:R-:W-:Y:S01]  /*48e0*/  IMAD R13, R18, 0x8, R2 ;  /* 0x00000008120d7824 */ /* 0x000fe200078e0202 */
[----:B------:R-:W-:Y:S01]  /*48f0*/  SHF.L.U32 R4, R23, 0x1f, RZ ;  /* 0x0000001f17047819 */ /* 0x000fe200000006ff */
[----:B------:R-:W-:Y:S01]  /*4900*/  VIADD R0, R2, 0x26800 ;  /* 0x0002680002007836 */ /* 0x000fe20000000000 */
[----:B------:R-:W-:Y:S01]  /*4910*/  BSSY B0, `(.L_x_690) ;  /* 0x0000008000007945 */ /* 0x000fe20003800000 */
[----:B------:R-:W-:Y:S01]  /*4920*/  IMAD R8, R18, 0x1000, R3 ;  /* 0x0000100012087824 */ /* 0x000fe200078e0203 */
[----:B------:R-:W0:Y:S01]  /*4930*/  SYNCS.PHASECHK.TRANS64.TRYWAIT P0, [R13+URZ+0x28c50], R4 ;  /* 0x028c50040d0075a7 */ /* 0x000e22000800017f */
[----:B------:R-:W-:Y:S01]  /*4940*/  IMAD.MOV.U32 R9, RZ, RZ, 0x40000040 ;  /* 0x40000040ff097424 */ /* 0x000fe200078e00ff */
[----:B------:R-:W-:-:S04]  /*4950*/  SHF.R.U32.HI R0, RZ, 0x4, R0 ;  /* 0x00000004ff007819 */ /* 0x000fc80000011600 */
[----:B------:R-:W-:-:S04]  /*4960*/  LOP3.LUT R0, R0, 0x3fff, RZ, 0xc0, !PT ;  /* 0x00003fff00007812 */ /* 0x000fc800078ec0ff */
[----:B------:R-:W-:Y:S01]  /*4970*/  LOP3.LUT R0, R0, 0x10000, RZ, 0xfc, !PT ;  /* 0x0001000000007812 */ /* 0x000fe200078efcff */
[----:B0-----:R-:W-:Y:S06]  /*4980*/  @!P0 BRA `(.L_x_691) ;  /* 0x0000013000688947 */ /* 0x001fec0003800000 */
.L_x_953:
[----:B------:R-:W-:Y:S05]  /*4990*/  BSYNC B0 ;  /* 0x0000000000007941 */ /* 0x000fea0003800000 */
.L_x_690:
[----:B------:R-:W-:Y:S01]  /*49a0*/  BAR.SYNC.DEFER_BLOCKING 0xe, 0x100 ;  /* 0x0384000000007b1d */ /* 0x000fe20000010000 */
[----:B0-----:R-:W-:Y:S01]  /*49b0*/  IMAD.MOV.U32 R4, RZ, RZ, R0 ;  /* 0x000000ffff047224 */ /* 0x001fe200078e0000 */
[----:B------:R-:W-:Y:S01]  /*49c0*/  R2UR UR6, R8 ;  /* 0x00000000080672ca */ /* 0x000fe200000e0000 */
[----:B------:R-:W-:Y:S01]  /*49d0*/  IMAD.MOV.U32 R5, RZ, RZ, 0x40000040 ;  /* 0x40000040ff057424 */ /* 0x000fe200078e00ff */
[----:B------:R-:W-:Y:S01]  /*49e0*/  R2UR UR7, R9 ;  /* 0x00000000090772ca */ /* 0x000fe200000e0000 */
[----:B------:R-:W-:Y:S01]  /*49f0*/  VIADD R6, R0, 0x2 ;  /* 0x0000000200067836 */ /* 0x000fe20000000000 */
[----:B------:R-:W-:Y:S01]  /*4a00*/  R2UR UR4, R4 ;  /* 0x00000000040472ca */ /* 0x000fe200000e0000 */
[C---:B------:R-:W-:Y:S01]  /*4a10*/  VIADD R4, R8.reuse, 0x80 ;  /* 0x0000008008047836 */ /* 0x040fe20000000000 */
[----:B------:R-:W-:Y:S01]  /*4a20*/  R2UR UR5, R5 ;  /* 0x00000000050572ca */ /* 0x000fe200000e0000 */
[----:B------:R-:W-:Y:S01]  /*4a30*/  IMAD.MOV.U32 R5, RZ, RZ, 0x40000040 ;  /* 0x40000040ff057424 */ /* 0x000fe200078e00ff */
[----:B------:R-:W0:Y:S01]  /*4a40*/  S2R R12, SR_TID.X ;  /* 0x00000000000c7919 */ /* 0x000e220000002100 */
[----:B------:R-:W-:Y:S01]  /*4a50*/  IMAD.MOV.U32 R7, RZ, RZ, 0x40000040 ;  /* 0x40000040ff077424 */ /* 0x000fe200078e00ff */
[----:B------:R-:W-:Y:S01]  /*4a60*/  BSSY B0, `(.L_x_692) ;  /* 0x00000f8000007945 */ /* 0x000fe20003800000 */
[----:B------:R-:W-:-:S02]  /*4a70*/  VIADD R10, R8, 0x100 ;  /* 0x00000100080a7836 */ /* 0x000fc40000000000 */
[----:B------:R-:W-:Y:S02]  /*4a80*/  IMAD.MOV.U32 R11, RZ, RZ, 0x40000040 ;  /* 0x40000040ff0b7424 */ /* 0x000fe400078e00ff */
[----:B------:R-:W-:Y:S01]  /*4a90*/  IMAD.MOV.U32 R9, RZ, RZ, 0x40000040 ;  /* 0x40000040ff097424 */ /* 0x000fe200078e00ff */
[----:B-----5:R-:W-:-:S06]  /*4aa0*/  WARPGROUP.ARRIVE ;  /* 0x00000000000079c5 */ /* 0x020fcc0000000000 */
[----:B------:R-:W-:Y:S01]  /*4ab0*/  HGMMA.64x256x16.F32.BF16 R24, gdesc[UR4].tnspB, RZ, !UPT, gsb0 ;  /* 0x43e00000041879f0 */ /* 0x000fe2000c0018ff */
[----:B------:R-:W-:Y:S01]  /*4ac0*/  R2UR UR6, R4 ;  /* 0x00000000040672ca */ /* 0x000fe200000e0000 */
[----:B------:R-:W-:Y:S01]  /*4ad0*/  VIADD R4, R0, 0x4 ;  /* 0x0000000400047836 */ /* 0x000fe20000000000 */
[----:B------:R-:W-:Y:S01]  /*4ae0*/  R2UR UR7, R5 ;  /* 0x00000000050772ca */ /* 0x000fe200000e0000 */
[----:B------:R-:W-:Y:S01]  /*4af0*/  IMAD.MOV.U32 R5, RZ, RZ, 0x40000040 ;  /* 0x40000040ff057424 */ /* 0x000fe200078e00ff */
[----:B------:R-:W-:Y:S02]  /*4b00*/  R2UR UR4, R6 ;  /* 0x00000000060472ca */ /* 0x000fe400000e0000 */
[----:B------:R-:W-:Y:S02]  /*4b10*/  R2UR UR5, R7 ;  /* 0x00000000070572ca */ /* 0x000fe400000e0000 */
[----:B0-----:R-:W-:-:S04]  /*4b20*/  LOP3.LUT R12, R12, 0x7f, RZ, 0xc0, !PT ;  /* 0x0000007f0c0c7812 */ /* 0x001fc800078ec0ff */
[----:B------:R-:W-:Y:S01]  /*4b30*/  ISETP.NE.AND P0, PT, R12, RZ, PT ;  /* 0x000000ff0c00720c */ /* 0x000fe20003f05270 */
[----:B------:R-:W-:Y:S02]  /*4b40*/  WARPGROUP.DEPBAR.LE gsb0, 0x0 ;  /* 0x00008000000079c5 */ /* 0x000fe40000010000 */
[----:B------:R-:W-:-:S12]  /*4b50*/  WARPGROUP.ARRIVE ;  /* 0x00000000000079c5 */ /* 0x000fd80000000000 */
[----:B------:R-:W-:Y:S01]  /*4b60*/  HGMMA.64x256x16.F32.BF16 R24, gdesc[UR4].tnspB, R24, gsb0 ;  /* 0x43e00000041879f0 */ /* 0x000fe20008001818 */
[----:B------:R-:W-:Y:S01]  /*4b70*/  R2UR UR6, R10 ;  /* 0x000000000a0672ca */ /* 0x000fe200000e0000 */
[----:B------:R-:W-:Y:S01]  /*4b80*/  VIADD R10, R8, 0x180 ;  /* 0x00000180080a7836 */ /* 0x000fe20000000000 */
[----:B------:R-:W-:Y:S01]  /*4b90*/  R2UR UR7, R11 ;  /* 0x000000000b0772ca */ /* 0x000fe200000e0000 */
[----:B------:R-:W-:Y:S01]  /*4ba0*/  VIADD R8, R0, 0x6 ;  /* 0x0000000600087836 */ /* 0x000fe20000000000 */
[----:B------:R-:W-:Y:S01]  /*4bb0*/  R2UR UR4, R4 ;  /* 0x00000000040472ca */ /* 0x000fe200000e0000 */
[----:B------:R-:W-:Y:S01]  /*4bc0*/  IMAD.MOV.U32 R11, RZ, RZ, 0x40000040 ;  /* 0x40000040ff0b7424 */ /* 0x000fe200078e00ff */
[----:B------:R-:W-:Y:S01]  /*4bd0*/  R2UR UR5, R5 ;  /* 0x00000000050572ca */ /* 0x000fe200000e0000 */
[----:B------:R-:W-:-:S05]  /*4be0*/  @!P0 VIADD R0, R13, 0x28c60 ;  /* 0x00028c600d008836 */ /* 0x000fca0000000000 */
[----:B------:R-:W-:Y:S01]  /*4bf0*/  @!P0 PRMT R0, RZ, 0x654, R0 ;  /* 0x00000654ff008816 */ /* 0x000fe20000000000 */
[----:B------:R-:W-:Y:S02]  /*4c00*/  WARPGROUP.DEPBAR.LE gsb0, 0x0 ;  /* 0x00008000000079c5 */ /* 0x000fe40000010000 */
[----:B------:R-:W-:-:S12]  /*4c10*/  WARPGROUP.ARRIVE ;  /* 0x00000000000079c5 */ /* 0x000fd80000000000 */
[----:B------:R-:W-:Y:S01]  /*4c20*/  HGMMA.64x256x16.F32.BF16 R24, gdesc[UR4].tnspB, R24, gsb0 ;  /* 0x43e00000041879f0 */ /* 0x000fe20008001818 */
[----:B------:R-:W-:Y:S02]  /*4c30*/  R2UR UR6, R10 ;  /* 0x000000000a0672ca */ /* 0x000fe400000e0000 */
[----:B------:R-:W-:Y:S02]  /*4c40*/  R2UR UR7, R11 ;  /* 0x000000000b0772ca */ /* 0x000fe400000e0000 */
[----:B------:R-:W-:Y:S02]  /*4c50*/  R2UR UR4, R8 ;  /* 0x00000000080472ca */ /* 0x000fe400000e0000 */
[----:B------:R-:W-:Y:S01]  /*4c60*/  R2UR UR5, R9 ;  /* 0x00000000090572ca */ /* 0x000fe200000e0000 */
[----:B------:R-:W-:Y:S02]  /*4c70*/  WARPGROUP.DEPBAR.LE gsb0, 0x0 ;  /* 0x00008000000079c5 */ /* 0x000fe40000010000 */
[----:B------:R-:W-:-:S15]  /*4c80*/  WARPGROUP.ARRIVE ;  /* 0x00000000000079c5 */ /* 0x000fde0000000000 */
[----:B------:R-:W-:-:S03]  /*4c90*/  NOP ;  /* 0x0000000000007918 */ /* 0x000fc60000000000 */
[----:B------:R-:W-:Y:S03]  /*4ca0*/  HGMMA.64x256x16.F32.BF16 R24, gdesc[UR4].tnspB, R24, gsb0 ;  /* 0x43e00000041879f0 */ /* 0x000fe60008001818 */
[----:B------:R-:W-:Y:S02]  /*4cb0*/  WARPGROUP.DEPBAR.LE gsb0, 0x0 ;  /* 0x00008000000079c5 */ /* 0x000fe40000010000 */
[----:B------:R-:W-:Y:S06]  /*4cc0*/  BAR.ARV 0xf, 0x100 ;  /* 0x03c4000000007b1d */ /* 0x000fec0000002000 */
[----:B------:R0:W-:Y:S01]  /*4cd0*/  @!P0 SYNCS.ARRIVE.TRANS64.RED.A1T0 RZ, [R0+URZ], RZ ;  /* 0x000000ff00ff89a7 */ /* 0x0001e2000810043f */
[----:B------:R-:W-:-:S13]  /*4ce0*/  ISETP.GE.AND P0, PT, R168, 0x41, PT ;  /* 0x00000041a800780c */ /* 0x000fda0003f06270 */
[----:B0-----:R-:W-:Y:S05]  /*4cf0*/  @!P0 BRA `(.L_x_693) ;  /* 0x0000000c00388947 */ /* 0x001fea0003800000 */
[----:B------:R-:W-:-:S07]  /*4d00*/  VIADD R182, R182, 0xfffffffe ;  /* 0xfffffffeb6b67836 */ /* 0x000fce0000000000 */
.L_x_699:
[----:B------:R-:W-:Y:S01]  /*4d10*/  BAR.SYNC.DEFER_BLOCKING 0xe, 0x100 ;  /* 0x0384000000007b1d */ /* 0x000fe20000010000 */
[----:B------:R-:W-:Y:S01]  /*4d20*/  IMAD R11, R18, 0x40, R191 ;  /* 0x00000040120b7824 */ /* 0x000fe200078e02bf */
[----:B------:R-:W-:Y:S01]  /*4d30*/  ISETP.NE.AND P2, PT, R184, 0x3, PT ;  /* 0x00000003b800780c */ /* 0x000fe20003f45270 */
[----:B------:R-:W-:Y:S01]  /*4d40*/  VIADD R18, R18, 0x1 ;  /* 0x0000000112127836 */ /* 0x000fe20000000000 */
[C---:B------:R-:W-:Y:S01]  /*4d50*/  ISETP.GT.AND P1, PT, R182.reuse, RZ, PT ;  /* 0x000000ffb600720c */ /* 0x040fe20003f24270 */
[----:B------:R-:W-:Y:S02]  /*4d60*/  IMAD R11, R11, 0x4, R2 ;  /* 0x000000040b0b7824 */ /* 0x000fe400078e0202 */
[----:B------:R-:W-:Y:S01]  /*4d70*/  VIADD R182, R182, 0xffffffff ;  /* 0xffffffffb6b67836 */ /* 0x000fe20000000000 */
[----:B------:R-:W-:-:S04]  /*4d80*/  ISETP.NE.AND P0, PT, R18, 0x2, PT ;  /* 0x000000021200780c */ /* 0x000fc80003f05270 */
[----:B------:R-:W-:Y:S02]  /*4d90*/  SEL R10, RZ, 0x1, P0 ;  /* 0x00000001ff0a7807 */ /* 0x000fe40000000000 */
[----:B------:R-:W-:Y:S02]  /*4da0*/  SEL R18, R18, RZ, P0 ;  /* 0x000000ff12127207 */ /* 0x000fe40000000000 */
[----:B------:R-:W-:Y:S01]  /*4db0*/  LOP3.LUT R23, R23, R10, RZ, 0x3c, !PT ;  /* 0x0000000a17177212 */ /* 0x000fe200078e3cff */
[----:B0-----:R-:W0:Y:S04]  /*4dc0*/  LDS R0, [R11+0x28800] ;  /* 0x028800000b007984 */ /* 0x001e280000000800 */
        /* <DEDUP_REMOVED lines=131> */
.L_x_694:
[----:B------:R-:W-:Y:S01]  /*5600*/  IMAD R0, R18, 0x8, R2 ;  /* 0x0000000812007824 */ /* 0x000fe200078e0202 */
[----:B------:R-:W-:-:S04]  /*5610*/  SHF.L.U32 R11, R23, 0x1f, RZ ;  /* 0x0000001f170b7819 */ /* 0x000fc800000006ff */
[----:B------:R0:W1:Y:S01]  /*5620*/  SYNCS.PHASECHK.TRANS64.TRYWAIT P0, [R0+URZ+0x28c50], R11 ;  /* 0x028c500b000075a7 */ /* 0x000062000800017f */
[----:B------:R-:W-:Y:S05]  /*5630*/  @!P2 BRA `(.L_x_695) ;  /* 0x000000000004a947 */ /* 0x000fea0003800000 */
[----:B------:R-:W-:Y:S01]  /*5640*/  BPT.TRAP 0x1 ;  /* 0x000000040000795c */ /* 0x000fe20000300000 */
.L_x_695:
[----:B------:R-:W-:Y:S04]  /*5650*/  BSSY B1, `(.L_x_696) ;  /* 0x0000004000017945 */ /* 0x000fe80003800000 */
[----:B-1----:R-:W-:Y:S05]  /*5660*/  @P0 BRA `(.L_x_697) ;  /* 0x0000000000080947 */ /* 0x002fea0003800000 */
[----:B------:R-:W1:Y:S02]  /*5670*/  SYNCS.PHASECHK.TRANS64.TRYWAIT P0, [R0+URZ+0x28c50], R11 ;  /* 0x028c500b000075a7 */ /* 0x000e64000800017f */
[----:B-1----:R-:W-:Y:S05]  /*5680*/  @!P0 BRA `(.L_x_698) ;  /* 0x00000124003c8947 */ /* 0x002fea0003800000 */
.L_x_697:
[----:B------:R-:W-:Y:S05]  /*5690*/  BSYNC B1 ;  /* 0x0000000000017941 */ /* 0x000fea0003800000 */
.L_x_696:
[----:B01----:R-:W-:Y:S01]  /*56a0*/  VIADD R0, R2, 0x26800 ;  /* 0x0002680002007836 */ /* 0x003fe20000000000 */
[----:B------:R-:W-:Y:S01]  /*56b0*/  WARPGROUP.ARRIVE ;  /* 0x00000000000079c5 */ /* 0x000fe20000000000 */
[----:B------:R-:W-:-:S05]  /*56c0*/  IMAD R10, R18, 0x1000, R3 ;  /* 0x00001000120a7824 */ /* 0x000fca00078e0203 */
[----:B------:R-:W0:Y:S01]  /*56d0*/  S2R R14, SR_TID.X ;  /* 0x00000000000e7919 */ /* 0x000e220000002100 */
[----:B------:R-:W-:Y:S01]  /*56e0*/  IMAD.MOV.U32 R11, RZ, RZ, 0x40000040 ;  /* 0x40000040ff0b7424 */ /* 0x000fe200078e00ff */
[----:B------:R-:W-:Y:S01]  /*56f0*/  SHF.R.U32.HI R0, RZ, 0x4, R0 ;  /* 0x00000004ff007819 */ /* 0x000fe20000011600 */
[----:B------:R-:W-:Y:S01]  /*5700*/  IMAD.MOV.U32 R13, RZ, RZ, 0x40000040 ;  /* 0x40000040ff0d7424 */ /* 0x000fe200078e00ff */
[----:B------:R-:W-:Y:S02]  /*5710*/  R2UR UR6, R10 ;  /* 0x000000000a0672ca */ /* 0x000fe400000e0000 */
[----:B------:R-:W-:Y:S02]  /*5720*/  LOP3.LUT R0, R0, 0x3fff, RZ, 0xc0, !PT ;  /* 0x00003fff00007812 */ /* 0x000fe400078ec0ff */
[----:B------:R-:W-:Y:S01]  /*5730*/  R2UR UR7, R11 ;  /* 0x000000000b0772ca */ /* 0x000fe200000e0000 */
[----:B------:R-:W-:Y:S01]  /*5740*/  IMAD.MOV.U32 R11, RZ, RZ, 0x40000040 ;  /* 0x40000040ff0b7424 */ /* 0x000fe200078e00ff */
[----:B------:R-:W-:-:S02]  /*5750*/  LOP3.LUT R12, R0, 0x10000, RZ, 0xfc, !PT ;  /* 0x00010000000c7812 */ /* 0x000fc400078efcff */
[----:B------:R-:W-:Y:S01]  /*5760*/  R2UR UR5, R13 ;  /* 0x000000000d0572ca */ /* 0x000fe200000e0000 */
[----:B------:R-:W-:Y:S01]  /*5770*/  IMAD.MOV.U32 R13, RZ, RZ, 0x40000040 ;  /* 0x40000040ff0d7424 */ /* 0x000fe200078e00ff */
[----:B------:R-:W-:Y:S01]  /*5780*/  R2UR UR4, R12 ;  /* 0x000000000c0472ca */ /* 0x000fe200000e0000 */
[----:B------:R-:W-:-:S12]  /*5790*/  VIADD R12, R10, 0x80 ;  /* 0x000000800a0c7836 */ /* 0x000fd80000000000 */
[----:B------:R-:W-:Y:S01]  /*57a0*/  HGMMA.64x256x16.F32.BF16 R24, gdesc[UR4].tnspB, R24, gsb0 ;  /* 0x43e00000041879f0 */ /* 0x000fe20008001818 */
[----:B------:R-:W-:Y:S02]  /*57b0*/  R2UR UR4, R6 ;  /* 0x00000000060472ca */ /* 0x000fe400000e0000 */
[----:B------:R-:W-:Y:S02]  /*57c0*/  R2UR UR5, R7 ;  /* 0x00000000070572ca */ /* 0x000fe400000e0000 */
[----:B------:R-:W-:Y:S01]  /*57d0*/  R2UR UR6, R12 ;  /* 0x000000000c0672ca */ /* 0x000fe200000e0000 */
[----:B------:R-:W-:Y:S01]  /*57e0*/  VIADD R12, R10, 0x100 ;  /* 0x000001000a0c7836 */ /* 0x000fe20000000000 */
[----:B------:R-:W-:Y:S01]  /*57f0*/  R2UR UR7, R13 ;  /* 0x000000000d0772ca */ /* 0x000fe200000e0000 */
[----:B------:R-:W-:Y:S01]  /*5800*/  IMAD.MOV.U32 R13, RZ, RZ, 0x40000040 ;  /* 0x40000040ff0d7424 */ /* 0x000fe200078e00ff */
[----:B0-----:R-:W-:Y:S01]  /*5810*/  LOP3.LUT R14, R14, 0x7f, RZ, 0xc0, !PT ;  /* 0x0000007f0e0e7812 */ /* 0x001fe200078ec0ff */
[----:B------:R-:W-:-:S03]  /*5820*/  VIADD R10, R10, 0x180 ;  /* 0x000001800a0a7836 */ /* 0x000fc60000000000 */
[----:B------:R-:W-:-:S13]  /*5830*/  ISETP.NE.AND P0, PT, R14, RZ, PT ;  /* 0x000000ff0e00720c */ /* 0x000fda0003f05270 */
[----:B------:R-:W-:-:S04]  /*5840*/  @!P0 IMAD R0, R18, 0x8, R2 ;  /* 0x0000000812008824 */ /* 0x000fc800078e0202 */
[----:B------:R-:W-:-:S05]  /*5850*/  @!P0 VIADD R0, R0, 0x28c60 ;  /* 0x00028c6000008836 */ /* 0x000fca0000000000 */
[----:B------:R-:W-:Y:S01]  /*5860*/  @!P0 PRMT R0, RZ, 0x654, R0 ;  /* 0x00000654ff008816 */ /* 0x000fe20000000000 */
[----:B------:R-:W-:Y:S02]  /*5870*/  WARPGROUP.DEPBAR.LE gsb0, 0x0 ;  /* 0x00008000000079c5 */ /* 0x000fe40000010000 */
[----:B------:R-:W-:-:S06]  /*5880*/  WARPGROUP.ARRIVE ;  /* 0x00000000000079c5 */ /* 0x000fcc0000000000 */
        /* <DEDUP_REMOVED lines=20> */
[----:B------:R-:W-:Y:S05]  /*59d0*/  @P1 BRA `(.L_x_699) ;  /* 0xfffffff000cc1947 */ /* 0x000fea000383ffff */
.L_x_693:
[----:B------:R-:W-:Y:S05]  /*59e0*/  BSYNC B0 ;  /* 0x0000000000007941 */ /* 0x000fea0003800000 */
.L_x_692:
[----:B------:R-:W-:Y:S01]  /*59f0*/  BAR.SYNC.DEFER_BLOCKING 0xe, 0x100 ;  /* 0x0384000000007b1d */ /* 0x000fe20000010000 */
[C---:B------:R-:W-:Y:S01]  /*5a00*/  IMAD R3, R18.reuse, 0x40, R191 ;  /* 0x0000004012037824 */ /* 0x040fe200078e02bf */
[----:B------:R-:W-:Y:S01]  /*5a10*/  PLOP3.LUT P0, PT, PT, PT, PT, 0x8, 0x0 ;  /* 0x000000000000781c */ /* 0x000fe20003f0e170 */
[----:B------:R-:W-:Y:S01]  /*5a20*/  VIADD R18, R18, 0x1 ;  /* 0x0000000112127836 */ /* 0x000fe20000000000 */
[----:B------:R-:W-:Y:S01]  /*5a30*/  CS2R R20, SRZ ;  /* 0x0000000000147805 */ /* 0x000fe2000001ff00 */
[----:B------:R-:W-:-:S03]  /*5a40*/  IMAD R3, R3, 0x4, R2 ;  /* 0x0000000403037824 */ /* 0x000fc600078e0202 */
        /* <DEDUP_REMOVED lines=9> */
[----:B------:R-:W-:Y:S01]  /*5ae0*/  FMUL.FTZ R154, R24, R0 ;  /* 0x00000000189a7220 */ /* 0x000fe20000410000 */
[-C--:B-1----:R-:W-:Y:S01]  /*5af0*/  FMUL.FTZ R9, R58, R2.reuse ;  /* 0x000000023a097220 */ /* 0x082fe20000410000 */
        /* <DEDUP_REMOVED lines=125> */
.L_x_687:
[----:B------:R-:W-:Y:S02]  /*62d0*/  ISETP.GE.AND P1, PT, R168, 0x1, PT ;  /* 0x00000001a800780c */ /* 0x000fe40003f26270 */
[----:B------:R-:W-:-:S11]  /*62e0*/  PLOP3.LUT P0, PT, PT, PT, PT, 0x80, 0x0 ;  /* 0x000000000000781c */ /* 0x000fd60003f0f070 */
[----:B------:R-:W-:Y:S05]  /*62f0*/  @!P1 BRA `(.L_x_688) ;  /* 0x0000005c00b49947 */ /* 0x000fea0003800000 */
[----:B------:R-:W0:Y:S01]  /*6300*/  SHFL.IDX PT, R0, R213, RZ, 0x1f ;  /* 0x00001fffd5007589 */ /* 0x000e2200000e0000 */
[----:B------:R-:W-:Y:S01]  /*6310*/  BSSY B6, `(.L_x_700) ;  /* 0x000001b000067945 */ /* 0x000fe20003800000 */
[----:B0-----:R-:W-:-:S04]  /*6320*/  LEA.HI R3, R0, R0, RZ, 0x1 ;  /* 0x0000000000037211 */ /* 0x001fc800078f08ff */
[----:B------:R-:W-:-:S05]  /*6330*/  LOP3.LUT R3, R3, 0x1fffe, RZ, 0xc0, !PT ;  /* 0x0001fffe03037812 */ /* 0x000fca00078ec0ff */
[----:B------:R-:W-:Y:S02]  /*6340*/  IMAD.IADD R3, R0, 0x1, -R3 ;  /* 0x0000000100037824 */ /* 0x000fe400078e0a03 */
[----:B------:R-:W-:Y:S02]  /*6350*/  VIADD R0, R2, 0x26800 ;  /* 0x0002680002007836 */ /* 0x000fe40000000000 */
[----:B------:R-:W-:-:S03]  /*6360*/  IMAD R3, R3, 0x8000, R2 ;  /* 0x0000800003037824 */ /* 0x000fc600078e0202 */
[----:B------:R-:W-:Y:S01]  /*6370*/  LOP3.LUT P0, RZ, R0, 0x3ff, RZ, 0xc0, !PT ;  /* 0x000003ff00ff7812 */ /* 0x000fe2000780c0ff */
[----:B------:R-:W-:-:S05]  /*6380*/  VIADD R3, R3, 0x400 ;  /* 0x0000040003037836 */ /* 0x000fca0000000000 */
[----:B------:R-:W-:-:S04]  /*6390*/  SHF.R.U32.HI R3, RZ, 0x4, R3 ;  /* 0x00000004ff037819 */ /* 0x000fc80000011603 */
[----:B------:R-:W-:-:S03]  /*63a0*/  LOP3.LUT R56, R3, 0x3fff, RZ, 0xc0, !PT ;  /* 0x00003fff03387812 */ /* 0x000fc600078ec0ff */
        /* <DEDUP_REMOVED lines=17> */
.L_x_701:
[----:B------:R-:W-:Y:S05]  /*64c0*/  BSYNC B6 ;  /* 0x0000000000067941 */ /* 0x000fea0003800000 */
.L_x_700:
[----:B------:R-:W-:Y:S02]  /*64d0*/  ULDC UR4, c[0x0][0x3f4] ;  /* 0x0000fd0000047ab9 */ /* 0x000fe40000000800 */
[----:B------:R-:W-:-:S13]  /*64e0*/  ISETP.LT.AND P0, PT, RZ, UR4, PT ;  /* 0x00000004ff007c0c */ /* 0x000fda000bf01270 */
[----:B------:R-:W-:Y:S05]  /*64f0*/  @P0 BRA `(.L_x_702) ;  /* 0x00000000003c0947 */ /* 0x000fea0003800000 */
[----:B------:R-:W-:-:S04]  /*6500*/  LEA.HI R0, R208, R208, RZ, 0x1 ;  /* 0x000000d0d0007211 */ /* 0x000fc800078f08ff */
[----:B------:R-:W-:-:S05]  /*6510*/  LOP3.LUT R3, R0, 0xfffffffe, RZ, 0xc0, !PT ;  /* 0xfffffffe00037812 */ /* 0x000fca00078ec0ff */
[----:B------:R-:W-:-:S05]  /*6520*/  IMAD.IADD R3, R208, 0x1, -R3 ;  /* 0x00000001d0037824 */ /* 0x000fca00078e0a03 */
[----:B------:R-:W-:-:S04]  /*6530*/  SHF.L.U32 R3, R3, 0x1f, RZ ;  /* 0x0000001f03037819 */ /* 0x000fc800000006ff */
[----:B------:R0:W1:Y:S03]  /*6540*/  SYNCS.PHASECHK.TRANS64.TRYWAIT P0, [R2+URZ+0x28c00], R3 ;  /* 0x028c0003020075a7 */ /* 0x000066000800017f */
[----:B-1----:R-:W-:Y:S05]  /*6550*/  @!P0 NANOSLEEP.SYNCS 0x989680 ;  /* 0x009896800000895d */ /* 0x002fea0003900000 */
[----:B------:R-:W1:Y:S01]  /*6560*/  @!P0 SYNCS.PHASECHK.TRANS64 P0, [R2+URZ+0x28c00], R3 ;  /* 0x028c0003020085a7 */ /* 0x000e62000800007f */
[----:B------:R-:W-:Y:S04]  /*6570*/  BSSY B0, `(.L_x_703) ;  /* 0x0000006000007945 */ /* 0x000fe80003800000 */
[----:B-1----:R-:W-:Y:S05]  /*6580*/  @P0 BRA `(.L_x_704) ;  /* 0x0000000000100947 */ /* 0x002fea0003800000 */
.L_x_705:
[----:B-1----:R1:W2:Y:S02]  /*6590*/  SYNCS.PHASECHK.TRANS64.TRYWAIT P0, [R2+URZ+0x28c00], R3 ;  /* 0x028c0003020075a7 */ /* 0x0022a4000800017f */
[----:B--2---:R-:W-:Y:S05]  /*65a0*/  @!P0 NANOSLEEP.SYNCS 0x989680 ;  /* 0x009896800000895d */ /* 0x004fea0003900000 */
[----:B------:R-:W2:Y:S02]  /*65b0*/  @!P0 SYNCS.PHASECHK.TRANS64 P0, [R2+URZ+0x28c00], R3 ;  /* 0x028c0003020085a7 */ /* 0x000ea4000800007f */
[----:B--2---:R-:W-:Y:S05]  /*65c0*/  @!P0 BRA `(.L_x_705) ;  /* 0xfffffffc00f08947 */ /* 0x004fea000383ffff */
.L_x_704:
[----:B------:R-:W-:Y:S05]  /*65d0*/  BSYNC B0 ;  /* 0x0000000000007941 */ /* 0x000fea0003800000 */
.L_x_703:
[----:B------:R-:W-:Y:S05]  /*65e0*/  BRA `(.L_x_706) ;  /* 0x0000002000807947 */ /* 0x000fea0003800000 */
.L_x_702:
[----:B-----5:R-:W-:Y:S01]  /*65f0*/  SHF.R.S32.HI R0, RZ, 0x1f, R27 ;  /* 0x0000001fff007819 */ /* 0x020fe2000001141b */
[----:B------:R-:W-:Y:S01]  /*6600*/  VIADD R3, R2, 0x20400 ;  /* 0x0002040002037836 */ /* 0x000fe20000000000 */
[----:B------:R-:W-:Y:S01]  /*6610*/  ULDC.64 UR4, c[0x0][0x3f8] ;  /* 0x0000fe0000047ab9 */ /* 0x000fe20000000a00 */
[----:B------:R-:W-:Y:S01]  /*6620*/  ULDC.64 UR6, c[0x0][0x408] ;  /* 0x0001020000067ab9 */ /* 0x000fe20000000a00 */
[----:B------:R-:W-:Y:S01]  /*6630*/  IMAD.WIDE.U32 R4, R27, UR4, RZ ;  /* 0x000000041b047c25 */ /* 0x000fe2000f8e00ff */
[----:B------:R-:W-:Y:S01]  /*6640*/  BSSY B6, `(.L_x_707) ;  /* 0x0000020000067945 */ /* 0x000fe20003800000 */
[----:B------:R-:W-:Y:S02]  /*6650*/  LOP3.LUT P0, RZ, R3, 0x3ff, RZ, 0xc0, !PT ;  /* 0x000003ff03ff7812 */ /* 0x000fe4000780c0ff */
[C---:B------:R-:W-:Y:S02]  /*6660*/  IMAD R6, R0.reuse, UR4, RZ ;  /* 0x0000000400067c24 */ /* 0x040fe4000f8e02ff */
[----:B------:R-:W-:-:S02]  /*6670*/  IMAD R0, R0, UR6, RZ ;  /* 0x0000000600007c24 */ /* 0x000fc4000f8e02ff */
[C---:B------:R-:W-:Y:S01]  /*6680*/  IMAD R3, R27.reuse, UR5, R6 ;  /* 0x000000051b037c24 */ /* 0x040fe2000f8e0206 */
[----:B------:R-:W-:Y:S01]  /*6690*/  ULDC.64 UR4, c[0x0][0x3e8] ;  /* 0x0000fa0000047ab9 */ /* 0x000fe20000000a00 */
[----:B------:R-:W-:Y:S01]  /*66a0*/  IMAD.WIDE.U32 R6, R27, UR6, RZ ;  /* 0x000000061b067c25 */ /* 0x000fe2000f8e00ff */
[----:B------:R-:W-:-:S03]  /*66b0*/  LEA R26, P1, R4, UR4, 0x1 ;  /* 0x00000004041a7c11 */ /* 0x000fc6000f8208ff */
[----:B------:R-:W-:Y:S01]  /*66c0*/  IMAD R29, R27, UR7, R0 ;  /* 0x000000071b1d7c24 */ /* 0x000fe2000f8e0200 */
[----:B------:R-:W-:Y:S01]  /*66d0*/  ULDC.64 UR6, c[0x0][0x400] ;  /* 0x0001000000067ab9 */ /* 0x000fe20000000a00 */
[----:B------:R-:W-:Y:S01]  /*66e0*/  IMAD.IADD R27, R3, 0x1, R5 ;  /* 0x00000001031b7824 */ /* 0x000fe200078e0205 */
[----:B------:R-:W-:Y:S01]  /*66f0*/  LEA R28, P2, R6, UR6, 0x1 ;  /* 0x00000006061c7c11 */ /* 0x000fe2000f8408ff */
[----:B------:R-:W-:-:S03]  /*6700*/  IMAD.IADD R29, R29, 0x1, R7 ;  /* 0x000000011d1d7824 */ /* 0x000fc600078e0207 */
[----:B------:R-:W-:Y:S02]  /*6710*/  LEA.HI.X R27, R4, UR5, R27, 0x1, P1 ;  /* 0x00000005041b7c11 */ /* 0x000fe400088f0c1b */
[----:B------:R-:W-:Y:S01]  /*6720*/  LEA.HI.X R29, R6, UR7, R29, 0x1, P2 ;  /* 0x00000007061d7c11 */ /* 0x000fe200090f0c1d */
[----:B------:R-:W-:Y:S06]  /*6730*/  @!P0 BRA `(.L_x_708) ;  /* 0x0000000000408947 */ /* 0x000fec0003800000 */
        /* <DEDUP_REMOVED lines=16> */
.L_x_708:
[----:B------:R-:W-:Y:S05]  /*6840*/  BSYNC B6 ;  /* 0x0000000000067941 */ /* 0x000fea0003800000 */
.L_x_707:
[----:B------:R-:W-:Y:S01]  /*6850*/  ULDC.U8 UR4, c[0x0][0x410] ;  /* 0x0001040000047ab9 */ /* 0x000fe20000000000 */
[----:B------:R-:W-:Y:S01]  /*6860*/  BSSY B0, `(.L_x_709) ;  /* 0x00001f0000007945 */ /* 0x000fe20003800000 */
[----:B------:R-:W-:Y:S01]  /*6870*/  ISETP.NE.AND P0, PT, RZ, UR4, PT ;  /* 0x00000004ff007c0c */ /* 0x000fe2000bf05270 */
[----:B------:R-:W-:-:S12]  /*6880*/  IMAD R6, R25, 0x40, R19 ;  /* 0x0000004019067824 */ /* 0x000fd800078e0213 */
[----:B------:R-:W-:Y:S05]  /*6890*/  @!P0 BRA `(.L_x_710) ;  /* 0x0000000c00f88947 */ /* 0x000fea0003800000 */
[----:B------:R-:W-:-:S03]  /*68a0*/  UMOV UR4, 0xffffffff ;  /* 0xffffffff00047882 */ /* 0x000fc60000000000 */
[----:B------:R-:W-:Y:S05]  /*68b0*/  BRA.DIV UR4, `(.L_x_711) ;  /* 0x0000011204c47947 */ /* 0x000fea000b800000 */
[----:B------:R0:W1:Y:S04]  /*68c0*/  SHFL.IDX PT, R0, R27, RZ, 0x1c1f ;  /* 0x001c1fff1b007589 */ /* 0x00006800000e0000 */
[----:B------:R0:W2:Y:S04]  /*68d0*/  SHFL.IDX PT, R3, R26, RZ, 0x1c1f ;  /* 0x001c1fff1a037589 */ /* 0x0000a800000e0000 */
[----:B------:R0:W3:Y:S04]  /*68e0*/  SHFL.IDX PT, R4, R29, RZ, 0x1c1f ;  /* 0x001c1fff1d047589 */ /* 0x0000e800000e0000 */
[----:B------:R0:W4:Y:S02]  /*68f0*/  SHFL.IDX PT, R14, R28, RZ, 0x1c1f ;  /* 0x001c1fff1c0e7589 */ /* 0x00012400000e0000 */
.L_x_959:
[----:B------:R-:W-:Y:S01]  /*6900*/  ULDC UR4, c[0x0][0x448] ;  /* 0x0001120000047ab9 */ /* 0x000fe20000000800 */
[----:B------:R-:W-:Y:S01]  /*6910*/  LEA.HI R5, R208, R208, RZ, 0x1 ;  /* 0x000000d0d0057211 */ /* 0x000fe200078f08ff */
[----:B------:R-:W-:Y:S01]  /*6920*/  IMAD R24, R24, UR4, RZ ;  /* 0x0000000418187c24 */ /* 0x000fe2000f8e02ff */
[----:B------:R-:W-:Y:S01]  /*6930*/  BSSY B1, `(.L_x_712) ;  /* 0x0000020000017945 */ /* 0x000fe20003800000 */
[----:B------:R-:W-:Y:S01]  /*6940*/  IMAD.SHL.U32 R12, R188, 0x40, RZ ;  /* 0x00000040bc0c7824 */ /* 0x000fe200078e00ff */
[----:B------:R-:W-:Y:S02]  /*6950*/  LOP3.LUT R5, R5, 0xfffffffe, RZ, 0xc0, !PT ;  /* 0xfffffffe05057812 */ /* 0x000fe400078ec0ff */
[----:B------:R-:W-:Y:S02]  /*6960*/  CS2R R8, SRZ ;  /* 0x0000000000087805 */ /* 0x000fe4000001ff00 */
[----:B------:R-:W-:Y:S02]  /*6970*/  ISETP.GE.AND P0, PT, R6, R24, PT ;  /* 0x000000180600720c */ /* 0x000fe40003f06270 */
[----:B------:R-:W-:-:S02]  /*6980*/  CS2R R6, SRZ ;  /* 0x0000000000067805 */ /* 0x000fc4000001ff00 */
[----:B------:R-:W-:Y:S01]  /*6990*/  LOP3.LUT R31, R12, 0x1c0, RZ, 0xc0, !PT ;  /* 0x000001c00c1f7812 */ /* 0x000fe200078ec0ff */
[----:B------:R-:W-:Y:S01]  /*69a0*/  IMAD.IADD R5, R208, 0x1, -R5 ;  /* 0x00000001d0057824 */ /* 0x000fe200078e0a05 */
[----:B------:R-:W-:Y:S02]  /*69b0*/  CS2R R10, SRZ ;  /* 0x00000000000a7805 */ /* 0x000fe4000001ff00 */
[----:B------:R-:W-:Y:S02]  /*69c0*/  CS2R R12, SRZ ;  /* 0x00000000000c7805 */ /* 0x000fe4000001ff00 */
[----:B------:R-:W-:-:S03]  /*69d0*/  SHF.L.U32 R5, R5, 0x1f, RZ ;  /* 0x0000001f05057819 */ /* 0x000fc600000006ff */
[----:B------:R-:W-:Y:S05]  /*69e0*/  @P0 BRA `(.L_x_713) ;  /* 0x0000000000500947 */ /* 0x000fea0003800000 */
[----:B------:R-:W-:Y:S01]  /*69f0*/  ULDC UR4, c[0x0][0x3f4] ;  /* 0x0000fd0000047ab9 */ /* 0x000fe20000000800 */
[----:B--2---:R-:W-:Y:S01]  /*6a00*/  IMAD.MOV.U32 R6, RZ, RZ, R3 ;  /* 0x000000ffff067224 */ /* 0x004fe200078e0003 */
[----:B------:R-:W-:Y:S01]  /*6a10*/  ISETP.GE.AND P3, PT, R190, UR4, PT ;  /* 0x00000004be007c0c */ /* 0x000fe2000bf66270 */
[----:B-1----:R-:W-:Y:S01]  /*6a20*/  IMAD.MOV.U32 R7, RZ, RZ, R0 ;  /* 0x000000ffff077224 */ /* 0x002fe200078e0000 */
[----:B------:R-:W-:Y:S01]  /*6a30*/  ISETP.GE.AND P2, PT, R186, UR4, PT ;  /* 0x00000004ba007c0c */ /* 0x000fe2000bf46270 */
[----:B---3--:R-:W-:Y:S01]  /*6a40*/  IMAD.MOV.U32 R15, RZ, RZ, R4 ;  /* 0x000000ffff0f7224 */ /* 0x008fe200078e0004 */
[----:B------:R-:W-:Y:S02]  /*6a50*/  CS2R R10, SRZ ;  /* 0x00000000000a7805 */ /* 0x000fe4000001ff00 */
[----:B------:R-:W-:Y:S02]  /*6a60*/  CS2R R12, SRZ ;  /* 0x00000000000c7805 */ /* 0x000fe4000001ff00 */
[----:B------:R-:W-:-:S05]  /*6a70*/  CS2R R8, SRZ ;  /* 0x0000000000087805 */ /* 0x000fca000001ff00 */
[-C--:B0-----:R-:W-:Y:S02]  /*6a80*/  @!P3 IADD3 R26, P0, R3, R218.reuse, RZ ;  /* 0x000000da031ab210 */ /* 0x081fe40007f1e0ff */
[----:B----4-:R-:W-:Y:S01]  /*6a90*/  @!P3 IADD3 R28, P1, R14, R218, RZ ;  /* 0x000000da0e1cb210 */ /* 0x010fe20007f3e0ff */
[----:B------:R-:W-:Y:S01]  /*6aa0*/  @!P2 IMAD.WIDE R20, R186, 0x2, R6 ;  /* 0x00000002ba14a825 */ /* 0x000fe200078e0206 */
[----:B------:R-:W-:-:S03]  /*6ab0*/  CS2R R6, SRZ ;  /* 0x0000000000067805 */ /* 0x000fc6000001ff00 */
[----:B------:R-:W-:Y:S01]  /*6ac0*/  @!P2 IMAD.WIDE R14, R186, 0x2, R14 ;  /* 0x00000002ba0ea825 */ /* 0x000fe200078e020e */
[----:B------:R0:W5:Y:S03]  /*6ad0*/  @!P2 LD.E.64 R10, desc[UR40][R20.64] ;  /* 0x00000028140aa980 */ /* 0x000166000c101b00 */
[--C-:B------:R-:W-:Y:S01]  /*6ae0*/  @!P3 IMAD.X R27, R0, 0x1, R217.reuse, P0 ;  /* 0x00000001001bb824 */ /* 0x100fe200000e06d9 */
[----:B------:R0:W5:Y:S01]  /*6af0*/  @!P2 LD.E.64 R6, desc[UR40][R14.64] ;  /* 0x000000280e06a980 */ /* 0x000162000c101b00 */
[----:B------:R-:W-:-:S03]  /*6b00*/  @!P3 IMAD.X R29, R4, 0x1, R217, P1 ;  /* 0x00000001041db824 */ /* 0x000fc600008e06d9 */
[----:B------:R0:W5:Y:S04]  /*6b10*/  @!P3 LD.E.64 R12, desc[UR40][R26.64] ;  /* 0x000000281a0cb980 */ /* 0x000168000c101b00 */
[----:B------:R0:W5:Y:S02]  /*6b20*/  @!P3 LD.E.64 R8, desc[UR40][R28.64] ;  /* 0x000000281c08b980 */ /* 0x000164000c101b00 */
.L_x_713:
[----:B------:R-:W-:Y:S05]  /*6b30*/  BSYNC B1 ;  /* 0x0000000000017941 */ /* 0x000fea0003800000 */
.L_x_712:
[----:B------:R-:W0:Y:S01]  /*6b40*/  SYNCS.PHASECHK.TRANS64.TRYWAIT P0, [R2+URZ+0x28c00], R5 ;  /* 0x028c0005020075a7 */ /* 0x000e22000800017f */
[----:B--2---:R-:W-:Y:S01]  /*6b50*/  LOP3.LUT R3, R31, 0x18, R16, 0xf8, !PT ;  /* 0x000000181f037812 */ /* 0x004fe200078ef810 */
[----:B-1----:R-:W-:Y:S01]  /*6b60*/  IMAD R0, R25, -0x40, R24 ;  /* 0xffffffc019007824 */ /* 0x002fe200078e0218 */
[----:B---3--:R-:W-:Y:S01]  /*6b70*/  SHF.R.U32.HI R4, RZ, 0x3, R31 ;  /* 0x00000003ff047819 */ /* 0x008fe2000001161f */
[----:B0---45:R-:W-:Y:S01]  /*6b80*/  IMAD.MOV.U32 R14, RZ, RZ, R12 ;  /* 0x000000ffff0e7224 */ /* 0x031fe200078e000c */
[----:B------:R-:W-:Y:S01]  /*6b90*/  SHF.R.U64 R24, R10, 0x10, R11 ;  /* 0x000000100a187819 */ /* 0x000fe2000000120b */
[----:B------:R-:W-:Y:S01]  /*6ba0*/  IMAD.MOV.U32 R15, RZ, RZ, R13 ;  /* 0x000000ffff0f7224 */ /* 0x000fe200078e000d */
[----:B------:R-:W-:Y:S01]  /*6bb0*/  LOP3.LUT R29, R3, R4, RZ, 0x3c, !PT ;  /* 0x00000004031d7212 */ /* 0x000fe200078e3cff */
[----:B------:R-:W-:Y:S01]  /*6bc0*/  IMAD.MOV.U32 R3, RZ, RZ, R10 ;  /* 0x000000ffff037224 */ /* 0x000fe200078e000a */
[--C-:B------:R-:W-:Y:S01]  /*6bd0*/  SHF.R.U32.HI R27, RZ, 0x10, R11.reuse ;  /* 0x00000010ff1b7819 */ /* 0x100fe2000001160b */
[----:B------:R-:W-:Y:S01]  /*6be0*/  IMAD.MOV.U32 R4, RZ, RZ, R11 ;  /* 0x000000ffff047224 */ /* 0x000fe200078e000b */
[----:B------:R-:W-:Y:S01]  /*6bf0*/  SHF.R.U64 R25, R12, 0x10, R13 ;  /* 0x000000100c197819 */ /* 0x000fe2000000120d */
[----:B------:R-:W-:Y:S01]  /*6c00*/  IMAD R29, R192, 0x200, R29 ;  /* 0x00000200c01d7824 */ /* 0x000fe200078e021d */
[----:B------:R-:W-:Y:S01]  /*6c10*/  PRMT R28, R3, 0x5410, R24 ;  /* 0x00005410031c7816 */ /* 0x000fe20000000018 */
[----:B------:R-:W-:Y:S01]  /*6c20*/  IMAD.MOV.U32 R10, RZ, RZ, R6 ;  /* 0x000000ffff0a7224 */ /* 0x000fe200078e0006 */
[----:B------:R-:W-:Y:S01]  /*6c30*/  SHF.R.U32.HI R20, RZ, 0x10, R13 ;  /* 0x00000010ff147819 */ /* 0x000fe2000001160d */
[----:B------:R-:W-:Y:S01]  /*6c40*/  IMAD R3, R29, 0x2, R2 ;  /* 0x000000021d037824 */ /* 0x000fe200078e0202 */
[--C-:B------:R-:W-:Y:S01]  /*6c50*/  SHF.R.U64 R21, R6, 0x10, R7.reuse ;  /* 0x0000001006157819 */ /* 0x100fe20000001207 */
[----:B------:R-:W-:Y:S01]  /*6c60*/  BSSY B1, `(.L_x_714) ;  /* 0x0000011000017945 */ /* 0x000fe20003800000 */
[----:B------:R-:W-:Y:S01]  /*6c70*/  VIMNMX R35, R0, 0x40, PT ;  /* 0x0000004000237848 */ /* 0x000fe20003fe0100 */
[--C-:B------:R-:W-:Y:S01]  /*6c80*/  IMAD.MOV.U32 R11, RZ, RZ, R7.reuse ;  /* 0x000000ffff0b7224 */ /* 0x100fe200078e0007 */
[----:B------:R-:W-:Y:S01]  /*6c90*/  SHF.R.U32.HI R12, RZ, 0x10, R7 ;  /* 0x00000010ff0c7819 */ /* 0x000fe20000011607 */
[----:B------:R-:W-:Y:S01]  /*6ca0*/  IMAD.MOV.U32 R6, RZ, RZ, R8 ;  /* 0x000000ffff067224 */ /* 0x000fe200078e0008 */
[--C-:B------:R-:W-:Y:S01]  /*6cb0*/  SHF.R.U64 R13, R8, 0x10, R9.reuse ;  /* 0x00000010080d7819 */ /* 0x100fe20000001209 */
[----:B------:R-:W-:Y:S01]  /*6cc0*/  IMAD.MOV.U32 R7, RZ, RZ, R9 ;  /* 0x000000ffff077224 */ /* 0x000fe200078e0009 */
[----:B------:R-:W-:Y:S01]  /*6cd0*/  PRMT R27, R4, 0x5410, R27 ;  /* 0x00005410041b7816 */ /* 0x000fe2000000001b */
[C---:B------:R-:W-:Y:S01]  /*6ce0*/  VIADD R4, R3.reuse, 0x20400 ;  /* 0x0002040003047836 */ /* 0x040fe20000000000 */
[----:B------:R-:W-:Y:S01]  /*6cf0*/  SHF.R.U32.HI R8, RZ, 0x10, R9 ;  /* 0x00000010ff087819 */ /* 0x000fe20000011609 */
[----:B------:R-:W-:Y:S01]  /*6d00*/  VIADD R0, R3, 0x20440 ;  /* 0x0002044003007836 */ /* 0x000fe20000000000 */
[----:B------:R-:W-:-:S02]  /*6d10*/  LOP3.LUT P2, RZ, R188, 0x4, RZ, 0xc0, !PT ;  /* 0x00000004bcff7812 */ /* 0x000fc4000784c0ff */
[----:B------:R-:W-:Y:S02]  /*6d20*/  ISETP.GE.AND P1, PT, R19, R35, PT ;  /* 0x000000231300720c */ /* 0x000fe40003f26270 */
[----:B------:R-:W-:Y:S02]  /*6d30*/  PRMT R29, R14, 0x5410, R25 ;  /* 0x000054100e1d7816 */ /* 0x000fe40000000019 */
[----:B------:R-:W-:Y:S02]  /*6d40*/  PRMT R30, R15, 0x5410, R20 ;  /* 0x000054100f1e7816 */ /* 0x000fe40000000014 */
[----:B------:R-:W-:Y:S01]  /*6d50*/  PRMT R31, R10, 0x5410, R21 ;  /* 0x000054100a1f7816 */ /* 0x000fe20000000015 */
[----:B------:R-:W-:Y:S06]  /*6d60*/  @!P0 BRA `(.L_x_715) ;  /* 0x0000011000088947 */ /* 0x000fec0003800000 */
.L_x_960:
[----:B------:R-:W-:Y:S05]  /*6d70*/  BSYNC B1 ;  /* 0x0000000000017941 */ /* 0x000fea0003800000 */
.L_x_714:
[----:B------:R-:W-:Y:S01]  /*6d80*/  BSSY B1, `(.L_x_716) ;  /* 0x0000059000017945 */ /* 0x000fe20003800000 */
[----:B------:R-:W-:Y:S01]  /*6d90*/  PRMT R32, R11, 0x5410, R12 ;  /* 0x000054100b207816 */ /* 0x000fe2000000000c */
[----:B------:R-:W-:Y:S01]  /*6da0*/  @P2 VIADD R0, R4, 0xffffffc0 ;  /* 0xffffffc004002836 */ /* 0x000fe20000000000 */
[----:B------:R-:W-:Y:S02]  /*6db0*/  PRMT R33, R6, 0x5410, R13 ;  /* 0x0000541006217816 */ /* 0x000fe4000000000d */
[----:B------:R-:W-:Y:S01]  /*6dc0*/  PRMT R34, R7, 0x5410, R8 ;  /* 0x0000541007227816 */ /* 0x000fe20000000008 */
[----:B------:R-:W-:Y:S06]  /*6dd0*/  @P1 BRA `(.L_x_717) ;  /* 0x00000004004c1947 */ /* 0x000fec0003800000 */
[----:B0-----:R-:W0:Y:S01]  /*6de0*/  LDC R5, c[0x0][0x3f4] ;  /* 0x0000fd00ff057b82 */ /* 0x001e220000000800 */
[----:B------:R-:W-:Y:S01]  /*6df0*/  BSSY B2, `(.L_x_718) ;  /* 0x000002a000027945 */ /* 0x000fe20003800000 */
[-C--:B0-----:R-:W-:Y:S02]  /*6e00*/  ISETP.GE.AND P0, PT, R186, R5.reuse, PT ;  /* 0x00000005ba00720c */ /* 0x081fe40003f06270 */
[----:B------:R-:W-:-:S11]  /*6e10*/  ISETP.GE.AND P1, PT, R190, R5, PT ;  /* 0x00000005be00720c */ /* 0x000fd60003f26270 */
[----:B------:R-:W-:Y:S05]  /*6e20*/  @P0 BRA `(.L_x_719) ;  /* 0x0000000000980947 */ /* 0x000fea0003800000 */
[----:B------:R-:W0:Y:S01]  /*6e30*/  LDS.128 R4, [R3+0x20400] ;  /* 0x0204000003047984 */ /* 0x000e220000000c00 */
[C---:B------:R-:W-:Y:S01]  /*6e40*/  IMAD.U32 R15, R31.reuse, 0x10000, RZ ;  /* 0x000100001f0f7824 */ /* 0x040fe200078e00ff */
[----:B------:R-:W-:Y:S01]  /*6e50*/  LOP3.LUT R14, R31, 0xffff0000, RZ, 0xc0, !PT ;  /* 0xffff00001f0e7812 */ /* 0x000fe200078ec0ff */
[C---:B------:R-:W-:Y:S01]  /*6e60*/  IMAD.U32 R13, R28.reuse, 0x10000, RZ ;  /* 0x000100001c0d7824 */ /* 0x040fe200078e00ff */
[----:B------:R-:W-:Y:S01]  /*6e70*/  LOP3.LUT R12, R28, 0xffff0000, RZ, 0xc0, !PT ;  /* 0xffff00001c0c7812 */ /* 0x000fe200078ec0ff */
[C---:B0-----:R-:W-:Y:S01]  /*6e80*/  IMAD.U32 R8, R4.reuse, 0x10000, RZ ;  /* 0x0001000004087824 */ /* 0x041fe200078e00ff */
[----:B------:R-:W-:Y:S01]  /*6e90*/  LOP3.LUT R4, R4, 0xffff0000, RZ, 0xc0, !PT ;  /* 0xffff000004047812 */ /* 0x000fe200078ec0ff */
[C---:B------:R-:W-:Y:S01]  /*6ea0*/  IMAD.U32 R9, R5.reuse, 0x10000, RZ ;  /* 0x0001000005097824 */ /* 0x040fe200078e00ff */
[----:B------:R-:W-:Y:S01]  /*6eb0*/  LOP3.LUT R5, R5, 0xffff0000, RZ, 0xc0, !PT ;  /* 0xffff000005057812 */ /* 0x000fe200078ec0ff */
[C---:B------:R-:W-:Y:S01]  /*6ec0*/  IMAD.U32 R10, R6.reuse, 0x10000, RZ ;  /* 0x00010000060a7824 */ /* 0x040fe200078e00ff */
[----:B------:R-:W-:Y:S01]  /*6ed0*/  LOP3.LUT R6, R6, 0xffff0000, RZ, 0xc0, !PT ;  /* 0xffff000006067812 */ /* 0x000fe200078ec0ff */
[C---:B------:R-:W-:Y:S01]  /*6ee0*/  FMUL.FTZ R21, R4.reuse, R15 ;  /* 0x0000000f04157220 */ /* 0x040fe20000410000 */
[----:B------:R-:W-:Y:S01]  /*6ef0*/  FMUL.FTZ R4, R4, R13 ;  /* 0x0000000d04047220 */ /* 0x000fe20000410000 */
[----:B------:R-:W-:-:S02]  /*6f00*/  IMAD.U32 R11, R7, 0x10000, RZ ;  /* 0x00010000070b7824 */ /* 0x000fc400078e00ff */
[----:B------:R-:W-:Y:S01]  /*6f10*/  FMUL.FTZ R24, R5, R14 ;  /* 0x0000000e05187220 */ /* 0x000fe20000410000 */
[C---:B------:R-:W-:Y:S01]  /*6f20*/  FFMA.FTZ R21, R8.reuse, R13, -R21 ;  /* 0x0000000d08157223 */ /* 0x040fe20000010815 */
[----:B------:R-:W-:Y:S01]  /*6f30*/  FFMA.FTZ R20, R8, R15, R4 ;  /* 0x0000000f08147223 */ /* 0x000fe20000010004 */
[----:B------:R-:W-:Y:S01]  /*6f40*/  LOP3.LUT R7, R7, 0xffff0000, RZ, 0xc0, !PT ;  /* 0xffff000007077812 */ /* 0x000fe200078ec0ff */
[-C--:B------:R-:W-:Y:S01]  /*6f50*/  FMUL.FTZ R26, R5, R12.reuse ;  /* 0x0000000c051a7220 */ /* 0x080fe20000410000 */
[C---:B------:R-:W-:Y:S01]  /*6f60*/  LOP3.LUT R8, R32.reuse, 0xffff0000, RZ, 0xc0, !PT ;  /* 0xffff000020087812 */ /* 0x040fe200078ec0ff */
[----:B------:R-:W-:Y:S01]  /*6f70*/  IMAD.U32 R13, R32, 0x10000, RZ ;  /* 0x00010000200d7824 */ /* 0x000fe200078e00ff */
[C---:B------:R-:W-:Y:S01]  /*6f80*/  LOP3.LUT R4, R27.reuse, 0xffff0000, RZ, 0xc0, !PT ;  /* 0xffff00001b047812 */ /* 0x040fe200078ec0ff */
[----:B------:R-:W-:Y:S02]  /*6f90*/  IMAD.U32 R5, R27, 0x10000, RZ ;  /* 0x000100001b057824 */ /* 0x000fe400078e00ff */
[C---:B------:R-:W-:Y:S01]  /*6fa0*/  FFMA.FTZ R24, R9.reuse, R12, -R24 ;  /* 0x0000000c09187223 */ /* 0x040fe20000010818 */
[----:B------:R-:W-:Y:S01]  /*6fb0*/  FFMA.FTZ R9, R9, R14, R26 ;  /* 0x0000000e09097223 */ /* 0x000fe2000001001a */
[C---:B------:R-:W-:Y:S01]  /*6fc0*/  FMUL.FTZ R15, R6.reuse, R13 ;  /* 0x0000000d060f7220 */ /* 0x040fe20000410000 */
[-C--:B------:R-:W-:Y:S01]  /*6fd0*/  FMUL.FTZ R12, R6, R5.reuse ;  /* 0x00000005060c7220 */ /* 0x080fe20000410000 */
[C---:B------:R-:W-:Y:S01]  /*6fe0*/  FMUL.FTZ R14, R7.reuse, R8 ;  /* 0x00000008070e7220 */ /* 0x040fe20000410000 */
[-C--:B------:R-:W-:Y:S01]  /*6ff0*/  FMUL.FTZ R25, R7, R4.reuse ;  /* 0x0000000407197220 */ /* 0x080fe20000410000 */
[C---:B------:R-:W-:Y:S01]  /*7000*/  FFMA.FTZ R6, R10.reuse, R5, -R15 ;  /* 0x000000050a067223 */ /* 0x040fe2000001080f */
[----:B------:R-:W-:Y:S01]  /*7010*/  FFMA.FTZ R13, R10, R13, R12 ;  /* 0x0000000d0a0d7223 */ /* 0x000fe2000001000c */
[C---:B------:R-:W-:Y:S01]  /*7020*/  FFMA.FTZ R7, R11.reuse, R4, -R14 ;  /* 0x000000040b077223 */ /* 0x040fe2000001080e */
[----:B------:R-:W-:Y:S01]  /*7030*/  FFMA.FTZ R8, R11, R8, R25 ;  /* 0x000000080b087223 */ /* 0x000fe20000010019 */
[----:B------:R-:W-:-:S02]  /*7040*/  F2FP.BF16.F32.PACK_AB R4, R20, R21 ;  /* 0x000000151404723e */ /* 0x000fc400000010ff */
[----:B------:R-:W-:Y:S02]  /*7050*/  F2FP.BF16.F32.PACK_AB R5, R9, R24 ;  /* 0x000000180905723e */ /* 0x000fe400000010ff */
[----:B------:R-:W-:Y:S02]  /*7060*/  F2FP.BF16.F32.PACK_AB R6, R13, R6 ;  /* 0x000000060d06723e */ /* 0x000fe400000010ff */
[----:B------:R-:W-:-:S05]  /*7070*/  F2FP.BF16.F32.PACK_AB R7, R8, R7 ;  /* 0x000000070807723e */ /* 0x000fca00000010ff */
[----:B------:R0:W-:Y:S02]  /*7080*/  STS.128 [R3+0x20400], R4 ;  /* 0x0204000403007388 */ /* 0x0001e40000000c00 */
.L_x_719:
[----:B------:R-:W-:Y:S05]  /*7090*/  BSYNC B2 ;  /* 0x0000000000027941 */ /* 0x000fea0003800000 */
.L_x_718:
[----:B------:R-:W-:Y:S05]  /*70a0*/  @P1 BRA `(.L_x_717) ;  /* 0x0000000000981947 */ /* 0x000fea0003800000 */
[----:B0-----:R-:W0:Y:S01]  /*70b0*/  LDS.128 R4, [R0] ;  /* 0x0000000000047984 */ /* 0x001e220000000c00 */
        /* <DEDUP_REMOVED lines=36> */
[----:B------:R1:W-:Y:S02]  /*7300*/  STS.128 [R0], R4 ;  /* 0x0000000400007388 */ /* 0x0003e40000000c00 */
.L_x_717:
[----:B------:R-:W-:Y:S05]  /*7310*/  BSYNC B1 ;  /* 0x0000000000017941 */ /* 0x000fea0003800000 */
.L_x_716:
[----:B------:R-:W-:-:S13]  /*7320*/  ISETP.GE.AND P0, PT, R226, R35, PT ;  /* 0x00000023e200720c */ /* 0x000fda0003f06270 */
[----:B------:R-:W-:Y:S05]  /*7330*/  @P0 BRA `(.L_x_720) ;  /* 0x0000001400080947 */ /* 0x000fea0003800000 */
[----:B01----:R-:W0:Y:S01]  /*7340*/  LDC R5, c[0x0][0x3f4] ;  /* 0x0000fd00ff057b82 */ /* 0x003e220000000800 */
        /* <DEDUP_REMOVED lines=9> */
[----:B------:R-:W-:Y:S02]  /*73e0*/  IMAD.U32 R24, R32, 0x10000, RZ ;  /* 0x0001000020187824 */ /* 0x000fe400078e00ff */
[C---:B0-----:R-:W-:Y:S01]  /*73f0*/  IMAD.U32 R8, R4.reuse, 0x10000, RZ ;  /* 0x0001000004087824 */ /* 0x041fe200078e00ff */
[----:B------:R-:W-:Y:S01]  /*7400*/  LOP3.LUT R4, R4, 0xffff0000, RZ, 0xc0, !PT ;  /* 0xffff000004047812 */ /* 0x000fe200078ec0ff */
[C---:B------:R-:W-:Y:S01]  /*7410*/  IMAD.U32 R9, R5.reuse, 0x10000, RZ ;  /* 0x0001000005097824 */ /* 0x040fe200078e00ff */
[----:B------:R-:W-:Y:S01]  /*7420*/  LOP3.LUT R5, R5, 0xffff0000, RZ, 0xc0, !PT ;  /* 0xffff000005057812 */ /* 0x000fe200078ec0ff */
[C---:B------:R-:W-:Y:S01]  /*7430*/  IMAD.U32 R10, R6.reuse, 0x10000, RZ ;  /* 0x00010000060a7824 */ /* 0x040fe200078e00ff */
[----:B------:R-:W-:Y:S01]  /*7440*/  LOP3.LUT R6, R6, 0xffff0000, RZ, 0xc0, !PT ;  /* 0xffff000006067812 */ /* 0x000fe200078ec0ff */
[-C--:B------:R-:W-:Y:S01]  /*7450*/  FMUL.FTZ R13, R20, R4.reuse ;  /* 0x00000004140d7220 */ /* 0x080fe20000410000 */
[----:B------:R-:W-:Y:S01]  /*7460*/  FMUL.FTZ R15, R14, R4 ;  /* 0x000000040e0f7220 */ /* 0x000fe20000410000 */
[----:B------:R-:W-:Y:S01]  /*7470*/  FMUL.FTZ R12, R31, R5 ;  /* 0x000000051f0c7220 */ /* 0x000fe20000410000 */
[----:B------:R-:W-:-:S02]  /*7480*/  IMAD.U32 R11, R7, 0x10000, RZ ;  /* 0x00010000070b7824 */ /* 0x000fc400078e00ff */
[-C--:B------:R-:W-:Y:S01]  /*7490*/  FFMA.FTZ R4, R14, R8.reuse, -R13 ;  /* 0x000000080e047223 */ /* 0x080fe2000001080d */
[----:B------:R-:W-:Y:S01]  /*74a0*/  FFMA.FTZ R15, R20, R8, R15 ;  /* 0x00000008140f7223 */ /* 0x000fe2000001000f */
[C---:B------:R-:W-:Y:S01]  /*74b0*/  FMUL.FTZ R8, R21.reuse, R5 ;  /* 0x0000000515087220 */ /* 0x040fe20000410000 */
[-C--:B------:R-:W-:Y:S01]  /*74c0*/  FFMA.FTZ R5, R21, R9.reuse, -R12 ;  /* 0x0000000915057223 */ /* 0x080fe2000001080c */
[----:B------:R-:W-:Y:S01]  /*74d0*/  IMAD.U32 R20, R27, 0x10000, RZ ;  /* 0x000100001b147824 */ /* 0x000fe200078e00ff */
[----:B------:R-:W-:Y:S01]  /*74e0*/  LOP3.LUT R7, R7, 0xffff0000, RZ, 0xc0, !PT ;  /* 0xffff000007077812 */ /* 0x000fe200078ec0ff */
[----:B------:R-:W-:Y:S01]  /*74f0*/  FFMA.FTZ R8, R31, R9, R8 ;  /* 0x000000091f087223 */ /* 0x000fe20000010008 */
[----:B------:R-:W-:Y:S01]  /*7500*/  LOP3.LUT R21, R32, 0xffff0000, RZ, 0xc0, !PT ;  /* 0xffff000020157812 */ /* 0x000fe200078ec0ff */
[-C--:B------:R-:W-:Y:S01]  /*7510*/  FMUL.FTZ R9, R24, R6.reuse ;  /* 0x0000000618097220 */ /* 0x080fe20000410000 */
[----:B------:R-:W-:Y:S01]  /*7520*/  LOP3.LUT R27, R27, 0xffff0000, RZ, 0xc0, !PT ;  /* 0xffff00001b1b7812 */ /* 0x000fe200078ec0ff */
[C---:B------:R-:W-:Y:S01]  /*7530*/  FMUL.FTZ R13, R20.reuse, R6 ;  /* 0x00000006140d7220 */ /* 0x040fe20000410000 */
[----:B------:R-:W-:Y:S01]  /*7540*/  F2FP.BF16.F32.PACK_AB R4, R15, R4 ;  /* 0x000000040f04723e */ /* 0x000fe200000010ff */
[-C--:B------:R-:W-:Y:S01]  /*7550*/  FMUL.FTZ R12, R21, R7.reuse ;  /* 0x00000007150c7220 */ /* 0x080fe20000410000 */
[-C--:B------:R-:W-:Y:S01]  /*7560*/  FFMA.FTZ R6, R20, R10.reuse, -R9 ;  /* 0x0000000a14067223 */ /* 0x080fe20000010809 */
[C---:B------:R-:W-:Y:S01]  /*7570*/  FMUL.FTZ R14, R27.reuse, R7 ;  /* 0x000000071b0e7220 */ /* 0x040fe20000410000 */
[----:B------:R-:W-:Y:S01]  /*7580*/  FFMA.FTZ R13, R24, R10, R13 ;  /* 0x0000000a180d7223 */ /* 0x000fe2000001000d */
[----:B------:R-:W-:Y:S01]  /*7590*/  FFMA.FTZ R7, R27, R11, -R12 ;  /* 0x0000000b1b077223 */ /* 0x000fe2000001080c */
[----:B------:R-:W-:Y:S01]  /*75a0*/  F2FP.BF16.F32.PACK_AB R5, R8, R5 ;  /* 0x000000050805723e */ /* 0x000fe200000010ff */
[----:B------:R-:W-:-:S02]  /*75b0*/  FFMA.FTZ R14, R21, R11, R14 ;  /* 0x0000000b150e7223 */ /* 0x000fc4000001000e */
[----:B------:R-:W-:-:S03]  /*75c0*/  F2FP.BF16.F32.PACK_AB R6, R13, R6 ;  /* 0x000000060d06723e */ /* 0x000fc600000010ff */
[----:B------:R-:W-:-:S05]  /*75d0*/  F2FP.BF16.F32.PACK_AB R7, R14, R7 ;  /* 0x000000070e07723e */ /* 0x000fca00000010ff */
[----:B------:R0:W-:Y:S02]  /*75e0*/  STS.128 [R3+0x21400], R4 ;  /* 0x0214000403007388 */ /* 0x0001e40000000c00 */
.L_x_722:
[----:B------:R-:W-:Y:S05]  /*75f0*/  BSYNC B1 ;  /* 0x0000000000017941 */ /* 0x000fea0003800000 */
.L_x_721:
[----:B------:R-:W-:Y:S05]  /*7600*/  @P1 BRA `(.L_x_720) ;  /* 0x0000001000541947 */ /* 0x000fea0003800000 */
[----:B0-----:R-:W0:Y:S01]  /*7610*/  LDS.128 R4, [R0+0x1000] ;  /* 0x0010000000047984 */ /* 0x001e220000000c00 */
[C---:B------:R-:W-:Y:S01]  /*7620*/  IMAD.U32 R15, R33.reuse, 0x10000, RZ ;  /* 0x00010000210f7824 */ /* 0x040fe200078e00ff */
[----:B------:R-:W-:Y:S01]  /*7630*/  LOP3.LUT R24, R33, 0xffff0000, RZ, 0xc0, !PT ;  /* 0xffff000021187812 */ /* 0x000fe200078ec0ff */
        /* <DEDUP_REMOVED lines=12> */
[C---:B------:R-:W-:Y:S01]  /*7700*/  IMAD.U32 R10, R7.reuse, 0x10000, RZ ;  /* 0x00010000070a7824 */ /* 0x040fe200078e00ff */
[----:B------:R-:W-:Y:S01]  /*7710*/  LOP3.LUT R7, R7, 0xffff0000, RZ, 0xc0, !PT ;  /* 0xffff000007077812 */ /* 0x000fe200078ec0ff */
[-C--:B------:R-:W-:Y:S01]  /*7720*/  FFMA.FTZ R4, R13, R3.reuse, -R12 ;  /* 0x000000030d047223 */ /* 0x080fe2000001080c */
[----:B------:R-:W-:Y:S01]  /*7730*/  FFMA.FTZ R3, R15, R3, R14 ;  /* 0x000000030f037223 */ /* 0x000fe2000001000e */
[----:B------:R-:W-:Y:S01]  /*7740*/  FMUL.FTZ R11, R24, R5 ;  /* 0x00000005180b7220 */ /* 0x000fe20000410000 */
[----:B------:R-:W-:-:S02]  /*7750*/  IMAD.U32 R15, R30, 0x10000, RZ ;  /* 0x000100001e0f7824 */ /* 0x000fc400078e00ff */
[----:B------:R-:W-:Y:S01]  /*7760*/  FMUL.FTZ R13, R20, R5 ;  /* 0x00000005140d7220 */ /* 0x000fe20000410000 */
[----:B------:R-:W-:Y:S01]  /*7770*/  LOP3.LUT R30, R30, 0xffff0000, RZ, 0xc0, !PT ;  /* 0xffff00001e1e7812 */ /* 0x000fe200078ec0ff */
[----:B------:R-:W-:Y:S01]  /*7780*/  FFMA.FTZ R5, R20, R8, -R11 ;  /* 0x0000000814057223 */ /* 0x000fe2000001080b */
[----:B------:R-:W-:Y:S01]  /*7790*/  FMUL.FTZ R12, R21, R6 ;  /* 0x00000006150c7220 */ /* 0x000fe20000410000 */
[----:B------:R-:W-:Y:S01]  /*77a0*/  FFMA.FTZ R8, R24, R8, R13 ;  /* 0x0000000818087223 */ /* 0x000fe2000001000d */
[-C--:B------:R-:W-:Y:S01]  /*77b0*/  FMUL.FTZ R11, R34, R7.reuse ;  /* 0x00000007220b7220 */ /* 0x080fe20000410000 */
[C---:B------:R-:W-:Y:S01]  /*77c0*/  FMUL.FTZ R14, R15.reuse, R6 ;  /* 0x000000060f0e7220 */ /* 0x040fe20000410000 */
[C---:B------:R-:W-:Y:S01]  /*77d0*/  FMUL.FTZ R13, R30.reuse, R7 ;  /* 0x000000071e0d7220 */ /* 0x040fe20000410000 */
[-C--:B------:R-:W-:Y:S01]  /*77e0*/  FFMA.FTZ R6, R15, R9.reuse, -R12 ;  /* 0x000000090f067223 */ /* 0x080fe2000001080c */
[-C--:B------:R-:W-:Y:S01]  /*77f0*/  FFMA.FTZ R7, R30, R10.reuse, -R11 ;  /* 0x0000000a1e077223 */ /* 0x080fe2000001080b */
[----:B------:R-:W-:Y:S01]  /*7800*/  FFMA.FTZ R9, R21, R9, R14 ;  /* 0x0000000915097223 */ /* 0x000fe2000001000e */
[----:B------:R-:W-:Y:S01]  /*7810*/  FFMA.FTZ R10, R34, R10, R13 ;  /* 0x0000000a220a7223 */ /* 0x000fe2000001000d */
[----:B------:R-:W-:-:S02]  /*7820*/  F2FP.BF16.F32.PACK_AB R4, R3, R4 ;  /* 0x000000040304723e */ /* 0x000fc400000010ff */
[----:B------:R-:W-:Y:S02]  /*7830*/  F2FP.BF16.F32.PACK_AB R5, R8, R5 ;  /* 0x000000050805723e */ /* 0x000fe400000010ff */
[----:B------:R-:W-:Y:S02]  /*7840*/  F2FP.BF16.F32.PACK_AB R6, R9, R6 ;  /* 0x000000060906723e */ /* 0x000fe400000010ff */
[----:B------:R-:W-:-:S05]  /*7850*/  F2FP.BF16.F32.PACK_AB R7, R10, R7 ;  /* 0x000000070a07723e */ /* 0x000fca00000010ff */
[----:B------:R2:W-:Y:S01]  /*7860*/  STS.128 [R0+0x1000], R4 ;  /* 0x0010000400007388 */ /* 0x0005e20000000c00 */
[----:B------:R-:W-:Y:S05]  /*7870*/  BRA `(.L_x_720) ;  /* 0x0000000c00b87947 */ /* 0x000fea0003800000 */
.L_x_710:
[----:B------:R-:W-:-:S03]  /*7880*/  UMOV UR4, 0xffffffff ;  /* 0xffffffff00047882 */ /* 0x000fc60000000000 */
[----:B------:R-:W-:Y:S05]  /*7890*/  BRA.DIV UR4, `(.L_x_723) ;  /* 0x0000010604507947 */ /* 0x000fea000b800000 */
[----:B------:R-:W0:Y:S04]  /*78a0*/  SHFL.IDX PT, R3, R27, RZ, 0x1c1f ;  /* 0x001c1fff1b037589 */ /* 0x000e2800000e0000 */
[----:B------:R-:W1:Y:S04]  /*78b0*/  SHFL.IDX PT, R0, R26, RZ, 0x1c1f ;  /* 0x001c1fff1a007589 */ /* 0x000e6800000e0000 */
[----:B------:R2:W3:Y:S04]  /*78c0*/  SHFL.IDX PT, R5, R29, RZ, 0x1c1f ;  /* 0x001c1fff1d057589 */ /* 0x0004e800000e0000 */
[----:B------:R2:W4:Y:S01]  /*78d0*/  SHFL.IDX PT, R14, R28, RZ, 0x1c1f ;  /* 0x001c1fff1c0e7589 */ /* 0x00052200000e0000 */
[----:B0-----:R-:W-:-:S02]  /*78e0*/  IMAD.MOV.U32 R13, RZ, RZ, R3 ;  /* 0x000000ffff0d7224 */ /* 0x001fc400078e0003 */
[----:B-12---:R-:W-:-:S07]  /*78f0*/  IMAD.MOV.U32 R12, RZ, RZ, R0 ;  /* 0x000000ffff0c7224 */ /* 0x006fce00078e0000 */
.L_x_966:
[----:B------:R-:W-:Y:S01]  /*7900*/  ULDC UR4, c[0x0][0x448] ;  /* 0x0001120000047ab9 */ /* 0x000fe20000000800 */
[----:B------:R-:W0:Y:S01]  /*7910*/  LDC R47, c[0x0][0x3f4] ;  /* 0x0000fd00ff2f7b82 */ /* 0x000e220000000800 */
[----:B------:R-:W-:Y:S01]  /*7920*/  IMAD R0, R24, UR4, RZ ;  /* 0x0000000418007c24 */ /* 0x000fe2000f8e02ff */
[----:B------:R-:W-:Y:S01]  /*7930*/  LEA.HI R3, R208, R208, RZ, 0x1 ;  /* 0x000000d0d0037211 */ /* 0x000fe200078f08ff */
[----:B------:R-:W-:Y:S01]  /*7940*/  BSSY B1, `(.L_x_724) ;  /* 0x0000013000017945 */ /* 0x000fe20003800000 */
[----:B---3--:R-:W-:Y:S01]  /*7950*/  IMAD.MOV.U32 R15, RZ, RZ, R5 ;  /* 0x000000ffff0f7224 */ /* 0x008fe200078e0005 */
[----:B------:R-:W-:Y:S02]  /*7960*/  CS2R R4, SRZ ;  /* 0x0000000000047805 */ /* 0x000fe4000001ff00 */
[----:B------:R-:W-:Y:S02]  /*7970*/  ISETP.GE.AND P0, PT, R6, R0, PT ;  /* 0x000000000600720c */ /* 0x000fe40003f06270 */
[----:B------:R-:W-:-:S02]  /*7980*/  CS2R R6, SRZ ;  /* 0x0000000000067805 */ /* 0x000fc4000001ff00 */
[----:B------:R-:W-:Y:S02]  /*7990*/  LOP3.LUT R3, R3, 0xfffffffe, RZ, 0xc0, !PT ;  /* 0xfffffffe03037812 */ /* 0x000fe400078ec0ff */
[----:B------:R-:W-:Y:S02]  /*79a0*/  CS2R R10, SRZ ;  /* 0x00000000000a7805 */ /* 0x000fe4000001ff00 */
[----:B------:R-:W-:Y:S01]  /*79b0*/  CS2R R8, SRZ ;  /* 0x0000000000087805 */ /* 0x000fe2000001ff00 */
[----:B------:R-:W-:-:S05]  /*79c0*/  IMAD.IADD R3, R208, 0x1, -R3 ;  /* 0x00000001d0037824 */ /* 0x000fca00078e0a03 */
[----:B------:R-:W-:Y:S01]  /*79d0*/  SHF.L.U32 R21, R3, 0x1f, RZ ;  /* 0x0000001f03157819 */ /* 0x000fe200000006ff */
[----:B------:R-:W-:Y:S06]  /*79e0*/  @P0 BRA `(.L_x_725) ;  /* 0x0000000000200947 */ /* 0x000fec0003800000 */
[----:B------:R-:W-:Y:S01]  /*79f0*/  ULDC UR4, c[0x0][0x3f4] ;  /* 0x0000fd0000047ab9 */ /* 0x000fe20000000800 */
[----:B------:R-:W-:Y:S02]  /*7a00*/  CS2R R6, SRZ ;  /* 0x0000000000067805 */ /* 0x000fe4000001ff00 */
[----:B------:R-:W-:-:S13]  /*7a10*/  ISETP.GE.AND P0, PT, R16, UR4, PT ;  /* 0x0000000410007c0c */ /* 0x000fda000bf06270 */
[----:B------:R-:W-:Y:S05]  /*7a20*/  @P0 BRA `(.L_x_725) ;  /* 0x0000000000100947 */ /* 0x000fea0003800000 */
[----:B------:R-:W-:-:S04]  /*7a30*/  IMAD.WIDE R12, R16, 0x2, R12 ;  /* 0x00000002100c7825 */ /* 0x000fc800078e020c */
[----:B----4-:R-:W-:Y:S01]  /*7a40*/  IMAD.WIDE R14, R16, 0x2, R14 ;  /* 0x00000002100e7825 */ /* 0x010fe200078e020e */
[----:B------:R1:W5:Y:S04]  /*7a50*/  LD.E.128 R8, desc[UR40][R12.64] ;  /* 0x000000280c087980 */ /* 0x000368000c101d00 */
[----:B------:R1:W5:Y:S02]  /*7a60*/  LD.E.128 R4, desc[UR40][R14.64] ;  /* 0x000000280e047980 */ /* 0x000364000c101d00 */
.L_x_725:
[----:B------:R-:W-:Y:S05]  /*7a70*/  BSYNC B1 ;  /* 0x0000000000017941 */ /* 0x000fea0003800000 */
.L_x_724:
[----:B------:R-:W2:Y:S01]  /*7a80*/  SYNCS.PHASECHK.TRANS64.TRYWAIT P1, [R2+URZ+0x28c00], R21 ;  /* 0x028c0015020075a7 */ /* 0x000ea2000802017f */
[----:B------:R-:W-:Y:S01]  /*7a90*/  IMAD R0, R25, -0x40, R0 ;  /* 0xffffffc019007824 */ /* 0x000fe200078e0200 */
[--C-:B-----5:R-:W-:Y:S01]  /*7aa0*/  SHF.R.U64 R24, R8, 0x10, R9.reuse ;  /* 0x0000001008187819 */ /* 0x120fe20000001209 */
[----:B-1----:R-:W-:Y:S01]  /*7ab0*/  IMAD.MOV.U32 R13, RZ, RZ, R8 ;  /* 0x000000ffff0d7224 */ /* 0x002fe200078e0008 */
[--C-:B------:R-:W-:Y:S01]  /*7ac0*/  SHF.R.U32.HI R27, RZ, 0x10, R9.reuse ;  /* 0x00000010ff1b7819 */ /* 0x100fe20000011609 */
[----:B----4-:R-:W-:Y:S01]  /*7ad0*/  IMAD.MOV.U32 R14, RZ, RZ, R9 ;  /* 0x000000ffff0e7224 */ /* 0x010fe200078e0009 */
[--C-:B------:R-:W-:Y:S01]  /*7ae0*/  SHF.R.U64 R20, R10, 0x10, R11.reuse ;  /* 0x000000100a147819 */ /* 0x100fe2000000120b */
[----:B------:R-:W-:Y:S01]  /*7af0*/  IMAD.MOV.U32 R3, RZ, RZ, R10 ;  /* 0x000000ffff037224 */ /* 0x000fe200078e000a */
[--C-:B------:R-:W-:Y:S01]  /*7b00*/  SHF.R.U32.HI R25, RZ, 0x10, R11.reuse ;  /* 0x00000010ff197819 */ /* 0x100fe2000001160b */
[----:B------:R-:W-:Y:S01]  /*7b10*/  IMAD.MOV.U32 R12, RZ, RZ, R11 ;  /* 0x000000ffff0c7224 */ /* 0x000fe200078e000b */
[--C-:B------:R-:W-:Y:S01]  /*7b20*/  SHF.R.U64 R15, R4, 0x10, R5.reuse ;  /* 0x00000010040f7819 */ /* 0x100fe20000001205 */
[----:B------:R-:W-:Y:S01]  /*7b30*/  IMAD.MOV.U32 R8, RZ, RZ, R4 ;  /* 0x000000ffff087224 */ /* 0x000fe200078e0004 */
[--C-:B------:R-:W-:Y:S01]  /*7b40*/  SHF.R.U32.HI R10, RZ, 0x10, R5.reuse ;  /* 0x00000010ff0a7819 */ /* 0x100fe20000011605 */
[----:B------:R-:W-:Y:S01]  /*7b50*/  IMAD.MOV.U32 R9, RZ, RZ, R5 ;  /* 0x000000ffff097224 */ /* 0x000fe200078e0005 */
[----:B0-----:R-:W-:Y:S01]  /*7b60*/  ISETP.GE.AND P0, PT, R16, R47, PT ;  /* 0x0000002f1000720c */ /* 0x001fe20003f06270 */
[----:B------:R-:W-:Y:S01]  /*7b70*/  IMAD.MOV.U32 R4, RZ, RZ, R6 ;  /* 0x000000ffff047224 */ /* 0x000fe200078e0006 */
[----:B------:R-:W-:Y:S01]  /*7b80*/  VIMNMX R0, R0, 0x40, PT ;  /* 0x0000004000007848 */ /* 0x000fe20003fe0100 */
[--C-:B------:R-:W-:Y:S01]  /*7b90*/  IMAD.MOV.U32 R5, RZ, RZ, R7.reuse ;  /* 0x000000ffff057224 */ /* 0x100fe200078e0007 */
[--C-:B------:R-:W-:Y:S01]  /*7ba0*/  SHF.R.U64 R11, R6, 0x10, R7.reuse ;  /* 0x00000010060b7819 */ /* 0x100fe20000001207 */
[----:B------:R-:W-:Y:S01]  /*7bb0*/  BSSY B1, `(.L_x_726) ;  /* 0x000000d000017945 */ /* 0x000fe20003800000 */
[----:B------:R-:W-:-:S02]  /*7bc0*/  SHF.R.U32.HI R6, RZ, 0x10, R7 ;  /* 0x00000010ff067819 */ /* 0x000fc40000011607 */
[-C--:B------:R-:W-:Y:S02]  /*7bd0*/  ISETP.GE.OR P2, PT, R19, R0.reuse, P0 ;  /* 0x000000001300720c */ /* 0x080fe40000746670 */
[----:B------:R-:W-:Y:S02]  /*7be0*/  ISETP.GE.OR P0, PT, R226, R0, P0 ;  /* 0x00000000e200720c */ /* 0x000fe40000706670 */
[----:B------:R-:W-:Y:S02]  /*7bf0*/  PRMT R40, R3, 0x5410, R20 ;  /* 0x0000541003287816 */ /* 0x000fe40000000014 */
[----:B------:R-:W-:Y:S02]  /*7c00*/  PRMT R38, R13, 0x5410, R24 ;  /* 0x000054100d267816 */ /* 0x000fe40000000018 */
[----:B------:R-:W-:Y:S02]  /*7c10*/  PRMT R0, R14, 0x5410, R27 ;  /* 0x000054100e007816 */ /* 0x000fe4000000001b */
[----:B------:R-:W-:-:S02]  /*7c20*/  PRMT R3, R12, 0x5410, R25 ;  /* 0x000054100c037816 */ /* 0x000fc40000000019 */
[----:B------:R-:W-:Y:S02]  /*7c30*/  PRMT R42, R8, 0x5410, R15 ;  /* 0x00005410082a7816 */ /* 0x000fe4000000000f */
[----:B------:R-:W-:Y:S02]  /*7c40*/  PRMT R43, R9, 0x5410, R10 ;  /* 0x00005410092b7816 */ /* 0x000fe4000000000a */
[----:B------:R-:W-:Y:S02]  /*7c50*/  PRMT R44, R4, 0x5410, R11 ;  /* 0x00005410042c7816 */ /* 0x000fe4000000000b */
[----:B------:R-:W-:Y:S01]  /*7c60*/  PRMT R45, R5, 0x5410, R6 ;  /* 0x00005410052d7816 */ /* 0x000fe20000000006 */
[----:B--2---:R-:W-:Y:S06]  /*7c70*/  @!P1 BRA `(.L_x_727) ;  /* 0x0000010000d09947 */ /* 0x004fec0003800000 */
.L_x_967:
[----:B------:R-:W-:Y:S05]  /*7c80*/  BSYNC B1 ;  /* 0x0000000000017941 */ /* 0x000fea0003800000 */
.L_x_726:
[----:B------:R-:W-:Y:S04]  /*7c90*/  BSSY B1, `(.L_x_728) ;  /* 0x000005a000017945 */ /* 0x000fe80003800000 */
[----:B------:R-:W-:Y:S05]  /*7ca0*/  @P2 BRA `(.L_x_729) ;  /* 0x0000000400602947 */ /* 0x000fea0003800000 */
[----:B------:R-:W-:Y:S01]  /*7cb0*/  IMAD.SHL.U32 R4, R188, 0x40, RZ ;  /* 0x00000040bc047824 */ /* 0x000fe200078e00ff */
[----:B------:R-:W-:Y:S01]  /*7cc0*/  LOP3.LUT R31, R42, 0xffff0000, RZ, 0xc0, !PT ;  /* 0xffff00002a1f7812 */ /* 0x000fe200078ec0ff */
[----:B------:R-:W-:Y:S02]  /*7cd0*/  IMAD.IADD R6, R16, 0x1, R47 ;  /* 0x0000000110067824 */ /* 0x000fe400078e022f */
[----:B------:R-:W-:Y:S01]  /*7ce0*/  IMAD.U32 R29, R42, 0x10000, RZ ;  /* 0x000100002a1d7824 */ /* 0x000fe200078e00ff */
[----:B------:R-:W-:Y:S01]  /*7cf0*/  LOP3.LUT R7, R4, 0x1c0, RZ, 0xc0, !PT ;  /* 0x000001c004077812 */ /* 0x000fe200078ec0ff */
[----:B------:R-:W-:-:S03]  /*7d00*/  IMAD.U32 R27, R38, 0x10000, RZ ;  /* 0x00010000261b7824 */ /* 0x000fc600078e00ff */
[----:B------:R-:W-:Y:S02]  /*7d10*/  SHF.R.U32.HI R9, RZ, 0x3, R7 ;  /* 0x00000003ff097819 */ /* 0x000fe40000011607 */
[C---:B------:R-:W-:Y:S02]  /*7d20*/  LOP3.LUT R6, R7.reuse, 0x38, R6, 0xf8, !PT ;  /* 0x0000003807067812 */ /* 0x040fe400078ef806 */
[----:B------:R-:W-:Y:S02]  /*7d30*/  LOP3.LUT R4, R7, 0x38, R16, 0xf8, !PT ;  /* 0x0000003807047812 */ /* 0x000fe400078ef810 */
[-C--:B------:R-:W-:Y:S02]  /*7d40*/  LOP3.LUT R7, R6, R9.reuse, RZ, 0x3c, !PT ;  /* 0x0000000906077212 */ /* 0x080fe400078e3cff */
[----:B------:R-:W-:-:S03]  /*7d50*/  LOP3.LUT R5, R4, R9, RZ, 0x3c, !PT ;  /* 0x0000000904057212 */ /* 0x000fc600078e3cff */
[C---:B------:R-:W-:Y:S02]  /*7d60*/  IMAD R9, R192.reuse, 0x200, R7 ;  /* 0x00000200c0097824 */ /* 0x040fe400078e0207 */
[----:B------:R-:W-:Y:S02]  /*7d70*/  IMAD R5, R192, 0x200, R5 ;  /* 0x00000200c0057824 */ /* 0x000fe400078e0205 */
[--C-:B------:R-:W-:Y:S02]  /*7d80*/  IMAD R36, R9, 0x2, R2.reuse ;  /* 0x0000000209247824 */ /* 0x100fe400078e0202 */
[----:B------:R-:W-:-:S03]  /*7d90*/  IMAD R34, R5, 0x2, R2 ;  /* 0x0000000205227824 */ /* 0x000fc600078e0202 */
[----:B------:R-:W1:Y:S04]  /*7da0*/  LDS.128 R8, [R36+0x20400] ;  /* 0x0204000024087984 */ /* 0x000e680000000c00 */
[----:B------:R-:W2:Y:S01]  /*7db0*/  LDS.128 R4, [R34+0x20400] ;  /* 0x0204000022047984 */ /* 0x000ea20000000c00 */
[C---:B-1----:R-:W-:Y:S01]  /*7dc0*/  IMAD.U32 R20, R8.reuse, 0x10000, RZ ;  /* 0x0001000008147824 */ /* 0x042fe200078e00ff */
[----:B------:R-:W-:Y:S01]  /*7dd0*/  LOP3.LUT R8, R8, 0xffff0000, RZ, 0xc0, !PT ;  /* 0xffff000008087812 */ /* 0x000fe200078ec0ff */
[C---:B------:R-:W-:Y:S01]  /*7de0*/  IMAD.U32 R24, R10.reuse, 0x10000, RZ ;  /* 0x000100000a187824 */ /* 0x040fe200078e00ff */
[----:B------:R-:W-:Y:S01]  /*7df0*/  LOP3.LUT R10, R10, 0xffff0000, RZ, 0xc0, !PT ;  /* 0xffff00000a0a7812 */ /* 0x000fe200078ec0ff */
[----:B--2---:R-:W-:Y:S02]  /*7e00*/  IMAD.U32 R12, R4, 0x10000, RZ ;  /* 0x00010000040c7824 */ /* 0x004fe400078e00ff */
[C---:B------:R-:W-:Y:S01]  /*7e10*/  FMUL.FTZ R33, R20.reuse, R29 ;  /* 0x0000001d14217220 */ /* 0x040fe20000410000 */
[----:B------:R-:W-:Y:S01]  /*7e20*/  FMUL.FTZ R35, R20, R27 ;  /* 0x0000001b14237220 */ /* 0x000fe20000410000 */
[----:B------:R-:W-:Y:S01]  /*7e30*/  LOP3.LUT R4, R4, 0xffff0000, RZ, 0xc0, !PT ;  /* 0xffff000004047812 */ /* 0x000fe200078ec0ff */
[----:B------:R-:W-:Y:S01]  /*7e40*/  FMUL.FTZ R37, R8, R31 ;  /* 0x0000001f08257220 */ /* 0x000fe20000410000 */
[----:B------:R-:W-:Y:S01]  /*7e50*/  FFMA.FTZ R20, R12, R27, -R33 ;  /* 0x0000001b0c147223 */ /* 0x000fe20000010821 */
[----:B------:R-:W-:Y:S01]  /*7e60*/  LOP3.LUT R27, R38, 0xffff0000, RZ, 0xc0, !PT ;  /* 0xffff0000261b7812 */ /* 0x000fe200078ec0ff */
[----:B------:R-:W-:-:S02]  /*7e70*/  IMAD.U32 R33, R44, 0x10000, RZ ;  /* 0x000100002c217824 */ /* 0x000fc400078e00ff */
[----:B------:R-:W-:Y:S01]  /*7e80*/  FFMA.FTZ R26, R12, R29, R35 ;  /* 0x0000001d0c1a7223 */ /* 0x000fe20000010023 */
[----:B------:R-:W-:Y:S01]  /*7e90*/  IMAD.U32 R29, R40, 0x10000, RZ ;  /* 0x00010000281d7824 */ /* 0x000fe200078e00ff */
[----:B------:R-:W-:Y:S01]  /*7ea0*/  LOP3.LUT R35, R44, 0xffff0000, RZ, 0xc0, !PT ;  /* 0xffff00002c237812 */ /* 0x000fe200078ec0ff */
[-C--:B------:R-:W-:Y:S01]  /*7eb0*/  FMUL.FTZ R39, R8, R27.reuse ;  /* 0x0000001b08277220 */ /* 0x080fe20000410000 */
[----:B------:R-:W-:Y:S01]  /*7ec0*/  FFMA.FTZ R37, R4, R27, -R37 ;  /* 0x0000001b04257223 */ /* 0x000fe20000010825 */
[----:B------:R-:W-:Y:S02]  /*7ed0*/  IMAD.U32 R14, R6, 0x10000, RZ ;  /* 0x00010000060e7824 */ /* 0x000fe400078e00ff */
[C---:B------:R-:W-:Y:S01]  /*7ee0*/  FMUL.FTZ R27, R24.reuse, R33 ;  /* 0x00000021181b7220 */ /* 0x040fe20000410000 */
[----:B------:R-:W-:Y:S01]  /*7ef0*/  FMUL.FTZ R24, R24, R29 ;  /* 0x0000001d18187220 */ /* 0x000fe20000410000 */
[----:B------:R-:W-:Y:S01]  /*7f00*/  LOP3.LUT R6, R6, 0xffff0000, RZ, 0xc0, !PT ;  /* 0xffff000006067812 */ /* 0x000fe200078ec0ff */
[----:B------:R-:W-:Y:S01]  /*7f10*/  FFMA.FTZ R39, R4, R31, R39 ;  /* 0x0000001f04277223 */ /* 0x000fe20000010027 */
[----:B------:R-:W-:Y:S01]  /*7f20*/  FFMA.FTZ R29, R14, R29, -R27 ;  /* 0x0000001d0e1d7223 */ /* 0x000fe2000001081b */
[----:B------:R-:W-:Y:S01]  /*7f30*/  LOP3.LUT R27, R40, 0xffff0000, RZ, 0xc0, !PT ;  /* 0xffff0000281b7812 */ /* 0x000fe200078ec0ff */
[----:B0-----:R-:W-:-:S02]  /*7f40*/  IMAD.U32 R21, R9, 0x10000, RZ ;  /* 0x0001000009157824 */ /* 0x001fc400078e00ff */
[----:B------:R-:W-:Y:S01]  /*7f50*/  FMUL.FTZ R31, R10, R35 ;  /* 0x000000230a1f7220 */ /* 0x000fe20000410000 */
[----:B------:R-:W-:Y:S02]  /*7f60*/  IMAD.U32 R12, R43, 0x10000, RZ ;  /* 0x000100002b0c7824 */ /* 0x000fe400078e00ff */
[----:B------:R-:W-:Y:S01]  /*7f70*/  FFMA.FTZ R33, R14, R33, R24 ;  /* 0x000000210e217223 */ /* 0x000fe20000010018 */
[-C--:B------:R-:W-:Y:S01]  /*7f80*/  FMUL.FTZ R41, R10, R27.reuse ;  /* 0x0000001b0a297220 */ /* 0x080fe20000410000 */
[----:B------:R-:W-:Y:S02]  /*7f90*/  IMAD.U32 R25, R11, 0x10000, RZ ;  /* 0x000100000b197824 */ /* 0x000fe400078e00ff */
[----:B------:R-:W-:Y:S01]  /*7fa0*/  FFMA.FTZ R28, R6, R27, -R31 ;  /* 0x0000001b061c7223 */ /* 0x000fe2000001081f */
[----:B------:R-:W-:Y:S02]  /*7fb0*/  IMAD.U32 R4, R0, 0x10000, RZ ;  /* 0x0001000000047824 */ /* 0x000fe400078e00ff */
[----:B------:R-:W-:Y:S01]  /*7fc0*/  FMUL.FTZ R14, R21, R12 ;  /* 0x0000000c150e7220 */ /* 0x000fe20000410000 */
[----:B------:R-:W-:-:S02]  /*7fd0*/  IMAD.U32 R10, R45, 0x10000, RZ ;  /* 0x000100002d0a7824 */ /* 0x000fc400078e00ff */
[----:B------:R-:W-:Y:S01]  /*7fe0*/  FFMA.FTZ R30, R6, R35, R41 ;  /* 0x00000023061e7223 */ /* 0x000fe20000010029 */
[----:B------:R-:W-:Y:S02]  /*7ff0*/  IMAD.U32 R8, R3, 0x10000, RZ ;  /* 0x0001000003087824 */ /* 0x000fe400078e00ff */
[----:B------:R-:W-:Y:S01]  /*8000*/  FMUL.FTZ R21, R21, R4 ;  /* 0x0000000415157220 */ /* 0x000fe20000410000 */
[----:B------:R-:W-:Y:S02]  /*8010*/  IMAD.U32 R13, R5, 0x10000, RZ ;  /* 0x00010000050d7824 */ /* 0x000fe400078e00ff */
[----:B------:R-:W-:Y:S01]  /*8020*/  FMUL.FTZ R6, R25, R10 ;  /* 0x0000000a19067220 */ /* 0x000fe20000410000 */
[----:B------:R-:W-:Y:S02]  /*8030*/  IMAD.U32 R15, R7, 0x10000, RZ ;  /* 0x00010000070f7824 */ /* 0x000fe400078e00ff */
[----:B------:R-:W-:Y:S01]  /*8040*/  FMUL.FTZ R24, R25, R8 ;  /* 0x0000000819187220 */ /* 0x000fe20000410000 */
[----:B------:R-:W-:Y:S01]  /*8050*/  FFMA.FTZ R21, R13, R12, R21 ;  /* 0x0000000c0d157223 */ /* 0x000fe20000010015 */
[----:B------:R-:W-:Y:S01]  /*8060*/  LOP3.LUT R9, R9, 0xffff0000, RZ, 0xc0, !PT ;  /* 0xffff000009097812 */ /* 0x000fe200078ec0ff */
[----:B------:R-:W-:Y:S01]  /*8070*/  FFMA.FTZ R25, R15, R8, -R6 ;  /* 0x000000080f197223 */ /* 0x000fe20000010806 */
[----:B------:R-:W-:Y:S01]  /*8080*/  LOP3.LUT R11, R11, 0xffff0000, RZ, 0xc0, !PT ;  /* 0xffff00000b0b7812 */ /* 0x000fe200078ec0ff */
[----:B------:R-:W-:Y:S01]  /*8090*/  FFMA.FTZ R14, R13, R4, -R14 ;  /* 0x000000040d0e7223 */ /* 0x000fe2000001080e */
[----:B------:R-:W-:Y:S01]  /*80a0*/  LOP3.LUT R8, R43, 0xffff0000, RZ, 0xc0, !PT ;  /* 0xffff00002b087812 */ /* 0x000fe200078ec0ff */
[----:B------:R-:W-:Y:S01]  /*80b0*/  FFMA.FTZ R15, R15, R10, R24 ;  /* 0x0000000a0f0f7223 */ /* 0x000fe20000010018 */
[----:B------:R-:W-:-:S02]  /*80c0*/  LOP3.LUT R12, R45, 0xffff0000, RZ, 0xc0, !PT ;  /* 0xffff00002d0c7812 */ /* 0x000fc400078ec0ff */
[----:B------:R-:W-:Y:S01]  /*80d0*/  LOP3.LUT R4, R0, 0xffff0000, RZ, 0xc0, !PT ;  /* 0xffff000000047812 */ /* 0x000fe200078ec0ff */
[----:B------:R-:W-:Y:S01]  /*80e0*/  FMUL.FTZ R10, R9, R8 ;  /* 0x00000008090a7220 */ /* 0x000fe20000410000 */
[----:B------:R-:W-:Y:S01]  /*80f0*/  LOP3.LUT R6, R3, 0xffff0000, RZ, 0xc0, !PT ;  /* 0xffff000003067812 */ /* 0x000fe200078ec0ff */
[----:B------:R-:W-:Y:S01]  /*8100*/  FMUL.FTZ R32, R11, R12 ;  /* 0x0000000c0b207220 */ /* 0x000fe20000410000 */
[----:B------:R-:W-:Y:S01]  /*8110*/  LOP3.LUT R5, R5, 0xffff0000, RZ, 0xc0, !PT ;  /* 0xffff000005057812 */ /* 0x000fe200078ec0ff */
[----:B------:R-:W-:Y:S01]  /*8120*/  FMUL.FTZ R13, R9, R4 ;  /* 0x00000004090d7220 */ /* 0x000fe20000410000 */
[----:B------:R-:W-:Y:S01]  /*8130*/  LOP3.LUT R7, R7, 0xffff0000, RZ, 0xc0, !PT ;  /* 0xffff000007077812 */ /* 0x000fe200078ec0ff */
[----:B------:R-:W-:Y:S02]  /*8140*/  FMUL.FTZ R11, R11, R6 ;  /* 0x000000060b0b7220 */ /* 0x000fe40000410000 */
[C---:B------:R-:W-:Y:S01]  /*8150*/  FFMA.FTZ R9, R5.reuse, R4, -R10 ;  /* 0x0000000405097223 */ /* 0x040fe2000001080a */
[----:B------:R-:W-:Y:S01]  /*8160*/  FFMA.FTZ R24, R5, R8, R13 ;  /* 0x0000000805187223 */ /* 0x000fe2000001000d */
[C---:B------:R-:W-:Y:S01]  /*8170*/  FFMA.FTZ R32, R7.reuse, R6, -R32 ;  /* 0x0000000607207223 */ /* 0x040fe20000010820 */
[----:B------:R-:W-:Y:S01]  /*8180*/  FFMA.FTZ R12, R7, R12, R11 ;  /* 0x0000000c070c7223 */ /* 0x000fe2000001000b */
[----:B------:R-:W-:-:S02]  /*8190*/  F2FP.BF16.F32.PACK_AB R4, R37, R20 ;  /* 0x000000142504723e */ /* 0x000fc400000010ff */
[----:B------:R-:W-:Y:S02]  /*81a0*/  F2FP.BF16.F32.PACK_AB R6, R28, R29 ;  /* 0x0000001d1c06723e */ /* 0x000fe400000010ff */
[----:B------:R-:W-:Y:S02]  /*81b0*/  F2FP.BF16.F32.PACK_AB R5, R9, R14 ;  /* 0x0000000e0905723e */ /* 0x000fe400000010ff */
[----:B------:R-:W-:Y:S02]  /*81c0*/  F2FP.BF16.F32.PACK_AB R7, R32, R25 ;  /* 0x000000192007723e */ /* 0x000fe400000010ff */
[----:B------:R-:W-:Y:S02]  /*81d0*/  F2FP.BF16.F32.PACK_AB R8, R39, R26 ;  /* 0x0000001a2708723e */ /* 0x000fe400000010ff */
[----:B------:R-:W-:Y:S01]  /*81e0*/  F2FP.BF16.F32.PACK_AB R10, R30, R33 ;  /* 0x000000211e0a723e */ /* 0x000fe200000010ff */
[----:B------:R1:W-:Y:S01]  /*81f0*/  STS.128 [R34+0x20400], R4 ;  /* 0x0204000422007388 */ /* 0x0003e20000000c00 */
[----:B------:R-:W-:-:S02]  /*8200*/  F2FP.BF16.F32.PACK_AB R9, R24, R21 ;  /* 0x000000151809723e */ /* 0x000fc400000010ff */
[----:B------:R-:W-:-:S05]  /*8210*/  F2FP.BF16.F32.PACK_AB R11, R12, R15 ;  /* 0x0000000f0c0b723e */ /* 0x000fca00000010ff */
[----:B------:R1:W-:Y:S02]  /*8220*/  STS.128 [R36+0x20400], R8 ;  /* 0x0204000824007388 */ /* 0x0003e40000000c00 */
.L_x_729:
[----:B------:R-:W-:Y:S05]  /*8230*/  BSYNC B1 ;  /* 0x0000000000017941 */ /* 0x000fea0003800000 */
.L_x_728:
[----:B------:R-:W-:Y:S05]  /*8240*/  @P0 BRA `(.L_x_720) ;  /* 0x0000000400440947 */ /* 0x000fea0003800000 */
[----:B------:R-:W-:Y:S01]  /*8250*/  IMAD.IADD R47, R16, 0x1, R47 ;  /* 0x00000001102f7824 */ /* 0x000fe200078e022f */
[----:B------:R-:W-:Y:S01]  /*8260*/  LOP3.LUT R35, R0, 0xffff0000, RZ, 0xc0, !PT ;  /* 0xffff000000237812 */ /* 0x000fe200078ec0ff */
[C---:B------:R-:W-:Y:S01]  /*8270*/  IMAD.U32 R29, R42.reuse, 0x10000, RZ ;  /* 0x000100002a1d7824 */ /* 0x040fe200078e00ff */
[----:B------:R-:W-:Y:S01]  /*8280*/  LOP3.LUT R42, R42, 0xffff0000, RZ, 0xc0, !PT ;  /* 0xffff00002a2a7812 */ /* 0x000fe200078ec0ff */
[----:B------:R-:W-:Y:S01]  /*8290*/  IMAD.U32 R27, R38, 0x10000, RZ ;  /* 0x00010000261b7824 */ /* 0x000fe200078e00ff */
[----:B-1----:R-:W-:Y:S01]  /*82a0*/  LOP3.LUT R4, R220, 0x38, R47, 0xf8, !PT ;  /* 0x00000038dc047812 */ /* 0x002fe200078ef82f */
[----:B------:R-:W-:Y:S01]  /*82b0*/  IMAD.U32 R34, R43, 0x10000, RZ ;  /* 0x000100002b227824 */ /* 0x000fe200078e00ff */
[----:B------:R-:W-:Y:S01]  /*82c0*/  LOP3.LUT R38, R38, 0xffff0000, RZ, 0xc0, !PT ;  /* 0xffff000026267812 */ /* 0x000fe200078ec0ff */
[----:B------:R-:W-:Y:S01]  /*82d0*/  IMAD.U32 R32, R0, 0x10000, RZ ;  /* 0x0001000000207824 */ /* 0x000fe200078e00ff */
[----:B------:R-:W-:Y:S01]  /*82e0*/  LOP3.LUT R4, R4, R235, RZ, 0x3c, !PT ;  /* 0x000000eb04047212 */ /* 0x000fe200078e3cff */
[C---:B------:R-:W-:Y:S01]  /*82f0*/  IMAD.U32 R33, R44.reuse, 0x10000, RZ ;  /* 0x000100002c217824 */ /* 0x040fe200078e00ff */
[----:B------:R-:W-:Y:S01]  /*8300*/  LOP3.LUT R44, R44, 0xffff0000, RZ, 0xc0, !PT ;  /* 0xffff00002c2c7812 */ /* 0x000fe200078ec0ff */
[C---:B------:R-:W-:Y:S01]  /*8310*/  IMAD.U32 R31, R40.reuse, 0x10000, RZ ;  /* 0x00010000281f7824 */ /* 0x040fe200078e00ff */
[----:B------:R-:W-:Y:S01]  /*8320*/  LOP3.LUT R40, R40, 0xffff0000, RZ, 0xc0, !PT ;  /* 0xffff000028287812 */ /* 0x000fe200078ec0ff */
[----:B------:R-:W-:Y:S01]  /*8330*/  IMAD.IADD R9, R221, 0x1, R4 ;  /* 0x00000001dd097824 */ /* 0x000fe200078e0204 */
[----:B------:R-:W-:Y:S01]  /*8340*/  LOP3.LUT R43, R43, 0xffff0000, RZ, 0xc0, !PT ;  /* 0xffff00002b2b7812 */ /* 0x000fe200078ec0ff */
[----:B------:R-:W1:Y:S02]  /*8350*/  LDS.128 R4, [R219+0x20400] ;  /* 0x02040000db047984 */ /* 0x000e640000000c00 */
[----:B------:R-:W-:-:S05]  /*8360*/  IMAD R12, R9, 0x2, R2 ;  /* 0x00000002090c7824 */ /* 0x000fca00078e0202 */
[----:B------:R-:W0:Y:S01]  /*8370*/  LDS.128 R8, [R12+0x20400] ;  /* 0x020400000c087984 */ /* 0x000e220000000c00 */
[C---:B-1----:R-:W-:Y:S01]  /*8380*/  IMAD.U32 R13, R4.reuse, 0x10000, RZ ;  /* 0x00010000040d7824 */ /* 0x042fe200078e00ff */
[----:B------:R-:W-:Y:S01]  /*8390*/  LOP3.LUT R4, R4, 0xffff0000, RZ, 0xc0, !PT ;  /* 0xffff000004047812 */ /* 0x000fe200078ec0ff */
        /* <DEDUP_REMOVED lines=17> */
[----:B------:R-:W-:Y:S01]  /*84b0*/  FFMA.FTZ R21, R38, R4, -R21 ;  /* 0x0000000426157223 */ /* 0x000fe20000010815 */
[-C--:B------:R-:W-:Y:S01]  /*84c0*/  FMUL.FTZ R27, R34, R24.reuse ;  /* 0x00000018221b7220 */ /* 0x080fe20000410000 */
[----:B------:R-:W-:Y:S01]  /*84d0*/  FMUL.FTZ R29, R32, R24 ;  /* 0x00000018201d7220 */ /* 0x000fe20000410000 */
[----:B------:R-:W-:Y:S01]  /*84e0*/  FFMA.FTZ R13, R42, R4, R13 ;  /* 0x000000042a0d7223 */ /* 0x000fe2000001000d */
[-C--:B------:R-:W-:Y:S01]  /*84f0*/  FMUL.FTZ R4, R33, R25.reuse ;  /* 0x0000001921047220 */ /* 0x080fe20000410000 */
[----:B------:R-:W-:Y:S01]  /*8500*/  LOP3.LUT R10, R10, 0xffff0000, RZ, 0xc0, !PT ;  /* 0xffff00000a0a7812 */ /* 0x000fe200078ec0ff */
[-C--:B------:R-:W-:Y:S01]  /*8510*/  FFMA.FTZ R27, R32, R14.reuse, -R27 ;  /* 0x0000000e201b7223 */ /* 0x080fe2000001081b */
[----:B------:R-:W-:Y:S01]  /*8520*/  FFMA.FTZ R29, R34, R14, R29 ;  /* 0x0000000e221d7223 */ /* 0x000fe2000001001d */
[C---:B------:R-:W-:Y:S01]  /*8530*/  FMUL.FTZ R14, R31.reuse, R25 ;  /* 0x000000191f0e7220 */ /* 0x040fe20000410000 */
[----:B------:R-:W-:Y:S01]  /*8540*/  FFMA.FTZ R8, R31, R15, -R4 ;  /* 0x0000000f1f087223 */ /* 0x000fe20000010804 */
[----:B------:R-:W-:-:S02]  /*8550*/  IMAD.U32 R26, R11, 0x10000, RZ ;  /* 0x000100000b1a7824 */ /* 0x000fc400078e00ff */
[-C--:B------:R-:W-:Y:S01]  /*8560*/  FMUL.FTZ R25, R44, R10.reuse ;  /* 0x0000000a2c197220 */ /* 0x080fe20000410000 */
[----:B------:R-:W-:Y:S02]  /*8570*/  IMAD.U32 R24, R45, 0x10000, RZ ;  /* 0x000100002d187824 */ /* 0x000fe400078e00ff */
[----:B------:R-:W-:Y:S01]  /*8580*/  FMUL.FTZ R31, R40, R10 ;  /* 0x0000000a281f7220 */ /* 0x000fe20000410000 */
[----:B------:R-:W-:Y:S01]  /*8590*/  IMAD.U32 R4, R3, 0x10000, RZ ;  /* 0x0001000003047824 */ /* 0x000fe200078e00ff */
[----:B------:R-:W-:Y:S01]  /*85a0*/  LOP3.LUT R11, R11, 0xffff0000, RZ, 0xc0, !PT ;  /* 0xffff00000b0b7812 */ /* 0x000fe200078ec0ff */
[----:B------:R-:W-:Y:S01]  /*85b0*/  FFMA.FTZ R10, R33, R15, R14 ;  /* 0x0000000f210a7223 */ /* 0x000fe2000001000e */
[----:B------:R-:W-:Y:S01]  /*85c0*/  LOP3.LUT R45, R45, 0xffff0000, RZ, 0xc0, !PT ;  /* 0xffff00002d2d7812 */ /* 0x000fe200078ec0ff */
[-C--:B------:R-:W-:Y:S01]  /*85d0*/  FMUL.FTZ R15, R24, R26.reuse ;  /* 0x0000001a180f7220 */ /* 0x080fe20000410000 */
[----:B------:R-:W-:Y:S01]  /*85e0*/  FMUL.FTZ R33, R4, R26 ;  /* 0x0000001a04217220 */ /* 0x000fe20000410000 */
[----:B------:R-:W-:Y:S01]  /*85f0*/  LOP3.LUT R3, R3, 0xffff0000, RZ, 0xc0, !PT ;  /* 0xffff000003037812 */ /* 0x000fe200078ec0ff */
[-C--:B------:R-:W-:Y:S01]  /*8600*/  FFMA.FTZ R25, R40, R6.reuse, -R25 ;  /* 0x0000000628197223 */ /* 0x080fe20000010819 */
[----:B------:R-:W-:Y:S01]  /*8610*/  FFMA.FTZ R31, R44, R6, R31 ;  /* 0x000000062c1f7223 */ /* 0x000fe2000001001f */
[-C--:B------:R-:W-:Y:S01]  /*8620*/  FFMA.FTZ R15, R4, R20.reuse, -R15 ;  /* 0x00000014040f7223 */ /* 0x080fe2000001080f */
[----:B------:R-:W-:Y:S01]  /*8630*/  FFMA.FTZ R33, R24, R20, R33 ;  /* 0x0000001418217223 */ /* 0x000fe20000010021 */
[----:B------:R-:W-:Y:S01]  /*8640*/  FMUL.FTZ R0, R43, R9 ;  /* 0x000000092b007220 */ /* 0x000fe20000410000 */
[----:B------:R-:W-:Y:S01]  /*8650*/  FMUL.FTZ R6, R45, R11 ;  /* 0x0000000b2d067220 */ /* 0x000fe20000410000 */
[----:B------:R-:W-:Y:S01]  /*8660*/  FMUL.FTZ R4, R35, R9 ;  /* 0x0000000923047220 */ /* 0x000fe20000410000 */
[----:B------:R-:W-:Y:S01]  /*8670*/  FMUL.FTZ R24, R3, R11 ;  /* 0x0000000b03187220 */ /* 0x000fe20000410000 */
[----:B------:R-:W-:Y:S01]  /*8680*/  FFMA.FTZ R0, R35, R5, -R0 ;  /* 0x0000000523007223 */ /* 0x000fe20000010800 */
[----:B------:R-:W-:Y:S01]  /*8690*/  FFMA.FTZ R20, R3, R7, -R6 ;  /* 0x0000000703147223 */ /* 0x000fe20000010806 */
[----:B------:R-:W-:Y:S01]  /*86a0*/  FFMA.FTZ R14, R43, R5, R4 ;  /* 0x000000052b0e7223 */ /* 0x000fe20000010004 */
        /* <DEDUP_REMOVED lines=11> */
.L_x_720:
[----:B------:R-:W-:Y:S05]  /*8760*/  BSYNC B0 ;  /* 0x0000000000007941 */ /* 0x000fea0003800000 */
.L_x_709:
[----:B------:R-:W-:Y:S01]  /*8770*/  @!PT LDS RZ, [RZ] ;  /* 0x00000000fffff984 */ /* 0x000fe20000000800 */
[----:B------:R-:W-:Y:S01]  /*8780*/  @!PT LDS RZ, [RZ] ;  /* 0x00000000fffff984 */ /* 0x000fe20000000800 */
[----:B------:R-:W-:Y:S01]  /*8790*/  @!PT LDS RZ, [RZ] ;  /* 0x00000000fffff984 */ /* 0x000fe20000000800 */
[----:B------:R-:W-:Y:S01]  /*87a0*/  @!PT LDS RZ, [RZ] ;  /* 0x00000000fffff984 */ /* 0x000fe20000000800 */
[----:B------:R4:W-:Y:S06]  /*87b0*/  MEMBAR.ALL.CTA ;  /* 0x0000000000007992 */ /* 0x0009ec0000008000 */
[----:B----4-:R-:W4:Y:S01]  /*87c0*/  FENCE.VIEW.ASYNC.S ;  /* 0x00000000000073c6 */ /* 0x010f220000000000 */
[----:B------:R-:W-:Y:S05]  /*87d0*/  WARPSYNC.ALL ;  /* 0x0000000000007948 */ /* 0x000fea0003800000 */
[----:B----4-:R-:W-:Y:S06]  /*87e0*/  BAR.SYNC.DEFER_BLOCKING 0xd, 0x80 ;  /* 0x0342000000007b1d */ /* 0x010fec0000010000 */
.L_x_706:
[----:B------:R-:W-:-:S13]  /*87f0*/  ISETP.NE.AND P0, PT, R184, 0x3, PT ;  /* 0x00000003b800780c */ /* 0x000fda0003f05270 */
[----:B------:R-:W-:Y:S05]  /*8800*/  @!P0 BRA `(.L_x_730) ;  /* 0x0000000000048947 */ /* 0x000fea0003800000 */
[----:B------:R-:W-:Y:S01]  /*8810*/  BPT.TRAP 0x1 ;  /* 0x000000040000795c */ /* 0x000fe20000300000 */
.L_x_730:
[----:B------:R-:W-:Y:S01]  /*8820*/  IMAD R15, R18, 0x8, R2 ;  /* 0x00000008120f7824 */ /* 0x000fe200078e0202 */
[----:B------:R-:W-:-:S04]  /*8830*/  SHF.L.U32 R58, R23, 0x1f, RZ ;  /* 0x0000001f173a7819 */ /* 0x000fc800000006ff */
[----:B------:R4:W0:Y:S01]  /*8840*/  SYNCS.PHASECHK.TRANS64.TRYWAIT P1, [R15+URZ+0x28c30], R58 ;  /* 0x028c303a0f0075a7 */ /* 0x000822000802017f */
[----:B------:R-:W-:Y:S05]  /*8850*/  @!P0 BRA `(.L_x_731) ;  /* 0x0000000000048947 */ /* 0x000fea0003800000 */
[----:B------:R-:W-:Y:S01]  /*8860*/  BPT.TRAP 0x1 ;  /* 0x000000040000795c */ /* 0x000fe20000300000 */
.L_x_731:
[C---:B-12---:R-:W-:Y:S02]  /*8870*/  VIADD R0, R2.reuse, 0x22400 ;  /* 0x0002240002007836 */ /* 0x046fe40000000000 */
[----:B0-----:R-:W-:-:S03]  /*8880*/  VIADD R3, R2, 0x20400 ;  /* 0x0002040002037836 */ /* 0x001fc60000000000 */
[----:B------:R-:W-:Y:S02]  /*8890*/  SHF.R.U32.HI R0, RZ, 0x4, R0 ;  /* 0x00000004ff007819 */ /* 0x000fe40000011600 */
[----:B------:R-:W-:Y:S02]  /*88a0*/  SHF.R.U32.HI R3, RZ, 0x4, R3 ;  /* 0x00000004ff037819 */ /* 0x000fe40000011603 */
[----:B------:R-:W-:Y:S02]  /*88b0*/  LOP3.LUT R0, R0, 0x3fff, RZ, 0xc0, !PT ;  /* 0x00003fff00007812 */ /* 0x000fe400078ec0ff */
[----:B------:R-:W-:Y:S02]  /*88c0*/  LOP3.LUT R3, R3, 0x3fff, RZ, 0xc0, !PT ;  /* 0x00003fff03037812 */ /* 0x000fe400078ec0ff */
[----:B------:R-:W-:Y:S01]  /*88d0*/  LOP3.LUT R0, R0, 0x10000, RZ, 0xfc, !PT ;  /* 0x0001000000007812 */ /* 0x000fe200078efcff */
[----:B------:R-:W-:Y:S06]  /*88e0*/  @P1 BRA `(.L_x_732) ;  /* 0x0000000000081947 */ /* 0x000fec0003800000 */
[----:B------:R-:W0:Y:S02]  /*88f0*/  SYNCS.PHASECHK.TRANS64.TRYWAIT P1, [R15+URZ+0x28c30], R58 ;  /* 0x028c303a0f0075a7 */ /* 0x000e24000802017f */
[----:B0-----:R-:W-:Y:S05]  /*8900*/  @!P1 BRA `(.L_x_733) ;  /* 0x000000f400c09947 */ /* 0x001fea0003800000 */
.L_x_732:
[----:B---3--:R-:W-:Y:S01]  /*8910*/  IMAD R10, R18, 0x200, R0 ;  /* 0x00000200120a7824 */ /* 0x008fe200078e0200 */
[----:B------:R-:W-:Y:S01]  /*8920*/  LOP3.LUT R4, R3, 0x10000, RZ, 0xfc, !PT ;  /* 0x0001000003047812 */ /* 0x000fe200078efcff */
[----:B------:R-:W-:Y:S01]  /*8930*/  IMAD.MOV.U32 R5, RZ, RZ, 0x40000040 ;  /* 0x40000040ff057424 */ /* 0x000fe200078e00ff */
[----:B------:R-:W-:Y:S05]  /*8940*/  WARPSYNC.ALL ;  /* 0x0000000000007948 */ /* 0x000fea0003800000 */
[----:B------:R-:W-:Y:S01]  /*8950*/  IMAD.MOV.U32 R11, RZ, RZ, 0x40000040 ;  /* 0x40000040ff0b7424 */ /* 0x000fe200078e00ff */
[C---:B------:R-:W-:Y:S01]  /*8960*/  R2UR UR4, R4.reuse ;  /* 0x00000000040472ca */ /* 0x040fe200000e0000 */
[----:B-----5:R-:W-:Y:S01]  /*8970*/  WARPGROUP.ARRIVE ;  /* 0x00000000000079c5 */ /* 0x020fe20000000000 */
[----:B------:R-:W-:Y:S01]  /*8980*/  R2UR UR5, R5 ;  /* 0x00000000050572ca */ /* 0x000fe200000e0000 */
[----:B------:R-:W-:Y:S01]  /*8990*/  VIADD R8, R4, 0x2 ;  /* 0x0000000204087836 */ /* 0x000fe20000000000 */
[C---:B------:R-:W-:Y:S01]  /*89a0*/  R2UR UR6, R10.reuse ;  /* 0x000000000a0672ca */ /* 0x040fe200000e0000 */
[----:B------:R-:W-:Y:S01]  /*89b0*/  VIADD R6, R10, 0x2 ;  /* 0x000000020a067836 */ /* 0x000fe20000000000 */
[----:B------:R-:W-:Y:S01]  /*89c0*/  R2UR UR7, R11 ;  /* 0x000000000b0772ca */ /* 0x000fe200000e0000 */
[----:B------:R-:W-:Y:S01]  /*89d0*/  IMAD.MOV.U32 R9, RZ, RZ, 0x40000040 ;  /* 0x40000040ff097424 */ /* 0x000fe200078e00ff */
[----:B------:R-:W1:Y:S01]  /*89e0*/  S2R R60, SR_TID.X ;  /* 0x00000000003c7919 */ /* 0x000e620000002100 */
[----:B------:R-:W-:-:S02]  /*89f0*/  IMAD.MOV.U32 R7, RZ, RZ, 0x40000040 ;  /* 0x40000040ff077424 */ /* 0x000fc400078e00ff */
[C---:B------:R-:W-:Y:S02]  /*8a00*/  VIADD R12, R10.reuse, 0x4 ;  /* 0x000000040a0c7836 */ /* 0x040fe40000000000 */
[----:B------:R-:W-:Y:S02]  /*8a10*/  IMAD.MOV.U32 R13, RZ, RZ, 0x40000040 ;  /* 0x40000040ff0d7424 */ /* 0x000fe400078e00ff */
[----:B------:R-:W-:Y:S02]  /*8a20*/  VIADD R10, R10, 0x6 ;  /* 0x000000060a0a7836 */ /* 0x000fe40000000000 */
[----:B------:R-:W-:Y:S02]  /*8a30*/  IMAD.MOV.U32 R5, RZ, RZ, 0x40000040 ;  /* 0x40000040ff057424 */ /* 0x000fe400078e00ff */
[----:B------:R-:W-:Y:S01]  /*8a40*/  HGMMA.64x64x16.F32.BF16 R24, gdesc[UR4], RZ, !UPT, gsb0 ;  /* 0x00e00000041879f0 */ /* 0x000fe2000c0018ff */
[----:B------:R-:W-:Y:S01]  /*8a50*/  R2UR UR4, R8 ;  /* 0x00000000080472ca */ /* 0x000fe200000e0000 */
[----:B------:R-:W-:Y:S01]  /*8a60*/  IMAD.MOV.U32 R11, RZ, RZ, 0x40000040 ;  /* 0x40000040ff0b7424 */ /* 0x000fe200078e00ff */
[----:B------:R-:W-:-:S02]  /*8a70*/  R2UR UR5, R9 ;  /* 0x00000000090572ca */ /* 0x000fc400000e0000 */
[----:B------:R-:W-:Y:S01]  /*8a80*/  R2UR UR6, R6 ;  /* 0x00000000060672ca */ /* 0x000fe200000e0000 */
[C---:B------:R-:W-:Y:S01]  /*8a90*/  VIADD R6, R4.reuse, 0x4 ;  /* 0x0000000404067836 */ /* 0x040fe20000000000 */
[----:B------:R-:W-:Y:S01]  /*8aa0*/  R2UR UR7, R7 ;  /* 0x00000000070772ca */ /* 0x000fe200000e0000 */
[----:B------:R-:W-:Y:S02]  /*8ab0*/  IMAD.MOV.U32 R7, RZ, RZ, 0x40000040 ;  /* 0x40000040ff077424 */ /* 0x000fe400078e00ff */
[----:B------:R-:W-:Y:S01]  /*8ac0*/  VIADD R4, R4, 0x6 ;  /* 0x0000000604047836 */ /* 0x000fe20000000000 */
[----:B-1----:R-:W-:Y:S01]  /*8ad0*/  LOP3.LUT R60, R60, 0x7f, RZ, 0xc0, !PT ;  /* 0x0000007f3c3c7812 */ /* 0x002fe200078ec0ff */
[----:B------:R-:W-:Y:S02]  /*8ae0*/  WARPGROUP.DEPBAR.LE gsb0, 0x0 ;  /* 0x00008000000079c5 */ /* 0x000fe40000010000 */
[----:B------:R-:W-:-:S06]  /*8af0*/  WARPGROUP.ARRIVE ;  /* 0x00000000000079c5 */ /* 0x000fcc0000000000 */
[----:B------:R-:W-:Y:S01]  /*8b00*/  HGMMA.64x64x16.F32.BF16 R24, gdesc[UR4], R24, gsb0 ;  /* 0x00e00000041879f0 */ /* 0x000fe20008001818 */
[----:B------:R-:W-:Y:S02]  /*8b10*/  R2UR UR4, R6 ;  /* 0x00000000060472ca */ /* 0x000fe400000e0000 */
[----:B------:R-:W-:Y:S02]  /*8b20*/  R2UR UR5, R7 ;  /* 0x00000000070572ca */ /* 0x000fe400000e0000 */
[----:B------:R-:W-:Y:S02]  /*8b30*/  R2UR UR6, R12 ;  /* 0x000000000c0672ca */ /* 0x000fe400000e0000 */
[----:B------:R-:W-:Y:S01]  /*8b40*/  R2UR UR7, R13 ;  /* 0x000000000d0772ca */ /* 0x000fe200000e0000 */
[----:B------:R-:W-:Y:S02]  /*8b50*/  WARPGROUP.DEPBAR.LE gsb0, 0x0 ;  /* 0x00008000000079c5 */ /* 0x000fe40000010000 */
[----:B------:R-:W-:-:S10]  /*8b60*/  WARPGROUP.ARRIVE ;  /* 0x00000000000079c5 */ /* 0x000fd40000000000 */
[----:B------:R-:W-:Y:S01]  /*8b70*/  HGMMA.64x64x16.F32.BF16 R24, gdesc[UR4], R24, gsb0 ;  /* 0x00e00000041879f0 */ /* 0x000fe20008001818 */
[----:B------:R-:W-:Y:S02]  /*8b80*/  R2UR UR4, R4 ;  /* 0x00000000040472ca */ /* 0x000fe400000e0000 */
[----:B------:R-:W-:Y:S02]  /*8b90*/  R2UR UR5, R5 ;  /* 0x00000000050572ca */ /* 0x000fe400000e0000 */
[----:B------:R-:W-:Y:S01]  /*8ba0*/  R2UR UR6, R10 ;  /* 0x000000000a0672ca */ /* 0x000fe200000e0000 */
[----:B------:R-:W-:Y:S01]  /*8bb0*/  IMAD R10, R182, -0x40, R168 ;  /* 0xffffffc0b60a7824 */ /* 0x000fe200078e02a8 */
[----:B------:R-:W-:-:S04]  /*8bc0*/  R2UR UR7, R11 ;  /* 0x000000000b0772ca */ /* 0x000fc800000e0000 */
[----:B------:R-:W-:-:S04]  /*8bd0*/  IADD3 R10, -R193, 0x40, R10 ;  /* 0x00000040c10a7810 */ /* 0x000fc80007ffe10a */
[C---:B------:R-:W-:Y:S02]  /*8be0*/  ISETP.GT.AND P5, PT, R10.reuse, RZ, PT ;  /* 0x000000ff0a00720c */ /* 0x040fe40003fa4270 */
[C---:B------:R-:W-:Y:S02]  /*8bf0*/  ISETP.GT.AND P4, PT, R10.reuse, 0x1, PT ;  /* 0x000000010a00780c */ /* 0x040fe40003f84270 */
[C---:B------:R-:W-:Y:S02]  /*8c00*/  ISETP.GT.AND P3, PT, R10.reuse, 0x8, PT ;  /* 0x000000080a00780c */ /* 0x040fe40003f64270 */
[C---:B------:R-:W-:Y:S02]  /*8c10*/  ISETP.GT.AND P2, PT, R10.reuse, 0x9, PT ;  /* 0x000000090a00780c */ /* 0x040fe40003f44270 */
[C---:B------:R-:W-:Y:S02]  /*8c20*/  ISETP.GT.AND P1, PT, R10.reuse, 0x10, PT ;  /* 0x000000100a00780c */ /* 0x040fe40003f24270 */
[----:B------:R-:W-:Y:S01]  /*8c30*/  ISETP.GT.AND P6, PT, R10, 0x11, PT ;  /* 0x000000110a00780c */ /* 0x000fe20003fc4270 */
[----:B------:R-:W-:-:S02]  /*8c40*/  WARPGROUP.DEPBAR.LE gsb0, 0x0 ;  /* 0x00008000000079c5 */ /* 0x000fc40000010000 */
[----:B------:R-:W-:-:S06]  /*8c50*/  WARPGROUP.ARRIVE ;  /* 0x00000000000079c5 */ /* 0x000fcc0000000000 */
[----:B------:R-:W-:Y:S01]  /*8c60*/  HGMMA.64x64x16.F32.BF16 R24, gdesc[UR4], R24, gsb0 ;  /* 0x00e00000041879f0 */ /* 0x000fe20008001818 */
[----:B------:R-:W-:Y:S02]  /*8c70*/  ULDC UR4, c[0x0][0x988] ;  /* 0x0002620000047ab9 */ /* 0x000fe40000000800 */
        /* <DEDUP_REMOVED lines=51> */
[----:B------:R-:W-:Y:S02]  /*8fb0*/  FMNMX.FTZ R10, R11, R27, !PT ;  /* 0x0000001b0b0a7209 */ /* 0x000fe40007810000 */
[----:B------:R-:W-:-:S02]  /*8fc0*/  FMNMX.FTZ R14, R53, R12, !PT ;  /* 0x0000000c350e7209 */ /* 0x000fc40007810000 */
[----:B------:R-:W-:Y:S02]  /*8fd0*/  FMNMX.FTZ R10, R21, R10, !PT ;  /* 0x0000000a150a7209 */ /* 0x000fe40007810000 */
[----:B------:R-:W-:Y:S01]  /*8fe0*/  FSEL R45, R46, -INF , P1 ;  /* 0xff8000002e2d7808 */ /* 0x000fe20000800000 */
[----:B------:R-:W1:Y:S01]  /*8ff0*/  SHFL.BFLY PT, R3, R14, 0x2, 0x1f ;  /* 0x0c401f000e037f89 */ /* 0x000e6200000e0000 */
[----:B------:R-:W-:Y:S02]  /*9000*/  FMNMX.FTZ R10, R31, R10, !PT ;  /* 0x0000000a1f0a7209 */ /* 0x000fe40007810000 */
[----:B------:R-:W-:Y:S02]  /*9010*/  FSEL R47, R47, -INF , P6 ;  /* 0xff8000002f2f7808 */ /* 0x000fe40003000000 */
[----:B------:R-:W-:Y:S02]  /*9020*/  FMNMX.FTZ R10, R33, R10, !PT ;  /* 0x0000000a210a7209 */ /* 0x000fe40007810000 */
[----:B------:R-:W-:-:S02]  /*9030*/  FSEL R49, R50, -INF , P5 ;  /* 0xff80000032317808 */ /* 0x000fc40002800000 */
[----:B------:R-:W-:Y:S02]  /*9040*/  FMNMX.FTZ R10, R35, R10, !PT ;  /* 0x0000000a230a7209 */ /* 0x000fe40007810000 */
[----:B------:R-:W-:Y:S02]  /*9050*/  FSEL R51, R51, -INF , P4 ;  /* 0xff80000033337808 */ /* 0x000fe40002000000 */
[----:B------:R-:W-:Y:S01]  /*9060*/  FMNMX.FTZ R12, R37, R10, !PT ;  /* 0x0000000a250c7209 */ /* 0x000fe20007810000 */
[----:B------:R-:W-:Y:S01]  /*9070*/  IMAD.U32 R10, RZ, RZ, UR4 ;  /* 0x00000004ff0a7e24 */ /* 0x000fe2000f8e00ff */
[----:B------:R-:W-:Y:S02]  /*9080*/  FSEL R55, R55, -INF , P2 ;  /* 0xff80000037377808 */ /* 0x000fe40001000000 */
[----:B------:R-:W-:-:S04]  /*9090*/  FMNMX.FTZ R12, R39, R12, !PT ;  /* 0x0000000c270c7209 */ /* 0x000fc80007810000 */
[----:B------:R-:W-:Y:S02]  /*90a0*/  FMNMX.FTZ R12, R41, R12, !PT ;  /* 0x0000000c290c7209 */ /* 0x000fe40007810000 */
[----:B-1----:R-:W-:Y:S02]  /*90b0*/  FMNMX.FTZ R20, R14, R3, !PT ;  /* 0x000000030e147209 */ /* 0x002fe40007810000 */
[----:B------:R-:W-:-:S03]  /*90c0*/  FMNMX.FTZ R12, R43, R12, !PT ;  /* 0x0000000c2b0c7209 */ /* 0x000fc60007810000 */
[----:B------:R-:W1:Y:S01]  /*90d0*/  SHFL.BFLY PT, R3, R20, 0x1, 0x1f ;  /* 0x0c201f0014037f89 */ /* 0x000e6200000e0000 */
[----:B------:R-:W-:-:S04]  /*90e0*/  FMNMX.FTZ R12, R45, R12, !PT ;  /* 0x0000000c2d0c7209 */ /* 0x000fc80007810000 */
[----:B------:R-:W-:-:S04]  /*90f0*/  FMNMX.FTZ R12, R47, R12, !PT ;  /* 0x0000000c2f0c7209 */ /* 0x000fc80007810000 */
[----:B------:R-:W-:-:S04]  /*9100*/  FMNMX.FTZ R12, R49, R12, !PT ;  /* 0x0000000c310c7209 */ /* 0x000fc80007810000 */
[----:B------:R-:W-:Y:S02]  /*9110*/  FMNMX.FTZ R12, R51, R12, !PT ;  /* 0x0000000c330c7209 */ /* 0x000fe40007810000 */
[----:B-1----:R-:W-:-:S04]  /*9120*/  FMNMX.FTZ R3, R20, R3, !PT ;  /* 0x0000000314037209 */ /* 0x002fc80007810000 */
[C---:B------:R-:W-:Y:S01]  /*9130*/  FSETP.NEU.FTZ.AND P1, PT, R3.reuse, -INF , PT ;  /* 0xff8000000300780b */ /* 0x040fe20003f3d000 */
[----:B------:R-:W-:-:S05]  /*9140*/  FMUL.FTZ R14, R3, R10 ;  /* 0x0000000a030e7220 */ /* 0x000fca0000410000 */
[----:B------:R-:W-:-:S05]  /*9150*/  FSEL R20, R14, RZ, P1 ;  /* 0x000000ff0e147208 */ /* 0x000fca0000800000 */
[-CC-:B------:R-:W-:Y:S01]  /*9160*/  FFMA.FTZ R14, R13, R10.reuse, -R20.reuse ;  /* 0x0000000a0d0e7223 */ /* 0x180fe20000010814 */
[----:B------:R-:W-:Y:S01]  /*9170*/  FSEL R13, R54, -INF , P3 ;  /* 0xff800000360d7808 */ /* 0x000fe20001800000 */
[-CC-:B------:R-:W-:Y:S01]  /*9180*/  FFMA.FTZ R24, R25, R10.reuse, -R20.reuse ;  /* 0x0000000a19187223 */ /* 0x180fe20000010814 */
[--C-:B------:R-:W-:Y:S01]  /*9190*/  FFMA.FTZ R57, R57, R10, -R20.reuse ;  /* 0x0000000a39397223 */ /* 0x100fe20000010814 */
[----:B------:R-:W-:Y:S01]  /*91a0*/  MUFU.EX2 R152, R14 ;  /* 0x0000000e00987308 */ /* 0x000fe20000000800 */
[----:B------:R-:W-:Y:S01]  /*91b0*/  FMNMX.FTZ R12, R13, R12, !PT ;  /* 0x0000000c0d0c7209 */ /* 0x000fe20007810000 */
[-CC-:B------:R-:W-:Y:S01]  /*91c0*/  FFMA.FTZ R29, R29, R10.reuse, -R20.reuse ;  /* 0x0000000a1d1d7223 */ /* 0x180fe20000010814 */
[-CC-:B------:R-:W-:Y:S01]  /*91d0*/  FFMA.FTZ R59, R59, R10.reuse, -R20.reuse ;  /* 0x0000000a3b3b7223 */ /* 0x180fe20000010814 */
[--C-:B------:R-:W-:Y:S01]  /*91e0*/  FFMA.FTZ R61, R61, R10, -R20.reuse ;  /* 0x0000000a3d3d7223 */ /* 0x100fe20000010814 */
[----:B------:R-:W-:Y:S01]  /*91f0*/  FMNMX.FTZ R12, R55, R12, !PT ;  /* 0x0000000c370c7209 */ /* 0x000fe20007810000 */
[-CC-:B------:R-:W-:Y:S01]  /*9200*/  FFMA.FTZ R63, R63, R10.reuse, -R20.reuse ;  /* 0x0000000a3f3f7223 */ /* 0x180fe20000010814 */
[-CC-:B------:R-:W-:Y:S01]  /*9210*/  FFMA.FTZ R65, R65, R10.reuse, -R20.reuse ;  /* 0x0000000a41417223 */ /* 0x180fe20000010814 */
[----:B------:R-:W1:Y:S01]  /*9220*/  MUFU.EX2 R81, R24 ;  /* 0x0000001800517308 */ /* 0x000e620000000800 */
[-CC-:B------:R-:W-:Y:S01]  /*9230*/  FFMA.FTZ R67, R67, R10.reuse, -R20.reuse ;  /* 0x0000000a43437223 */ /* 0x180fe20000010814 */
[----:B------:R-:W2:Y:S01]  /*9240*/  SHFL.BFLY PT, R25, R12, 0x2, 0x1f ;  /* 0x0c401f000c197f89 */ /* 0x000ea200000e0000 */
[-CC-:B------:R-:W-:Y:S01]  /*9250*/  FFMA.FTZ R69, R69, R10.reuse, -R20.reuse ;  /* 0x0000000a45457223 */ /* 0x180fe20000010814 */
[-CC-:B------:R-:W-:Y:S01]  /*9260*/  FFMA.FTZ R71, R71, R10.reuse, -R20.reuse ;  /* 0x0000000a47477223 */ /* 0x180fe20000010814 */
[-CC-:B------:R-:W-:Y:S01]  /*9270*/  FFMA.FTZ R73, R73, R10.reuse, -R20.reuse ;  /* 0x0000000a49497223 */ /* 0x180fe20000010814 */
[-CC-:B------:R-:W-:Y:S01]  /*9280*/  FFMA.FTZ R75, R75, R10.reuse, -R20.reuse ;  /* 0x0000000a4b4b7223 */ /* 0x180fe20000010814 */
[-CC-:B------:R-:W-:Y:S01]  /*9290*/  FFMA.FTZ R77, R77, R10.reuse, -R20.reuse ;  /* 0x0000000a4d4d7223 */ /* 0x180fe20000010814 */
[----:B------:R-:W3:Y:S01]  /*92a0*/  MUFU.EX2 R57, R57 ;  /* 0x0000003900397308 */ /* 0x000ee20000000800 */
[-CC-:B------:R-:W-:Y:S01]  /*92b0*/  FFMA.FTZ R79, R79, R10.reuse, -R20.reuse ;  /* 0x0000000a4f4f7223 */ /* 0x180fe20000010814 */
[----:B------:R-:W-:-:S06]  /*92c0*/  FFMA.FTZ R20, R53, R10, -R20 ;  /* 0x0000000a35147223 */ /* 0x000fcc0000010814 */
[----:B------:R-:W0:Y:S01]  /*92d0*/  MUFU.EX2 R154, R29 ;  /* 0x0000001d009a7308 */ /* 0x000e220000000800 */
[----:B-1----:R-:W-:Y:S01]  /*92e0*/  FADD.FTZ R40, R152, R81 ;  /* 0x0000005198287221 */ /* 0x002fe20000010000 */
[----:B------:R-:W-:-:S06]  /*92f0*/  F2FP.BF16.F32.PACK_AB R152, R81, R152 ;  /* 0x000000985198723e */ /* 0x000fcc00000010ff */
[----:B------:R-:W1:Y:S01]  /*9300*/  MUFU.EX2 R59, R59 ;  /* 0x0000003b003b7308 */ /* 0x000e620000000800 */
[----:B--2---:R-:W-:-:S05]  /*9310*/  FMNMX.FTZ R25, R12, R25, !PT ;  /* 0x000000190c197209 */ /* 0x004fca0007810000 */
[----:B------:R-:W2:Y:S02]  /*9320*/  SHFL.BFLY PT, R14, R25, 0x1, 0x1f ;  /* 0x0c201f00190e7f89 */ /* 0x000ea400000e0000 */
[----:B------:R-:W4:Y:S08]  /*9330*/  MUFU.EX2 R156, R61 ;  /* 0x0000003d009c7308 */ /* 0x000f300000000800 */
[----:B------:R-:W-:Y:S08]  /*9340*/  MUFU.EX2 R63, R63 ;  /* 0x0000003f003f7308 */ /* 0x000ff00000000800 */
[----:B------:R-:W-:Y:S01]  /*9350*/  MUFU.EX2 R158, R65 ;  /* 0x00000041009e7308 */ /* 0x000fe20000000800 */
[----:B--2---:R-:W-:-:S07]  /*9360*/  FMNMX.FTZ R14, R25, R14, !PT ;  /* 0x0000000e190e7209 */ /* 0x004fce0007810000 */
[----:B------:R-:W-:Y:S01]  /*9370*/  MUFU.EX2 R67, R67 ;  /* 0x0000004300437308 */ /* 0x000fe20000000800 */
[C---:B------:R-:W-:Y:S01]  /*9380*/  FSETP.NEU.FTZ.AND P1, PT, R14.reuse, -INF , PT ;  /* 0xff8000000e00780b */ /* 0x040fe20003f3d000 */
[----:B------:R-:W-:-:S06]  /*9390*/  FMUL.FTZ R25, R14, R10 ;  /* 0x0000000a0e197220 */ /* 0x000fcc0000410000 */
[----:B------:R-:W-:Y:S01]  /*93a0*/  MUFU.EX2 R160, R69 ;  /* 0x0000004500a07308 */ /* 0x000fe20000000800 */
[----:B------:R-:W-:Y:S01]  /*93b0*/  FSEL R26, R25, RZ, P1 ;  /* 0x000000ff191a7208 */ /* 0x000fe20000800000 */
[----:B---3--:R-:W-:Y:S01]  /*93c0*/  FADD.FTZ R25, R57, R40 ;  /* 0x0000002839197221 */ /* 0x008fe20000010000 */
[----:B------:R-:W-:-:S03]  /*93d0*/  ISETP.NE.AND P1, PT, R60, RZ, PT ;  /* 0x000000ff3c00720c */ /* 0x000fc60003f25270 */
[-CC-:B------:R-:W-:Y:S01]  /*93e0*/  FFMA.FTZ R11, R11, R10.reuse, -R26.reuse ;  /* 0x0000000a0b0b7223 */ /* 0x180fe2000001081a */
[-CC-:B------:R-:W-:Y:S01]  /*93f0*/  FFMA.FTZ R27, R27, R10.reuse, -R26.reuse ;  /* 0x0000000a1b1b7223 */ /* 0x180fe2000001081a */
[-CC-:B------:R-:W-:Y:S01]  /*9400*/  FFMA.FTZ R21, R21, R10.reuse, -R26.reuse ;  /* 0x0000000a15157223 */ /* 0x180fe2000001081a */
[-CC-:B------:R-:W-:Y:S01]  /*9410*/  FFMA.FTZ R31, R31, R10.reuse, -R26.reuse ;  /* 0x0000000a1f1f7223 */ /* 0x180fe2000001081a */
[----:B------:R2:W-:Y:S01]  /*9420*/  MUFU.EX2 R153, R11 ;  /* 0x0000000b00997308 */ /* 0x0005e20000000800 */
[-CC-:B------:R-:W-:Y:S01]  /*9430*/  FFMA.FTZ R33, R33, R10.reuse, -R26.reuse ;  /* 0x0000000a21217223 */ /* 0x180fe2000001081a */
[-CC-:B------:R-:W-:Y:S01]  /*9440*/  FFMA.FTZ R35, R35, R10.reuse, -R26.reuse ;  /* 0x0000000a23237223 */ /* 0x180fe2000001081a */
[-CC-:B------:R-:W-:Y:S01]  /*9450*/  FFMA.FTZ R37, R37, R10.reuse, -R26.reuse ;  /* 0x0000000a25257223 */ /* 0x180fe2000001081a */
[-CC-:B------:R-:W-:Y:S01]  /*9460*/  FFMA.FTZ R39, R39, R10.reuse, -R26.reuse ;  /* 0x0000000a27277223 */ /* 0x180fe2000001081a */
[----:B0-----:R-:W-:Y:S01]  /*9470*/  FADD.FTZ R42, R154, R25 ;  /* 0x000000199a2a7221 */ /* 0x001fe20000010000 */
[-CC-:B------:R-:W-:Y:S01]  /*9480*/  FFMA.FTZ R41, R41, R10.reuse, -R26.reuse ;  /* 0x0000000a29297223 */ /* 0x180fe2000001081a */
[----:B------:R-:W-:Y:S01]  /*9490*/  FFMA.FTZ R43, R43, R10, -R26 ;  /* 0x0000000a2b2b7223 */ /* 0x000fe2000001081a */
[----:B------:R1:W0:Y:S01]  /*94a0*/  MUFU.EX2 R28, R27 ;  /* 0x0000001b001c7308 */ /* 0x0002220000000800 */
[----:B--2---:R-:W-:-:S02]  /*94b0*/  @!P1 VIADD R11, R15, 0x28c40 ;  /* 0x00028c400f0b9836 */ /* 0x004fc40000000000 */
[-CC-:B------:R-:W-:Y:S01]  /*94c0*/  FFMA.FTZ R45, R45, R10.reuse, -R26.reuse ;  /* 0x0000000a2d2d7223 */ /* 0x180fe2000001081a */
[-CC-:B------:R-:W-:Y:S01]  /*94d0*/  FFMA.FTZ R47, R47, R10.reuse, -R26.reuse ;  /* 0x0000000a2f2f7223 */ /* 0x180fe2000001081a */
[-CC-:B------:R-:W-:Y:S01]  /*94e0*/  FFMA.FTZ R49, R49, R10.reuse, -R26.reuse ;  /* 0x0000000a31317223 */ /* 0x180fe2000001081a */
[-CC-:B------:R-:W-:Y:S01]  /*94f0*/  FFMA.FTZ R51, R51, R10.reuse, -R26.reuse ;  /* 0x0000000a33337223 */ /* 0x180fe2000001081a */
[----:B------:R-:W-:Y:S01]  /*9500*/  @!P1 PRMT R11, RZ, 0x654, R11 ;  /* 0x00000654ff0b9816 */ /* 0x000fe2000000000b */
[-C--:B------:R-:W-:Y:S01]  /*9510*/  FFMA.FTZ R13, R13, R10.reuse, -R26 ;  /* 0x0000000a0d0d7223 */ /* 0x080fe2000001081a */
[----:B------:R-:W2:Y:S01]  /*9520*/  MUFU.EX2 R21, R21 ;  /* 0x0000001500157308 */ /* 0x000ea20000000800 */
[----:B-1----:R-:W-:Y:S01]  /*9530*/  FADD.FTZ R27, R59, R42 ;  /* 0x0000002a3b1b7221 */ /* 0x002fe20000010000 */
[----:B------:R1:W-:Y:S01]  /*9540*/  @!P1 SYNCS.ARRIVE.TRANS64.RED.A1T0 RZ, [R11+URZ], RZ ;  /* 0x000000ff0bff99a7 */ /* 0x0003e2000810043f */
[----:B------:R-:W-:Y:S01]  /*9550*/  FFMA.FTZ R26, R55, R10, -R26 ;  /* 0x0000000a371a7223 */ /* 0x000fe2000001081a */
[----:B------:R-:W-:Y:S01]  /*9560*/  F2FP.BF16.F32.PACK_AB R154, R154, R57 ;  /* 0x000000399a9a723e */ /* 0x000fe200000010ff */
[C---:B----4-:R-:W-:Y:S01]  /*9570*/  FADD.FTZ R44, R156.reuse, R27 ;  /* 0x0000001b9c2c7221 */ /* 0x050fe20000010000 */
[----:B------:R-:W-:-:S02]  /*9580*/  F2FP.BF16.F32.PACK_AB R156, R156, R59 ;  /* 0x0000003b9c9c723e */ /* 0x000fc400000010ff */
[----:B------:R-:W3:Y:S01]  /*9590*/  MUFU.EX2 R30, R31 ;  /* 0x0000001f001e7308 */ /* 0x000ee20000000800 */
[----:B0-----:R-:W-:Y:S01]  /*95a0*/  FADD.FTZ R40, R153, R28 ;  /* 0x0000001c99287221 */ /* 0x001fe20000010000 */
[----:B------:R-:W-:-:S06]  /*95b0*/  F2FP.BF16.F32.PACK_AB R153, R28, R153 ;  /* 0x000000991c99723e */ /* 0x000fcc00000010ff */
[----:B------:R-:W1:Y:S01]  /*95c0*/  MUFU.EX2 R33, R33 ;  /* 0x0000002100217308 */ /* 0x000e620000000800 */
[----:B--2---:R-:W-:-:S07]  /*95d0*/  FADD.FTZ R25, R21, R40 ;  /* 0x0000002815197221 */ /* 0x004fce0000010000 */
[----:B------:R-:W0:Y:S01]  /*95e0*/  MUFU.EX2 R32, R35 ;  /* 0x0000002300207308 */ /* 0x000e220000000800 */
[C---:B---3--:R-:W-:Y:S01]  /*95f0*/  FADD.FTZ R42, R30.reuse, R25 ;  /* 0x000000191e2a7221 */ /* 0x048fe20000010000 */
[----:B------:R-:W-:Y:S01]  /*9600*/  FADD.FTZ R25, R63, R44 ;  /* 0x0000002c3f197221 */ /* 0x000fe20000010000 */
[----:B------:R-:W-:Y:S01]  /*9610*/  F2FP.BF16.F32.PACK_AB R155, R30, R21 ;  /* 0x000000151e9b723e */ /* 0x000fe200000010ff */
[----:B------:R-:W-:Y:S02]  /*9620*/  BAR.SYNC.DEFER_BLOCKING 0xf, 0x100 ;  /* 0x03c4000000007b1d */ /* 0x000fe40000010000 */
[C---:B------:R-:W-:Y:S01]  /*9630*/  FADD.FTZ R44, R158.reuse, R25 ;  /* 0x000000199e2c7221 */ /* 0x040fe20000010000 */
[----:B------:R-:W-:Y:S01]  /*9640*/  F2FP.BF16.F32.PACK_AB R158, R158, R63 ;  /* 0x0000003f9e9e723e */ /* 0x000fe200000010ff */
[----:B-1----:R-:W-:Y:S02]  /*9650*/  FADD.FTZ R11, R33, R42 ;  /* 0x0000002a210b7221 */ /* 0x002fe40000010000 */
[----:B------:R-:W1:Y:S01]  /*9660*/  MUFU.EX2 R37, R37 ;  /* 0x0000002500257308 */ /* 0x000e620000000800 */
[----:B------:R-:W-:-:S04]  /*9670*/  FADD.FTZ R25, R67, R44 ;  /* 0x0000002c43197221 */ /* 0x000fc80000010000 */
[C---:B------:R-:W-:Y:S01]  /*9680*/  FADD.FTZ R44, R160.reuse, R25 ;  /* 0x00000019a02c7221 */ /* 0x040fe20000010000 */
[----:B------:R-:W-:Y:S01]  /*9690*/  F2FP.BF16.F32.PACK_AB R160, R160, R67 ;  /* 0x00000043a0a0723e */ /* 0x000fe200000010ff */
[C---:B0-----:R-:W-:Y:S01]  /*96a0*/  FADD.FTZ R42, R32.reuse, R11 ;  /* 0x0000000b202a7221 */ /* 0x041fe20000010000 */
[----:B------:R-:W0:Y:S01]  /*96b0*/  MUFU.EX2 R34, R39 ;  /* 0x0000002700227308 */ /* 0x000e220000000800 */
[----:B------:R-:W-:-:S07]  /*96c0*/  F2FP.BF16.F32.PACK_AB R157, R32, R33 ;  /* 0x00000021209d723e */ /* 0x000fce00000010ff */
[----:B------:R-:W2:Y:S01]  /*96d0*/  MUFU.EX2 R41, R41 ;  /* 0x0000002900297308 */ /* 0x000ea20000000800 */
[----:B-1----:R-:W-:Y:S01]  /*96e0*/  FADD.FTZ R11, R37, R42 ;  /* 0x0000002a250b7221 */ /* 0x002fe20000010000 */
[----:B------:R1:W-:Y:S06]  /*96f0*/  STSM.16.M88.4 [R195+0x26800], R152 ;  /* 0x02680098c3007844 */ /* 0x0003ec0000000200 */
[----:B------:R-:W3:Y:S01]  /*9700*/  MUFU.EX2 R36, R43 ;  /* 0x0000002b00247308 */ /* 0x000ee20000000800 */
[C---:B0-----:R-:W-:Y:S01]  /*9710*/  FADD.FTZ R42, R34.reuse, R11 ;  /* 0x0000000b222a7221 */ /* 0x041fe20000010000 */
[----:B------:R-:W-:-:S05]  /*9720*/  F2FP.BF16.F32.PACK_AB R159, R34, R37 ;  /* 0x00000025229f723e */ /* 0x000fca00000010ff */
[----:B------:R1:W-:Y:S01]  /*9730*/  STSM.16.M88.4 [R196], R156 ;  /* 0x0000009cc4007844 */ /* 0x0003e20000000200 */
[----:B------:R-:W0:Y:S01]  /*9740*/  MUFU.EX2 R71, R71 ;  /* 0x0000004700477308 */ /* 0x000e220000000800 */
[----:B--2---:R-:W-:-:S07]  /*9750*/  FADD.FTZ R11, R41, R42 ;  /* 0x0000002a290b7221 */ /* 0x004fce0000010000 */
[----:B------:R-:W2:Y:S01]  /*9760*/  MUFU.EX2 R45, R45 ;  /* 0x0000002d002d7308 */ /* 0x000ea20000000800 */
[C---:B---3--:R-:W-:Y:S01]  /*9770*/  FADD.FTZ R28, R36.reuse, R11 ;  /* 0x0000000b241c7221 */ /* 0x048fe20000010000 */
[----:B------:R-:W-:-:S06]  /*9780*/  F2FP.BF16.F32.PACK_AB R161, R36, R41 ;  /* 0x0000002924a1723e */ /* 0x000fcc00000010ff */
[----:B------:R-:W3:Y:S01]  /*9790*/  MUFU.EX2 R12, R73 ;  /* 0x00000049000c7308 */ /* 0x000ee20000000800 */
[----:B0-----:R-:W-:-:S07]  /*97a0*/  FADD.FTZ R11, R71, R44 ;  /* 0x0000002c470b7221 */ /* 0x001fce0000010000 */
[----:B------:R-:W0:Y:S01]  /*97b0*/  MUFU.EX2 R38, R47 ;  /* 0x0000002f00267308 */ /* 0x000e220000000800 */
[----:B--2---:R-:W-:-:S07]  /*97c0*/  FADD.FTZ R21, R45, R28 ;  /* 0x0000001c2d157221 */ /* 0x004fce0000010000 */
[----:B------:R-:W-:Y:S01]  /*97d0*/  MUFU.EX2 R75, R75 ;  /* 0x0000004b004b7308 */ /* 0x000fe20000000800 */
[C---:B---3--:R-:W-:Y:S01]  /*97e0*/  F2FP.BF16.F32.PACK_AB R162, R12.reuse, R71 ;  /* 0x000000470ca2723e */ /* 0x048fe200000010ff */
[----:B------:R-:W-:-:S06]  /*97f0*/  FADD.FTZ R12, R12, R11 ;  /* 0x0000000b0c0c7221 */ /* 0x000fcc0000010000 */
[----:B------:R-:W2:Y:S01]  /*9800*/  MUFU.EX2 R24, R77 ;  /* 0x0000004d00187308 */ /* 0x000ea20000000800 */
[C---:B0-----:R-:W-:Y:S01]  /*9810*/  F2FP.BF16.F32.PACK_AB R163, R38.reuse, R45 ;  /* 0x0000002d26a3723e */ /* 0x041fe200000010ff */
[----:B------:R-:W-:-:S04]  /*9820*/  FADD.FTZ R38, R38, R21 ;  /* 0x0000001526267221 */ /* 0x000fc80000010000 */
[----:B------:R1:W-:Y:S02]  /*9830*/  STSM.16.M88.4 [R198], R160 ;  /* 0x000000a0c6007844 */ /* 0x0003e40000000200 */
[----:B------:R-:W-:Y:S08]  /*9840*/  MUFU.EX2 R49, R49 ;  /* 0x0000003100317308 */ /* 0x000ff00000000800 */
[----:B------:R-:W0:Y:S01]  /*9850*/  MUFU.EX2 R40, R51 ;  /* 0x0000003300287308 */ /* 0x000e220000000800 */
[----:B--2---:R-:W-:Y:S01]  /*9860*/  F2FP.BF16.F32.PACK_AB R164, R24, R75 ;  /* 0x0000004b18a4723e */ /* 0x004fe200000010ff */
[----:B------:R-:W-:-:S04]  /*9870*/  FADD.FTZ R75, R75, R12 ;  /* 0x0000000c4b4b7221 */ /* 0x000fc80000010000 */
[----:B------:R-:W-:Y:S02]  /*9880*/  FADD.FTZ R24, R24, R75 ;  /* 0x0000004b18187221 */ /* 0x000fe40000010000 */
[----:B------:R-:W2:Y:S08]  /*9890*/  MUFU.EX2 R79, R79 ;  /* 0x0000004f004f7308 */ /* 0x000eb00000000800 */
[----:B------:R-:W3:Y:S01]  /*98a0*/  MUFU.EX2 R20, R20 ;  /* 0x0000001400147308 */ /* 0x000ee20000000800 */
[----:B0-----:R-:W-:Y:S01]  /*98b0*/  F2FP.BF16.F32.PACK_AB R165, R40, R49 ;  /* 0x0000003128a5723e */ /* 0x001fe200000010ff */
[----:B------:R-:W-:-:S04]  /*98c0*/  FADD.FTZ R49, R49, R38 ;  /* 0x0000002631317221 */ /* 0x000fc80000010000 */
[----:B------:R-:W-:Y:S02]  /*98d0*/  FADD.FTZ R40, R40, R49 ;  /* 0x0000003128287221 */ /* 0x000fe40000010000 */
[----:B------:R-:W-:Y:S01]  /*98e0*/  MUFU.EX2 R13, R13 ;  /* 0x0000000d000d7308 */ /* 0x000fe20000000800 */
[----:B--2---:R-:W-:-:S07]  /*98f0*/  FADD.FTZ R11, R79, R24 ;  /* 0x000000184f0b7221 */ /* 0x004fce0000010000 */
[----:B------:R-:W0:Y:S01]  /*9900*/  MUFU.EX2 R26, R26 ;  /* 0x0000001a001a7308 */ /* 0x000e220000000800 */
[C---:B---3--:R-:W-:Y:S01]  /*9910*/  F2FP.BF16.F32.PACK_AB R166, R20.reuse, R79 ;  /* 0x0000004f14a6723e */ /* 0x048fe200000010ff */
[----:B------:R-:W-:Y:S01]  /*9920*/  FADD.FTZ R11, R20, R11 ;  /* 0x0000000b140b7221 */ /* 0x000fe20000010000 */
[----:B0-----:R-:W-:Y:S01]  /*9930*/  F2FP.BF16.F32.PACK_AB R167, R26, R13 ;  /* 0x0000000d1aa7723e */ /* 0x001fe200000010ff */
[----:B------:R-:W-:-:S04]  /*9940*/  FADD.FTZ R13, R13, R40 ;  /* 0x000000280d0d7221 */ /* 0x000fc80000010000 */
[----:B------:R1:W-:Y:S01]  /*9950*/  STSM.16.M88.4 [R197], R164 ;  /* 0x000000a4c5007844 */ /* 0x0003e20000000200 */
[----:B------:R-:W-:Y:S01]  /*9960*/  FADD.FTZ R12, R26, R13 ;  /* 0x0000000d1a0c7221 */ /* 0x000fe20000010000 */
[----:B------:R-:W-:Y:S06]  /*9970*/  @!P0 BRA `(.L_x_734) ;  /* 0x0000000000048947 */ /* 0x000fec0003800000 */
[----:B------:R-:W-:Y:S01]  /*9980*/  BPT.TRAP 0x1 ;  /* 0x000000040000795c */ /* 0x000fe20000300000 */
.L_x_734:
[----:B------:R0:W2:Y:S01]  /*9990*/  SYNCS.PHASECHK.TRANS64.TRYWAIT P2, [R15+URZ+0x28c50], R58 ;  /* 0x028c503a0f0075a7 */ /* 0x0000a2000804017f */
[----:B------:R-:W-:Y:S05]  /*99a0*/  @!P0 BRA `(.L_x_735) ;  /* 0x0000000000048947 */ /* 0x000fea0003800000 */
[----:B------:R-:W-:Y:S01]  /*99b0*/  BPT.TRAP 0x1 ;  /* 0x000000040000795c */ /* 0x000fe20000300000 */
.L_x_735:
[----:B------:R-:W-:Y:S01]  /*99c0*/  LOP3.LUT R13, R56, 0x2000000, RZ, 0xfc, !PT ;  /* 0x02000000380d7812 */ /* 0x000fe200078efcff */
[----:B------:R-:W-:Y:S01]  /*99d0*/  ULDC UR36, c[0x0][0x988] ;  /* 0x0002620000247ab9 */ /* 0x000fe20000000800 */
[----:B------:R-:W-:Y:S01]  /*99e0*/  BSSY B0, `(.L_x_736) ;  /* 0x0000006000007945 */ /* 0x000fe20003800000 */
[----:B------:R-:W-:Y:S02]  /*99f0*/  IMAD.MOV.U32 R21, RZ, RZ, 0x40000040 ;  /* 0x40000040ff157424 */ /* 0x000fe400078e00ff */
[----:B------:R-:W-:Y:S01]  /*9a00*/  IMAD R20, R18, 0x1000, R13 ;  /* 0x0000100012147824 */ /* 0x000fe200078e020d */
[----:B--2---:R-:W-:Y:S06]  /*9a10*/  @P2 BRA `(.L_x_737) ;  /* 0x0000000000082947 */ /* 0x004fec0003800000 */
[----:B------:R-:W2:Y:S02]  /*9a20*/  SYNCS.PHASECHK.TRANS64.TRYWAIT P2, [R15+URZ+0x28c50], R58 ;  /* 0x028c503a0f0075a7 */ /* 0x000ea4000804017f */
[----:B--2---:R-:W-:Y:S05]  /*9a30*/  @!P2 BRA `(.L_x_738) ;  /* 0x000000e40088a947 */ /* 0x004fea0003800000 */
.L_x_737:
[----:B------:R-:W-:Y:S05]  /*9a40*/  BSYNC B0 ;  /* 0x0000000000007941 */ /* 0x000fea0003800000 */
.L_x_736:
[----:B------:R-:W-:Y:S01]  /*9a50*/  R2UR UR6, R20 ;  /* 0x00000000140672ca */ /* 0x000fe200000e0000 */
[----:B0-2---:R-:W-:Y:S01]  /*9a60*/  WARPGROUP.ARRIVE ;  /* 0x00000000000079c5 */ /* 0x005fe20000000000 */
[----:B------:R-:W-:Y:S01]  /*9a70*/  R2UR UR7, R21 ;  /* 0x00000000150772ca */ /* 0x000fe200000e0000 */
[----:B------:R-:W-:Y:S01]  /*9a80*/  IMAD.MOV.U32 R21, RZ, RZ, 0x40000040 ;  /* 0x40000040ff157424 */ /* 0x000fe200078e00ff */
[----:B------:R-:W-:Y:S01]  /*9a90*/  ISETP.GE.AND P2, PT, R168, 0x41, PT ;  /* 0x00000041a800780c */ /* 0x000fe20003f46270 */
[----:B------:R-:W-:Y:S01]  /*9aa0*/  @!P1 VIADD R15, R15, 0x28c60 ;  /* 0x00028c600f0f9836 */ /* 0x000fe20000000000 */
[----:B------:R-:W-:Y:S04]  /*9ab0*/  BSSY B0, `(.L_x_739) ;  /* 0x00001c9000007945 */ /* 0x000fe80003800000 */
[----:B------:R-:W-:-:S05]  /*9ac0*/  @!P1 PRMT R15, RZ, 0x654, R15 ;  /* 0x00000654ff0f9816 */ /* 0x000fca000000000f */
[----:B------:R-:W-:Y:S03]  /*9ad0*/  HGMMA.64x256x16.F32.BF16 R24, R152, gdesc[UR4].tnspB, RZ, !UPT, gsb0 ;  /* 0x43e0000498187df0 */ /* 0x000fe6000c0018ff */
[----:B------:R-:W-:Y:S02]  /*9ae0*/  WARPGROUP.DEPBAR.LE gsb0, 0x0 ;  /* 0x00008000000079c5 */ /* 0x000fe40000010000 */
[----:B-1----:R-:W-:Y:S01]  /*9af0*/  VIADD R152, R20, 0x80 ;  /* 0x0000008014987836 */ /* 0x002fe20000000000 */
[----:B------:R-:W-:Y:S01]  /*9b00*/  WARPGROUP.ARRIVE ;  /* 0x00000000000079c5 */ /* 0x000fe20000000000 */
[----:B------:R-:W-:-:S03]  /*9b10*/  IMAD.MOV.U32 R153, RZ, RZ, 0x40000040 ;  /* 0x40000040ff997424 */ /* 0x000fc600078e00ff */
[----:B------:R-:W-:Y:S01]  /*9b20*/  R2UR UR6, R152 ;  /* 0x00000000980672ca */ /* 0x000fe200000e0000 */
[C---:B------:R-:W-:Y:S01]  /*9b30*/  VIADD R152, R20.reuse, 0x100 ;  /* 0x0000010014987836 */ /* 0x040fe20000000000 */
[----:B------:R-:W-:Y:S01]  /*9b40*/  R2UR UR7, R153 ;  /* 0x00000000990772ca */ /* 0x000fe200000e0000 */
[----:B------:R-:W-:Y:S02]  /*9b50*/  IMAD.MOV.U32 R153, RZ, RZ, 0x40000040 ;  /* 0x40000040ff997424 */ /* 0x000fe400078e00ff */
[----:B------:R-:W-:-:S13]  /*9b60*/  VIADD R20, R20, 0x180 ;  /* 0x0000018014147836 */ /* 0x000fda0000000000 */
[----:B------:R-:W-:Y:S01]  /*9b70*/  HGMMA.64x256x16.F32.BF16 R24, R156, gdesc[UR4].tnspB, R24, gsb0 ;  /* 0x43e000049c187df0 */ /* 0x000fe20008001818 */
[----:B------:R-:W-:Y:S02]  /*9b80*/  R2UR UR6, R152 ;  /* 0x00000000980672ca */ /* 0x000fe400000e0000 */
[----:B------:R-:W-:Y:S01]  /*9b90*/  R2UR UR7, R153 ;  /* 0x00000000990772ca */ /* 0x000fe200000e0000 */
[----:B------:R-:W-:Y:S02]  /*9ba0*/  WARPGROUP.DEPBAR.LE gsb0, 0x0 ;  /* 0x00008000000079c5 */ /* 0x000fe40000010000 */
[----:B------:R-:W-:-:S15]  /*9bb0*/  WARPGROUP.ARRIVE ;  /* 0x00000000000079c5 */ /* 0x000fde0000000000 */
[----:B------:R-:W-:-:S07]  /*9bc0*/  NOP ;  /* 0x0000000000007918 */ /* 0x000fce0000000000 */
[----:B------:R-:W-:Y:S01]  /*9bd0*/  HGMMA.64x256x16.F32.BF16 R24, R160, gdesc[UR4].tnspB, R24, gsb0 ;  /* 0x43e00004a0187df0 */ /* 0x000fe20008001818 */
[----:B------:R-:W-:Y:S02]  /*9be0*/  R2UR UR6, R20 ;  /* 0x00000000140672ca */ /* 0x000fe400000e0000 */
[----:B------:R-:W-:Y:S01]  /*9bf0*/  R2UR UR7, R21 ;  /* 0x00000000150772ca */ /* 0x000fe200000e0000 */
[----:B------:R-:W-:Y:S02]  /*9c00*/  WARPGROUP.DEPBAR.LE gsb0, 0x0 ;  /* 0x00008000000079c5 */ /* 0x000fe40000010000 */
[----:B------:R-:W-:-:S15]  /*9c10*/  WARPGROUP.ARRIVE ;  /* 0x00000000000079c5 */ /* 0x000fde0000000000 */
[----:B------:R-:W-:-:S07]  /*9c20*/  NOP ;  /* 0x0000000000007918 */ /* 0x000fce0000000000 */
        /* <DEDUP_REMOVED lines=11> */
[----:B------:R-:W-:Y:S05]  /*9ce0*/  @!P2 BRA `(.L_x_740) ;  /* 0x000000180094a947 */ /* 0x000fea0003800000 */
[----:B0-----:R-:W-:Y:S02]  /*9cf0*/  VIADD R15, R182, 0xfffffffe ;  /* 0xfffffffeb60f7836 */ /* 0x001fe40000000000 */
[----:B------:R-:W-:Y:S02]  /*9d00*/  IMAD.MOV.U32 R21, RZ, RZ, R14 ;  /* 0x000000ffff157224 */ /* 0x000fe400078e000e */
[----:B------:R-:W-:Y:S02]  /*9d10*/  IMAD.MOV.U32 R225, RZ, RZ, R3 ;  /* 0x000000ffffe17224 */ /* 0x000fe400078e0003 */
[----:B------:R-:W-:-:S07]  /*9d20*/  IMAD.MOV.U32 R224, RZ, RZ, R18 ;  /* 0x000000ffffe07224 */ /* 0x000fce00078e0012 */
.L_x_751:
[----:B------:R-:W-:Y:S01]  /*9d30*/  VIADD R18, R224, 0x1 ;  /* 0x00000001e0127836 */ /* 0x000fe20000000000 */
[C---:B------:R-:W-:Y:S01]  /*9d40*/  ISETP.GT.AND P2, PT, R15.reuse, RZ, PT ;  /* 0x000000ff0f00720c */ /* 0x040fe20003f44270 */
[----:B------:R-:W-:-:S03]  /*9d50*/  VIADD R15, R15, 0xffffffff ;  /* 0xffffffff0f0f7836 */ /* 0x000fc60000000000 */
[----:B------:R-:W-:-:S04]  /*9d60*/  ISETP.NE.AND P3, PT, R18, 0x2, PT ;  /* 0x000000021200780c */ /* 0x000fc80003f65270 */
[----:B------:R-:W-:Y:S02]  /*9d70*/  SEL R10, RZ, 0x1, P3 ;  /* 0x00000001ff0a7807 */ /* 0x000fe40001800000 */
[----:B------:R-:W-:Y:S02]  /*9d80*/  SEL R18, R18, RZ, P3 ;  /* 0x000000ff12127207 */ /* 0x000fe40001800000 */
[----:B------:R-:W-:Y:S01]  /*9d90*/  LOP3.LUT R23, R23, R10, RZ, 0x3c, !PT ;  /* 0x0000000a17177212 */ /* 0x000fe200078e3cff */
[----:B-1----:R-:W-:Y:S06]  /*9da0*/  @!P0 BRA `(.L_x_741) ;  /* 0x0000000000048947 */ /* 0x002fec0003800000 */
[----:B------:R-:W-:Y:S01]  /*9db0*/  BPT.TRAP 0x1 ;  /* 0x000000040000795c */ /* 0x000fe20000300000 */
.L_x_741:
[----:B------:R-:W-:Y:S01]  /*9dc0*/  IMAD R216, R18, 0x8, R2 ;  /* 0x0000000812d87824 */ /* 0x000fe200078e0202 */
[----:B------:R-:W-:-:S04]  /*9dd0*/  SHF.L.U32 R20, R23, 0x1f, RZ ;  /* 0x0000001f17147819 */ /* 0x000fc800000006ff */
[----:B------:R0:W1:Y:S01]  /*9de0*/  SYNCS.PHASECHK.TRANS64.TRYWAIT P3, [R216+URZ+0x28c30], R20 ;  /* 0x028c3014d80075a7 */ /* 0x000062000806017f */
[----:B------:R-:W-:Y:S05]  /*9df0*/  @!P0 BRA `(.L_x_742) ;  /* 0x0000000000048947 */ /* 0x000fea0003800000 */
[----:B------:R-:W-:Y:S01]  /*9e00*/  BPT.TRAP 0x1 ;  /* 0x000000040000795c */ /* 0x000fe20000300000 */
.L_x_742:
[----:B------:R-:W-:Y:S01]  /*9e10*/  VIADD R3, R2, 0x20400 ;  /* 0x0002040002037836 */ /* 0x000fe20000000000 */
[----:B------:R-:W-:Y:S01]  /*9e20*/  BSSY B1, `(.L_x_743) ;  /* 0x0000009000017945 */ /* 0x000fe20003800000 */
[----:B------:R-:W-:Y:S02]  /*9e30*/  IMAD R156, R18, 0x200, R0 ;  /* 0x00000200129c7824 */ /* 0x000fe400078e0200 */
[----:B------:R-:W-:Y:S01]  /*9e40*/  IMAD.MOV.U32 R157, RZ, RZ, 0x40000040 ;  /* 0x40000040ff9d7424 */ /* 0x000fe200078e00ff */
[----:B------:R-:W-:-:S04]  /*9e50*/  SHF.R.U32.HI R3, RZ, 0x4, R3 ;  /* 0x00000004ff037819 */ /* 0x000fc80000011603 */
[----:B------:R-:W-:-:S04]  /*9e60*/  LOP3.LUT R3, R3, 0x3fff, RZ, 0xc0, !PT ;  /* 0x00003fff03037812 */ /* 0x000fc800078ec0ff */
[----:B------:R-:W-:Y:S01]  /*9e70*/  LOP3.LUT R152, R3, 0x10000, RZ, 0xfc, !PT ;  /* 0x0001000003987812 */ /* 0x000fe200078efcff */
[----:B-1----:R-:W-:Y:S06]  /*9e80*/  @P3 BRA `(.L_x_744) ;  /* 0x0000000000083947 */ /* 0x002fec0003800000 */
[----:B------:R-:W1:Y:S02]  /*9e90*/  SYNCS.PHASECHK.TRANS64.TRYWAIT P3, [R216+URZ+0x28c30], R20 ;  /* 0x028c3014d80075a7 */ /* 0x000e64000806017f */
[----:B-1----:R-:W-:Y:S05]  /*9ea0*/  @!P3 BRA `(.L_x_745) ;  /* 0x000000e00080b947 */ /* 0x002fea0003800000 */
.L_x_744:
[----:B------:R-:W-:Y:S05]  /*9eb0*/  BSYNC B1 ;  /* 0x0000000000017941 */ /* 0x000fea0003800000 */
.L_x_743:
[----:B------:R-:W-:Y:S01]  /*9ec0*/  IMAD.MOV.U32 R153, RZ, RZ, 0x40000040 ;  /* 0x40000040ff997424 */ /* 0x000fe200078e00ff */
[----:B------:R-:W-:Y:S01]  /*9ed0*/  R2UR UR4, R152 ;  /* 0x00000000980472ca */ /* 0x000fe200000e0000 */
[C---:B------:R-:W-:Y:S01]  /*9ee0*/  VIADD R154, R156.reuse, 0x2 ;  /* 0x000000029c9a7836 */ /* 0x040fe20000000000 */
[C---:B------:R-:W-:Y:S01]  /*9ef0*/  R2UR UR6, R156.reuse ;  /* 0x000000009c0672ca */ /* 0x040fe200000e0000 */
[C---:B------:R-:W-:Y:S01]  /*9f00*/  VIADD R152, R156.reuse, 0x4 ;  /* 0x000000049c987836 */ /* 0x040fe20000000000 */
[----:B------:R-:W-:Y:S01]  /*9f10*/  R2UR UR7, R157 ;  /* 0x000000009d0772ca */ /* 0x000fe200000e0000 */
[----:B------:R-:W-:Y:S01]  /*9f20*/  VIADD R156, R156, 0x6 ;  /* 0x000000069c9c7836 */ /* 0x000fe20000000000 */
[----:B------:R-:W-:Y:S01]  /*9f30*/  R2UR UR5, R153 ;  /* 0x00000000990572ca */ /* 0x000fe200000e0000 */
[----:B------:R-:W-:Y:S01]  /*9f40*/  IMAD.MOV.U32 R155, RZ, RZ, 0x40000040 ;  /* 0x40000040ff9b7424 */ /* 0x000fe200078e00ff */
[----:B------:R-:W-:Y:S01]  /*9f50*/  R2UR UR10, R154 ;  /* 0x000000009a0a72ca */ /* 0x000fe200000e0000 */
[----:B------:R-:W-:Y:S01]  /*9f60*/  IMAD.MOV.U32 R157, RZ, RZ, 0x40000040 ;  /* 0x40000040ff9d7424 */ /* 0x000fe200078e00ff */
[----:B------:R-:W-:-:S02]  /*9f70*/  R2UR UR14, R152 ;  /* 0x00000000980e72ca */ /* 0x000fc400000e0000 */
[----:B------:R-:W-:Y:S02]  /*9f80*/  R2UR UR11, R155 ;  /* 0x000000009b0b72ca */ /* 0x000fe400000e0000 */
[----:B------:R-:W-:Y:S02]  /*9f90*/  R2UR UR15, R153 ;  /* 0x00000000990f72ca */ /* 0x000fe400000e0000 */
[----:B------:R-:W-:Y:S02]  /*9fa0*/  R2UR UR18, R156 ;  /* 0x000000009c1272ca */ /* 0x000fe400000e0000 */
[----:B------:R-:W-:Y:S02]  /*9fb0*/  R2UR UR19, R157 ;  /* 0x000000009d1372ca */ /* 0x000fe400000e0000 */
[----:B------:R-:W-:Y:S01]  /*9fc0*/  WARPGROUP.ARRIVE ;  /* 0x00000000000079c5 */ /* 0x000fe20000000000 */
[----:B------:R-:W-:Y:S02]  /*9fd0*/  R2UR UR8, R8 ;  /* 0x00000000080872ca */ /* 0x000fe400000e0000 */
[----:B------:R-:W-:-:S02]  /*9fe0*/  R2UR UR9, R9 ;  /* 0x00000000090972ca */ /* 0x000fc400000e0000 */
[----:B------:R-:W-:Y:S01]  /*9ff0*/  R2UR UR12, R6 ;  /* 0x00000000060c72ca */ /* 0x000fe200000e0000 */
[----:B------:R-:W-:Y:S01]  /*a000*/  HGMMA.64x64x16.F32.BF16 R152, gdesc[UR4], RZ, !UPT, gsb0 ;  /* 0x00e00000049879f0 */ /* 0x000fe2000c0018ff */
[----:B------:R-:W-:Y:S02]  /*a010*/  R2UR UR13, R7 ;  /* 0x00000000070d72ca */ /* 0x000fe400000e0000 */
[----:B------:R-:W-:Y:S02]  /*a020*/  R2UR UR16, R4 ;  /* 0x00000000041072ca */ /* 0x000fe400000e0000 */
[----:B------:R-:W-:Y:S01]  /*a030*/  R2UR UR17, R5 ;  /* 0x00000000051172ca */ /* 0x000fe200000e0000 */
        /* <DEDUP_REMOVED lines=25> */
[----:B------:R-:W-:-:S05]  /*a1d0*/  FMNMX.FTZ R3, R181, R10, !PT ;  /* 0x0000000ab5037209 */ /* 0x000fca0007810000 */
[----:B------:R-:W2:Y:S02]  /*a1e0*/  SHFL.BFLY PT, R10, R3, 0x2, 0x1f ;  /* 0x0c401f00030a7f89 */ /* 0x000ea400000e0000 */
[----:B--2---:R-:W-:-:S05]  /*a1f0*/  FMNMX.FTZ R3, R3, R10, !PT ;  /* 0x0000000a03037209 */ /* 0x004fca0007810000 */
[----:B------:R-:W2:Y:S02]  /*a200*/  SHFL.BFLY PT, R10, R3, 0x1, 0x1f ;  /* 0x0c201f00030a7f89 */ /* 0x000ea400000e0000 */
[----:B--2---:R-:W-:Y:S01]  /*a210*/  FMNMX.FTZ R3, R3, R10, !PT ;  /* 0x0000000a03037209 */ /* 0x004fe20007810000 */
[----:B------:R-:W-:-:S04]  /*a220*/  IMAD.U32 R10, RZ, RZ, UR36 ;  /* 0x00000024ff0a7e24 */ /* 0x000fc8000f8e00ff */
[C---:B------:R-:W-:Y:S01]  /*a230*/  FMUL.FTZ R14, R3.reuse, R10 ;  /* 0x0000000a030e7220 */ /* 0x040fe20000410000 */
[----:B------:R-:W-:-:S03]  /*a240*/  FADD.FTZ R225, -R3, R225 ;  /* 0x000000e103e17221 */ /* 0x000fc60000010100 */
        /* <DEDUP_REMOVED lines=17> */
[----:B------:R-:W-:Y:S01]  /*a360*/  FMUL.FTZ R225, R225, R10 ;  /* 0x0000000ae1e17220 */ /* 0x000fe20000410000 */
[----:B------:R-:W-:Y:S02]  /*a370*/  MUFU.EX2 R152, R152 ;  /* 0x0000009800987308 */ /* 0x000fe40000000800 */
[----:B------:R-:W-:-:S04]  /*a380*/  @!P1 PRMT R14, RZ, 0x654, R14 ;  /* 0x00000654ff0e9816 */ /* 0x000fc8000000000e */
[----:B------:R2:W-:Y:S02]  /*a390*/  @!P1 SYNCS.ARRIVE.TRANS64.RED.A1T0 RZ, [R14+URZ], RZ ;  /* 0x000000ff0eff99a7 */ /* 0x0005e4000810043f */
[----:B------:R-:W3:Y:S01]  /*a3a0*/  MUFU.EX2 R225, R225 ;  /* 0x000000e100e17308 */ /* 0x000ee20000000800 */
[----:B--2---:R-:W-:-:S07]  /*a3b0*/  IMAD.MOV R14, RZ, RZ, -R194 ;  /* 0x000000ffff0e7224 */ /* 0x004fce00078e0ac2 */
[----:B------:R-:W2:Y:S01]  /*a3c0*/  MUFU.EX2 R153, R153 ;  /* 0x0000009900997308 */ /* 0x000ea20000000800 */
[----:B------:R-:W-:Y:S02]  /*a3d0*/  ISETP.NE.AND P3, PT, R193, R14, PT ;  /* 0x0000000ec100720c */ /* 0x000fe40003f65270 */
[----:B------:R-:W-:-:S05]  /*a3e0*/  FMNMX.FTZ R14, R154, R21, !PT ;  /* 0x000000159a0e7209 */ /* 0x000fca0007810000 */
[----:B------:R-:W4:Y:S01]  /*a3f0*/  MUFU.EX2 R156, R156 ;  /* 0x0000009c009c7308 */ /* 0x000f220000000800 */
[----:B---3--:R-:W-:Y:S01]  /*a400*/  FFMA.FTZ R11, R225, R11, R152 ;  /* 0x0000000be10b7223 */ /* 0x008fe20000010098 */
[-C--:B------:R-:W-:Y:S01]  /*a410*/  FMUL.FTZ R24, R24, R225.reuse ;  /* 0x000000e118187220 */ /* 0x080fe20000410000 */
[-C--:B------:R-:W-:Y:S01]  /*a420*/  FMUL.FTZ R25, R25, R225.reuse ;  /* 0x000000e119197220 */ /* 0x080fe20000410000 */
[-C--:B------:R-:W-:Y:S01]  /*a430*/  FMUL.FTZ R28, R28, R225.reuse ;  /* 0x000000e11c1c7220 */ /* 0x080fe20000410000 */
[-C--:B------:R-:W-:Y:S01]  /*a440*/  FMUL.FTZ R29, R29, R225.reuse ;  /* 0x000000e11d1d7220 */ /* 0x080fe20000410000 */
[-C--:B------:R-:W-:Y:S01]  /*a450*/  FMUL.FTZ R32, R32, R225.reuse ;  /* 0x000000e120207220 */ /* 0x080fe20000410000 */
[-C--:B------:R-:W-:Y:S01]  /*a460*/  FMUL.FTZ R33, R33, R225.reuse ;  /* 0x000000e121217220 */ /* 0x080fe20000410000 */
[-C--:B------:R-:W-:Y:S01]  /*a470*/  FMUL.FTZ R36, R36, R225.reuse ;  /* 0x000000e124247220 */ /* 0x080fe20000410000 */
[----:B------:R-:W-:Y:S02]  /*a480*/  @!P3 IMAD R237, R224, 0x40, R191 ;  /* 0x00000040e0edb824 */ /* 0x000fe400078e02bf */
[C---:B--2---:R-:W-:Y:S01]  /*a490*/  FADD.FTZ R11, R153.reuse, R11 ;  /* 0x0000000b990b7221 */ /* 0x044fe20000010000 */
[----:B------:R-:W-:Y:S01]  /*a4a0*/  F2FP.BF16.F32.PACK_AB R152, R153, R152 ;  /* 0x000000989998723e */ /* 0x000fe200000010ff */
[-C--:B------:R-:W-:Y:S01]  /*a4b0*/  FMUL.FTZ R37, R37, R225.reuse ;  /* 0x000000e125257220 */ /* 0x080fe20000410000 */
[----:B------:R-:W-:Y:S01]  /*a4c0*/  @!P3 IMAD R153, R237, 0x4, R2 ;  /* 0x00000004ed99b824 */ /* 0x000fe200078e0202 */
[----:B------:R-:W-:Y:S01]  /*a4d0*/  FMNMX.FTZ R237, R155, R14, !PT ;  /* 0x0000000e9bed7209 */ /* 0x000fe20007810000 */
[-C--:B------:R-:W-:Y:S01]  /*a4e0*/  FMUL.FTZ R40, R40, R225.reuse ;  /* 0x000000e128287220 */ /* 0x080fe20000410000 */
[-C--:B------:R-:W-:Y:S01]  /*a4f0*/  FMUL.FTZ R41, R41, R225.reuse ;  /* 0x000000e129297220 */ /* 0x080fe20000410000 */
[----:B------:R-:W-:Y:S01]  /*a500*/  FMUL.FTZ R44, R44, R225 ;  /* 0x000000e12c2c7220 */ /* 0x000fe20000410000 */
[----:B------:R-:W-:Y:S01]  /*a510*/  FMNMX.FTZ R14, R158, R237, !PT ;  /* 0x000000ed9e0e7209 */ /* 0x000fe20007810000 */
[-C--:B------:R-:W-:Y:S01]  /*a520*/  FMUL.FTZ R45, R45, R225.reuse ;  /* 0x000000e12d2d7220 */ /* 0x080fe20000410000 */
[-C--:B------:R-:W-:Y:S01]  /*a530*/  FMUL.FTZ R48, R48, R225.reuse ;  /* 0x000000e130307220 */ /* 0x080fe20000410000 */
[-C--:B------:R-:W-:Y:S01]  /*a540*/  FMUL.FTZ R49, R49, R225.reuse ;  /* 0x000000e131317220 */ /* 0x080fe20000410000 */
        /* <DEDUP_REMOVED lines=59> */
[----:B------:R-:W3:Y:S01]  /*a900*/  MUFU.EX2 R157, R157 ;  /* 0x0000009d009d7308 */ /* 0x000ee20000000800 */
[----:B----4-:R-:W-:-:S07]  /*a910*/  FADD.FTZ R236, R156, R11 ;  /* 0x0000000b9cec7221 */ /* 0x010fce0000010000 */
[----:B------:R-:W-:Y:S01]  /*a920*/  MUFU.EX2 R160, R160 ;  /* 0x000000a000a07308 */ /* 0x000fe20000000800 */
[----:B--2---:R-:W-:-:S04]  /*a930*/  FMNMX.FTZ R225, R175, R14, !PT ;  /* 0x0000000eafe17209 */ /* 0x004fc80007810000 */
[----:B------:R-:W-:-:S03]  /*a940*/  FMNMX.FTZ R14, R178, R225, !PT ;  /* 0x000000e1b20e7209 */ /* 0x000fc60007810000 */
[----:B------:R-:W-:Y:S01]  /*a950*/  MUFU.EX2 R161, R161 ;  /* 0x000000a100a17308 */ /* 0x000fe20000000800 */
[----:B------:R-:W-:Y:S01]  /*a960*/  FMNMX.FTZ R225, R179, R14, !PT ;  /* 0x0000000eb3e17209 */ /* 0x000fe20007810000 */
[----:B---3--:R-:W-:-:S03]  /*a970*/  FADD.FTZ R11, R157, R236 ;  /* 0x000000ec9d0b7221 */ /* 0x008fc60000010000 */
[----:B------:R-:W-:-:S03]  /*a980*/  FMNMX.FTZ R14, R182, R225, !PT ;  /* 0x000000e1b60e7209 */ /* 0x000fc60007810000 */
[----:B------:R-:W-:Y:S01]  /*a990*/  MUFU.EX2 R164, R164 ;  /* 0x000000a400a47308 */ /* 0x000fe20000000800 */
[----:B------:R-:W-:-:S05]  /*a9a0*/  FMNMX.FTZ R14, R183, R14, !PT ;  /* 0x0000000eb70e7209 */ /* 0x000fca0007810000 */
[----:B------:R-:W2:Y:S02]  /*a9b0*/  SHFL.BFLY PT, R224, R14, 0x2, 0x1f ;  /* 0x0c401f000ee07f89 */ /* 0x000ea400000e0000 */
[----:B------:R-:W-:Y:S08]  /*a9c0*/  MUFU.EX2 R165, R165 ;  /* 0x000000a500a57308 */ /* 0x000ff00000000800 */
[----:B------:R-:W-:Y:S08]  /*a9d0*/  MUFU.EX2 R168, R168 ;  /* 0x000000a800a87308 */ /* 0x000ff00000000800 */
[----:B------:R-:W-:Y:S01]  /*a9e0*/  MUFU.EX2 R169, R169 ;  /* 0x000000a900a97308 */ /* 0x000fe20000000800 */
[----:B--2---:R-:W-:-:S07]  /*a9f0*/  FMNMX.FTZ R14, R14, R224, !PT ;  /* 0x000000e00e0e7209 */ /* 0x004fce0007810000 */
[----:B------:R-:W-:Y:S01]  /*aa00*/  MUFU.EX2 R172, R172 ;  /* 0x000000ac00ac7308 */ /* 0x000fe20000000800 */
[----:B------:R-:W2:Y:S07]  /*aa10*/  SHFL.BFLY PT, R224, R14, 0x1, 0x1f ;  /* 0x0c201f000ee07f89 */ /* 0x000eae00000e0000 */
[----:B------:R-:W-:Y:S08]  /*aa20*/  MUFU.EX2 R173, R173 ;  /* 0x000000ad00ad7308 */ /* 0x000ff00000000800 */
[----:B------:R-:W-:Y:S08]  /*aa30*/  MUFU.EX2 R176, R176 ;  /* 0x000000b000b07308 */ /* 0x000ff00000000800 */
[----:B------:R-:W-:Y:S01]  /*aa40*/  MUFU.EX2 R177, R177 ;  /* 0x000000b100b17308 */ /* 0x000fe20000000800 */
[----:B--2---:R-:W-:-:S05]  /*aa50*/  FMNMX.FTZ R14, R14, R224, !PT ;  /* 0x000000e00e0e7209 */ /* 0x004fca0007810000 */
[----:B------:R-:W-:Y:S02]  /*aa60*/  FADD.FTZ R21, -R14, R21 ;  /* 0x000000150e157221 */ /* 0x000fe40000010100 */
[----:B------:R-:W-:Y:S02]  /*aa70*/  MUFU.EX2 R180, R180 ;  /* 0x000000b400b47308 */ /* 0x000fe40000000800 */
[----:B------:R-:W-:-:S06]  /*aa80*/  FMUL.FTZ R21, R21, R10 ;  /* 0x0000000a15157220 */ /* 0x000fcc0000410000 */
[----:B------:R-:W2:Y:S02]  /*aa90*/  MUFU.EX2 R21, R21 ;  /* 0x0000001500157308 */ /* 0x000ea40000000800 */
        /* <DEDUP_REMOVED lines=38> */
[----:B------:R2:W3:Y:S01]  /*ad00*/  MUFU.EX2 R153, R154 ;  /* 0x0000009a00997308 */ /* 0x0004e20000000800 */
        /* <DEDUP_REMOVED lines=8> */
[----:B--2---:R-:W-:Y:S01]  /*ad90*/  F2FP.BF16.F32.PACK_AB R154, R157, R156 ;  /* 0x0000009c9d9a723e */ /* 0x004fe200000010ff */
[----:B------:R-:W-:Y:S01]  /*ada0*/  FADD.FTZ R156, R160, R11 ;  /* 0x0000000ba09c7221 */ /* 0x000fe20000010000 */
[-C--:B------:R-:W-:Y:S01]  /*adb0*/  FMUL.FTZ R78, R78, R21.reuse ;  /* 0x000000154e4e7220 */ /* 0x080fe20000410000 */
[-C--:B------:R-:W-:Y:S01]  /*adc0*/  FMUL.FTZ R79, R79, R21.reuse ;  /* 0x000000154f4f7220 */ /* 0x080fe20000410000 */
[----:B------:R-:W-:Y:S01]  /*add0*/  FMUL.FTZ R82, R82, R21 ;  /* 0x0000001552527220 */ /* 0x000fe20000410000 */
[C---:B------:R-:W-:Y:S01]  /*ade0*/  FADD.FTZ R11, R161.reuse, R156 ;  /* 0x0000009ca10b7221 */ /* 0x040fe20000010000 */
[----:B------:R-:W-:Y:S01]  /*adf0*/  F2FP.BF16.F32.PACK_AB R156, R161, R160 ;  /* 0x000000a0a19c723e */ /* 0x000fe200000010ff */
[----:B------:R2:W4:Y:S01]  /*ae00*/  MUFU.EX2 R181, R158 ;  /* 0x0000009e00b57308 */ /* 0x0005220000000800 */
[----:B---3--:R-:W-:Y:S01]  /*ae10*/  FFMA.FTZ R12, R21, R12, R153 ;  /* 0x0000000c150c7223 */ /* 0x008fe20000010099 */
[----:B------:R-:W-:Y:S01]  /*ae20*/  F2FP.BF16.F32.PACK_AB R153, R155, R153 ;  /* 0x000000999b99723e */ /* 0x000fe200000010ff */
[-C--:B------:R-:W-:Y:S01]  /*ae30*/  FMUL.FTZ R83, R83, R21.reuse ;  /* 0x0000001553537220 */ /* 0x080fe20000410000 */
[-C--:B------:R-:W-:Y:S01]  /*ae40*/  FMUL.FTZ R86, R86, R21.reuse ;  /* 0x0000001556567220 */ /* 0x080fe20000410000 */
[----:B------:R-:W-:Y:S01]  /*ae50*/  FADD.FTZ R12, R155, R12 ;  /* 0x0000000c9b0c7221 */ /* 0x000fe20000010000 */
[-C--:B------:R-:W-:Y:S01]  /*ae60*/  FMUL.FTZ R87, R87, R21.reuse ;  /* 0x0000001557577220 */ /* 0x080fe20000410000 */
[-C--:B------:R-:W-:Y:S01]  /*ae70*/  FMUL.FTZ R90, R90, R21.reuse ;  /* 0x000000155a5a7220 */ /* 0x080fe20000410000 */
[----:B------:R-:W3:Y:S01]  /*ae80*/  MUFU.EX2 R159, R159 ;  /* 0x0000009f009f7308 */ /* 0x000ee20000000800 */
[----:B--2---:R-:W-:Y:S01]  /*ae90*/  FADD.FTZ R158, R164, R11 ;  /* 0x0000000ba49e7221 */ /* 0x004fe20000010000 */
[-C--:B------:R-:W-:Y:S01]  /*aea0*/  FMUL.FTZ R91, R91, R21.reuse ;  /* 0x000000155b5b7220 */ /* 0x080fe20000410000 */
[-C--:B------:R-:W-:Y:S01]  /*aeb0*/  FMUL.FTZ R94, R94, R21.reuse ;  /* 0x000000155e5e7220 */ /* 0x080fe20000410000 */
[-C--:B------:R-:W-:Y:S01]  /*aec0*/  FMUL.FTZ R95, R95, R21.reuse ;  /* 0x000000155f5f7220 */ /* 0x080fe20000410000 */
[C---:B------:R-:W-:Y:S01]  /*aed0*/  FADD.FTZ R11, R165.reuse, R158 ;  /* 0x0000009ea50b7221 */ /* 0x040fe20000010000 */
[----:B------:R-:W-:Y:S01]  /*aee0*/  F2FP.BF16.F32.PACK_AB R158, R165, R164 ;  /* 0x000000a4a59e723e */ /* 0x000fe200000010ff */
[-C--:B------:R-:W-:Y:S01]  /*aef0*/  FMUL.FTZ R98, R98, R21.reuse ;  /* 0x0000001562627220 */ /* 0x080fe20000410000 */
[----:B------:R2:W5:Y:S01]  /*af00*/  MUFU.EX2 R225, R162 ;  /* 0x000000a200e17308 */ /* 0x0005620000000800 */
[----:B----4-:R-:W-:Y:S01]  /*af10*/  FADD.FTZ R12, R181, R12 ;  /* 0x0000000cb50c7221 */ /* 0x010fe20000010000 */
[----:B------:R-:W-:Y:S01]  /*af20*/  FADD.FTZ R160, R168, R11 ;  /* 0x0000000ba8a07221 */ /* 0x000fe20000010000 */
[-C--:B------:R-:W-:Y:S01]  /*af30*/  FMUL.FTZ R99, R99, R21.reuse ;  /* 0x0000001563637220 */ /* 0x080fe20000410000 */
[-C--:B------:R-:W-:Y:S01]  /*af40*/  FMUL.FTZ R102, R102, R21.reuse ;  /* 0x0000001566667220 */ /* 0x080fe20000410000 */
[----:B------:R-:W-:Y:S01]  /*af50*/  FMUL.FTZ R103, R103, R21 ;  /* 0x0000001567677220 */ /* 0x000fe20000410000 */
[C---:B------:R-:W-:Y:S01]  /*af60*/  FADD.FTZ R11, R169.reuse, R160 ;  /* 0x000000a0a90b7221 */ /* 0x040fe20000010000 */
[----:B------:R-:W-:Y:S01]  /*af70*/  F2FP.BF16.F32.PACK_AB R160, R169, R168 ;  /* 0x000000a8a9a0723e */ /* 0x000fe200000010ff */
[----:B------:R-:W4:Y:S01]  /*af80*/  MUFU.EX2 R163, R163 ;  /* 0x000000a300a37308 */ /* 0x000f220000000800 */
[C---:B---3--:R-:W-:Y:S01]  /*af90*/  FADD.FTZ R12, R159.reuse, R12 ;  /* 0x0000000c9f0c7221 */ /* 0x048fe20000010000 */
[----:B------:R-:W-:Y:S01]  /*afa0*/  F2FP.BF16.F32.PACK_AB R155, R159, R181 ;  /* 0x000000b59f9b723e */ /* 0x000fe200000010ff */
[----:B------:R-:W-:Y:S01]  /*afb0*/  BAR.SYNC.DEFER_BLOCKING 0xf, 0x100 ;  /* 0x03c4000000007b1d */ /* 0x000fe20000010000 */
[----:B--2---:R-:W-:Y:S01]  /*afc0*/  FADD.FTZ R162, R172, R11 ;  /* 0x0000000baca27221 */ /* 0x004fe20000010000 */
[-C--:B------:R-:W-:Y:S01]  /*afd0*/  FMUL.FTZ R106, R106, R21.reuse ;  /* 0x000000156a6a7220 */ /* 0x080fe20000410000 */
[-C--:B------:R-:W-:Y:S01]  /*afe0*/  FMUL.FTZ R107, R107, R21.reuse ;  /* 0x000000156b6b7220 */ /* 0x080fe20000410000 */
[-C--:B------:R-:W-:Y:S01]  /*aff0*/  FMUL.FTZ R110, R110, R21.reuse ;  /* 0x000000156e6e7220 */ /* 0x080fe20000410000 */
[----:B------:R-:W-:Y:S01]  /*b000*/  FADD.FTZ R11, R173, R162 ;  /* 0x000000a2ad0b7221 */ /* 0x000fe20000010000 */
[----:B------:R-:W2:Y:S01]  /*b010*/  MUFU.EX2 R224, R224 ;  /* 0x000000e000e07308 */ /* 0x000ea20000000800 */
[----:B-----5:R-:W-:Y:S01]  /*b020*/  FADD.FTZ R12, R225, R12 ;  /* 0x0000000ce10c7221 */ /* 0x020fe20000010000 */
[----:B------:R-:W-:Y:S01]  /*b030*/  F2FP.BF16.F32.PACK_AB R162, R173, R172 ;  /* 0x000000acada2723e */ /* 0x000fe200000010ff */
[----:B------:R-:W-:Y:S01]  /*b040*/  FADD.FTZ R164, R176, R11 ;  /* 0x0000000bb0a47221 */ /* 0x000fe20000010000 */
[-C--:B------:R-:W-:Y:S01]  /*b050*/  FMUL.FTZ R111, R111, R21.reuse ;  /* 0x000000156f6f7220 */ /* 0x080fe20000410000 */
[-C--:B------:R-:W-:Y:S01]  /*b060*/  FMUL.FTZ R114, R114, R21.reuse ;  /* 0x0000001572727220 */ /* 0x080fe20000410000 */
[-C--:B------:R-:W-:Y:S01]  /*b070*/  FMUL.FTZ R115, R115, R21.reuse ;  /* 0x0000001573737220 */ /* 0x080fe20000410000 */
[----:B------:R-:W-:Y:S01]  /*b080*/  FADD.FTZ R11, R177, R164 ;  /* 0x000000a4b10b7221 */ /* 0x000fe20000010000 */
[----:B------:R-:W3:Y:S01]  /*b090*/  MUFU.EX2 R167, R167 ;  /* 0x000000a700a77308 */ /* 0x000ee20000000800 */
[----:B----4-:R-:W-:Y:S01]  /*b0a0*/  FADD.FTZ R157, R163, R12 ;  /* 0x0000000ca39d7221 */ /* 0x010fe20000010000 */
[----:B------:R-:W-:Y:S01]  /*b0b0*/  F2FP.BF16.F32.PACK_AB R164, R177, R176 ;  /* 0x000000b0b1a4723e */ /* 0x000fe200000010ff */
[----:B------:R-:W-:Y:S01]  /*b0c0*/  FADD.FTZ R11, R180, R11 ;  /* 0x0000000bb40b7221 */ /* 0x000fe20000010000 */
[-C--:B------:R-:W-:Y:S01]  /*b0d0*/  FMUL.FTZ R118, R118, R21.reuse ;  /* 0x0000001576767220 */ /* 0x080fe20000410000 */
[-C--:B------:R-:W-:Y:S01]  /*b0e0*/  FMUL.FTZ R119, R119, R21.reuse ;  /* 0x0000001577777220 */ /* 0x080fe20000410000 */
[----:B------:R-:W-:Y:S01]  /*b0f0*/  FMUL.FTZ R122, R122, R21 ;  /* 0x000000157a7a7220 */ /* 0x000fe20000410000 */
[----:B------:R-:W-:Y:S01]  /*b100*/  FADD.FTZ R11, R166, R11 ;  /* 0x0000000ba60b7221 */ /* 0x000fe20000010000 */
[----:B------:R-:W4:Y:S01]  /*b110*/  MUFU.EX2 R161, R170 ;  /* 0x000000aa00a17308 */ /* 0x000f220000000800 */
[----:B--2---:R-:W-:Y:S01]  /*b120*/  FADD.FTZ R168, R224, R157 ;  /* 0x0000009de0a87221 */ /* 0x004fe20000010000 */
[----:B------:R-:W-:Y:S01]  /*b130*/  F2FP.BF16.F32.PACK_AB R157, R163, R225 ;  /* 0x000000e1a39d723e */ /* 0x000fe200000010ff */
[----:B------:R2:W-:Y:S01]  /*b140*/  STSM.16.M88.4 [R195+0x26800], R152 ;  /* 0x02680098c3007844 */ /* 0x0005e20000000200 */
[----:B------:R-:W-:Y:S01]  /*b150*/  F2FP.BF16.F32.PACK_AB R166, R166, R180 ;  /* 0x000000b4a6a6723e */ /* 0x000fe200000010ff */
[-C--:B------:R-:W-:Y:S01]  /*b160*/  FMUL.FTZ R123, R123, R21.reuse ;  /* 0x000000157b7b7220 */ /* 0x080fe20000410000 */
[-C--:B------:R-:W-:Y:S01]  /*b170*/  FMUL.FTZ R126, R126, R21.reuse ;  /* 0x000000157e7e7220 */ /* 0x080fe20000410000 */
[-C--:B------:R-:W-:Y:S01]  /*b180*/  FMUL.FTZ R127, R127, R21.reuse ;  /* 0x000000157f7f7220 */ /* 0x080fe20000410000 */
[----:B------:R-:W5:Y:S01]  /*b190*/  MUFU.EX2 R171, R171 ;  /* 0x000000ab00ab7308 */ /* 0x000f620000000800 */
        /* <DEDUP_REMOVED lines=8> */
[----:B----4-:R-:W-:Y:S01]  /*b220*/  FADD.FTZ R168, R161, R168 ;  /* 0x000000a8a1a87221 */ /* 0x010fe20000010000 */
[-C--:B------:R-:W-:Y:S01]  /*b230*/  FMUL.FTZ R142, R142, R21.reuse ;  /* 0x000000158e8e7220 */ /* 0x080fe20000410000 */
[-C--:B------:R-:W-:Y:S01]  /*b240*/  FMUL.FTZ R143, R143, R21.reuse ;  /* 0x000000158f8f7220 */ /* 0x080fe20000410000 */
[-C--:B------:R-:W-:Y:S01]  /*b250*/  FMUL.FTZ R146, R146, R21.reuse ;  /* 0x0000001592927220 */ /* 0x080fe20000410000 */
[-C--:B------:R-:W-:Y:S01]  /*b260*/  FMUL.FTZ R147, R147, R21.reuse ;  /* 0x0000001593937220 */ /* 0x080fe20000410000 */
[-C--:B------:R-:W-:Y:S01]  /*b270*/  FMUL.FTZ R150, R150, R21.reuse ;  /* 0x0000001596967220 */ /* 0x080fe20000410000 */
[----:B------:R-:W-:Y:S01]  /*b280*/  FMUL.FTZ R151, R151, R21 ;  /* 0x0000001597977220 */ /* 0x000fe20000410000 */
[----:B------:R-:W4:Y:S01]  /*b290*/  MUFU.EX2 R175, R175 ;  /* 0x000000af00af7308 */ /* 0x000f220000000800 */
[C---:B-----5:R-:W-:Y:S01]  /*b2a0*/  FADD.FTZ R159, R171.reuse, R168 ;  /* 0x000000a8ab9f7221 */ /* 0x060fe20000010000 */
[----:B------:R-:W-:-:S06]  /*b2b0*/  F2FP.BF16.F32.PACK_AB R161, R171, R161 ;  /* 0x000000a1aba1723e */ /* 0x000fcc00000010ff */
[----:B------:R-:W5:Y:S01]  /*b2c0*/  MUFU.EX2 R165, R178 ;  /* 0x000000b200a57308 */ /* 0x000f620000000800 */
[----:B---3--:R-:W-:Y:S01]  /*b2d0*/  FADD.FTZ R168, R174, R159 ;  /* 0x0000009faea87221 */ /* 0x008fe20000010000 */
[----:B------:R-:W-:-:S05]  /*b2e0*/  F2FP.BF16.F32.PACK_AB R159, R167, R224 ;  /* 0x000000e0a79f723e */ /* 0x000fca00000010ff */
[----:B------:R2:W-:Y:S01]  /*b2f0*/  STSM.16.M88.4 [R196], R156 ;  /* 0x0000009cc4007844 */ /* 0x0005e20000000200 */
[----:B------:R-:W3:Y:S01]  /*b300*/  MUFU.EX2 R12, R179 ;  /* 0x000000b3000c7308 */ /* 0x000ee20000000800 */
[----:B----4-:R-:W-:-:S07]  /*b310*/  FADD.FTZ R168, R175, R168 ;  /* 0x000000a8afa87221 */ /* 0x010fce0000010000 */
[----:B------:R-:W4:Y:S01]  /*b320*/  MUFU.EX2 R182, R182 ;  /* 0x000000b600b67308 */ /* 0x000f220000000800 */
[----:B-----5:R-:W-:-:S07]  /*b330*/  FADD.FTZ R163, R165, R168 ;  /* 0x000000a8a5a37221 */ /* 0x020fce0000010000 */
[----:B------:R-:W5:Y:S01]  /*b340*/  MUFU.EX2 R183, R183 ;  /* 0x000000b700b77308 */ /* 0x000f620000000800 */
[C---:B---3--:R-:W-:Y:S01]  /*b350*/  FADD.FTZ R167, R12.reuse, R163 ;  /* 0x000000a30ca77221 */ /* 0x048fe20000010000 */
[----:B------:R-:W-:Y:S02]  /*b360*/  F2FP.BF16.F32.PACK_AB R163, R175, R174 ;  /* 0x000000aeafa3723e */ /* 0x000fe400000010ff */
[----:B------:R-:W-:-:S03]  /*b370*/  F2FP.BF16.F32.PACK_AB R165, R12, R165 ;  /* 0x000000a50ca5723e */ /* 0x000fc600000010ff */
[----:B------:R2:W-:Y:S01]  /*b380*/  STSM.16.M88.4 [R198], R160 ;  /* 0x000000a0c6007844 */ /* 0x0005e20000000200 */
[----:B----4-:R-:W-:Y:S01]  /*b390*/  FADD.FTZ R168, R182, R167 ;  /* 0x000000a7b6a87221 */ /* 0x010fe20000010000 */
[----:B-----5:R-:W-:-:S03]  /*b3a0*/  F2FP.BF16.F32.PACK_AB R167, R183, R182 ;  /* 0x000000b6b7a7723e */ /* 0x020fc600000010ff */
[----:B------:R-:W-:Y:S02]  /*b3b0*/  FADD.FTZ R12, R183, R168 ;  /* 0x000000a8b70c7221 */ /* 0x000fe40000010000 */
[----:B------:R2:W-:Y:S01]  /*b3c0*/  STSM.16.M88.4 [R197], R164 ;  /* 0x000000a4c5007844 */ /* 0x0005e20000000200 */
[----:B------:R-:W-:Y:S05]  /*b3d0*/  @!P0 BRA `(.L_x_746) ;  /* 0x0000000000048947 */ /* 0x000fea0003800000 */
[----:B------:R-:W-:Y:S01]  /*b3e0*/  BPT.TRAP 0x1 ;  /* 0x000000040000795c */ /* 0x000fe20000300000 */
.L_x_746:
[----:B------:R3:W4:Y:S01]  /*b3f0*/  SYNCS.PHASECHK.TRANS64.TRYWAIT P3, [R216+URZ+0x28c50], R20 ;  /* 0x028c5014d80075a7 */ /* 0x000722000806017f */
[----:B------:R-:W-:Y:S05]  /*b400*/  @!P0 BRA `(.L_x_747) ;  /* 0x0000000000048947 */ /* 0x000fea0003800000 */
[----:B------:R-:W-:Y:S01]  /*b410*/  BPT.TRAP 0x1 ;  /* 0x000000040000795c */ /* 0x000fe20000300000 */
.L_x_747:
[----:B------:R-:W-:Y:S04]  /*b420*/  BSSY B1, `(.L_x_748) ;  /* 0x0000004000017945 */ /* 0x000fe80003800000 */
[----:B----4-:R-:W-:Y:S05]  /*b430*/  @P3 BRA `(.L_x_749) ;  /* 0x0000000000083947 */ /* 0x010fea0003800000 */
[----:B------:R-:W4:Y:S02]  /*b440*/  SYNCS.PHASECHK.TRANS64.TRYWAIT P3, [R216+URZ+0x28c50], R20 ;  /* 0x028c5014d80075a7 */ /* 0x000f24000806017f */
[----:B----4-:R-:W-:Y:S05]  /*b450*/  @!P3 BRA `(.L_x_750) ;  /* 0x000000cc0028b947 */ /* 0x010fea0003800000 */
.L_x_749:
[----:B------:R-:W-:Y:S05]  /*b460*/  BSYNC B1 ;  /* 0x0000000000017941 */ /* 0x000fea0003800000 */
.L_x_748:
[----:B01-34-:R-:W-:Y:S01]  /*b470*/  IMAD R20, R18, 0x1000, R13 ;  /* 0x0000100012147824 */ /* 0x01bfe200078e020d */
[----:B------:R-:W-:Y:S01]  /*b480*/  WARPGROUP.ARRIVE ;  /* 0x00000000000079c5 */ /* 0x000fe20000000000 */
[----:B------:R-:W-:Y:S02]  /*b490*/  IMAD.MOV.U32 R21, RZ, RZ, 0x40000040 ;  /* 0x40000040ff157424 */ /* 0x000fe400078e00ff */
[----:B------:R-:W-:Y:S01]  /*b4a0*/  @!P1 VIADD R216, R216, 0x28c60 ;  /* 0x00028c60d8d89836 */ /* 0x000fe20000000000 */
[----:B------:R-:W-:Y:S01]  /*b4b0*/  R2UR UR6, R20 ;  /* 0x00000000140672ca */ /* 0x000fe200000e0000 */
[----:B------:R-:W-:Y:S01]  /*b4c0*/  IMAD.MOV.U32 R225, RZ, RZ, R3 ;  /* 0x000000ffffe17224 */ /* 0x000fe200078e0003 */
[----:B------:R-:W-:Y:S01]  /*b4d0*/  R2UR UR7, R21 ;  /* 0x00000000150772ca */ /* 0x000fe200000e0000 */
[----:B------:R-:W-:Y:S01]  /*b4e0*/  IMAD.MOV.U32 R21, RZ, RZ, 0x40000040 ;  /* 0x40000040ff157424 */ /* 0x000fe200078e00ff */
[----:B------:R-:W-:Y:S01]  /*b4f0*/  @!P1 PRMT R216, RZ, 0x654, R216 ;  /* 0x00000654ffd89816 */ /* 0x000fe200000000d8 */
[----:B------:R-:W-:-:S10]  /*b500*/  IMAD.MOV.U32 R224, RZ, RZ, R18 ;  /* 0x000000ffffe07224 */ /* 0x000fd400078e0012 */
[----:B------:R-:W-:Y:S03]  /*b510*/  HGMMA.64x256x16.F32.BF16 R24, R152, gdesc[UR4].tnspB, R24, gsb0 ;  /* 0x43e0000498187df0 */ /* 0x000fe60008001818 */
[----:B------:R-:W-:Y:S02]  /*b520*/  WARPGROUP.DEPBAR.LE gsb0, 0x0 ;  /* 0x00008000000079c5 */ /* 0x000fe40000010000 */
[----:B--2---:R-:W-:Y:S01]  /*b530*/  VIADD R152, R20, 0x80 ;  /* 0x0000008014987836 */ /* 0x004fe20000000000 */
        /* <DEDUP_REMOVED lines=16> */
[----:B------:R-:W-:Y:S01]  /*b640*/  IMAD.MOV.U32 R21, RZ, RZ, R14 ;  /* 0x000000ffff157224 */ /* 0x000fe200078e000e */
[----:B------:R-:W-:Y:S02]  /*b650*/  WARPGROUP.DEPBAR.LE gsb0, 0x0 ;  /* 0x00008000000079c5 */ /* 0x000fe40000010000 */
[----:B------:R-:W-:-:S15]  /*b660*/  WARPGROUP.ARRIVE ;  /* 0x00000000000079c5 */ /* 0x000fde0000000000 */
[----:B------:R-:W-:-:S06]  /*b670*/  NOP ;  /* 0x0000000000007918 */ /* 0x000fcc0000000000 */
        /* <DEDUP_REMOVED lines=12> */
.L_x_740:
[----:B------:R-:W-:Y:S05]  /*b740*/  BSYNC B0 ;  /* 0x0000000000007941 */ /* 0x000fea0003800000 */
.L_x_739:
[----:B------:R-:W2:Y:S01]  /*b750*/  SHFL.BFLY PT, R0, R11, 0x2, 0x1f ;  /* 0x0c401f000b007f89 */ /* 0x000ea200000e0000 */
[----:B------:R-:W-:Y:S02]  /*b760*/  IMAD.MOV R6, RZ, RZ, -R194 ;  /* 0x000000ffff067224 */ /* 0x000fe400078e0ac2 */
[----:B------:R-:W-:Y:S01]  /*b770*/  IMAD.MOV.U32 R21, RZ, RZ, -0x800000 ;  /* 0xff800000ff157424 */ /* 0x000fe200078e00ff */
[----:B------:R-:W3:Y:S01]  /*b780*/  SHFL.BFLY PT, R7, R12, 0x2, 0x1f ;  /* 0x0c401f000c077f89 */ /* 0x000ee200000e0000 */
[----:B------:R-:W-:Y:S01]  /*b790*/  IMAD.MOV.U32 R20, RZ, RZ, -0x800000 ;  /* 0xff800000ff147424 */ /* 0x000fe200078e00ff */
[----:B------:R-:W-:Y:S08]  /*b7a0*/  BAR.ARV 0x8, 0x100 ;  /* 0x0204000000007b1d */ /* 0x000ff00000002000 */
[----:B------:R-:W-:Y:S01]  /*b7b0*/  BAR.SYNC.DEFER_BLOCKING 0xf, 0x100 ;  /* 0x03c4000000007b1d */ /* 0x000fe20000010000 */
[----:B------:R-:W-:Y:S01]  /*b7c0*/  ISETP.NE.AND P0, PT, R193, R6, PT ;  /* 0x00000006c100720c */ /* 0x000fe20003f05270 */
[----:B------:R-:W-:-:S02]  /*b7d0*/  IMAD.MOV.U32 R6, RZ, RZ, RZ ;  /* 0x000000ffff067224 */ /* 0x000fc400078e00ff */
[----:B------:R-:W-:Y:S02]  /*b7e0*/  VIADD R208, R208, 0x1 ;  /* 0x00000001d0d07836 */ /* 0x000fe40000000000 */
[----:B--2---:R-:W-:Y:S01]  /*b7f0*/  FADD.FTZ R4, R0, R11 ;  /* 0x0000000b00047221 */ /* 0x004fe20000010000 */
[----:B---3--:R-:W-:-:S04]  /*b800*/  FADD.FTZ R7, R7, R12 ;  /* 0x0000000c07077221 */ /* 0x008fc80000010000 */
[----:B------:R-:W2:Y:S04]  /*b810*/  SHFL.BFLY PT, R5, R4, 0x1, 0x1f ;  /* 0x0c201f0004057f89 */ /* 0x000ea800000e0000 */
[----:B------:R-:W3:Y:S01]  /*b820*/  SHFL.BFLY PT, R0, R7, 0x1, 0x1f ;  /* 0x0c201f0007007f89 */ /* 0x000ee200000e0000 */
[----:B--2---:R-:W-:Y:S01]  /*b830*/  FADD.FTZ R9, R4, R5 ;  /* 0x0000000504097221 */ /* 0x004fe20000010000 */
[----:B------:R-:W-:Y:S02]  /*b840*/  IMAD.MOV.U32 R5, RZ, RZ, RZ ;  /* 0x000000ffff057224 */ /* 0x000fe400078e00ff */
[C---:B------:R-:W-:Y:S02]  /*b850*/  VIADD R4, R18.reuse, 0x1 ;  /* 0x0000000112047836 */ /* 0x040fe40000000000 */
[----:B---3--:R-:W-:Y:S01]  /*b860*/  FADD.FTZ R0, R7, R0 ;  /* 0x0000000007007221 */ /* 0x008fe20000010000 */
[----:B------:R-:W-:Y:S01]  /*b870*/  FSETP.NE.FTZ.AND P2, PT, R9, RZ, PT ;  /* 0x000000ff0900720b */ /* 0x000fe20003f55000 */
[----:B------:R-:W-:Y:S01]  /*b880*/  @!P0 IMAD R7, R18, 0x40, R191 ;  /* 0x0000004012078824 */ /* 0x000fe200078e02bf */
[----:B------:R-:W-:-:S02]  /*b890*/  ISETP.NE.AND P1, PT, R4, 0x2, PT ;  /* 0x000000020400780c */ /* 0x000fc40003f25270 */
[----:B------:R-:W-:Y:S01]  /*b8a0*/  FSETP.NE.FTZ.AND P3, PT, R0, RZ, PT ;  /* 0x000000ff0000720b */ /* 0x000fe20003f75000 */
[----:B------:R-:W-:Y:S01]  /*b8b0*/  @!P0 IMAD R7, R7, 0x4, R2 ;  /* 0x0000000407078824 */ /* 0x000fe200078e0202 */
[----:B------:R-:W-:-:S04]  /*b8c0*/  SEL R8, RZ, 0x1, P1 ;  /* 0x00000001ff087807 */ /* 0x000fc80000800000 */
[----:B------:R-:W-:-:S03]  /*b8d0*/  LOP3.LUT R23, R23, R8, RZ, 0x3c, !PT ;  /* 0x0000000817177212 */ /* 0x000fc600078e3cff */
[----:B------:R-:W2:Y:S01]  /*b8e0*/  @P2 MUFU.RCP R5, R9 ;  /* 0x0000000900052308 */ /* 0x000ea20000001000 */
[----:B------:R-:W-:-:S03]  /*b8f0*/  @P2 FMUL.FTZ R18, R10, 0.69314718246459960938 ;  /* 0x3f3172180a122820 */ /* 0x000fc60000410000 */
[----:B------:R-:W-:-:S04]  /*b900*/  @P3 FMUL.FTZ R10, R10, 0.69314718246459960938 ;  /* 0x3f3172180a0a3820 */ /* 0x000fc80000410000 */
[----:B------:R-:W3:Y:S08]  /*b910*/  @P3 MUFU.RCP R6, R0 ;  /* 0x0000000000063308 */ /* 0x000ef00000001000 */
[----:B------:R4:W5:Y:S01]  /*b920*/  @P2 MUFU.LG2 R2, R9 ;  /* 0x0000000900022308 */ /* 0x0009620000000c00 */
[-C--:B--2---:R-:W-:Y:S01]  /*b930*/  FMUL.FTZ R154, R24, R5.reuse ;  /* 0x00000005189a7220 */ /* 0x084fe20000410000 */
[----:B------:R2:W-:Y:S01]  /*b940*/  @!P0 STS [R7+0x28800], R5 ;  /* 0x0288000507008388 */ /* 0x0005e20000000800 */
[-C--:B------:R-:W-:Y:S01]  /*b950*/  FMUL.FTZ R12, R25, R5.reuse ;  /* 0x00000005190c7220 */ /* 0x080fe20000410000 */
[-C--:B------:R-:W-:Y:S01]  /*b960*/  FMUL.FTZ R181, R32, R5.reuse ;  /* 0x0000000520b57220 */ /* 0x080fe20000410000 */
[-C--:B------:R-:W-:Y:S01]  /*b970*/  FMUL.FTZ R180, R36, R5.reuse ;  /* 0x0000000524b47220 */ /* 0x080fe20000410000 */
[-C--:B------:R-:W-:Y:S01]  /*b980*/  FMUL.FTZ R178, R40, R5.reuse ;  /* 0x0000000528b27220 */ /* 0x080fe20000410000 */
[-C--:B------:R-:W-:Y:S01]  /*b990*/  FMUL.FTZ R28, R28, R5.reuse ;  /* 0x000000051c1c7220 */ /* 0x080fe20000410000 */
[----:B------:R1:W0:Y:S01]  /*b9a0*/  @P3 MUFU.LG2 R24, R0 ;  /* 0x0000000000183308 */ /* 0x0002220000000c00 */
[----:B---3--:R3:W-:Y:S01]  /*b9b0*/  @!P0 STS [R7+0x28820], R6 ;  /* 0x0288200607008388 */ /* 0x0087e20000000800 */
[-C--:B----4-:R-:W-:Y:S01]  /*b9c0*/  FMUL.FTZ R9, R58, R6.reuse ;  /* 0x000000063a097220 */ /* 0x090fe20000410000 */
[-C--:B------:R-:W-:Y:S01]  /*b9d0*/  FMUL.FTZ R13, R66, R6.reuse ;  /* 0x00000006420d7220 */ /* 0x080fe20000410000 */
[-C--:B------:R-:W-:Y:S01]  /*b9e0*/  FMUL.FTZ R8, R29, R5.reuse ;  /* 0x000000051d087220 */ /* 0x080fe20000410000 */
[-C--:B------:R-:W-:Y:S01]  /*b9f0*/  FMUL.FTZ R179, R33, R5.reuse ;  /* 0x0000000521b37220 */ /* 0x080fe20000410000 */
[-C--:B------:R-:W-:Y:S01]  /*ba00*/  FMUL.FTZ R177, R37, R5.reuse ;  /* 0x0000000525b17220 */ /* 0x080fe20000410000 */
[-C--:B------:R-:W-:Y:S01]  /*ba10*/  FMUL.FTZ R32, R41, R5.reuse ;  /* 0x0000000529207220 */ /* 0x080fe20000410000 */
[-C--:B------:R-:W-:Y:S01]  /*ba20*/  FMUL.FTZ R176, R44, R5.reuse ;  /* 0x000000052cb07220 */ /* 0x080fe20000410000 */
[-C--:B-1----:R-:W-:Y:S01]  /*ba30*/  FMUL.FTZ R0, R27, R6.reuse ;  /* 0x000000061b007220 */ /* 0x082fe20000410000 */
[----:B-----5:R-:W-:Y:S01]  /*ba40*/  @P2 FMUL.FTZ R25, R2, 0.69314718246459960938 ;  /* 0x3f31721802192820 */ /* 0x020fe20000410000 */
[-C--:B------:R-:W-:Y:S01]  /*ba50*/  FMUL.FTZ R174, R45, R5.reuse ;  /* 0x000000052dae7220 */ /* 0x080fe20000410000 */
        /* <DEDUP_REMOVED lines=56> */
[----:B------:R-:W-:Y:S01]  /*bde0*/  @P2 FFMA.FTZ R21, R18, R3, R25 ;  /* 0x0000000312152223 */ /* 0x000fe20000010019 */
[----:B------:R-:W-:Y:S01]  /*bdf0*/  PLOP3.LUT P0, PT, PT, PT, PT, 0x8, 0x0 ;  /* 0x000000000000781c */ /* 0x000fe20003f0e170 */
[-C--:B--2---:R-:W-:Y:S01]  /*be00*/  FMUL.FTZ R5, R26, R6.reuse ;  /* 0x000000061a057220 */ /* 0x084fe20000410000 */
[-C--:B---3--:R-:W-:Y:S01]  /*be10*/  FMUL.FTZ R7, R30, R6.reuse ;  /* 0x000000061e077220 */ /* 0x088fe20000410000 */
        /* <DEDUP_REMOVED lines=57> */
[----:B------:R-:W-:Y:S01]  /*c1b0*/  SEL R18, R4, RZ, P1 ;  /* 0x000000ff04127207 */ /* 0x000fe20000800000 */
[----:B------:R-:W-:Y:S06]  /*c1c0*/  BAR.ARV 0xe, 0x100 ;  /* 0x0384000000007b1d */ /* 0x000fec0000002000 */
.L_x_688:
[----:B------:R-:W-:Y:S05]  /*c1d0*/  BSYNC B7 ;  /* 0x0000000000077941 */ /* 0x000fea0003800000 */
.L_x_686:
[----:B------:R-:W0:Y:S08]  /*c1e0*/  S2UR UR5, SR_CgaCtaId ;  /* 0x00000000000579c3 */ /* 0x000e300000008800 */
[----:B------:R-:W-:Y:S06]  /*c1f0*/  BAR.SYNC.DEFER_BLOCKING 0x5, 0x180 ;  /* 0x0146000000007b1d */ /* 0x000fec0000010000 */
[----:B------:R-:W-:Y:S01]  /*c200*/  UMOV UR4, 0x400 ;  /* 0x0000040000047882 */ /* 0x000fe20000000000 */
[----:B------:R-:W-:Y:S01]  /*c210*/  BSSY B0, `(.L_x_752) ;  /* 0x00002d8000007945 */ /* 0x000fe20003800000 */
[----:B0-----:R-:W-:-:S06]  /*c220*/  ULEA UR4, UR5, UR4, 0x18 ;  /* 0x0000000405047291 */ /* 0x001fcc000f8ec03f */
[----:B------:R-:W-:-:S05]  /*c230*/  IMAD.U32 R2, RZ, RZ, UR4 ;  /* 0x00000004ff027e24 */ /* 0x000fca000f8e00ff */
[----:B-----5:R0:W1:Y:S01]  /*c240*/  LDS.128 R24, [R2+0x28cd0] ;  /* 0x028cd00002187984 */ /* 0x0200620000000c00 */
[----:B------:R-:W-:Y:S06]  /*c250*/  BAR.ARV 0x4, 0x180 ;  /* 0x0106000000007b1d */ /* 0x000fec0000002000 */
[----:B------:R-:W-:Y:S05]  /*c260*/  @P0 BRA `(.L_x_753) ;  /* 0x0000001c00f40947 */ /* 0x000fea0003800000 */
[----:B------:R-:W2:Y:S01]  /*c270*/  S2R R3, SR_SWINHI ;  /* 0x0000000000037919 */ /* 0x000ea20000002f00 */
[----:B------:R-:W-:Y:S01]  /*c280*/  F2FP.BF16.F32.PACK_AB R5, R0, R5 ;  /* 0x000000050005723e */ /* 0x000fe200000010ff */
[----:B------:R-:W-:Y:S01]  /*c290*/  ULDC.64 UR4, c[0x0][0xc00] ;  /* 0x0003000000047ab9 */ /* 0x000fe20000000a00 */
[----:B------:R-:W-:Y:S02]  /*c2a0*/  F2FP.BF16.F32.PACK_AB R4, R12, R154 ;  /* 0x0000009a0c04723e */ /* 0x000fe400000010ff */
[----:B------:R-:W-:Y:S02]  /*c2b0*/  F2FP.BF16.F32.PACK_AB R6, R8, R28 ;  /* 0x0000001c0806723e */ /* 0x000fe400000010ff */
        /* <DEDUP_REMOVED lines=13> */
[----:B------:R-:W-:Y:S02]  /*c390*/  MOV R44, R2 ;  /* 0x00000002002c7202 */ /* 0x000fe40000000f00 */
[----:B--2---:R-:W-:-:S02]  /*c3a0*/  MOV R45, R3 ;  /* 0x00000003002d7202 */ /* 0x004fc40000000f00 */
[----:B------:R-:W-:Y:S02]  /*c3b0*/  F2FP.BF16.F32.PACK_AB R41, R99, R41 ;  /* 0x000000296329723e */ /* 0x000fe400000010ff */
[----:B------:R-:W-:Y:S01]  /*c3c0*/  F2FP.BF16.F32.PACK_AB R43, R103, R102 ;  /* 0x00000066672b723e */ /* 0x000fe200000010ff */
[----:B------:R-:W-:Y:S01]  /*c3d0*/  IMAD.WIDE R48, R223, 0x2, R44 ;  /* 0x00000002df307825 */ /* 0x000fe200078e022c */
[----:B------:R-:W-:Y:S02]  /*c3e0*/  F2FP.BF16.F32.PACK_AB R105, R58, R106 ;  /* 0x0000006a3a69723e */ /* 0x000fe400000010ff */
[----:B------:R-:W-:Y:S02]  /*c3f0*/  F2FP.BF16.F32.PACK_AB R112, R113, R112 ;  /* 0x000000707170723e */ /* 0x000fe400000010ff */
[C---:B------:R-:W-:Y:S02]  /*c400*/  LOP3.LUT R53, R48.reuse, 0x380, RZ, 0xc0, !PT ;  /* 0x0000038030357812 */ /* 0x040fe400078ec0ff */
[----:B------:R-:W-:-:S02]  /*c410*/  IADD3 R0, P1, R48, 0x20, RZ ;  /* 0x0000002030007810 */ /* 0x000fc40007f3e0ff */
[----:B------:R-:W-:Y:S02]  /*c420*/  SHF.R.U64 R53, R53, 0x3, RZ ;  /* 0x0000000335357819 */ /* 0x000fe400000012ff */
[C---:B------:R-:W-:Y:S02]  /*c430*/  IADD3 R3, P0, R48.reuse, 0x40, RZ ;  /* 0x0000004030037810 */ /* 0x040fe40007f1e0ff */
[----:B------:R-:W-:Y:S01]  /*c440*/  LOP3.LUT R52, R53, R48, RZ, 0x3c, !PT ;  /* 0x0000003035347212 */ /* 0x000fe200078e3cff */
[--C-:B------:R-:W-:Y:S01]  /*c450*/  IMAD.MOV.U32 R53, RZ, RZ, R49.reuse ;  /* 0x000000ffff357224 */ /* 0x100fe200078e0031 */
[----:B------:R-:W-:Y:S01]  /*c460*/  IADD3 R10, P4, R48, 0x60, RZ ;  /* 0x00000060300a7810 */ /* 0x000fe20007f9e0ff */
[----:B------:R-:W-:Y:S01]  /*c470*/  IMAD.X R31, RZ, RZ, R49, P0 ;  /* 0x000000ffff1f7224 */ /* 0x000fe200000e0631 */
[----:B------:R-:W-:Y:S02]  /*c480*/  LOP3.LUT R183, R0, 0x380, RZ, 0xc0, !PT ;  /* 0x0000038000b77812 */ /* 0x000fe400078ec0ff */
[----:B------:R-:W-:-:S02]  /*c490*/  LOP3.LUT R30, R3, 0x380, RZ, 0xc0, !PT ;  /* 0x00000380031e7812 */ /* 0x000fc400078ec0ff */
[----:B------:R-:W-:Y:S01]  /*c4a0*/  MOV R12, R52 ;  /* 0x00000034000c7202 */ /* 0x000fe20000000f00 */
[----:B------:R-:W-:Y:S01]  /*c4b0*/  BAR.SYNC.DEFER_BLOCKING 0x1, 0x100 ;  /* 0x0044000000007b1d */ /* 0x000fe20000010000 */
[----:B------:R-:W-:Y:S01]  /*c4c0*/  LOP3.LUT R225, R10, 0x380, RZ, 0xc0, !PT ;  /* 0x000003800ae17812 */ /* 0x000fe200078ec0ff */
[--C-:B------:R-:W-:Y:S01]  /*c4d0*/  IMAD.X R53, RZ, RZ, R49.reuse, P4 ;  /* 0x000000ffff357224 */ /* 0x100fe200020e0631 */
[----:B------:R-:W-:Y:S02]  /*c4e0*/  SHF.R.U64 R183, R183, 0x3, RZ ;  /* 0x00000003b7b77819 */ /* 0x000fe400000012ff */
[----:B------:R-:W-:Y:S02]  /*c4f0*/  IADD3 R60, P6, R48, 0x2020, RZ ;  /* 0x00002020303c7810 */ /* 0x000fe40007fde0ff */
[----:B------:R-:W-:Y:S02]  /*c500*/  SHF.R.U64 R30, R30, 0x3, RZ ;  /* 0x000000031e1e7819 */ /* 0x000fe400000012ff */
[----:B------:R-:W-:Y:S01]  /*c510*/  IADD3 R56, P3, R48, 0x2000, RZ ;  /* 0x0000200030387810 */ /* 0x000fe20007f7e0ff */
[----:B------:R-:W-:Y:S01]  /*c520*/  IMAD.X R61, RZ, RZ, R49, P6 ;  /* 0x000000ffff3d7224 */ /* 0x000fe200030e0631 */
[----:B------:R-:W-:-:S02]  /*c530*/  SHF.R.U64 R225, R225, 0x3, RZ ;  /* 0x00000003e1e17819 */ /* 0x000fc400000012ff */
[----:B------:R-:W-:Y:S01]  /*c540*/  IADD3 R8, P5, R48, 0x2040, RZ ;  /* 0x0000204030087810 */ /* 0x000fe20007fbe0ff */
[--C-:B------:R-:W-:Y:S01]  /*c550*/  IMAD.X R57, RZ, RZ, R49.reuse, P3 ;  /* 0x000000ffff397224 */ /* 0x100fe200018e0631 */
[----:B------:R-:W-:Y:S02]  /*c560*/  LOP3.LUT R30, R30, R3, RZ, 0x3c, !PT ;  /* 0x000000031e1e7212 */ /* 0x000fe400078e3cff */
[----:B------:R-:W-:Y:S01]  /*c570*/  LOP3.LUT R52, R225, R10, RZ, 0x3c, !PT ;  /* 0x0000000ae1347212 */ /* 0x000fe200078e3cff */
[----:B------:R-:W-:Y:S01]  /*c580*/  IMAD.X R65, RZ, RZ, R49, P5 ;  /* 0x000000ffff417224 */ /* 0x000fe200028e0631 */
[----:B------:R-:W-:Y:S02]  /*c590*/  LOP3.LUT R3, R56, 0x380, RZ, 0xc0, !PT ;  /* 0x0000038038037812 */ /* 0x000fe400078ec0ff */
[----:B------:R-:W-:Y:S02]  /*c5a0*/  LOP3.LUT R225, R8, 0x380, RZ, 0xc0, !PT ;  /* 0x0000038008e17812 */ /* 0x000fe400078ec0ff */
[C---:B------:R-:W-:Y:S01]  /*c5b0*/  IADD3 R68, P2, R48.reuse, 0x2060, RZ ;  /* 0x0000206030447810 */ /* 0x040fe20007f5e0ff */
[----:B------:R2:W-:Y:S01]  /*c5c0*/  STSM.16.M88.4 [R12], R4 ;  /* 0x000000040c007844 */ /* 0x0005e20000000200 */
[----:B------:R-:W-:-:S02]  /*c5d0*/  IADD3 R42, P0, R48, 0x4020, RZ ;  /* 0x00004020302a7810 */ /* 0x000fc40007f1e0ff */
[----:B------:R-:W-:Y:S01]  /*c5e0*/  SHF.R.U64 R3, R3, 0x3, RZ ;  /* 0x0000000303037819 */ /* 0x000fe200000012ff */
[--C-:B------:R-:W-:Y:S01]  /*c5f0*/  IMAD.X R69, RZ, RZ, R49.reuse, P2 ;  /* 0x000000ffff457224 */ /* 0x100fe200010e0631 */
[----:B------:R-:W-:Y:S01]  /*c600*/  SHF.R.U64 R225, R225, 0x3, RZ ;  /* 0x00000003e1e17819 */ /* 0x000fe200000012ff */
[--C-:B------:R-:W-:Y:S01]  /*c610*/  IMAD.X R77, RZ, RZ, R49.reuse, P0 ;  /* 0x000000ffff4d7224 */ /* 0x100fe200000e0631 */
[----:B------:R-:W-:Y:S02]  /*c620*/  IADD3 R70, P4, R48, 0x4040, RZ ;  /* 0x0000404030467810 */ /* 0x000fe40007f9e0ff */
[----:B------:R-:W-:Y:S02]  /*c630*/  LOP3.LUT R237, R68, 0x380, RZ, 0xc0, !PT ;  /* 0x0000038044ed7812 */ /* 0x000fe400078ec0ff */
[----:B------:R-:W-:Y:S01]  /*c640*/  LOP3.LUT R56, R3, R56, RZ, 0x3c, !PT ;  /* 0x0000003803387212 */ /* 0x000fe200078e3cff */
[----:B------:R-:W-:Y:S01]  /*c650*/  IMAD.X R81, RZ, RZ, R49, P4 ;  /* 0x000000ffff517224 */ /* 0x000fe200020e0631 */
[----:B------:R-:W-:-:S02]  /*c660*/  LOP3.LUT R64, R225, R8, RZ, 0x3c, !PT ;  /* 0x00000008e1407212 */ /* 0x000fc400078e3cff */
[----:B------:R-:W-:Y:S01]  /*c670*/  LOP3.LUT R225, R70, 0x380, RZ, 0xc0, !PT ;  /* 0x0000038046e17812 */ /* 0x000fe200078ec0ff */
[--C-:B--2---:R-:W-:Y:S01]  /*c680*/  IMAD.X R7, RZ, RZ, R49.reuse, P1 ;  /* 0x000000ffff077224 */ /* 0x104fe200008e0631 */
[----:B------:R-:W-:Y:S02]  /*c690*/  LOP3.LUT R6, R183, R0, RZ, 0x3c, !PT ;  /* 0x00000000b7067212 */ /* 0x000fe400078e3cff */
[----:B------:R-:W-:Y:S02]  /*c6a0*/  LOP3.LUT R183, R60, 0x380, RZ, 0xc0, !PT ;  /* 0x000003803cb77812 */ /* 0x000fe400078ec0ff */
[----:B------:R-:W-:Y:S02]  /*c6b0*/  IADD3 R28, P1, R48, 0x4000, RZ ;  /* 0x00004000301c7810 */ /* 0x000fe40007f3e0ff */
[----:B------:R-:W-:Y:S02]  /*c6c0*/  SHF.R.U64 R183, R183, 0x3, RZ ;  /* 0x00000003b7b77819 */ /* 0x000fe400000012ff */
[----:B------:R-:W-:Y:S01]  /*c6d0*/  LOP3.LUT R3, R28, 0x380, RZ, 0xc0, !PT ;  /* 0x000003801c037812 */ /* 0x000fe200078ec0ff */
[----:B------:R-:W-:Y:S01]  /*c6e0*/  IMAD.X R73, RZ, RZ, R49, P1 ;  /* 0x000000ffff497224 */ /* 0x000fe200008e0631 */
[----:B------:R-:W-:-:S02]  /*c6f0*/  LOP3.LUT R60, R183, R60, RZ, 0x3c, !PT ;  /* 0x0000003cb73c7212 */ /* 0x000fc400078e3cff */
[----:B------:R-:W-:Y:S02]  /*c700*/  LOP3.LUT R183, R42, 0x380, RZ, 0xc0, !PT ;  /* 0x000003802ab77812 */ /* 0x000fe400078ec0ff */
[----:B------:R-:W-:Y:S02]  /*c710*/  SHF.R.U64 R237, R237, 0x3, RZ ;  /* 0x00000003eded7819 */ /* 0x000fe400000012ff */
[C---:B------:R-:W-:Y:S02]  /*c720*/  IADD3 R34, P3, R48.reuse, 0x4060, RZ ;  /* 0x0000406030227810 */ /* 0x040fe40007f7e0ff */
[----:B------:R-:W-:Y:S02]  /*c730*/  SHF.R.U64 R183, R183, 0x3, RZ ;  /* 0x00000003b7b77819 */ /* 0x000fe400000012ff */
[----:B------:R-:W-:Y:S01]  /*c740*/  IADD3 R14, P5, R48, 0x6020, RZ ;  /* 0x00006020300e7810 */ /* 0x000fe20007fbe0ff */
[----:B------:R-:W-:Y:S01]  /*c750*/  IMAD.X R85, RZ, RZ, R49, P3 ;  /* 0x000000ffff557224 */ /* 0x000fe200018e0631 */
[----:B------:R-:W-:-:S02]  /*c760*/  SHF.R.U64 R3, R3, 0x3, RZ ;  /* 0x0000000303037819 */ /* 0x000fc400000012ff */
[C---:B------:R-:W-:Y:S01]  /*c770*/  IADD3 R4, P6, R48.reuse, 0x6000, RZ ;  /* 0x0000600030047810 */ /* 0x040fe20007fde0ff */
[--C-:B------:R-:W-:Y:S01]  /*c780*/  IMAD.X R111, RZ, RZ, R49.reuse, P5 ;  /* 0x000000ffff6f7224 */ /* 0x100fe200028e0631 */
[----:B------:R-:W-:Y:S02]  /*c790*/  SHF.R.U64 R225, R225, 0x3, RZ ;  /* 0x00000003e1e17819 */ /* 0x000fe400000012ff */
[----:B-1----:R-:W-:Y:S01]  /*c7a0*/  IADD3 R24, P2, R48, 0x6040, RZ ;  /* 0x0000604030187810 */ /* 0x002fe20007f5e0ff */
[--C-:B------:R-:W-:Y:S01]  /*c7b0*/  IMAD.X R89, RZ, RZ, R49.reuse, P6 ;  /* 0x000000ffff597224 */ /* 0x100fe200030e0631 */
[----:B------:R-:W-:Y:S02]  /*c7c0*/  LOP3.LUT R68, R237, R68, RZ, 0x3c, !PT ;  /* 0x00000044ed447212 */ /* 0x000fe400078e3cff */
[----:B------:R-:W-:Y:S01]  /*c7d0*/  LOP3.LUT R237, R34, 0x380, RZ, 0xc0, !PT ;  /* 0x0000038022ed7812 */ /* 0x000fe200078ec0ff */
[----:B------:R-:W-:Y:S01]  /*c7e0*/  IMAD.X R5, RZ, RZ, R49, P2 ;  /* 0x000000ffff057224 */ /* 0x000fe200010e0631 */
[----:B------:R-:W-:-:S02]  /*c7f0*/  LOP3.LUT R76, R183, R42, RZ, 0x3c, !PT ;  /* 0x0000002ab74c7212 */ /* 0x000fc400078e3cff */
[----:B------:R-:W-:Y:S02]  /*c800*/  LOP3.LUT R72, R3, R28, RZ, 0x3c, !PT ;  /* 0x0000001c03487212 */ /* 0x000fe400078e3cff */
[----:B------:R-:W-:Y:S02]  /*c810*/  LOP3.LUT R183, R14, 0x380, RZ, 0xc0, !PT ;  /* 0x000003800eb77812 */ /* 0x000fe400078ec0ff */
[----:B------:R-:W-:Y:S02]  /*c820*/  LOP3.LUT R80, R225, R70, RZ, 0x3c, !PT ;  /* 0x00000046e1507212 */ /* 0x000fe400078e3cff */
[----:B------:R-:W-:Y:S02]  /*c830*/  LOP3.LUT R3, R4, 0x380, RZ, 0xc0, !PT ;  /* 0x0000038004037812 */ /* 0x000fe400078ec0ff */
[----:B------:R-:W-:Y:S02]  /*c840*/  LOP3.LUT R225, R24, 0x380, RZ, 0xc0, !PT ;  /* 0x0000038018e17812 */ /* 0x000fe400078ec0ff */
[----:B------:R-:W-:-:S02]  /*c850*/  SHF.R.U64 R237, R237, 0x3, RZ ;  /* 0x00000003eded7819 */ /* 0x000fc400000012ff */
[----:B------:R-:W-:Y:S02]  /*c860*/  IADD3 R12, P1, R48, 0x6060, RZ ;  /* 0x00006060300c7810 */ /* 0x000fe40007f3e0ff */
[----:B------:R-:W-:Y:S02]  /*c870*/  SHF.R.U64 R183, R183, 0x3, RZ ;  /* 0x00000003b7b77819 */ /* 0x000fe400000012ff */
[----:B------:R-:W-:Y:S01]  /*c880*/  SHF.R.U64 R3, R3, 0x3, RZ ;  /* 0x0000000303037819 */ /* 0x000fe200000012ff */
[----:B------:R-:W-:Y:S01]  /*c890*/  IMAD.X R49, RZ, RZ, R49, P1 ;  /* 0x000000ffff317224 */ /* 0x000fe200008e0631 */
[----:B------:R-:W-:Y:S02]  /*c8a0*/  SHF.R.U64 R225, R225, 0x3, RZ ;  /* 0x00000003e1e17819 */ /* 0x000fe400000012ff */
[----:B------:R-:W-:Y:S02]  /*c8b0*/  LOP3.LUT R84, R237, R34, RZ, 0x3c, !PT ;  /* 0x00000022ed547212 */ /* 0x000fe400078e3cff */
[----:B------:R-:W-:-:S02]  /*c8c0*/  LOP3.LUT R237, R12, 0x380, RZ, 0xc0, !PT ;  /* 0x000003800ced7812 */ /* 0x000fc400078ec0ff */
[----:B------:R-:W-:Y:S02]  /*c8d0*/  LOP3.LUT R110, R183, R14, RZ, 0x3c, !PT ;  /* 0x0000000eb76e7212 */ /* 0x000fe400078e3cff */
[----:B------:R-:W-:Y:S02]  /*c8e0*/  LOP3.LUT R88, R3, R4, RZ, 0x3c, !PT ;  /* 0x0000000403587212 */ /* 0x000fe400078e3cff */
[----:B------:R-:W-:Y:S02]  /*c8f0*/  MOV R14, R30 ;  /* 0x0000001e000e7202 */ /* 0x000fe40000000f00 */
[----:B------:R-:W-:Y:S01]  /*c900*/  LOP3.LUT R4, R225, R24, RZ, 0x3c, !PT ;  /* 0x00000018e1047212 */ /* 0x000fe200078e3cff */
[----:B------:R-:W-:Y:S01]  /*c910*/  IMAD.MOV.U32 R24, RZ, RZ, RZ ;  /* 0x000000ffff187224 */ /* 0x000fe200078e00ff */
[----:B------:R-:W-:Y:S02]  /*c920*/  MOV R3, R6 ;  /* 0x0000000600037202 */ /* 0x000fe40000000f00 */
[----:B------:R-:W-:-:S02]  /*c930*/  F2FP.BF16.F32.PACK_AB R28, R179, R181 ;  /* 0x000000b5b31c723e */ /* 0x000fc400000010ff */
[----:B------:R-:W-:Y:S02]  /*c940*/  F2FP.BF16.F32.PACK_AB R30, R177, R180 ;  /* 0x000000b4b11e723e */ /* 0x000fe400000010ff */
[----:B------:R-:W-:Y:S02]  /*c950*/  F2FP.BF16.F32.PACK_AB R31, R39, R38 ;  /* 0x00000026271f723e */ /* 0x000fe400000010ff */
[----:B------:R-:W-:Y:S02]  /*c960*/  F2FP.BF16.F32.PACK_AB R34, R174, R176 ;  /* 0x000000b0ae22723e */ /* 0x000fe400000010ff */
[----:B------:R-:W-:Y:S01]  /*c970*/  SHF.R.U64 R237, R237, 0x3, RZ ;  /* 0x00000003eded7819 */ /* 0x000fe200000012ff */
[----:B------:R-:W-:Y:S01]  /*c980*/  STSM.16.M88.4 [R3], R28 ;  /* 0x0000001c03007844 */ /* 0x000fe20000000200 */
[----:B------:R-:W-:Y:S02]  /*c990*/  MOV R0, R4 ;  /* 0x0000000400007202 */ /* 0x000fe40000000f00 */
[----:B------:R-:W-:Y:S01]  /*c9a0*/  MOV R52, R52 ;  /* 0x0000003400347202 */ /* 0x000fe20000000f00 */
[----:B------:R1:W-:Y:S01]  /*c9b0*/  STSM.16.M88.4 [R14], R32 ;  /* 0x000000200e007844 */ /* 0x0003e20000000200 */
[----:B------:R-:W-:-:S02]  /*c9c0*/  F2FP.BF16.F32.PACK_AB R4, R172, R175 ;  /* 0x000000afac04723e */ /* 0x000fc400000010ff */
[----:B------:R-:W-:Y:S02]  /*c9d0*/  F2FP.BF16.F32.PACK_AB R5, R51, R50 ;  /* 0x000000323305723e */ /* 0x000fe400000010ff */
[----:B------:R-:W-:Y:S02]  /*c9e0*/  F2FP.BF16.F32.PACK_AB R6, R170, R173 ;  /* 0x000000adaa06723e */ /* 0x000fe400000010ff */
[----:B------:R-:W-:Y:S02]  /*c9f0*/  F2FP.BF16.F32.PACK_AB R7, R55, R54 ;  /* 0x000000363707723e */ /* 0x000fe400000010ff */
[----:B------:R-:W-:Y:S02]  /*ca00*/  LOP3.LUT R48, R237, R12, RZ, 0x3c, !PT ;  /* 0x0000000ced307212 */ /* 0x000fe400078e3cff */
[----:B------:R-:W-:Y:S01]  /*ca10*/  MOV R56, R56 ;  /* 0x0000003800387202 */ /* 0x000fe20000000f00 */
[----:B------:R2:W-:Y:S01]  /*ca20*/  STSM.16.M88.4 [R52], R4 ;  /* 0x0000000434007844 */ /* 0x0005e20000000200 */
[----:B------:R-:W-:-:S02]  /*ca30*/  F2FP.BF16.F32.PACK_AB R8, R167, R171 ;  /* 0x000000aba708723e */ /* 0x000fc400000010ff */
[----:B------:R-:W-:Y:S02]  /*ca40*/  F2FP.BF16.F32.PACK_AB R10, R165, R169 ;  /* 0x000000a9a50a723e */ /* 0x000fe400000010ff */
[----:B------:R-:W-:Y:S02]  /*ca50*/  MOV R60, R60 ;  /* 0x0000003c003c7202 */ /* 0x000fe40000000f00 */
[----:B------:R-:W-:Y:S01]  /*ca60*/  F2FP.BF16.F32.PACK_AB R12, R163, R166 ;  /* 0x000000a6a30c723e */ /* 0x000fe200000010ff */
[----:B------:R-:W-:Y:S01]  /*ca70*/  STSM.16.M88.4 [R56], R8 ;  /* 0x0000000838007844 */ /* 0x000fe20000000200 */
[----:B-1----:R-:W-:Y:S02]  /*ca80*/  F2FP.BF16.F32.PACK_AB R14, R161, R164 ;  /* 0x000000a4a10e723e */ /* 0x002fe400000010ff */
[----:B------:R-:W-:Y:S02]  /*ca90*/  MOV R64, R64 ;  /* 0x0000004000407202 */ /* 0x000fe40000000f00 */
[----:B------:R-:W-:Y:S01]  /*caa0*/  F2FP.BF16.F32.PACK_AB R28, R159, R162 ;  /* 0x000000a29f1c723e */ /* 0x000fe200000010ff */
[----:B------:R-:W-:Y:S01]  /*cab0*/  STSM.16.M88.4 [R60], R12 ;  /* 0x0000000c3c007844 */ /* 0x000fe20000000200 */
[----:B------:R-:W-:-:S02]  /*cac0*/  F2FP.BF16.F32.PACK_AB R29, R75, R74 ;  /* 0x0000004a4b1d723e */ /* 0x000fc400000010ff */
[----:B------:R-:W-:Y:S02]  /*cad0*/  F2FP.BF16.F32.PACK_AB R30, R157, R160 ;  /* 0x000000a09d1e723e */ /* 0x000fe400000010ff */
[----:B------:R-:W-:Y:S02]  /*cae0*/  F2FP.BF16.F32.PACK_AB R31, R79, R78 ;  /* 0x0000004e4f1f723e */ /* 0x000fe400000010ff */
[----:B------:R-:W-:Y:S02]  /*caf0*/  MOV R68, R68 ;  /* 0x0000004400447202 */ /* 0x000fe40000000f00 */
[----:B------:R-:W-:Y:S01]  /*cb00*/  F2FP.BF16.F32.PACK_AB R32, R155, R158 ;  /* 0x0000009e9b20723e */ /* 0x000fe200000010ff */
[----:B------:R-:W-:Y:S01]  /*cb10*/  STSM.16.M88.4 [R64], R28 ;  /* 0x0000001c40007844 */ /* 0x000fe20000000200 */
[----:B------:R-:W-:Y:S02]  /*cb20*/  F2FP.BF16.F32.PACK_AB R33, R83, R82 ;  /* 0x000000525321723e */ /* 0x000fe400000010ff */
[----:B------:R-:W-:-:S02]  /*cb30*/  F2FP.BF16.F32.PACK_AB R34, R152, R156 ;  /* 0x0000009c9822723e */ /* 0x000fc400000010ff */
[----:B------:R-:W-:Y:S02]  /*cb40*/  F2FP.BF16.F32.PACK_AB R35, R87, R86 ;  /* 0x000000565723723e */ /* 0x000fe400000010ff */
[----:B------:R-:W-:Y:S02]  /*cb50*/  MOV R72, R72 ;  /* 0x0000004800487202 */ /* 0x000fe40000000f00 */
[----:B------:R-:W-:Y:S01]  /*cb60*/  F2FP.BF16.F32.PACK_AB R38, R93, R92 ;  /* 0x0000005c5d26723e */ /* 0x000fe200000010ff */
[----:B------:R-:W-:Y:S01]  /*cb70*/  STSM.16.M88.4 [R68], R32 ;  /* 0x0000002044007844 */ /* 0x000fe20000000200 */
[----:B------:R-:W-:Y:S02]  /*cb80*/  F2FP.BF16.F32.PACK_AB R39, R95, R94 ;  /* 0x0000005e5f27723e */ /* 0x000fe400000010ff */
[----:B------:R-:W-:Y:S02]  /*cb90*/  MOV R76, R76 ;  /* 0x0000004c004c7202 */ /* 0x000fe40000000f00 */
[----:B------:R-:W-:Y:S01]  /*cba0*/  F2FP.BF16.F32.PACK_AB R42, R101, R100 ;  /* 0x00000064652a723e */ /* 0x000fe200000010ff */
[----:B------:R-:W-:Y:S01]  /*cbb0*/  STSM.16.M88.4 [R72], R36 ;  /* 0x0000002448007844 */ /* 0x000fe20000000200 */
[----:B------:R-:W-:-:S02]  /*cbc0*/  MOV R80, R80 ;  /* 0x0000005000507202 */ /* 0x000fc40000000f00 */
[----:B------:R-:W-:Y:S01]  /*cbd0*/  F2FP.BF16.F32.PACK_AB R106, R109, R108 ;  /* 0x0000006c6d6a723e */ /* 0x000fe200000010ff */
[----:B------:R-:W-:Y:S01]  /*cbe0*/  STSM.16.M88.4 [R76], R40 ;  /* 0x000000284c007844 */ /* 0x000fe20000000200 */
[----:B------:R-:W-:Y:S02]  /*cbf0*/  F2FP.BF16.F32.PACK_AB R107, R62, R107 ;  /* 0x0000006b3e6b723e */ /* 0x000fe400000010ff */
[----:B------:R-:W-:Y:S02]  /*cc00*/  F2FP.BF16.F32.PACK_AB R113, R66, R114 ;  /* 0x000000724271723e */ /* 0x000fe400000010ff */
[----:B------:R-:W-:Y:S01]  /*cc10*/  F2FP.BF16.F32.PACK_AB R120, R121, R120 ;  /* 0x000000787978723e */ /* 0x000fe200000010ff */
[----:B------:R-:W-:Y:S01]  /*cc20*/  STSM.16.M88.4 [R80], R104 ;  /* 0x0000006850007844 */ /* 0x000fe20000000200 */
[----:B------:R-:W-:Y:S02]  /*cc30*/  MOV R84, R84 ;  /* 0x0000005400547202 */ /* 0x000fe40000000f00 */
[----:B------:R-:W-:-:S02]  /*cc40*/  F2FP.BF16.F32.PACK_AB R114, R117, R116 ;  /* 0x000000747572723e */ /* 0x000fc400000010ff */
[----:B------:R-:W-:Y:S02]  /*cc50*/  F2FP.BF16.F32.PACK_AB R115, R119, R115 ;  /* 0x000000737773723e */ /* 0x000fe400000010ff */
[----:B------:R-:W-:Y:S02]  /*cc60*/  F2FP.BF16.F32.PACK_AB R121, R123, R122 ;  /* 0x0000007a7b79723e */ /* 0x000fe400000010ff */
[----:B------:R-:W-:Y:S01]  /*cc70*/  F2FP.BF16.F32.PACK_AB R128, R129, R128 ;  /* 0x000000808180723e */ /* 0x000fe200000010ff */
[----:B------:R-:W-:Y:S01]  /*cc80*/  STSM.16.M88.4 [R84], R112 ;  /* 0x0000007054007844 */ /* 0x000fe20000000200 */
[----:B------:R-:W-:Y:S02]  /*cc90*/  MOV R88, R88 ;  /* 0x0000005800587202 */ /* 0x000fe40000000f00 */
[----:B------:R-:W-:Y:S02]  /*cca0*/  F2FP.BF16.F32.PACK_AB R122, R125, R124 ;  /* 0x0000007c7d7a723e */ /* 0x000fe400000010ff */
[----:B------:R-:W-:-:S02]  /*ccb0*/  F2FP.BF16.F32.PACK_AB R123, R127, R126 ;  /* 0x0000007e7f7b723e */ /* 0x000fc400000010ff */
[----:B------:R-:W-:Y:S02]  /*ccc0*/  F2FP.BF16.F32.PACK_AB R129, R131, R130 ;  /* 0x000000828381723e */ /* 0x000fe400000010ff */
[----:B------:R-:W-:Y:S01]  /*ccd0*/  F2FP.BF16.F32.PACK_AB R136, R137, R136 ;  /* 0x000000888988723e */ /* 0x000fe200000010ff */
[----:B------:R-:W-:Y:S01]  /*cce0*/  STSM.16.M88.4 [R88], R120 ;  /* 0x0000007858007844 */ /* 0x000fe20000000200 */
[----:B------:R-:W-:Y:S02]  /*ccf0*/  ISETP.NE.U32.AND P0, PT, RZ, UR4, PT ;  /* 0x00000004ff007c0c */ /* 0x000fe4000bf05070 */
[----:B--2---:R-:W-:Y:S02]  /*cd00*/  IADD3 R6, P1, R200, UR4, RZ ;  /* 0x00000004c8067c10 */ /* 0x004fe4000ff3e0ff */
[----:B------:R-:W-:Y:S02]  /*cd10*/  MOV R110, R110 ;  /* 0x0000006e006e7202 */ /* 0x000fe40000000f00 */
[----:B------:R-:W-:-:S02]  /*cd20*/  F2FP.BF16.F32.PACK_AB R130, R133, R132 ;  /* 0x000000848582723e */ /* 0x000fc400000010ff */
[----:B------:R-:W-:Y:S02]  /*cd30*/  F2FP.BF16.F32.PACK_AB R131, R135, R134 ;  /* 0x000000868783723e */ /* 0x000fe400000010ff */
[----:B------:R-:W-:Y:S02]  /*cd40*/  F2FP.BF16.F32.PACK_AB R137, R139, R138 ;  /* 0x0000008a8b89723e */ /* 0x000fe400000010ff */
[----:B------:R-:W-:Y:S01]  /*cd50*/  F2FP.BF16.F32.PACK_AB R144, R145, R144 ;  /* 0x000000909190723e */ /* 0x000fe200000010ff */
[----:B------:R-:W-:Y:S01]  /*cd60*/  STSM.16.M88.4 [R110], R128 ;  /* 0x000000806e007844 */ /* 0x000fe20000000200 */
[----:B------:R-:W-:Y:S02]  /*cd70*/  F2FP.BF16.F32.PACK_AB R138, R141, R140 ;  /* 0x0000008c8d8a723e */ /* 0x000fe400000010ff */
[----:B------:R-:W-:Y:S02]  /*cd80*/  F2FP.BF16.F32.PACK_AB R139, R143, R142 ;  /* 0x0000008e8f8b723e */ /* 0x000fe400000010ff */
[----:B------:R-:W-:-:S02]  /*cd90*/  F2FP.BF16.F32.PACK_AB R145, R147, R146 ;  /* 0x000000929391723e */ /* 0x000fc400000010ff */
[----:B------:R-:W-:Y:S01]  /*cda0*/  MOV R48, R48 ;  /* 0x0000003000307202 */ /* 0x000fe20000000f00 */
[----:B------:R1:W-:Y:S01]  /*cdb0*/  STSM.16.M88.4 [R0], R136 ;  /* 0x0000008800007844 */ /* 0x0003e20000000200 */
[----:B------:R-:W-:Y:S02]  /*cdc0*/  F2FP.BF16.F32.PACK_AB R146, R149, R148 ;  /* 0x000000949592723e */ /* 0x000fe400000010ff */
[----:B------:R-:W-:Y:S02]  /*cdd0*/  F2FP.BF16.F32.PACK_AB R147, R151, R150 ;  /* 0x000000969793723e */ /* 0x000fe400000010ff */
[----:B------:R-:W-:Y:S02]  /*cde0*/  ISETP.NE.AND.EX P0, PT, RZ, UR5, PT, P0 ;  /* 0x00000005ff007c0c */ /* 0x000fe4000bf05300 */
[----:B------:R-:W-:Y:S01]  /*cdf0*/  IADD3.X R7, R201, UR5, RZ, P1, !PT ;  /* 0x00000005c9077c10 */ /* 0x000fe20008ffe4ff */
[----:B------:R-:W-:Y:S01]  /*ce00*/  ULDC.64 UR4, c[0x0][0xc08] ;  /* 0x0003020000047ab9 */ /* 0x000fe20000000a00 */
[----:B------:R2:W-:Y:S01]  /*ce10*/  STSM.16.M88.4 [R48], R144 ;  /* 0x0000009030007844 */ /* 0x0005e20000000200 */
[----:B------:R-:W-:Y:S01]  /*ce20*/  BAR.SYNC.DEFER_BLOCKING 0x1, 0x100 ;  /* 0x0044000000007b1d */ /* 0x000fe20000010000 */
[----:B------:R-:W-:-:S04]  /*ce30*/  ISETP.NE.U32.AND P6, PT, RZ, UR4, PT ;  /* 0x00000004ff007c0c */ /* 0x000fc8000bfc5070 */
[----:B------:R-:W-:-:S13]  /*ce40*/  ISETP.NE.AND.EX P6, PT, RZ, UR5, PT, P6 ;  /* 0x00000005ff007c0c */ /* 0x000fda000bfc5360 */
[----:B------:R-:W-:Y:S01]  /*ce50*/  @P6 IADD3 R200, P4, R200, UR4, RZ ;  /* 0x00000004c8c86c10 */ /* 0x000fe2000ff9e0ff */
[----:B------:R-:W-:Y:S02]  /*ce60*/  ULDC UR4, c[0x0][0xa88] ;  /* 0x0002a20000047ab9 */ /* 0x000fe40000000800 */
[----:B-1----:R-:W-:Y:S01]  /*ce70*/  IMAD.U32 R0, RZ, RZ, UR4 ;  /* 0x00000004ff007e24 */ /* 0x002fe2000f8e00ff */
[----:B------:R-:W-:Y:S01]  /*ce80*/  @P6 IADD3.X R201, R201, UR5, RZ, P4, !PT ;  /* 0x00000005c9c96c10 */ /* 0x000fe2000a7fe4ff */
[----:B------:R1:W5:Y:S01]  /*ce90*/  @P0 LDG.E R24, desc[UR40][R6.64] ;  /* 0x0000002806180981 */ /* 0x000362000c1e1900 */
[----:B------:R-:W-:-:S03]  /*cea0*/  IMAD R5, R211, 0x40, R189 ;  /* 0x00000040d3057824 */ /* 0x000fc600078e02bd */
[----:B------:R1:W5:Y:S01]  /*ceb0*/  @P6 LDG.E R0, desc[UR40][R200.64] ;  /* 0x00000028c8006981 */ /* 0x000362000c1e1900 */
[----:B------:R-:W-:-:S03]  /*cec0*/  IMAD.WIDE R4, R5, 0x2, R44 ;  /* 0x0000000205047825 */ /* 0x000fc600078e022c */
[C---:B------:R-:W-:Y:S02]  /*ced0*/  IADD3 R9, P1, R4.reuse, 0x1000, RZ ;  /* 0x0000100004097810 */ /* 0x040fe40007f3e0ff */
[C---:B------:R-:W-:Y:S02]  /*cee0*/  IADD3 R13, P2, R4.reuse, 0x2000, RZ ;  /* 0x00002000040d7810 */ /* 0x040fe40007f5e0ff */
[C---:B------:R-:W-:Y:S02]  /*cef0*/  IADD3 R29, P3, R4.reuse, 0x3000, RZ ;  /* 0x00003000041d7810 */ /* 0x040fe40007f7e0ff */
[----:B------:R-:W-:Y:S02]  /*cf00*/  IADD3 R33, P4, R4, 0x4000, RZ ;  /* 0x0000400004217810 */ /* 0x000fe40007f9e0ff */
        /* <DEDUP_REMOVED lines=8> */
[----:B------:R-:W-:Y:S02]  /*cf90*/  IADD3 R37, P5, R4, 0x5000, RZ ;  /* 0x0000500004257810 */ /* 0x000fe40007fbe0ff */
        /* <DEDUP_REMOVED lines=8> */
[----:B------:R-:W-:-:S02]  /*d020*/  P2R R10, PR, RZ, 0x20 ;  /* 0x00000020ff0a7803 */ /* 0x000fc40000000000 */
[C---:B------:R-:W-:Y:S02]  /*d030*/  IADD3 R41, P1, R4.reuse, 0x6000, RZ ;  /* 0x0000600004297810 */ /* 0x040fe40007f3e0ff */
[C---:B------:R-:W-:Y:S02]  /*d040*/  IADD3 R45, P2, R4.reuse, 0x7000, RZ ;  /* 0x00007000042d7810 */ /* 0x040fe40007f5e0ff */
[C---:B------:R-:W-:Y:S02]  /*d050*/  IADD3 R49, P3, R4.reuse, 0x8000, RZ ;  /* 0x0000800004317810 */ /* 0x040fe40007f7e0ff */
[C---:B------:R-:W-:Y:S02]  /*d060*/  IADD3 R53, P4, R4.reuse, 0x9000, RZ ;  /* 0x0000900004357810 */ /* 0x040fe40007f9e0ff */
[----:B------:R-:W-:Y:S02]  /*d070*/  IADD3 R57, P5, R4, 0xa000, RZ ;  /* 0x0000a00004397810 */ /* 0x000fe40007fbe0ff */
[----:B------:R-:W-:-:S02]  /*d080*/  LOP3.LUT R36, R37, 0x380, RZ, 0xc0, !PT ;  /* 0x0000038025247812 */ /* 0x000fc400078ec0ff */
[----:B------:R-:W-:Y:S02]  /*d090*/  LOP3.LUT R40, R41, 0x380, RZ, 0xc0, !PT ;  /* 0x0000038029287812 */ /* 0x000fe400078ec0ff */
[----:B------:R-:W-:Y:S02]  /*d0a0*/  LOP3.LUT R44, R45, 0x380, RZ, 0xc0, !PT ;  /* 0x000003802d2c7812 */ /* 0x000fe400078ec0ff */
[----:B--2---:R-:W-:Y:S02]  /*d0b0*/  LOP3.LUT R48, R49, 0x380, RZ, 0xc0, !PT ;  /* 0x0000038031307812 */ /* 0x004fe400078ec0ff */
[----:B------:R-:W-:Y:S02]  /*d0c0*/  LOP3.LUT R52, R53, 0x380, RZ, 0xc0, !PT ;  /* 0x0000038035347812 */ /* 0x000fe400078ec0ff */
[----:B------:R-:W-:Y:S02]  /*d0d0*/  LOP3.LUT R56, R57, 0x380, RZ, 0xc0, !PT ;  /* 0x0000038039387812 */ /* 0x000fe400078ec0ff */
[----:B------:R-:W-:-:S02]  /*d0e0*/  SHF.R.U64 R36, R36, 0x3, RZ ;  /* 0x0000000324247819 */ /* 0x000fc400000012ff */
[----:B------:R-:W-:Y:S02]  /*d0f0*/  SHF.R.U64 R40, R40, 0x3, RZ ;  /* 0x0000000328287819 */ /* 0x000fe400000012ff */
[----:B------:R-:W-:Y:S02]  /*d100*/  SHF.R.U64 R44, R44, 0x3, RZ ;  /* 0x000000032c2c7819 */ /* 0x000fe400000012ff */
[----:B------:R-:W-:Y:S02]  /*d110*/  SHF.R.U64 R48, R48, 0x3, RZ ;  /* 0x0000000330307819 */ /* 0x000fe400000012ff */
[----:B------:R-:W-:Y:S02]  /*d120*/  SHF.R.U64 R52, R52, 0x3, RZ ;  /* 0x0000000334347819 */ /* 0x000fe400000012ff */
[----:B------:R-:W-:Y:S02]  /*d130*/  SHF.R.U64 R56, R56, 0x3, RZ ;  /* 0x0000000338387819 */ /* 0x000fe400000012ff */
[----:B------:R-:W-:-:S02]  /*d140*/  LOP3.LUT R36, R36, R37, RZ, 0x3c, !PT ;  /* 0x0000002524247212 */ /* 0x000fc400078e3cff */
[----:B------:R-:W-:Y:S02]  /*d150*/  LOP3.LUT R40, R40, R41, RZ, 0x3c, !PT ;  /* 0x0000002928287212 */ /* 0x000fe400078e3cff */
[----:B------:R-:W-:Y:S02]  /*d160*/  LOP3.LUT R44, R44, R45, RZ, 0x3c, !PT ;  /* 0x0000002d2c2c7212 */ /* 0x000fe400078e3cff */
[----:B------:R-:W-:Y:S02]  /*d170*/  LOP3.LUT R48, R48, R49, RZ, 0x3c, !PT ;  /* 0x0000003130307212 */ /* 0x000fe400078e3cff */
[----:B------:R-:W-:Y:S02]  /*d180*/  LOP3.LUT R52, R52, R53, RZ, 0x3c, !PT ;  /* 0x0000003534347212 */ /* 0x000fe400078e3cff */
[----:B------:R-:W-:Y:S01]  /*d190*/  LOP3.LUT R56, R56, R57, RZ, 0x3c, !PT ;  /* 0x0000003938387212 */ /* 0x000fe200078e3cff */
[----:B-1----:R-:W-:Y:S06]  /*d1a0*/  @P6 BRA `(.L_x_754) ;  /* 0x0000000000106947 */ /* 0x002fec0003800000 */
[----:B------:R-:W-:Y:S05]  /*d1b0*/  @!P0 BRA `(.L_x_754) ;  /* 0x00000000000c8947 */ /* 0x000fea0003800000 */
[----:B------:R-:W2:Y:S04]  /*d1c0*/  LDG.E R3, desc[UR40][R6.64] ;  /* 0x0000002806037981 */ /* 0x000ea8000c1e1900 */
[----:B-----5:R-:W2:Y:S02]  /*d1d0*/  LDG.E R0, desc[UR40][R6.64+0x4] ;  /* 0x0000042806007981 */ /* 0x020ea4000c1e1900 */
[----:B--2---:R-:W-:-:S07]  /*d1e0*/  IMAD.IADD R0, R0, 0x1, -R3 ;  /* 0x0000000100007824 */ /* 0x004fce00078e0a03 */
.L_x_754:
[----:B------:R-:W1:Y:S01]  /*d1f0*/  SHFL.IDX PT, R3, R213, RZ, 0x1f ;  /* 0x00001fffd5037589 */ /* 0x000e6200000e0000 */
[----:B------:R-:W-:Y:S01]  /*d200*/  ISETP.NE.AND P6, PT, R10, RZ, PT ;  /* 0x000000ff0a00720c */ /* 0x000fe20003fc5270 */
[--C-:B------:R-:W-:Y:S01]  /*d210*/  IMAD.X R57, RZ, RZ, R5.reuse, P5 ;  /* 0x000000ffff397224 */ /* 0x100fe200028e0605 */
[C---:B------:R-:W-:Y:S01]  /*d220*/  LOP3.LUT R7, R4.reuse, 0x380, RZ, 0xc0, !PT ;  /* 0x0000038004077812 */ /* 0x040fe200078ec0ff */
[--C-:B------:R-:W-:Y:S01]  /*d230*/  IMAD.X R41, RZ, RZ, R5.reuse, P1 ;  /* 0x000000ffff297224 */ /* 0x100fe200008e0605 */
[C---:B------:R-:W-:Y:S01]  /*d240*/  IADD3 R65, P1, R4.reuse, 0xc000, RZ ;  /* 0x0000c00004417810 */ /* 0x040fe20007f3e0ff */
[--C-:B------:R-:W-:Y:S01]  /*d250*/  IMAD.X R37, RZ, RZ, R5.reuse, P6 ;  /* 0x000000ffff257224 */ /* 0x100fe200030e0605 */
[C---:B------:R-:W-:Y:S01]  /*d260*/  IADD3 R61, P6, R4.reuse, 0xb000, RZ ;  /* 0x0000b000043d7810 */ /* 0x040fe20007fde0ff */
[--C-:B------:R-:W-:Y:S01]  /*d270*/  IMAD.X R45, RZ, RZ, R5.reuse, P2 ;  /* 0x000000ffff2d7224 */ /* 0x100fe200010e0605 */
[C---:B------:R-:W-:Y:S01]  /*d280*/  IADD3 R69, P2, R4.reuse, 0xd000, RZ ;  /* 0x0000d00004457810 */ /* 0x040fe20007f5e0ff */
[--C-:B------:R-:W-:Y:S01]  /*d290*/  IMAD.X R49, RZ, RZ, R5.reuse, P3 ;  /* 0x000000ffff317224 */ /* 0x100fe200018e0605 */
[C---:B------:R-:W-:Y:S01]  /*d2a0*/  IADD3 R73, P3, R4.reuse, 0xe000, RZ ;  /* 0x0000e00004497810 */ /* 0x040fe20007f7e0ff */
[----:B------:R-:W-:Y:S01]  /*d2b0*/  IMAD.X R53, RZ, RZ, R5, P4 ;  /* 0x000000ffff357224 */ /* 0x000fe200020e0605 */
[----:B------:R-:W-:-:S02]  /*d2c0*/  IADD3 R10, P4, R4, 0xf000, RZ ;  /* 0x0000f000040a7810 */ /* 0x000fc40007f9e0ff */
[----:B------:R-:W-:Y:S02]  /*d2d0*/  LOP3.LUT R60, R61, 0x380, RZ, 0xc0, !PT ;  /* 0x000003803d3c7812 */ /* 0x000fe400078ec0ff */
[----:B------:R-:W-:Y:S01]  /*d2e0*/  LOP3.LUT R64, R65, 0x380, RZ, 0xc0, !PT ;  /* 0x0000038041407812 */ /* 0x000fe200078ec0ff */
[----:B------:R-:W-:Y:S01]  /*d2f0*/  IMAD.X R77, RZ, RZ, R5, P4 ;  /* 0x000000ffff4d7224 */ /* 0x000fe200020e0605 */
[----:B------:R-:W-:Y:S02]  /*d300*/  LOP3.LUT R68, R69, 0x380, RZ, 0xc0, !PT ;  /* 0x0000038045447812 */ /* 0x000fe400078ec0ff */
[----:B------:R-:W-:Y:S02]  /*d310*/  LOP3.LUT R72, R73, 0x380, RZ, 0xc0, !PT ;  /* 0x0000038049487812 */ /* 0x000fe400078ec0ff */
[----:B------:R-:W-:Y:S02]  /*d320*/  SHF.R.U64 R60, R60, 0x3, RZ ;  /* 0x000000033c3c7819 */ /* 0x000fe400000012ff */
[----:B-1----:R-:W-:-:S02]  /*d330*/  ISETP.NE.AND P5, PT, R3, RZ, PT ;  /* 0x000000ff0300720c */ /* 0x002fc40003fa5270 */
[----:B------:R-:W-:Y:S02]  /*d340*/  LOP3.LUT R3, R10, 0x380, RZ, 0xc0, !PT ;  /* 0x000003800a037812 */ /* 0x000fe400078ec0ff */
[----:B------:R-:W-:Y:S02]  /*d350*/  SHF.R.U64 R64, R64, 0x3, RZ ;  /* 0x0000000340407819 */ /* 0x000fe400000012ff */
[----:B------:R-:W-:Y:S02]  /*d360*/  SHF.R.U64 R68, R68, 0x3, RZ ;  /* 0x0000000344447819 */ /* 0x000fe400000012ff */
[----:B------:R-:W-:Y:S02]  /*d370*/  SHF.R.U64 R72, R72, 0x3, RZ ;  /* 0x0000000348487819 */ /* 0x000fe400000012ff */
[----:B------:R-:W-:Y:S02]  /*d380*/  SHF.R.U64 R7, R7, 0x3, RZ ;  /* 0x0000000307077819 */ /* 0x000fe400000012ff */
[----:B------:R-:W-:-:S02]  /*d390*/  SHF.R.U64 R3, R3, 0x3, RZ ;  /* 0x0000000303037819 */ /* 0x000fc400000012ff */
        /* <DEDUP_REMOVED lines=9> */
[----:B------:R-:W-:Y:S01]  /*d430*/  IMAD.MOV.U32 R7, RZ, RZ, R5 ;  /* 0x000000ffff077224 */ /* 0x000fe200078e0005 */
[----:B------:R-:W-:-:S02]  /*d440*/  LOP3.LUT R76, R3, R10, RZ, 0x3c, !PT ;  /* 0x0000000a034c7212 */ /* 0x000fc400078e3cff */
[----:B------:R-:W-:Y:S02]  /*d450*/  SHF.R.S32.HI R80, RZ, 0x1f, R199 ;  /* 0x0000001fff507819 */ /* 0x000fe400000114c7 */
[----:B------:R-:W-:Y:S02]  /*d460*/  SEL R83, R202, RZ, !P0 ;  /* 0x000000ffca537207 */ /* 0x000fe40004000000 */
[----:B------:R-:W-:Y:S02]  /*d470*/  SEL R212, R212, RZ, !P0 ;  /* 0x000000ffd4d47207 */ /* 0x000fe40004000000 */
[----:B-----5:R-:W-:Y:S01]  /*d480*/  SHF.R.S32.HI R81, RZ, 0x1f, R24 ;  /* 0x0000001fff517819 */ /* 0x020fe20000011418 */
[----:B------:R-:W-:Y:S06]  /*d490*/  @P5 BRA `(.L_x_755) ;  /* 0x0000000000b85947 */ /* 0x000fec0003800000 */
[----:B------:R-:W1:Y:S01]  /*d4a0*/  LDC R31, c[0x0][0xbe8] ;  /* 0x0002fa00ff1f7b82 */ /* 0x000e620000000800 */
[----:B------:R-:W-:Y:S01]  /*d4b0*/  ULDC.64 UR4, c[0x0][0xb90] ;  /* 0x0002e40000047ab9 */ /* 0x000fe20000000a00 */
[----:B------:R-:W-:Y:S02]  /*d4c0*/  IMAD R30, R209, 0x40, R222 ;  /* 0x00000040d11e7824 */ /* 0x000fe400078e02de */
[----:B------:R-:W-:Y:S02]  /*d4d0*/  IMAD R10, R80, UR4, RZ ;  /* 0x00000004500a7c24 */ /* 0x000fe4000f8e02ff */
[----:B------:R-:W-:Y:S02]  /*d4e0*/  IMAD.MOV.U32 R4, RZ, RZ, R24 ;  /* 0x000000ffff047224 */ /* 0x000fe400078e0018 */
[----:B------:R-:W-:Y:S02]  /*d4f0*/  IMAD R11, R199, UR5, R10 ;  /* 0x00000005c70b7c24 */ /* 0x000fe4000f8e020a */
[----:B------:R-:W-:-:S02]  /*d500*/  IMAD.MOV.U32 R5, RZ, RZ, R81 ;  /* 0x000000ffff057224 */ /* 0x000fc400078e0051 */
[----:B------:R-:W-:Y:S02]  /*d510*/  IMAD.MOV R34, RZ, RZ, -R194 ;  /* 0x000000ffff227224 */ /* 0x000fe400078e0ac2 */
[----:B------:R-:W-:Y:S01]  /*d520*/  IMAD.WIDE.U32 R4, R199, UR4, R4 ;  /* 0x00000004c7047c25 */ /* 0x000fe2000f8e0004 */
[----:B------:R-:W-:-:S03]  /*d530*/  ULDC.64 UR4, c[0x0][0xb98] ;  /* 0x0002e60000047ab9 */ /* 0x000fc60000000a00 */
[----:B------:R-:W-:Y:S02]  /*d540*/  IMAD.IADD R5, R5, 0x1, R11 ;  /* 0x0000000105057824 */ /* 0x000fe400078e020b */
[----:B------:R-:W-:Y:S02]  /*d550*/  IMAD R35, R209, 0x40, R191 ;  /* 0x00000040d1237824 */ /* 0x000fe400078e02bf */
[----:B------:R-:W-:Y:S01]  /*d560*/  IMAD.WIDE.U32 R4, R83, UR4, R4 ;  /* 0x0000000453047c25 */ /* 0x000fe2000f8e0004 */
[----:B-1----:R-:W-:-:S13]  /*d570*/  ISETP.NE.AND P0, PT, R31, 0x1, PT ;  /* 0x000000011f00780c */ /* 0x002fda0003f05270 */
[----:B------:R-:W1:Y:S08]  /*d580*/  @P0 LDC R3, c[0x0][0xbec] ;  /* 0x0002fb00ff030b82 */ /* 0x000e700000000800 */
[----:B------:R-:W2:Y:S01]  /*d590*/  @P0 LDC R15, c[0x0][0xbf0] ;  /* 0x0002fc00ff0f0b82 */ /* 0x000ea20000000800 */
[----:B-1----:R-:W-:-:S04]  /*d5a0*/  @P0 IMAD.HI.U32 R10, R30, R3, RZ ;  /* 0x000000031e0a0227 */ /* 0x002fc800078e00ff */
[----:B------:R-:W-:Y:S01]  /*d5b0*/  IMAD.MOV.U32 R3, RZ, RZ, R30 ;  /* 0x000000ffff037224 */ /* 0x000fe200078e001e */
[----:B--2---:R-:W-:Y:S01]  /*d5c0*/  @P0 SHF.R.U32.HI R3, RZ, R15, R10 ;  /* 0x0000000fff030219 */ /* 0x004fe2000001160a */
[----:B------:R-:W-:-:S03]  /*d5d0*/  IMAD R10, R212, UR4, RZ ;  /* 0x00000004d40a7c24 */ /* 0x000fc6000f8e02ff */
[--C-:B------:R-:W-:Y:S01]  /*d5e0*/  SHF.R.S32.HI R15, RZ, 0x1f, R3.reuse ;  /* 0x0000001fff0f7819 */ /* 0x100fe20000011403 */
[----:B------:R-:W-:Y:S01]  /*d5f0*/  IMAD.MOV R14, RZ, RZ, -R3 ;  /* 0x000000ffff0e7224 */ /* 0x000fe200078e0a03 */
[----:B------:R-:W-:Y:S01]  /*d600*/  IADD3 R4, P0, R3, R4, RZ ;  /* 0x0000000403047210 */ /* 0x000fe20007f1e0ff */
[----:B------:R-:W-:Y:S01]  /*d610*/  IMAD R10, R83, UR5, R10 ;  /* 0x00000005530a7c24 */ /* 0x000fe2000f8e020a */
[----:B------:R-:W-:Y:S01]  /*d620*/  ULDC.64 UR4, c[0x0][0xb88] ;  /* 0x0002e20000047ab9 */ /* 0x000fe20000000a00 */
[----:B------:R-:W-:Y:S02]  /*d630*/  IMAD R11, R31, R14, R30 ;  /* 0x0000000e1f0b7224 */ /* 0x000fe400078e021e */
[----:B------:R-:W-:Y:S01]  /*d640*/  IMAD R30, R0, R31, RZ ;  /* 0x0000001f001e7224 */ /* 0x000fe200078e02ff */
[----:B------:R-:W-:Y:S02]  /*d650*/  IADD3.X R5, R15, R5, R10, P0, !PT ;  /* 0x000000050f057210 */ /* 0x000fe400007fe40a */
[----:B------:R-:W-:Y:S01]  /*d660*/  SHF.R.S32.HI R3, RZ, 0x1f, R11 ;  /* 0x0000001fff037819 */ /* 0x000fe2000001140b */
[----:B------:R-:W-:-:S04]  /*d670*/  IMAD.WIDE.U32 R4, R11, UR4, R4 ;  /* 0x000000040b047c25 */ /* 0x000fc8000f8e0004 */
[----:B------:R-:W-:-:S04]  /*d680*/  IMAD R10, R3, UR4, RZ ;  /* 0x00000004030a7c24 */ /* 0x000fc8000f8e02ff */
[----:B------:R-:W-:Y:S01]  /*d690*/  IMAD R3, R11, UR5, R10 ;  /* 0x000000050b037c24 */ /* 0x000fe2000f8e020a */
[----:B------:R-:W-:Y:S02]  /*d6a0*/  ULDC.64 UR4, c[0x0][0xb50] ;  /* 0x0002d40000047ab9 */ /* 0x000fe40000000a00 */
[----:B------:R-:W-:Y:S01]  /*d6b0*/  LEA R14, P0, R4, UR4, 0x2 ;  /* 0x00000004040e7c11 */ /* 0x000fe2000f8010ff */
[----:B------:R-:W-:-:S04]  /*d6c0*/  IMAD.IADD R3, R5, 0x1, R3 ;  /* 0x0000000105037824 */ /* 0x000fc800078e0203 */
[----:B------:R-:W-:Y:S01]  /*d6d0*/  SHFL.IDX PT, R10, R14, 0x1, 0x1c1f ;  /* 0x003c1f000e0a7f89 */ /* 0x000fe200000e0000 */
[----:B------:R-:W-:Y:S01]  /*d6e0*/  LEA.HI.X R15, R4, UR5, R3, 0x2, P0 ;  /* 0x00000005040f7c11 */ /* 0x000fe200080f1403 */
[----:B------:R-:W-:Y:S01]  /*d6f0*/  VIADD R3, R35, 0x8 ;  /* 0x0000000823037836 */ /* 0x000fe20000000000 */
[----:B------:R-:W-:Y:S01]  /*d700*/  ISETP.NE.AND P0, PT, R193, R34, PT ;  /* 0x00000022c100720c */ /* 0x000fe20003f05270 */
[----:B------:R-:W-:Y:S03]  /*d710*/  SHFL.IDX PT, R4, R14, RZ, 0x1c1f ;  /* 0x001c1fff0e047589 */ /* 0x000fe600000e0000 */
[-C--:B------:R-:W-:Y:S01]  /*d720*/  ISETP.GE.OR P1, PT, R35, R30.reuse, P0 ;  /* 0x0000001e2300720c */ /* 0x080fe20000726670 */
[----:B------:R-:W1:Y:S01]  /*d730*/  SHFL.IDX PT, R5, R15, RZ, 0x1c1f ;  /* 0x001c1fff0f057589 */ /* 0x000e6200000e0000 */
[----:B------:R-:W-:-:S03]  /*d740*/  ISETP.GE.OR P0, PT, R3, R30, P0 ;  /* 0x0000001e0300720c */ /* 0x000fc60000706670 */
[----:B------:R-:W2:Y:S08]  /*d750*/  SHFL.IDX PT, R11, R15, 0x1, 0x1c1f ;  /* 0x003c1f000f0b7f89 */ /* 0x000eb000000e0000 */
[----:B-1----:R1:W-:Y:S04]  /*d760*/  @!P1 ST.E desc[UR40][R4.64], R21 ;  /* 0x0000001504009985 */ /* 0x0023e8000c101928 */
[----:B--2---:R1:W-:Y:S02]  /*d770*/  @!P0 ST.E desc[UR40][R10.64], R20 ;  /* 0x000000140a008985 */ /* 0x0043e4000c101928 */
.L_x_755:
[----:B------:R-:W2:Y:S01]  /*d780*/  LDC R85, c[0x0][0xbe8] ;  /* 0x0002fa00ff557b82 */ /* 0x000ea20000000800 */
[----:B------:R-:W-:Y:S01]  /*d790*/  ULDC.64 UR4, c[0x0][0xaa0] ;  /* 0x0002a80000047ab9 */ /* 0x000fe20000000a00 */
[----:B-1----:R-:W5:Y:S01]  /*d7a0*/  LD.E.128 R4, desc[UR40][R6.64] ;  /* 0x0000002806047980 */ /* 0x002f62000c101d00 */
[----:B------:R-:W-:-:S03]  /*d7b0*/  IMAD R3, R81, UR4, RZ ;  /* 0x0000000451037c24 */ /* 0x000fc6000f8e02ff */
[----:B------:R-:W5:Y:S02]  /*d7c0*/  LD.E.128 R8, desc[UR40][R8.64] ;  /* 0x0000002808087980 */ /* 0x000f64000c101d00 */
[----:B------:R-:W1:Y:S02]  /*d7d0*/  LDC R88, c[0x0][0xac8] ;  /* 0x0002b200ff587b82 */ /* 0x000e640000000800 */
[----:B------:R-:W5:Y:S04]  /*d7e0*/  LD.E.128 R12, desc[UR40][R12.64] ;  /* 0x000000280c0c7980 */ /* 0x000f68000c101d00 */
[----:B------:R-:W5:Y:S04]  /*d7f0*/  LD.E.128 R28, desc[UR40][R28.64] ;  /* 0x000000281c1c7980 */ /* 0x000f68000c101d00 */
[----:B------:R-:W5:Y:S04]  /*d800*/  LD.E.128 R32, desc[UR40][R32.64] ;  /* 0x0000002820207980 */ /* 0x000f68000c101d00 */
[----:B------:R-:W5:Y:S01]  /*d810*/  LD.E.128 R36, desc[UR40][R36.64] ;  /* 0x0000002824247980 */ /* 0x000f62000c101d00 */
[----:B--2---:R-:W-:Y:S01]  /*d820*/  ISETP.NE.AND P1, PT, R85, 0x1, PT ;  /* 0x000000015500780c */ /* 0x004fe20003f25270 */
[----:B------:R-:W-:-:S02]  /*d830*/  IMAD R3, R24, UR5, R3 ;  /* 0x0000000518037c24 */ /* 0x000fc4000f8e0203 */
[----:B------:R-:W5:Y:S01]  /*d840*/  LD.E.128 R40, desc[UR40][R40.64] ;  /* 0x0000002828287980 */ /* 0x000f62000c101d00 */
[----:B------:R-:W-:Y:S01]  /*d850*/  IMAD.WIDE.U32 R20, R24, UR4, RZ ;  /* 0x0000000418147c25 */ /* 0x000fe2000f8e00ff */
[----:B------:R-:W-:Y:S02]  /*d860*/  ULDC.64 UR4, c[0x0][0xae8] ;  /* 0x0002ba0000047ab9 */ /* 0x000fe40000000a00 */
[----:B------:R-:W5:Y:S04]  /*d870*/  LD.E.128 R44, desc[UR40][R44.64] ;  /* 0x000000282c2c7980 */ /* 0x000f68000c101d00 */
[----:B------:R-:W5:Y:S02]  /*d880*/  LD.E.128 R48, desc[UR40][R48.64] ;  /* 0x0000002830307980 */ /* 0x000f64000c101d00 */
[----:B------:R-:W2:Y:S01]  /*d890*/  @P1 LDC R81, c[0x0][0xbec] ;  /* 0x0002fb00ff511b82 */ /* 0x000ea20000000800 */
[----:B------:R-:W-:Y:S01]  /*d8a0*/  IMAD.IADD R21, R21, 0x1, R3 ;  /* 0x0000000115157824 */ /* 0x000fe200078e0203 */
[----:B------:R-:W5:Y:S01]  /*d8b0*/  LD.E.128 R52, desc[UR40][R52.64] ;  /* 0x0000002834347980 */ /* 0x000f62000c101d00 */
[----:B------:R-:W-:-:S03]  /*d8c0*/  IMAD R24, R80, UR4, RZ ;  /* 0x0000000450187c24 */ /* 0x000fc6000f8e02ff */
[----:B------:R-:W5:Y:S02]  /*d8d0*/  LD.E.128 R56, desc[UR40][R56.64] ;  /* 0x0000002838387980 */ /* 0x000f64000c101d00 */
[----:B------:R-:W3:Y:S01]  /*d8e0*/  @P1 LDC R87, c[0x0][0xbf0] ;  /* 0x0002fc00ff571b82 */ /* 0x000ee20000000800 */
[C---:B------:R-:W-:Y:S01]  /*d8f0*/  IMAD R3, R199.reuse, UR5, R24 ;  /* 0x00000005c7037c24 */ /* 0x040fe2000f8e0218 */
[----:B------:R-:W5:Y:S01]  /*d900*/  LD.E.128 R60, desc[UR40][R60.64] ;  /* 0x000000283c3c7980 */ /* 0x000f62000c101d00 */
[----:B------:R-:W-:Y:S01]  /*d910*/  IMAD.WIDE.U32 R20, R199, UR4, R20 ;  /* 0x00000004c7147c25 */ /* 0x000fe2000f8e0014 */
[----:B------:R-:W-:Y:S02]  /*d920*/  ULDC.64 UR4, c[0x0][0xaf0] ;  /* 0x0002bc0000047ab9 */ /* 0x000fe40000000a00 */
[----:B------:R-:W5:Y:S01]  /*d930*/  LD.E.128 R64, desc[UR40][R64.64] ;  /* 0x0000002840407980 */ /* 0x000f62000c101d00 */
[----:B------:R-:W-:Y:S02]  /*d940*/  IMAD R24, R210, 0x20, R211 ;  /* 0x00000020d2187824 */ /* 0x000fe400078e02d3 */
[----:B------:R-:W-:Y:S01]  /*d950*/  IMAD.IADD R21, R21, 0x1, R3 ;  /* 0x0000000115157824 */ /* 0x000fe200078e0203 */
[----:B------:R-:W5:Y:S01]  /*d960*/  LD.E.128 R68, desc[UR40][R68.64] ;  /* 0x0000002844447980 */ /* 0x000f62000c101d00 */
[----:B------:R-:W-:-:S02]  /*d970*/  IMAD R3, R212, UR4, RZ ;  /* 0x00000004d4037c24 */ /* 0x000fc4000f8e02ff */
[----:B------:R-:W-:Y:S01]  /*d980*/  IMAD R82, R209, 0x40, R24 ;  /* 0x00000040d1527824 */ /* 0x000fe200078e0218 */
[----:B-1----:R-:W-:Y:S01]  /*d990*/  ISETP.GE.AND P0, PT, R207, R88, PT ;  /* 0x00000058cf00720c */ /* 0x002fe20003f06270 */
[C---:B------:R-:W-:Y:S01]  /*d9a0*/  IMAD R3, R83.reuse, UR5, R3 ;  /* 0x0000000553037c24 */ /* 0x040fe2000f8e0203 */
[----:B------:R-:W5:Y:S01]  /*d9b0*/  LD.E.128 R72, desc[UR40][R72.64] ;  /* 0x0000002848487980 */ /* 0x000f62000c101d00 */
[----:B------:R-:W-:-:S03]  /*d9c0*/  IMAD.WIDE.U32 R20, R83, UR4, R20 ;  /* 0x0000000453147c25 */ /* 0x000fc6000f8e0014 */
[----:B------:R-:W5:Y:S01]  /*d9d0*/  LD.E.128 R76, desc[UR40][R76.64] ;  /* 0x000000284c4c7980 */ /* 0x000f62000c101d00 */
[----:B--2---:R-:W-:Y:S01]  /*d9e0*/  @P1 IMAD.HI.U32 R24, R82, R81, RZ ;  /* 0x0000005152181227 */ /* 0x004fe200078e00ff */
[----:B------:R-:W-:Y:S01]  /*d9f0*/  SEL R80, RZ, 0xffffffff, P0 ;  /* 0xffffffffff507807 */ /* 0x000fe20000000000 */
[----:B------:R-:W-:Y:S01]  /*da00*/  ULDC.64 UR4, c[0x0][0xae0] ;  /* 0x0002b80000047ab9 */ /* 0x000fe20000000a00 */
[-C--:B------:R-:W-:Y:S01]  /*da10*/  ISETP.GE.AND P0, PT, R206, R88.reuse, PT ;  /* 0x00000058ce00720c */ /* 0x080fe20003f06270 */
[----:B------:R-:W-:Y:S01]  /*da20*/  IMAD.IADD R21, R21, 0x1, R3 ;  /* 0x0000000115157824 */ /* 0x000fe200078e0203 */
[----:B------:R-:W-:Y:S01]  /*da30*/  @!PT LDS RZ, [RZ] ;  /* 0x00000000fffff984 */ /* 0x000fe20000000800 */
[----:B------:R-:W-:Y:S01]  /*da40*/  @!PT LDS RZ, [RZ] ;  /* 0x00000000fffff984 */ /* 0x000fe20000000800 */
[----:B------:R-:W-:Y:S01]  /*da50*/  @!PT LDS RZ, [RZ] ;  /* 0x00000000fffff984 */ /* 0x000fe20000000800 */
[----:B------:R-:W-:Y:S01]  /*da60*/  @!PT LDS RZ, [RZ] ;  /* 0x00000000fffff984 */ /* 0x000fe20000000800 */
[----:B------:R1:W-:Y:S06]  /*da70*/  MEMBAR.ALL.CTA ;  /* 0x0000000000007992 */ /* 0x0003ec0000008000 */
[----:B-1----:R-:W1:Y:S01]  /*da80*/  FENCE.VIEW.ASYNC.S ;  /* 0x00000000000073c6 */ /* 0x002e620000000000 */
[----:B------:R-:W-:Y:S01]  /*da90*/  IMAD.MOV.U32 R3, RZ, RZ, R82 ;  /* 0x000000ffff037224 */ /* 0x000fe200078e0052 */
[----:B---3--:R-:W-:Y:S01]  /*daa0*/  @P1 SHF.R.U32.HI R3, RZ, R87, R24 ;  /* 0x00000057ff031219 */ /* 0x008fe20000011618 */
[----:B------:R-:W-:Y:S01]  /*dab0*/  IMAD.SHL.U32 R83, R80, 0x2, RZ ;  /* 0x0000000250537824 */ /* 0x000fe200078e00ff */
[-C--:B------:R-:W-:Y:S01]  /*dac0*/  ISETP.GE.AND P1, PT, R189, R88.reuse, PT ;  /* 0x00000058bd00720c */ /* 0x080fe20003f26270 */
[----:B------:R-:W-:Y:S01]  /*dad0*/  IMAD R92, R0, R85, RZ ;  /* 0x00000055005c7224 */ /* 0x000fe200078e02ff */
[----:B------:R-:W-:Y:S01]  /*dae0*/  SEL R80, RZ, 0xffffffff, P0 ;  /* 0xffffffffff507807 */ /* 0x000fe20000000000 */
[----:B------:R-:W-:Y:S01]  /*daf0*/  IMAD.MOV R81, RZ, RZ, -R3 ;  /* 0x000000ffff517224 */ /* 0x000fe200078e0a03 */
[----:B------:R-:W-:Y:S01]  /*db00*/  SEL R24, RZ, 0x1, P1 ;  /* 0x00000001ff187807 */ /* 0x000fe20000800000 */
[----:B------:R-:W-:Y:S01]  /*db10*/  IMAD.WIDE.U32 R20, R3, UR4, R20 ;  /* 0x0000000403147c25 */ /* 0x000fe2000f8e0014 */
[-C--:B------:R-:W-:Y:S01]  /*db20*/  ISETP.GE.AND P0, PT, R205, R88.reuse, PT ;  /* 0x00000058cd00720c */ /* 0x080fe20003f06270 */
[----:B------:R-:W-:Y:S01]  /*db30*/  BSSY B1, `(.L_x_756) ;  /* 0x000004a000017945 */ /* 0x000fe20003800000 */
[----:B------:R-:W-:Y:S01]  /*db40*/  LOP3.LUT R24, R83, 0x2, R24, 0xe2, !PT ;  /* 0x0000000253187812 */ /* 0x000fe200078ee218 */
[----:B------:R-:W-:Y:S01]  /*db50*/  IMAD.SHL.U32 R83, R80, 0x4, RZ ;  /* 0x0000000450537824 */ /* 0x000fe200078e00ff */
[----:B------:R-:W-:Y:S01]  /*db60*/  SEL R80, RZ, 0xffffffff, P0 ;  /* 0xffffffffff507807 */ /* 0x000fe20000000000 */
[----:B------:R-:W-:Y:S01]  /*db70*/  IMAD R81, R85, R81, R82 ;  /* 0x0000005155517224 */ /* 0x000fe200078e0252 */
[-C--:B------:R-:W-:Y:S01]  /*db80*/  ISETP.GE.AND P0, PT, R204, R88.reuse, PT ;  /* 0x00000058cc00720c */ /* 0x080fe20003f06270 */
[----:B------:R-:W-:Y:S01]  /*db90*/  IMAD R91, R209, 0x40, R211 ;  /* 0x00000040d15b7824 */ /* 0x000fe200078e02d3 */
[----:B------:R-:W-:Y:S01]  /*dba0*/  SHF.R.S32.HI R82, RZ, 0x1f, R3 ;  /* 0x0000001fff527819 */ /* 0x000fe20000011403 */
[----:B------:R-:W-:Y:S01]  /*dbb0*/  VIADD R0, R2, 0x28c20 ;  /* 0x00028c2002007836 */ /* 0x000fe20000000000 */
[----:B------:R-:W-:Y:S01]  /*dbc0*/  LOP3.LUT R24, R83, 0x4, R24, 0xe2, !PT ;  /* 0x0000000453187812 */ /* 0x000fe200078ee218 */
[----:B------:R-:W-:Y:S01]  /*dbd0*/  IMAD.SHL.U32 R83, R80, 0x8, RZ ;  /* 0x0000000850537824 */ /* 0x000fe200078e00ff */
[----:B------:R-:W-:Y:S01]  /*dbe0*/  SEL R80, RZ, 0xffffffff, P0 ;  /* 0xffffffffff507807 */ /* 0x000fe20000000000 */
[----:B------:R-:W-:Y:S01]  /*dbf0*/  IMAD R82, R82, UR4, RZ ;  /* 0x0000000452527c24 */ /* 0x000fe2000f8e02ff */
[----:B------:R-:W-:-:S02]  /*dc00*/  ISETP.GE.AND P0, PT, R203, R88, PT ;  /* 0x00000058cb00720c */ /* 0x000fc40003f06270 */
[----:B------:R-:W-:Y:S01]  /*dc10*/  LOP3.LUT R24, R83, 0x8, R24, 0xe2, !PT ;  /* 0x0000000853187812 */ /* 0x000fe200078ee218 */
[----:B------:R-:W-:Y:S01]  /*dc20*/  IMAD.SHL.U32 R87, R80, 0x10, RZ ;  /* 0x0000001050577824 */ /* 0x000fe200078e00ff */
[----:B------:R-:W-:Y:S01]  /*dc30*/  SHF.R.S32.HI R80, RZ, 0x1f, R81 ;  /* 0x0000001fff507819 */ /* 0x000fe20000011451 */
[----:B------:R-:W-:Y:S01]  /*dc40*/  IMAD R83, R3, UR5, R82 ;  /* 0x0000000503537c24 */ /* 0x000fe2000f8e0252 */
[----:B------:R-:W-:Y:S01]  /*dc50*/  ULDC.64 UR4, c[0x0][0xad8] ;  /* 0x0002b60000047ab9 */ /* 0x000fe20000000a00 */
[----:B------:R-:W-:Y:S02]  /*dc60*/  SEL R3, RZ, 0xffffffff, P0 ;  /* 0xffffffffff037807 */ /* 0x000fe40000000000 */
[----:B------:R-:W-:Y:S01]  /*dc70*/  IMAD.IADD R21, R21, 0x1, R83 ;  /* 0x0000000115157824 */ /* 0x000fe200078e0253 */
[----:B------:R-:W-:Y:S01]  /*dc80*/  ISETP.GE.AND P1, PT, R91, R92, PT ;  /* 0x0000005c5b00720c */ /* 0x000fe20003f26270 */
[----:B------:R-:W-:Y:S01]  /*dc90*/  IMAD R80, R80, UR4, RZ ;  /* 0x0000000450507c24 */ /* 0x000fe2000f8e02ff */
[----:B------:R-:W-:Y:S01]  /*dca0*/  LOP3.LUT R24, R87, 0x10, R24, 0xe2, !PT ;  /* 0x0000001057187812 */ /* 0x000fe200078ee218 */
[----:B------:R-:W-:Y:S01]  /*dcb0*/  IMAD.WIDE.U32 R20, R81, UR4, R20 ;  /* 0x0000000451147c25 */ /* 0x000fe2000f8e0014 */
[----:B------:R-:W-:-:S02]  /*dcc0*/  ISETP.GE.AND P0, PT, R215, R88, PT ;  /* 0x00000058d700720c */ /* 0x000fc40003f06270 */
[----:B------:R-:W-:Y:S01]  /*dcd0*/  PRMT R0, RZ, 0x654, R0 ;  /* 0x00000654ff007816 */ /* 0x000fe20000000000 */
[----:B------:R-:W-:Y:S01]  /*dce0*/  IMAD R83, R81, UR5, R80 ;  /* 0x0000000551537c24 */ /* 0x000fe2000f8e0250 */
[----:B------:R-:W-:Y:S01]  /*dcf0*/  ULDC.64 UR4, c[0x0][0xa80] ;  /* 0x0002a00000047ab9 */ /* 0x000fe20000000a00 */
[----:B------:R-:W-:Y:S01]  /*dd00*/  IMAD.SHL.U32 R3, R3, 0x20, RZ ;  /* 0x0000002003037824 */ /* 0x000fe200078e00ff */
[----:B------:R-:W-:Y:S01]  /*dd10*/  LEA R89, P2, R20, UR4, 0x1 ;  /* 0x0000000414597c11 */ /* 0x000fe2000f8408ff */
[----:B------:R-:W-:Y:S01]  /*dd20*/  IMAD.IADD R21, R21, 0x1, R83 ;  /* 0x0000000115157824 */ /* 0x000fe200078e0253 */
[----:B-1----:R1:W-:Y:S02]  /*dd30*/  SYNCS.ARRIVE.TRANS64.RED.A1T0 RZ, [R0+URZ], RZ ;  /* 0x000000ff00ff79a7 */ /* 0x0023e4000810043f */
[----:B------:R-:W-:Y:S01]  /*dd40*/  LOP3.LUT R24, R3, 0x20, R24, 0xe2, !PT ;  /* 0x0000002003187812 */ /* 0x000fe200078ee218 */
[----:B------:R1:W2:Y:S01]  /*dd50*/  SHFL.IDX PT, R80, R89, RZ, 0x181f ;  /* 0x00181fff59507589 */ /* 0x0002a200000e0000 */
[----:B------:R-:W-:-:S02]  /*dd60*/  SEL R3, RZ, 0x40, P0 ;  /* 0x00000040ff037807 */ /* 0x000fc40000000000 */
[----:B------:R-:W-:Y:S02]  /*dd70*/  ISETP.GE.AND P0, PT, R214, R88, PT ;  /* 0x00000058d600720c */ /* 0x000fe40003f06270 */
[----:B------:R-:W-:Y:S02]  /*dd80*/  LEA.HI.X R90, R20, UR5, R21, 0x1, P2 ;  /* 0x00000005145a7c11 */ /* 0x000fe400090f0c15 */
[----:B------:R-:W-:Y:S02]  /*dd90*/  LOP3.LUT R3, R24, R3, RZ, 0xfc, !PT ;  /* 0x0000000318037212 */ /* 0x000fe400078efcff */
[----:B------:R-:W-:Y:S01]  /*dda0*/  SEL R24, RZ, 0x80, P0 ;  /* 0x00000080ff187807 */ /* 0x000fe20000000000 */
[----:B------:R1:W3:Y:S03]  /*ddb0*/  SHFL.IDX PT, R81, R90, RZ, 0x181f ;  /* 0x00181fff5a517589 */ /* 0x0002e600000e0000 */
[----:B------:R-:W-:Y:S01]  /*ddc0*/  LOP3.LUT R24, R3, R24, RZ, 0xfc, !PT ;  /* 0x0000001803187212 */ /* 0x000fe200078efcff */
[----:B------:R-:W-:Y:S06]  /*ddd0*/  @P1 BRA `(.L_x_757) ;  /* 0x00000000007c1947 */ /* 0x000fec0003800000 */
[-C--:B------:R-:W-:Y:S02]  /*dde0*/  ISETP.GE.AND P1, PT, R207, R88.reuse, PT ;  /* 0x00000058cf00720c */ /* 0x080fe40003f26270 */
[-C--:B------:R-:W-:Y:S02]  /*ddf0*/  ISETP.GE.AND P0, PT, R189, R88.reuse, PT ;  /* 0x00000058bd00720c */ /* 0x080fe40003f06270 */
[-C--:B------:R-:W-:Y:S02]  /*de00*/  ISETP.GE.AND P5, PT, R206, R88.reuse, PT ;  /* 0x00000058ce00720c */ /* 0x080fe40003fa6270 */
[----:B------:R-:W-:-:S07]  /*de10*/  ISETP.GE.AND P3, PT, R205, R88, PT ;  /* 0x00000058cd00720c */ /* 0x000fce0003f66270 */
[----:B--2---:R-:W-:Y:S02]  /*de20*/  @!P1 LEA R82, P2, R207, R80, 0x1 ;  /* 0x00000050cf529211 */ /* 0x004fe400078408ff */
[----:B---3--:R-:W-:Y:S02]  /*de30*/  @!P0 IMAD.WIDE R20, R189, 0x2, R80 ;  /* 0x00000002bd148825 */ /* 0x008fe400078e0250 */
[----:B------:R-:W-:Y:S02]  /*de40*/  @!P1 LEA.HI.X R83, R207, R81, R233, 0x1, P2 ;  /* 0x00000051cf539211 */ /* 0x000fe400010f0ce9 */
[----:B------:R-:W-:Y:S01]  /*de50*/  ISETP.GE.AND P2, PT, R204, R88, PT ;  /* 0x00000058cc00720c */ /* 0x000fe20003f46270 */
[----:B-----5:R2:W-:Y:S01]  /*de60*/  @!P0 ST.E.128 desc[UR40][R20.64], R4 ;  /* 0x0000000414008985 */ /* 0x0205e2000c101d28 */
[----:B------:R-:W-:Y:S02]  /*de70*/  @!P5 LEA R84, P4, R206, R80, 0x1 ;  /* 0x00000050ce54d211 */ /* 0x000fe400078808ff */
[----:B------:R-:W-:Y:S01]  /*de80*/  LOP3.LUT P0, RZ, R3, 0x40, RZ, 0xc0, !PT ;  /* 0x0000004003ff7812 */ /* 0x000fe2000780c0ff */
[----:B------:R3:W-:Y:S01]  /*de90*/  @!P1 ST.E.128 desc[UR40][R82.64], R12 ;  /* 0x0000000c52009985 */ /* 0x0007e2000c101d28 */
[----:B------:R-:W-:-:S02]  /*dea0*/  ISETP.GE.AND P1, PT, R203, R88, PT ;  /* 0x00000058cb00720c */ /* 0x000fc40003f26270 */
[-C--:B------:R-:W-:Y:S02]  /*deb0*/  @!P5 LEA.HI.X R85, R206, R81.reuse, R232, 0x1, P4 ;  /* 0x00000051ce55d211 */ /* 0x080fe400020f0ce8 */
[----:B------:R-:W-:Y:S02]  /*dec0*/  LOP3.LUT P4, RZ, R24, 0x80, RZ, 0xc0, !PT ;  /* 0x0000008018ff7812 */ /* 0x000fe4000788c0ff */
[CC--:B------:R-:W-:Y:S01]  /*ded0*/  @!P3 LEA R86, P6, R205.reuse, R80.reuse, 0x1 ;  /* 0x00000050cd56b211 */ /* 0x0c0fe200078c08ff */
[----:B------:R4:W-:Y:S03]  /*dee0*/  @!P5 ST.E.128 desc[UR40][R84.64], R32 ;  /* 0x000000205400d985 */ /* 0x0009e6000c101d28 */
[----:B------:R-:W-:Y:S02]  /*def0*/  @!P3 LEA.HI.X R87, R205, R81, R231, 0x1, P6 ;  /* 0x00000051cd57b211 */ /* 0x000fe400030f0ce7 */
[----:B--2---:R-:W-:-:S03]  /*df00*/  @!P2 LEA R4, P5, R204, R80, 0x1 ;  /* 0x00000050cc04a211 */ /* 0x004fc600078a08ff */
[----:B------:R4:W-:Y:S01]  /*df10*/  @!P3 ST.E.128 desc[UR40][R86.64], R40 ;  /* 0x000000285600b985 */ /* 0x0009e2000c101d28 */
[-C--:B------:R-:W-:Y:S02]  /*df20*/  @!P1 LEA R6, P6, R203, R80.reuse, 0x1 ;  /* 0x00000050cb069211 */ /* 0x080fe400078c08ff */
[-C--:B---3--:R-:W-:Y:S02]  /*df30*/  @P0 LEA R12, P3, R215, R80.reuse, 0x1 ;  /* 0x00000050d70c0211 */ /* 0x088fe400078608ff */
        /* <DEDUP_REMOVED lines=9> */
.L_x_757:
[----:B------:R-:W-:Y:S05]  /*dfd0*/  BSYNC B1 ;  /* 0x0000000000017941 */ /* 0x000fea0003800000 */
.L_x_756:
[----:B-1----:R-:W-:Y:S01]  /*dfe0*/  VIADD R0, R91, 0x20 ;  /* 0x000000205b007836 */ /* 0x002fe20000000000 */
[----:B----45:R1:W4:Y:S04]  /*dff0*/  SHFL.IDX PT, R7, R90, 0x1, 0x181f ;  /* 0x00381f005a077f89 */ /* 0x03032800000e0000 */
[----:B------:R-:W-:Y:S01]  /*e000*/  ISETP.GE.AND P0, PT, R0, R92, PT ;  /* 0x0000005c0000720c */ /* 0x000fe20003f06270 */
[----:B------:R1:W0:-:S12]  /*e010*/  SHFL.IDX PT, R6, R89, 0x1, 0x181f ;  /* 0x00381f0059067f89 */ /* 0x00021800000e0000 */
[----:B-1----:R-:W-:Y:S05]  /*e020*/  @P0 BRA `(.L_x_758) ;  /* 0x0000000c00d80947 */ /* 0x002fea0003800000 */
[-C--:B------:R-:W-:Y:S02]  /*e030*/  ISETP.GE.AND P5, PT, R207, R88.reuse, PT ;  /* 0x00000058cf00720c */ /* 0x080fe40003fa6270 */
[-C--:B------:R-:W-:Y:S02]  /*e040*/  ISETP.GE.AND P6, PT, R189, R88.reuse, PT ;  /* 0x00000058bd00720c */ /* 0x080fe40003fc6270 */
[-C--:B------:R-:W-:Y:S02]  /*e050*/  ISETP.GE.AND P3, PT, R206, R88.reuse, PT ;  /* 0x00000058ce00720c */ /* 0x080fe40003f66270 */
[-C--:B------:R-:W-:Y:S02]  /*e060*/  ISETP.GE.AND P2, PT, R205, R88.reuse, PT ;  /* 0x00000058cd00720c */ /* 0x080fe40003f46270 */
[-C--:B------:R-:W-:Y:S02]  /*e070*/  ISETP.GE.AND P1, PT, R204, R88.reuse, PT ;  /* 0x00000058cc00720c */ /* 0x080fe40003f26270 */
[----:B------:R-:W-:-:S03]  /*e080*/  ISETP.GE.AND P0, PT, R203, R88, PT ;  /* 0x00000058cb00720c */ /* 0x000fc60003f06270 */
[-C--:B0-----:R-:W-:Y:S02]  /*e090*/  @!P5 LEA R12, P4, R207, R6.reuse, 0x1 ;  /* 0x00000006cf0cd211 */ /* 0x081fe400078808ff */
[----:B----4-:R-:W-:Y:S02]  /*e0a0*/  @!P6 IMAD.WIDE R4, R189, 0x2, R6 ;  /* 0x00000002bd04e825 */ /* 0x010fe400078e0206 */
[----:B------:R-:W-:Y:S02]  /*e0b0*/  @!P5 LEA.HI.X R13, R207, R7, R233, 0x1, P4 ;  /* 0x00000007cf0dd211 */ /* 0x000fe400020f0ce9 */
[----:B------:R-:W-:Y:S01]  /*e0c0*/  LOP3.LUT P4, RZ, R3, 0x40, RZ, 0xc0, !PT ;  /* 0x0000004003ff7812 */ /* 0x000fe2000788c0ff */
[----:B------:R0:W-:Y:S01]  /*e0d0*/  @!P6 ST.E.128 desc[UR40][R4.64], R8 ;  /* 0x000000080400e985 */ /* 0x0001e2000c101d28 */
[----:B------:R-:W-:-:S03]  /*e0e0*/  @!P3 LEA R14, P6, R206, R6, 0x1 ;  /* 0x00000006ce0eb211 */ /* 0x000fc600078c08ff */
[----:B------:R1:W-:Y:S01]  /*e0f0*/  @!P5 ST.E.128 desc[UR40][R12.64], R28 ;  /* 0x0000001c0c00d985 */ /* 0x0003e2000c101d28 */
[-C--:B------:R-:W-:Y:S02]  /*e100*/  @!P3 LEA.HI.X R15, R206, R7.reuse, R232, 0x1, P6 ;  /* 0x00000007ce0fb211 */ /* 0x080fe400030f0ce8 */
[-C--:B------:R-:W-:Y:S02]  /*e110*/  @!P2 LEA R20, P5, R205, R6.reuse, 0x1 ;  /* 0x00000006cd14a211 */ /* 0x080fe400078a08ff */
[CC--:B------:R-:W-:Y:S01]  /*e120*/  @!P1 LEA R32, P6, R204.reuse, R6.reuse, 0x1 ;  /* 0x00000006cc209211 */ /* 0x0c0fe200078c08ff */
[----:B------:R1:W-:Y:S01]  /*e130*/  @!P3 ST.E.128 desc[UR40][R14.64], R36 ;  /* 0x000000240e00b985 */ /* 0x0003e2000c101d28 */
[----:B------:R-:W-:Y:S02]  /*e140*/  @!P0 LEA R34, P3, R203, R6, 0x1 ;  /* 0x00000006cb228211 */ /* 0x000fe400078608ff */
[-C--:B------:R-:W-:Y:S02]  /*e150*/  @!P2 LEA.HI.X R21, R205, R7.reuse, R231, 0x1, P5 ;  /* 0x00000007cd15a211 */ /* 0x080fe400028f0ce7 */
[----:B------:R-:W-:-:S02]  /*e160*/  @!P1 LEA.HI.X R33, R204, R7, R230, 0x1, P6 ;  /* 0x00000007cc219211 */ /* 0x000fc400030f0ce6 */
[----:B------:R-:W-:Y:S01]  /*e170*/  @!P0 LEA.HI.X R35, R203, R7, R229, 0x1, P3 ;  /* 0x00000007cb238211 */ /* 0x000fe200018f0ce5 */
[----:B------:R1:W-:Y:S01]  /*e180*/  @!P2 ST.E.128 desc[UR40][R20.64], R44 ;  /* 0x0000002c1400a985 */ /* 0x0003e2000c101d28 */
[----:B0-----:R-:W-:-:S03]  /*e190*/  @P4 LEA R4, P5, R215, R6, 0x1 ;  /* 0x00000006d7044211 */ /* 0x001fc600078a08ff */
[----:B------:R1:W-:Y:S01]  /*e1a0*/  @!P1 ST.E.128 desc[UR40][R32.64], R52 ;  /* 0x0000003420009985 */ /* 0x0003e2000c101d28 */
[----:B------:R-:W-:-:S03]  /*e1b0*/  @P4 LEA.HI.X R5, R215, R7, R228, 0x1, P5 ;  /* 0x00000007d7054211 */ /* 0x000fc600028f0ce4 */
[----:B------:R1:W-:Y:S01]  /*e1c0*/  @!P0 ST.E.128 desc[UR40][R34.64], R60 ;  /* 0x0000003c22008985 */ /* 0x0003e2000c101d28 */
[----:B------:R-:W-:-:S03]  /*e1d0*/  LOP3.LUT P0, RZ, R24, 0x80, RZ, 0xc0, !PT ;  /* 0x0000008018ff7812 */ /* 0x000fc6000780c0ff */
[----:B------:R1:W-:Y:S10]  /*e1e0*/  @P4 ST.E.128 desc[UR40][R4.64], R68 ;  /* 0x0000004404004985 */ /* 0x0003f4000c101d28 */
[----:B------:R-:W-:Y:S05]  /*e1f0*/  @!P0 BRA `(.L_x_758) ;  /* 0x0000000c00648947 */ /* 0x000fea0003800000 */
[----:B-1----:R-:W-:-:S04]  /*e200*/  LEA R4, P0, R214, R6, 0x1 ;  /* 0x00000006d6047211 */ /* 0x002fc800078008ff */
[----:B------:R-:W-:-:S05]  /*e210*/  LEA.HI.X R5, R214, R7, R227, 0x1, P0 ;  /* 0x00000007d6057211 */ /* 0x000fca00000f0ce3 */
[----:B------:R0:W-:Y:S01]  /*e220*/  ST.E.128 desc[UR40][R4.64], R76 ;  /* 0x0000004c04007985 */ /* 0x0001e2000c101d28 */
[----:B------:R-:W-:Y:S05]  /*e230*/  BRA `(.L_x_758) ;  /* 0x0000000c00547947 */ /* 0x000fea0003800000 */
.L_x_753:
[----:B------:R-:W-:Y:S01]  /*e240*/  ULDC.64 UR4, c[0x0][0xc00] ;  /* 0x0003000000047ab9 */ /* 0x000fe20000000a00 */
[----:B------:R-:W-:Y:S01]  /*e250*/  IMAD.MOV.U32 R3, RZ, RZ, RZ ;  /* 0x000000ffff037224 */ /* 0x000fe200078e00ff */
[----:B------:R-:W-:Y:S01]  /*e260*/  ISETP.NE.U32.AND P0, PT, RZ, UR4, PT ;  /* 0x00000004ff007c0c */ /* 0x000fe2000bf05070 */
[----:B------:R-:W2:Y:S01]  /*e270*/  LDC R29, c[0x0][0xbe8] ;  /* 0x0002fa00ff1d7b82 */ /* 0x000ea20000000800 */
[----:B------:R-:W-:Y:S02]  /*e280*/  IADD3 R4, P1, R200, UR4, RZ ;  /* 0x00000004c8047c10 */ /* 0x000fe4000ff3e0ff */
[----:B------:R-:W-:Y:S02]  /*e290*/  ISETP.NE.AND.EX P0, PT, RZ, UR5, PT, P0 ;  /* 0x00000005ff007c0c */ /* 0x000fe4000bf05300 */
[----:B------:R-:W-:Y:S01]  /*e2a0*/  IADD3.X R5, R201, UR5, RZ, P1, !PT ;  /* 0x00000005c9057c10 */ /* 0x000fe20008ffe4ff */
[----:B------:R-:W-:Y:S02]  /*e2b0*/  ULDC.64 UR4, c[0x0][0xc08] ;  /* 0x0003020000047ab9 */ /* 0x000fe40000000a00 */
[----:B------:R-:W-:-:S04]  /*e2c0*/  ISETP.NE.U32.AND P1, PT, RZ, UR4, PT ;  /* 0x00000004ff007c0c */ /* 0x000fc8000bf25070 */
[----:B------:R-:W-:-:S04]  /*e2d0*/  ISETP.NE.AND.EX P1, PT, RZ, UR5, PT, P1 ;  /* 0x00000005ff007c0c */ /* 0x000fc8000bf25310 */
[----:B------:R3:W5:Y:S09]  /*e2e0*/  @P0 LDG.E R3, desc[UR40][R4.64] ;  /* 0x0000002804030981 */ /* 0x000772000c1e1900 */
[----:B------:R-:W-:Y:S01]  /*e2f0*/  @P1 IADD3 R200, P2, R200, UR4, RZ ;  /* 0x00000004c8c81c10 */ /* 0x000fe2000ff5e0ff */
[----:B------:R-:W-:-:S02]  /*e300*/  ULDC UR4, c[0x0][0xa88] ;  /* 0x0002a20000047ab9 */ /* 0x000fc40000000800 */
[----:B------:R-:W-:Y:S01]  /*e310*/  IMAD.U32 R0, RZ, RZ, UR4 ;  /* 0x00000004ff007e24 */ /* 0x000fe2000f8e00ff */
[----:B------:R-:W-:-:S05]  /*e320*/  @P1 IADD3.X R201, R201, UR5, RZ, P2, !PT ;  /* 0x00000005c9c91c10 */ /* 0x000fca00097fe4ff */
[----:B------:R3:W5:Y:S01]  /*e330*/  @P1 LDG.E R0, desc[UR40][R200.64] ;  /* 0x00000028c8001981 */ /* 0x000762000c1e1900 */
[----:B------:R-:W-:Y:S01]  /*e340*/  ISETP.GE.AND P2, PT, R234, 0x40, PT ;  /* 0x00000040ea00780c */ /* 0x000fe20003f46270 */
[----:B------:R-:W-:-:S12]  /*e350*/  @P1 BRA `(.L_x_759) ;  /* 0x0000000000101947 */ /* 0x000fd80003800000 */
[----:B------:R-:W-:Y:S05]  /*e360*/  @!P0 BRA `(.L_x_759) ;  /* 0x00000000000c8947 */ /* 0x000fea0003800000 */
[----:B------:R-:W4:Y:S04]  /*e370*/  LDG.E R7, desc[UR40][R4.64] ;  /* 0x0000002804077981 */ /* 0x000f28000c1e1900 */
[----:B-----5:R-:W4:Y:S02]  /*e380*/  LDG.E R0, desc[UR40][R4.64+0x4] ;  /* 0x0000042804007981 */ /* 0x020f24000c1e1900 */
[----:B----4-:R-:W-:-:S07]  /*e390*/  IMAD.IADD R0, R0, 0x1, -R7 ;  /* 0x0000000100007824 */ /* 0x010fce00078e0a07 */
.L_x_759:
[----:B------:R-:W-:Y:S01]  /*e3a0*/  BSSY B1, `(.L_x_760) ;  /* 0x000002e000017945 */ /* 0x000fe20003800000 */
[----:B------:R-:W-:Y:S02]  /*e3b0*/  SHF.R.S32.HI R13, RZ, 0x1f, R199 ;  /* 0x0000001fff0d7819 */ /* 0x000fe400000114c7 */
[----:B------:R-:W-:Y:S02]  /*e3c0*/  SEL R15, R202, RZ, !P0 ;  /* 0x000000ffca0f7207 */ /* 0x000fe40004000000 */
[----:B------:R-:W-:Y:S02]  /*e3d0*/  SEL R212, R212, RZ, !P0 ;  /* 0x000000ffd4d47207 */ /* 0x000fe40004000000 */
[----:B-----5:R-:W-:Y:S01]  /*e3e0*/  SHF.R.S32.HI R10, RZ, 0x1f, R3 ;  /* 0x0000001fff0a7819 */ /* 0x020fe20000011403 */
[----:B------:R-:W-:Y:S06]  /*e3f0*/  @P2 BRA `(.L_x_761) ;  /* 0x0000000000a02947 */ /* 0x000fec0003800000 */
[----:B---3--:R-:W3:Y:S01]  /*e400*/  S2R R4, SR_TID.X ;  /* 0x0000000000047919 */ /* 0x008ee20000002100 */
[----:B------:R-:W4:Y:S02]  /*e410*/  LDC R11, c[0x0][0xbe8] ;  /* 0x0002fa00ff0b7b82 */ /* 0x000f240000000800 */
[----:B----4-:R-:W-:Y:S02]  /*e420*/  IMAD R5, R0, R11, RZ ;  /* 0x0000000b00057224 */ /* 0x010fe400078e02ff */
[----:B---3--:R-:W-:-:S04]  /*e430*/  IMAD R4, R209, 0x40, R4 ;  /* 0x00000040d1047824 */ /* 0x008fc800078e0204 */
[----:B------:R-:W-:-:S05]  /*e440*/  VIADD R12, R4, 0xffffff80 ;  /* 0xffffff80040c7836 */ /* 0x000fca0000000000 */
[----:B------:R-:W-:-:S13]  /*e450*/  ISETP.GE.AND P0, PT, R12, R5, PT ;  /* 0x000000050c00720c */ /* 0x000fda0003f06270 */
[----:B------:R-:W-:Y:S05]  /*e460*/  @P0 BRA `(.L_x_761) ;  /* 0x0000000000840947 */ /* 0x000fea0003800000 */
[----:B------:R-:W-:Y:S01]  /*e470*/  ISETP.NE.AND P0, PT, R11, 0x1, PT ;  /* 0x000000010b00780c */ /* 0x000fe20003f05270 */
[----:B------:R-:W-:Y:S01]  /*e480*/  ULDC.64 UR4, c[0x0][0xb90] ;  /* 0x0002e40000047ab9 */ /* 0x000fe20000000a00 */
[----:B------:R-:W-:Y:S02]  /*e490*/  IMAD.MOV.U32 R4, RZ, RZ, R3 ;  /* 0x000000ffff047224 */ /* 0x000fe400078e0003 */
[----:B------:R-:W-:Y:S02]  /*e4a0*/  IMAD R8, R13, UR4, RZ ;  /* 0x000000040d087c24 */ /* 0x000fe4000f8e02ff */
[----:B------:R-:W-:Y:S02]  /*e4b0*/  IMAD.MOV.U32 R5, RZ, RZ, R10 ;  /* 0x000000ffff057224 */ /* 0x000fe400078e000a */
[----:B------:R-:W-:Y:S02]  /*e4c0*/  IMAD.MOV.U32 R7, RZ, RZ, R12 ;  /* 0x000000ffff077224 */ /* 0x000fe400078e000c */
[----:B------:R-:W-:-:S03]  /*e4d0*/  IMAD.WIDE.U32 R4, R199, UR4, R4 ;  /* 0x00000004c7047c25 */ /* 0x000fc6000f8e0004 */
[----:B------:R-:W3:Y:S08]  /*e4e0*/  @P0 LDC R9, c[0x0][0xbec] ;  /* 0x0002fb00ff090b82 */ /* 0x000ef00000000800 */
[----:B------:R-:W4:Y:S01]  /*e4f0*/  @P0 LDC R21, c[0x0][0xbf0] ;  /* 0x0002fc00ff150b82 */ /* 0x000f220000000800 */
[----:B---3--:R-:W-:-:S04]  /*e500*/  @P0 IMAD.HI.U32 R6, R12, R9, RZ ;  /* 0x000000090c060227 */ /* 0x008fc800078e00ff */
[----:B------:R-:W-:Y:S01]  /*e510*/  IMAD R9, R199, UR5, R8 ;  /* 0x00000005c7097c24 */ /* 0x000fe2000f8e0208 */
[----:B------:R-:W-:Y:S01]  /*e520*/  ULDC.64 UR4, c[0x0][0xb98] ;  /* 0x0002e60000047ab9 */ /* 0x000fe20000000a00 */
[----:B----4-:R-:W-:Y:S02]  /*e530*/  @P0 SHF.R.U32.HI R7, RZ, R21, R6 ;  /* 0x00000015ff070219 */ /* 0x010fe40000011606 */
[----:B------:R-:W-:Y:S02]  /*e540*/  IMAD.IADD R5, R5, 0x1, R9 ;  /* 0x0000000105057824 */ /* 0x000fe400078e0209 */
[----:B------:R-:W-:Y:S02]  /*e550*/  IMAD R6, R212, UR4, RZ ;  /* 0x00000004d4067c24 */ /* 0x000fe4000f8e02ff */
[----:B------:R-:W-:Y:S02]  /*e560*/  IMAD.MOV R9, RZ, RZ, -R7 ;  /* 0x000000ffff097224 */ /* 0x000fe400078e0a07 */
[----:B------:R-:W-:-:S04]  /*e570*/  IMAD.WIDE.U32 R4, R15, UR4, R4 ;  /* 0x000000040f047c25 */ /* 0x000fc8000f8e0004 */
[----:B------:R-:W-:Y:S01]  /*e580*/  IMAD R9, R11, R9, R12 ;  /* 0x000000090b097224 */ /* 0x000fe200078e020c */
[----:B------:R-:W-:Y:S01]  /*e590*/  SHF.R.S32.HI R11, RZ, 0x1f, R7 ;  /* 0x0000001fff0b7819 */ /* 0x000fe20000011407 */
[----:B------:R-:W-:Y:S01]  /*e5a0*/  IMAD R8, R15, UR5, R6 ;  /* 0x000000050f087c24 */ /* 0x000fe2000f8e0206 */
[----:B------:R-:W-:Y:S01]  /*e5b0*/  IADD3 R4, P0, R7, R4, RZ ;  /* 0x0000000407047210 */ /* 0x000fe20007f1e0ff */
[----:B------:R-:W-:Y:S01]  /*e5c0*/  ULDC.64 UR4, c[0x0][0xb88] ;  /* 0x0002e20000047ab9 */ /* 0x000fe20000000a00 */
[----:B------:R-:W-:Y:S02]  /*e5d0*/  SHF.R.S32.HI R6, RZ, 0x1f, R9 ;  /* 0x0000001fff067819 */ /* 0x000fe40000011409 */
[----:B------:R-:W-:-:S03]  /*e5e0*/  IADD3.X R5, R11, R5, R8, P0, !PT ;  /* 0x000000050b057210 */ /* 0x000fc600007fe408 */
[----:B------:R-:W-:Y:S02]  /*e5f0*/  IMAD R6, R6, UR4, RZ ;  /* 0x0000000406067c24 */ /* 0x000fe4000f8e02ff */
[----:B------:R-:W-:-:S04]  /*e600*/  IMAD.WIDE.U32 R4, R9, UR4, R4 ;  /* 0x0000000409047c25 */ /* 0x000fc8000f8e0004 */
[----:B------:R-:W-:Y:S01]  /*e610*/  IMAD R7, R9, UR5, R6 ;  /* 0x0000000509077c24 */ /* 0x000fe2000f8e0206 */
[----:B------:R-:W-:Y:S02]  /*e620*/  ULDC.64 UR4, c[0x0][0xb50] ;  /* 0x0002d40000047ab9 */ /* 0x000fe40000000a00 */
[----:B------:R-:W-:Y:S01]  /*e630*/  LEA R6, P0, R4, UR4, 0x2 ;  /* 0x0000000404067c11 */ /* 0x000fe2000f8010ff */
[----:B------:R-:W-:-:S05]  /*e640*/  IMAD.IADD R5, R5, 0x1, R7 ;  /* 0x0000000105057824 */ /* 0x000fca00078e0207 */
[----:B------:R-:W-:Y:S01]  /*e650*/  LEA.HI.X R7, R4, UR5, R5, 0x2, P0 ;  /* 0x0000000504077c11 */ /* 0x000fe200080f1405 */
[----:B------:R-:W-:-:S05]  /*e660*/  IMAD.MOV.U32 R5, RZ, RZ, -0x800000 ;  /* 0xff800000ff057424 */ /* 0x000fca00078e00ff */
[----:B------:R4:W-:Y:S02]  /*e670*/  STG.E desc[UR40][R6.64], R5 ;  /* 0x0000000506007986 */ /* 0x0009e4000c101928 */
.L_x_761:
[----:B------:R-:W-:Y:S05]  /*e680*/  BSYNC B1 ;  /* 0x0000000000017941 */ /* 0x000fea0003800000 */
.L_x_760:
[----:B--2---:R-:W-:Y:S01]  /*e690*/  ISETP.NE.AND P0, PT, R29, 0x1, PT ;  /* 0x000000011d00780c */ /* 0x004fe20003f05270 */
[----:B-1----:R-:W1:Y:S01]  /*e6a0*/  LDC R24, c[0x0][0xac8] ;  /* 0x0002b200ff187b82 */ /* 0x002e620000000800 */
[----:B------:R-:W-:Y:S01]  /*e6b0*/  ULDC.64 UR4, c[0x0][0xaa0] ;  /* 0x0002a80000047ab9 */ /* 0x000fe20000000a00 */
[----:B------:R-:W-:Y:S01]  /*e6c0*/  IMAD R31, R0, R29, RZ ;  /* 0x0000001d001f7224 */ /* 0x000fe200078e02ff */
[----:B------:R-:W-:Y:S01]  /*e6d0*/  BSSY B1, `(.L_x_762) ;  /* 0x0000067000017945 */ /* 0x000fe20003800000 */
[----:B----4-:R-:W-:Y:S02]  /*e6e0*/  IMAD R6, R10, UR4, RZ ;  /* 0x000000040a067c24 */ /* 0x010fe4000f8e02ff */
[----:B---3--:R-:W-:-:S04]  /*e6f0*/  IMAD.WIDE.U32 R4, R3, UR4, RZ ;  /* 0x0000000403047c25 */ /* 0x008fc8000f8e00ff */
[----:B------:R-:W-:Y:S01]  /*e700*/  IMAD R3, R3, UR5, R6 ;  /* 0x0000000503037c24 */ /* 0x000fe2000f8e0206 */
[----:B------:R-:W-:Y:S01]  /*e710*/  ULDC.64 UR4, c[0x0][0xae8] ;  /* 0x0002ba0000047ab9 */ /* 0x000fe20000000a00 */
[----:B------:R-:W2:Y:S01]  /*e720*/  @P0 LDC R7, c[0x0][0xbec] ;  /* 0x0002fb00ff070b82 */ /* 0x000ea20000000800 */
[----:B------:R-:W-:Y:S02]  /*e730*/  IMAD R6, R13, UR4, RZ ;  /* 0x000000040d067c24 */ /* 0x000fe4000f8e02ff */
[----:B------:R-:W-:Y:S02]  /*e740*/  IMAD.IADD R5, R5, 0x1, R3 ;  /* 0x0000000105057824 */ /* 0x000fe400078e0203 */
[C---:B------:R-:W-:Y:S02]  /*e750*/  IMAD R3, R199.reuse, UR5, R6 ;  /* 0x00000005c7037c24 */ /* 0x040fe4000f8e0206 */
[----:B------:R-:W-:Y:S01]  /*e760*/  IMAD.WIDE.U32 R4, R199, UR4, R4 ;  /* 0x00000004c7047c25 */ /* 0x000fe2000f8e0004 */
[----:B------:R-:W3:Y:S01]  /*e770*/  @P0 LDC R9, c[0x0][0xbf0] ;  /* 0x0002fc00ff090b82 */ /* 0x000ee20000000800 */
[----:B------:R-:W-:-:S02]  /*e780*/  ULDC.64 UR4, c[0x0][0xaf0] ;  /* 0x0002bc0000047ab9 */ /* 0x000fc40000000a00 */
[----:B------:R-:W-:Y:S01]  /*e790*/  IMAD R6, R210, 0x20, R211 ;  /* 0x00000020d2067824 */ /* 0x000fe200078e02d3 */
[-C--:B-1----:R-:W-:Y:S01]  /*e7a0*/  ISETP.GE.AND P1, PT, R207, R24.reuse, PT ;  /* 0x00000018cf00720c */ /* 0x082fe20003f26270 */
[----:B------:R-:W-:Y:S01]  /*e7b0*/  IMAD.IADD R5, R5, 0x1, R3 ;  /* 0x0000000105057824 */ /* 0x000fe200078e0203 */
[-C--:B------:R-:W-:Y:S01]  /*e7c0*/  ISETP.GE.AND P2, PT, R189, R24.reuse, PT ;  /* 0x00000018bd00720c */ /* 0x080fe20003f46270 */
[----:B------:R-:W-:Y:S01]  /*e7d0*/  IMAD R3, R212, UR4, RZ ;  /* 0x00000004d4037c24 */ /* 0x000fe2000f8e02ff */
[----:B------:R-:W-:Y:S01]  /*e7e0*/  SEL R10, RZ, 0xffffffff, P1 ;  /* 0xffffffffff0a7807 */ /* 0x000fe20000800000 */
[----:B------:R-:W-:Y:S01]  /*e7f0*/  IMAD R8, R209, 0x40, R6 ;  /* 0x00000040d1087824 */ /* 0x000fe200078e0206 */
[----:B------:R-:W-:Y:S01]  /*e800*/  ISETP.GE.AND P1, PT, R205, R24, PT ;  /* 0x00000018cd00720c */ /* 0x000fe20003f26270 */
[C---:B------:R-:W-:Y:S02]  /*e810*/  IMAD R3, R15.reuse, UR5, R3 ;  /* 0x000000050f037c24 */ /* 0x040fe4000f8e0203 */
[----:B------:R-:W-:Y:S01]  /*e820*/  IMAD.WIDE.U32 R4, R15, UR4, R4 ;  /* 0x000000040f047c25 */ /* 0x000fe2000f8e0004 */
[----:B------:R-:W-:Y:S01]  /*e830*/  SEL R11, RZ, 0xffffffff, P1 ;  /* 0xffffffffff0b7807 */ /* 0x000fe20000800000 */
[----:B------:R-:W-:-:S02]  /*e840*/  ULDC.64 UR4, c[0x0][0xae0] ;  /* 0x0002b80000047ab9 */ /* 0x000fc40000000a00 */
[----:B--2---:R-:W-:Y:S01]  /*e850*/  @P0 IMAD.HI.U32 R6, R8, R7, RZ ;  /* 0x0000000708060227 */ /* 0x004fe200078e00ff */
[----:B------:R-:W-:Y:S02]  /*e860*/  SEL R7, RZ, 0x1, P2 ;  /* 0x00000001ff077807 */ /* 0x000fe40001000000 */
[-C--:B------:R-:W-:Y:S01]  /*e870*/  ISETP.GE.AND P2, PT, R206, R24.reuse, PT ;  /* 0x00000018ce00720c */ /* 0x080fe20003f46270 */
[----:B------:R-:W-:Y:S02]  /*e880*/  IMAD.SHL.U32 R10, R10, 0x2, RZ ;  /* 0x000000020a0a7824 */ /* 0x000fe400078e00ff */
[----:B------:R-:W-:Y:S02]  /*e890*/  IMAD.IADD R5, R5, 0x1, R3 ;  /* 0x0000000105057824 */ /* 0x000fe400078e0203 */
[----:B------:R-:W-:Y:S01]  /*e8a0*/  IMAD.MOV.U32 R3, RZ, RZ, R8 ;  /* 0x000000ffff037224 */ /* 0x000fe200078e0008 */
[----:B---3--:R-:W-:Y:S01]  /*e8b0*/  @P0 SHF.R.U32.HI R3, RZ, R9, R6 ;  /* 0x00000009ff030219 */ /* 0x008fe20000011606 */
[----:B------:R-:W-:Y:S01]  /*e8c0*/  IMAD.SHL.U32 R11, R11, 0x8, RZ ;  /* 0x000000080b0b7824 */ /* 0x000fe200078e00ff */
[----:B------:R-:W-:Y:S01]  /*e8d0*/  LOP3.LUT R9, R10, 0x2, R7, 0xe2, !PT ;  /* 0x000000020a097812 */ /* 0x000fe200078ee207 */
[----:B------:R-:W-:Y:S01]  /*e8e0*/  IMAD R30, R209, 0x40, R211 ;  /* 0x00000040d11e7824 */ /* 0x000fe200078e02d3 */
[----:B------:R-:W-:Y:S01]  /*e8f0*/  SEL R10, RZ, 0xffffffff, P2 ;  /* 0xffffffffff0a7807 */ /* 0x000fe20001000000 */
[--C-:B------:R-:W-:Y:S01]  /*e900*/  IMAD.MOV R7, RZ, RZ, -R3.reuse ;  /* 0x000000ffff077224 */ /* 0x100fe200078e0a03 */
[----:B------:R-:W-:Y:S01]  /*e910*/  SHF.R.S32.HI R6, RZ, 0x1f, R3 ;  /* 0x0000001fff067819 */ /* 0x000fe20000011403 */
[----:B------:R-:W-:Y:S01]  /*e920*/  IMAD.WIDE.U32 R4, R3, UR4, R4 ;  /* 0x0000000403047c25 */ /* 0x000fe2000f8e0004 */
[----:B------:R-:W-:-:S02]  /*e930*/  ISETP.GE.AND P0, PT, R204, R24, PT ;  /* 0x00000018cc00720c */ /* 0x000fc40003f06270 */
[-C--:B------:R-:W-:Y:S01]  /*e940*/  ISETP.GE.AND P2, PT, R214, R24.reuse, PT ;  /* 0x00000018d600720c */ /* 0x080fe20003f46270 */
[----:B------:R-:W-:Y:S02]  /*e950*/  IMAD.SHL.U32 R10, R10, 0x4, RZ ;  /* 0x000000040a0a7824 */ /* 0x000fe400078e00ff */
[----:B------:R-:W-:Y:S02]  /*e960*/  IMAD R6, R6, UR4, RZ ;  /* 0x0000000406067c24 */ /* 0x000fe4000f8e02ff */
[----:B------:R-:W-:Y:S01]  /*e970*/  IMAD R7, R29, R7, R8 ;  /* 0x000000071d077224 */ /* 0x000fe200078e0208 */
[----:B------:R-:W-:Y:S01]  /*e980*/  LOP3.LUT R0, R10, 0x4, R9, 0xe2, !PT ;  /* 0x000000040a007812 */ /* 0x000fe200078ee209 */
[----:B------:R-:W-:Y:S01]  /*e990*/  IMAD R9, R3, UR5, R6 ;  /* 0x0000000503097c24 */ /* 0x000fe2000f8e0206 */
[----:B------:R-:W-:Y:S01]  /*e9a0*/  SEL R6, RZ, 0xffffffff, P0 ;  /* 0xffffffffff067807 */ /* 0x000fe20000000000 */
[----:B------:R-:W-:Y:S01]  /*e9b0*/  ULDC.64 UR4, c[0x0][0xad8] ;  /* 0x0002b60000047ab9 */ /* 0x000fe20000000a00 */
[----:B------:R-:W-:Y:S01]  /*e9c0*/  LOP3.LUT R3, R11, 0x8, R0, 0xe2, !PT ;  /* 0x000000080b037812 */ /* 0x000fe200078ee200 */
[----:B------:R-:W-:Y:S01]  /*e9d0*/  IMAD.IADD R5, R5, 0x1, R9 ;  /* 0x0000000105057824 */ /* 0x000fe200078e0209 */
[----:B------:R-:W-:Y:S01]  /*e9e0*/  SHF.R.S32.HI R0, RZ, 0x1f, R7 ;  /* 0x0000001fff007819 */ /* 0x000fe20000011407 */
[----:B------:R-:W-:Y:S01]  /*e9f0*/  IMAD.SHL.U32 R6, R6, 0x10, RZ ;  /* 0x0000001006067824 */ /* 0x000fe200078e00ff */
[----:B------:R-:W-:Y:S01]  /*ea00*/  ISETP.GE.AND P0, PT, R203, R24, PT ;  /* 0x00000018cb00720c */ /* 0x000fe20003f06270 */
[----:B------:R-:W-:-:S03]  /*ea10*/  IMAD.WIDE.U32 R4, R7, UR4, R4 ;  /* 0x0000000407047c25 */ /* 0x000fc6000f8e0004 */
[----:B------:R-:W-:Y:S01]  /*ea20*/  SEL R8, RZ, 0xffffffff, P0 ;  /* 0xffffffffff087807 */ /* 0x000fe20000000000 */
[----:B------:R-:W-:Y:S01]  /*ea30*/  IMAD R0, R0, UR4, RZ ;  /* 0x0000000400007c24 */ /* 0x000fe2000f8e02ff */
[----:B------:R-:W-:Y:S02]  /*ea40*/  ISETP.GE.AND P0, PT, R215, R24, PT ;  /* 0x00000018d700720c */ /* 0x000fe40003f06270 */
[----:B------:R-:W-:Y:S01]  /*ea50*/  LOP3.LUT R6, R6, 0x10, R3, 0xe2, !PT ;  /* 0x0000001006067812 */ /* 0x000fe200078ee203 */
[----:B------:R-:W-:Y:S01]  /*ea60*/  IMAD R3, R7, UR5, R0 ;  /* 0x0000000507037c24 */ /* 0x000fe2000f8e0200 */
[----:B------:R-:W-:Y:S01]  /*ea70*/  SEL R7, RZ, 0x40, P0 ;  /* 0x00000040ff077807 */ /* 0x000fe20000000000 */
[----:B------:R-:W-:Y:S01]  /*ea80*/  IMAD.SHL.U32 R9, R8, 0x20, RZ ;  /* 0x0000002008097824 */ /* 0x000fe200078e00ff */
[----:B------:R-:W-:Y:S01]  /*ea90*/  ISETP.GE.AND P0, PT, R30, R31, PT ;  /* 0x0000001f1e00720c */ /* 0x000fe20003f06270 */
[----:B------:R-:W-:Y:S01]  /*eaa0*/  ULDC.64 UR4, c[0x0][0xa80] ;  /* 0x0002a00000047ab9 */ /* 0x000fe20000000a00 */
[----:B------:R-:W-:Y:S01]  /*eab0*/  IMAD.IADD R3, R5, 0x1, R3 ;  /* 0x0000000105037824 */ /* 0x000fe200078e0203 */
[----:B------:R-:W-:-:S02]  /*eac0*/  LEA R20, P1, R4, UR4, 0x1 ;  /* 0x0000000404147c11 */ /* 0x000fc4000f8208ff */
[----:B------:R-:W-:Y:S02]  /*ead0*/  LOP3.LUT R6, R9, 0x20, R6, 0xe2, !PT ;  /* 0x0000002009067812 */ /* 0x000fe400078ee206 */
[----:B------:R-:W-:Y:S02]  /*eae0*/  LEA.HI.X R3, R4, UR5, R3, 0x1, P1 ;  /* 0x0000000504037c11 */ /* 0x000fe400088f0c03 */
[----:B------:R-:W-:Y:S02]  /*eaf0*/  LOP3.LUT R21, R6, R7, RZ, 0xfc, !PT ;  /* 0x0000000706157212 */ /* 0x000fe400078efcff */
[----:B------:R-:W-:Y:S01]  /*eb00*/  SEL R0, RZ, 0x80, P2 ;  /* 0x00000080ff007807 */ /* 0x000fe20001000000 */
[----:B------:R1:W2:Y:S03]  /*eb10*/  SHFL.IDX PT, R6, R20, RZ, 0x181f ;  /* 0x00181fff14067589 */ /* 0x0002a600000e0000 */
[----:B------:R-:W-:Y:S01]  /*eb20*/  LOP3.LUT R28, R21, R0, RZ, 0xfc, !PT ;  /* 0x00000000151c7212 */ /* 0x000fe200078efcff */
[----:B------:R1:W3:Y:S01]  /*eb30*/  SHFL.IDX PT, R7, R3, RZ, 0x181f ;  /* 0x00181fff03077589 */ /* 0x0002e200000e0000 */
[----:B------:R-:W-:Y:S05]  /*eb40*/  @P0 BRA `(.L_x_763) ;  /* 0x00000000007c0947 */ /* 0x000fea0003800000 */
[-C--:B------:R-:W-:Y:S02]  /*eb50*/  ISETP.GE.AND P2, PT, R207, R24.reuse, PT ;  /* 0x00000018cf00720c */ /* 0x080fe40003f46270 */
[-C--:B------:R-:W-:Y:S02]  /*eb60*/  ISETP.GE.AND P1, PT, R189, R24.reuse, PT ;  /* 0x00000018bd00720c */ /* 0x080fe40003f26270 */
[-C--:B------:R-:W-:Y:S02]  /*eb70*/  ISETP.GE.AND P5, PT, R206, R24.reuse, PT ;  /* 0x00000018ce00720c */ /* 0x080fe40003fa6270 */
[----:B------:R-:W-:-:S07]  /*eb80*/  ISETP.GE.AND P3, PT, R205, R24, PT ;  /* 0x00000018cd00720c */ /* 0x000fce0003f66270 */
[-C--:B--2---:R-:W-:Y:S02]  /*eb90*/  @!P2 LEA R8, P0, R207, R6.reuse, 0x1 ;  /* 0x00000006cf08a211 */ /* 0x084fe400078008ff */
[----:B---3--:R-:W-:Y:S02]  /*eba0*/  @!P1 IMAD.WIDE R4, R189, 0x2, R6 ;  /* 0x00000002bd049825 */ /* 0x008fe400078e0206 */
[----:B------:R-:W-:Y:S02]  /*ebb0*/  @!P2 LEA.HI.X R9, R207, R7, R233, 0x1, P0 ;  /* 0x00000007cf09a211 */ /* 0x000fe400000f0ce9 */
[----:B------:R-:W-:Y:S01]  /*ebc0*/  @!P5 LEA R10, P4, R206, R6, 0x1 ;  /* 0x00000006ce0ad211 */ /* 0x000fe200078808ff */
[----:B------:R-:W-:Y:S01]  /*ebd0*/  @!P1 ST.E.128 desc[UR40][R4.64], RZ ;  /* 0x000000ff04009985 */ /* 0x000fe2000c101d28 */
[-C--:B------:R-:W-:Y:S02]  /*ebe0*/  ISETP.GE.AND P1, PT, R203, R24.reuse, PT ;  /* 0x00000018cb00720c */ /* 0x080fe40003f26270 */
[----:B------:R-:W-:Y:S01]  /*ebf0*/  LOP3.LUT P0, RZ, R21, 0x40, RZ, 0xc0, !PT ;  /* 0x0000004015ff7812 */ /* 0x000fe2000780c0ff */
[----:B------:R2:W-:Y:S01]  /*ec00*/  @!P2 ST.E.128 desc[UR40][R8.64], RZ ;  /* 0x000000ff0800a985 */ /* 0x0005e2000c101d28 */
[----:B------:R-:W-:-:S02]  /*ec10*/  ISETP.GE.AND P2, PT, R204, R24, PT ;  /* 0x00000018cc00720c */ /* 0x000fc40003f46270 */
[-C--:B------:R-:W-:Y:S02]  /*ec20*/  @!P5 LEA.HI.X R11, R206, R7.reuse, R232, 0x1, P4 ;  /* 0x00000007ce0bd211 */ /* 0x080fe400020f0ce8 */
[----:B------:R-:W-:Y:S02]  /*ec30*/  LOP3.LUT P4, RZ, R28, 0x80, RZ, 0xc0, !PT ;  /* 0x000000801cff7812 */ /* 0x000fe4000788c0ff */
[CC--:B------:R-:W-:Y:S01]  /*ec40*/  @!P3 LEA R12, P6, R205.reuse, R6.reuse, 0x1 ;  /* 0x00000006cd0cb211 */ /* 0x0c0fe200078c08ff */
[----:B------:R4:W-:Y:S03]  /*ec50*/  @!P5 ST.E.128 desc[UR40][R10.64], RZ ;  /* 0x000000ff0a00d985 */ /* 0x0009e6000c101d28 */
[----:B------:R-:W-:Y:S02]  /*ec60*/  @!P3 LEA.HI.X R13, R205, R7, R231, 0x1, P6 ;  /* 0x00000007cd0db211 */ /* 0x000fe400030f0ce7 */
[----:B--2---:R-:W-:-:S02]  /*ec70*/  @!P1 LEA R8, P6, R203, R6, 0x1 ;  /* 0x00000006cb089211 */ /* 0x004fc400078c08ff */
[CC--:B------:R-:W-:Y:S01]  /*ec80*/  @!P2 LEA R4, P5, R204.reuse, R6.reuse, 0x1 ;  /* 0x00000006cc04a211 */ /* 0x0c0fe200078a08ff */
        /* <DEDUP_REMOVED lines=11> */
.L_x_763:
[----:B------:R-:W-:Y:S05]  /*ed40*/  BSYNC B1 ;  /* 0x0000000000017941 */ /* 0x000fea0003800000 */
.L_x_762:
[----:B------:R-:W-:Y:S01]  /*ed50*/  VIADD R0, R30, 0x20 ;  /* 0x000000201e007836 */ /* 0x000fe20000000000 */
[----:B---34-:R3:W4:Y:S04]  /*ed60*/  SHFL.IDX PT, R7, R3, 0x1, 0x181f ;  /* 0x00381f0003077f89 */ /* 0x01872800000e0000 */
[----:B------:R-:W-:Y:S01]  /*ed70*/  ISETP.GE.AND P0, PT, R0, R31, PT ;  /* 0x0000001f0000720c */ /* 0x000fe20003f06270 */
[----:B--2---:R3:W2:-:S12]  /*ed80*/  SHFL.IDX PT, R6, R20, 0x1, 0x181f ;  /* 0x00381f0014067f89 */ /* 0x00469800000e0000 */
[----:B---3--:R-:W-:Y:S05]  /*ed90*/  @P0 BRA `(.L_x_758) ;  /* 0x00000000007c0947 */ /* 0x008fea0003800000 */
[-C--:B------:R-:W-:Y:S02]  /*eda0*/  ISETP.GE.AND P6, PT, R189, R24.reuse, PT ;  /* 0x00000018bd00720c */ /* 0x080fe40003fc6270 */
[-C--:B------:R-:W-:Y:S02]  /*edb0*/  ISETP.GE.AND P5, PT, R207, R24.reuse, PT ;  /* 0x00000018cf00720c */ /* 0x080fe40003fa6270 */
[-C--:B------:R-:W-:Y:S02]  /*edc0*/  ISETP.GE.AND P4, PT, R206, R24.reuse, PT ;  /* 0x00000018ce00720c */ /* 0x080fe40003f86270 */
[-C--:B------:R-:W-:Y:S02]  /*edd0*/  ISETP.GE.AND P3, PT, R205, R24.reuse, PT ;  /* 0x00000018cd00720c */ /* 0x080fe40003f66270 */
[-C--:B------:R-:W-:Y:S02]  /*ede0*/  ISETP.GE.AND P2, PT, R204, R24.reuse, PT ;  /* 0x00000018cc00720c */ /* 0x080fe40003f46270 */
[----:B------:R-:W-:-:S03]  /*edf0*/  ISETP.GE.AND P1, PT, R203, R24, PT ;  /* 0x00000018cb00720c */ /* 0x000fc60003f26270 */
[----:B--2-4-:R-:W-:Y:S02]  /*ee00*/  @!P6 IMAD.WIDE R4, R189, 0x2, R6 ;  /* 0x00000002bd04e825 */ /* 0x014fe400078e0206 */
[----:B------:R-:W-:-:S03]  /*ee10*/  @!P5 LEA R8, P0, R207, R6, 0x1 ;  /* 0x00000006cf08d211 */ /* 0x000fc600078008ff */
[----:B------:R2:W-:Y:S01]  /*ee20*/  @!P6 ST.E.128 desc[UR40][R4.64], RZ ;  /* 0x000000ff0400e985 */ /* 0x0005e2000c101d28 */
[CC--:B------:R-:W-:Y:S02]  /*ee30*/  @!P4 LEA R10, P6, R206.reuse, R6.reuse, 0x1 ;  /* 0x00000006ce0ac211 */ /* 0x0c0fe400078c08ff */
[-C--:B------:R-:W-:Y:S02]  /*ee40*/  @!P5 LEA.HI.X R9, R207, R7.reuse, R233, 0x1, P0 ;  /* 0x00000007cf09d211 */ /* 0x080fe400000f0ce9 */
[----:B------:R-:W-:Y:S02]  /*ee50*/  LOP3.LUT P0, RZ, R21, 0x40, RZ, 0xc0, !PT ;  /* 0x0000004015ff7812 */ /* 0x000fe4000780c0ff */
[----:B------:R-:W-:Y:S01]  /*ee60*/  @!P4 LEA.HI.X R11, R206, R7, R232, 0x1, P6 ;  /* 0x00000007ce0bc211 */ /* 0x000fe200030f0ce8 */
[----:B------:R3:W-:Y:S01]  /*ee70*/  @!P5 ST.E.128 desc[UR40][R8.64], RZ ;  /* 0x000000ff0800d985 */ /* 0x0007e2000c101d28 */
[----:B------:R-:W-:Y:S02]  /*ee80*/  LOP3.LUT P6, RZ, R28, 0x80, RZ, 0xc0, !PT ;  /* 0x000000801cff7812 */ /* 0x000fe400078cc0ff */
[-C--:B------:R-:W-:Y:S01]  /*ee90*/  @!P3 LEA R12, P5, R205, R6.reuse, 0x1 ;  /* 0x00000006cd0cb211 */ /* 0x080fe200078a08ff */
[----:B------:R3:W-:Y:S01]  /*eea0*/  @!P4 ST.E.128 desc[UR40][R10.64], RZ ;  /* 0x000000ff0a00c985 */ /* 0x0007e2000c101d28 */
[----:B------:R-:W-:-:S02]  /*eeb0*/  @!P2 LEA R14, P4, R204, R6, 0x1 ;  /* 0x00000006cc0ea211 */ /* 0x000fc400078808ff */
[-C--:B------:R-:W-:Y:S02]  /*eec0*/  @!P3 LEA.HI.X R13, R205, R7.reuse, R231, 0x1, P5 ;  /* 0x00000007cd0db211 */ /* 0x080fe400028f0ce7 */
[-C--:B--2---:R-:W-:Y:S02]  /*eed0*/  @!P1 LEA R4, P5, R203, R6.reuse, 0x1 ;  /* 0x00000006cb049211 */ /* 0x084fe400078a08ff */
[-C--:B------:R-:W-:Y:S01]  /*eee0*/  @!P2 LEA.HI.X R15, R204, R7.reuse, R230, 0x1, P4 ;  /* 0x00000007cc0fa211 */ /* 0x080fe200020f0ce6 */
[----:B------:R3:W-:Y:S01]  /*eef0*/  @!P3 ST.E.128 desc[UR40][R12.64], RZ ;  /* 0x000000ff0c00b985 */ /* 0x0007e2000c101d28 */
[-C--:B-1----:R-:W-:Y:S02]  /*ef00*/  @P0 LEA R20, P3, R215, R6.reuse, 0x1 ;  /* 0x00000006d7140211 */ /* 0x082fe400078608ff */
[----:B------:R-:W-:Y:S01]  /*ef10*/  @P6 LEA R6, P4, R214, R6, 0x1 ;  /* 0x00000006d6066211 */ /* 0x000fe200078808ff */
[----:B------:R3:W-:Y:S01]  /*ef20*/  @!P2 ST.E.128 desc[UR40][R14.64], RZ ;  /* 0x000000ff0e00a985 */ /* 0x0007e2000c101d28 */
[----:B------:R-:W-:-:S02]  /*ef30*/  @!P1 LEA.HI.X R5, R203, R7, R229, 0x1, P5 ;  /* 0x00000007cb059211 */ /* 0x000fc400028f0ce5 */
[-C--:B------:R-:W-:Y:S02]  /*ef40*/  @P0 LEA.HI.X R21, R215, R7.reuse, R228, 0x1, P3 ;  /* 0x00000007d7150211 */ /* 0x080fe400018f0ce4 */
[----:B------:R-:W-:Y:S01]  /*ef50*/  @P6 LEA.HI.X R7, R214, R7, R227, 0x1, P4 ;  /* 0x00000007d6076211 */ /* 0x000fe200020f0ce3 */
[----:B------:R3:W-:Y:S04]  /*ef60*/  @!P1 ST.E.128 desc[UR40][R4.64], RZ ;  /* 0x000000ff04009985 */ /* 0x0007e8000c101d28 */
[----:B------:R3:W-:Y:S04]  /*ef70*/  @P0 ST.E.128 desc[UR40][R20.64], RZ ;  /* 0x000000ff14000985 */ /* 0x0007e8000c101d28 */
[----:B------:R3:W-:Y:S02]  /*ef80*/  @P6 ST.E.128 desc[UR40][R6.64], RZ ;  /* 0x000000ff06006985 */ /* 0x0007e4000c101d28 */
.L_x_758:
[----:B------:R-:W-:Y:S05]  /*ef90*/  BSYNC B0 ;  /* 0x0000000000007941 */ /* 0x000fea0003800000 */
.L_x_752:
[----:B------:R-:W-:Y:S02]  /*efa0*/  ULDC UR4, c[0x0][0xc3c] ;  /* 0x00030f0000047ab9 */ /* 0x000fe40000000800 */
[----:B------:R-:W-:-:S13]  /*efb0*/  ISETP.GE.AND P0, PT, R27, UR4, PT ;  /* 0x000000041b007c0c */ /* 0x000fda000bf06270 */
[----:B------:R-:W-:Y:S05]  /*efc0*/  @!P0 BRA `(.L_x_764) ;  /* 0xffffff2000988947 */ /* 0x000fea000383ffff */
[----:B------:R-:W-:Y:S05]  /*efd0*/  BRA `(.L_x_645) ;  /* 0x00000088007c7947 */ /* 0x000fea0003800000 */
.L_x_643:
[----:B------:R-:W-:-:S08]  /*efe0*/  NOP ;  /* 0x0000000000007918 */ /* 0x000fd00000000000 */
[----:B------:R-:W0:-:S00]  /*eff0*/  USETMAXREG.DEALLOC.CTAPOOL 0x18 ;  /* 0x00000018000079c8 */ /* 0x000e0000080e0500 */
[----:B0-----:R-:W2:Y:S01]  /*f000*/  LDL.LU R2, [R1+0x1c] ;  /* 0x00001c0001027983 */ /* 0x001ea20000300800 */
[----:B------:R-:W-:-:S06]  /*f010*/  LOP3.LUT R0, R0, 0x3, RZ, 0xc0, !PT ;  /* 0x0000000300007812 */ /* 0x000fcc00078ec0ff */
[----:B------:R-:W0:Y:S02]  /*f020*/  SHFL.IDX PT, R0, R0, RZ, 0x1f ;  /* 0x00001fff00007589 */ /* 0x000e2400000e0000 */
[----:B0-----:R-:W-:Y:S01]  /*f030*/  ISETP.NE.AND P0, PT, R0, RZ, PT ;  /* 0x000000ff0000720c */ /* 0x001fe20003f05270 */
[----:B------:R-:W-:Y:S01]  /*f040*/  IMAD.MOV.U32 R0, RZ, RZ, RZ ;  /* 0x000000ffff007224 */ /* 0x000fe200078e00ff */
[----:B--2---:R-:W-:-:S11]  /*f050*/  LOP3.LUT R2, R2, 0xfffffffd, RZ, 0xc0, !PT ;  /* 0xfffffffd02027812 */ /* 0x004fd600078ec0ff */
[----:B------:R-:W-:-:S05]  /*f060*/  @P0 LOP3.LUT R2, R2, 0x2, RZ, 0xfc, !PT ;  /* 0x0000000202020812 */ /* 0x000fca00078efcff */
[----:B------:R0:W-:Y:S01]  /*f070*/  STL [R1+0x1c], R2 ;  /* 0x00001c0201007387 */ /* 0x0001e20000100800 */
        /* <DEDUP_REMOVED lines=8> */
.L_x_765:
        /* <DEDUP_REMOVED lines=42> */
.L_x_771:
        /* <DEDUP_REMOVED lines=12> */
.L_x_770:
[----:B------:R-:W-:Y:S05]  /*f460*/  BSYNC B0 ;  /* 0x0000000000007941 */ /* 0x000fea0003800000 */
.L_x_769:
        /* <DEDUP_REMOVED lines=22> */
.L_x_767:
        /* <DEDUP_REMOVED lines=16> */
.L_x_772:
[----:B-1----:R-:W-:Y:S01]  /*f6d0*/  IMAD R16, R16, UR5, R7 ;  /* 0x0000000510107c24 */ /* 0x002fe2000f8e0207 */
[----:B------:R-:W-:Y:S01]  /*f6e0*/  IABS R6, R0 ;  /* 0x0000000000067213 */ /* 0x000fe20000000000 */
[----:B------:R-:W-:Y:S02]  /*f6f0*/  IMAD R7, R11, R4, RZ ;  /* 0x000000040b077224 */ /* 0x000fe400078e02ff */
[----:B0-----:R-:W-:Y:S01]  /*f700*/  IMAD.MOV.U32 R2, RZ, RZ, RZ ;  /* 0x000000ffff027224 */ /* 0x001fe200078e00ff */
[----:B------:R-:W-:Y:S01]  /*f710*/  IADD3 R17, -R16, UR6, RZ ;  /* 0x0000000610117c10 */ /* 0x000fe2000fffe1ff */
[----:B------:R-:W-:Y:S02]  /*f720*/  IMAD.MOV R6, RZ, RZ, -R6 ;  /* 0x000000ffff067224 */ /* 0x000fe400078e0a06 */
[----:B------:R-:W-:Y:S01]  /*f730*/  IMAD.HI.U32 R2, R3, R7, R2 ;  /* 0x0000000703027227 */ /* 0x000fe200078e0002 */
[----:B------:R-:W-:-:S03]  /*f740*/  IABS R3, R17 ;  /* 0x0000001100037213 */ /* 0x000fc60000000000 */
[----:B------:R-:W-:Y:S02]  /*f750*/  VIADD R19, R19, UR4 ;  /* 0x0000000413137c36 */ /* 0x000fe40008000000 */
        /* <DEDUP_REMOVED lines=16> */
.L_x_768:
[----:B------:R-:W-:Y:S02]  /*f860*/  IMAD.MOV.U32 R17, RZ, RZ, RZ ;  /* 0x000000ffff117224 */ /* 0x000fe400078e00ff */
[----:B------:R-:W-:Y:S02]  /*f870*/  IMAD.U32 R16, RZ, RZ, UR6 ;  /* 0x00000006ff107e24 */ /* 0x000fe4000f8e00ff */
[----:B------:R-:W-:-:S07]  /*f880*/  IMAD.MOV.U32 R18, RZ, RZ, RZ ;  /* 0x000000ffff127224 */ /* 0x000fce00078e00ff */
.L_x_773:
[----:B------:R-:W-:-:S13]  /*f890*/  ISETP.NE.AND P0, PT, R5, RZ, PT ;  /* 0x000000ff0500720c */ /* 0x000fda0003f05270 */
[----:B------:R-:W0:Y:S01]  /*f8a0*/  @!P0 S2R R3, SR_CgaCtaId ;  /* 0x0000000000038919 */ /* 0x000e220000008800 */
[----:B------:R-:W-:-:S04]  /*f8b0*/  @!P0 MOV R0, 0x400 ;  /* 0x0000040000008802 */ /* 0x000fc80000000f00 */
[----:B0-----:R-:W-:-:S05]  /*f8c0*/  @!P0 LEA R0, R3, R0, 0x18 ;  /* 0x0000000003008211 */ /* 0x001fca00078ec0ff */
[----:B------:R2:W-:Y:S01]  /*f8d0*/  @!P0 STS.128 [R0+0x28cd0], R16 ;  /* 0x028cd01000008388 */ /* 0x0005e20000000c00 */
[----:B------:R-:W-:Y:S06]  /*f8e0*/  BAR.ARV 0x5, 0x180 ;  /* 0x0146000000007b1d */ /* 0x000fec0000002000 */
.L_x_766:
[----:B--2---:R-:W-:Y:S01]  /*f8f0*/  IMAD.MOV.U32 R0, RZ, RZ, 0x1 ;  /* 0x00000001ff007424 */ /* 0x004fe200078e00ff */
[----:B------:R2:W-:Y:S01]  /*f900*/  STL [R1+0x38], RZ ;  /* 0x000038ff01007387 */ /* 0x0005e20000100800 */
[----:B------:R-:W-:Y:S02]  /*f910*/  ULDC UR4, c[0x0][0xc3c] ;  /* 0x00030f0000047ab9 */ /* 0x000fe40000000800 */
[----:B-1----:R-:W-:Y:S01]  /*f920*/  ISETP.GE.AND P0, PT, R19, UR4, PT ;  /* 0x0000000413007c0c */ /* 0x002fe2000bf06270 */
[----:B------:R2:W-:Y:S04]  /*f930*/  STL [R1+0x14], R0 ;  /* 0x0000140001007387 */ /* 0x0005e80000100800 */
[----:B------:R2:W-:Y:S08]  /*f940*/  STL [R1+0x8], RZ ;  /* 0x000008ff01007387 */ /* 0x0005f00000100800 */
[----:B--2---:R-:W-:Y:S05]  /*f950*/  @P0 BRA `(.L_x_774) ;  /* 0x0000007c00340947 */ /* 0x004fea0003800000 */
[----:B------:R-:W1:Y:S01]  /*f960*/  S2R R5, SR_TID.X ;  /* 0x0000000000057919 */ /* 0x000e620000002100 */
[----:B------:R-:W2:Y:S01]  /*f970*/  S2UR UR5, SR_CgaCtaId ;  /* 0x00000000000579c3 */ /* 0x000ea20000008800 */
[----:B------:R-:W-:Y:S01]  /*f980*/  UMOV UR4, 0x400 ;  /* 0x0000040000047882 */ /* 0x000fe20000000000 */
[----:B------:R-:W-:Y:S01]  /*f990*/  BSSY B8, `(.L_x_774) ;  /* 0x00007c9000087945 */ /* 0x000fe20003800000 */
[----:B------:R-:W-:Y:S01]  /*f9a0*/  ULDC.64 UR38, c[0x0][0x198] ;  /* 0x0000660000267ab9 */ /* 0x000fe20000000a00 */
[----:B------:R-:W-:Y:S01]  /*f9b0*/  ULDC UR36, c[0x0][0xc] ;  /* 0x0000030000247ab9 */ /* 0x000fe20000000800 */
[----:B--2---:R-:W-:Y:S01]  /*f9c0*/  ULEA UR4, UR5, UR4, 0x18 ;  /* 0x0000000405047291 */ /* 0x004fe2000f8ec03f */
[C---:B-1----:R-:W-:Y:S01]  /*f9d0*/  IMAD.SHL.U32 R0, R5.reuse, 0x8, RZ ;  /* 0x0000000805007824 */ /* 0x042fe200078e00ff */
[----:B------:R-:W-:-:S04]  /*f9e0*/  LOP3.LUT R4, R5, 0x7f, RZ, 0xc0, !PT ;  /* 0x0000007f05047812 */ /* 0x000fc800078ec0ff */
[----:B0-----:R-:W-:-:S04]  /*f9f0*/  LOP3.LUT R2, R0, 0x1f8, RZ, 0xc0, !PT ;  /* 0x000001f800027812 */ /* 0x001fc800078ec0ff */
        /* <DEDUP_REMOVED lines=13> */
[----:B------:R0:W-:Y:S04]  /*fad0*/  STL [R1+0xc], RZ ;  /* 0x00000cff01007387 */ /* 0x0001e80000100800 */
[----:B------:R0:W-:Y:S04]  /*fae0*/  STL [R1+0x18], R0 ;  /* 0x0000180001007387 */ /* 0x0001e80000100800 */
[----:B------:R0:W-:Y:S02]  /*faf0*/  STL [R1+0x38], RZ ;  /* 0x000038ff01007387 */ /* 0x0001e40000100800 */
.L_x_938:
[----:B01----:R-:W0:Y:S02]  /*fb00*/  LDC.64 R2, c[0x0][0xc88] ;  /* 0x00032200ff027b82 */ /* 0x003e240000000a00 */
[----:B0-----:R-:W-:-:S05]  /*fb10*/  IMAD.WIDE R2, R19, 0x4, R2 ;  /* 0x0000000413027825 */ /* 0x001fca00078e0202 */
[----:B--2---:R-:W2:Y:S01]  /*fb20*/  LDG.E R13, desc[UR40][R2.64] ;  /* 0x00000028020d7981 */ /* 0x004ea2000c1e1900 */
[----:B------:R-:W-:Y:S05]  /*fb30*/  YIELD ;  /* 0x0000000000007946 */ /* 0x000fea0003800000 */
[----:B------:R-:W-:Y:S01]  /*fb40*/  ULDC.64 UR4, c[0x0][0xa28] ;  /* 0x00028a0000047ab9 */ /* 0x000fe20000000a00 */
[----:B------:R-:W-:Y:S01]  /*fb50*/  IMAD.MOV.U32 R0, RZ, RZ, RZ ;  /* 0x000000ffff007224 */ /* 0x000fe200078e00ff */
[----:B------:R-:W-:Y:S01]  /*fb60*/  ISETP.NE.U32.AND P0, PT, RZ, UR4, PT ;  /* 0x00000004ff007c0c */ /* 0x000fe2000bf05070 */
[----:B------:R-:W-:Y:S01]  /*fb70*/  ULDC.64 UR10, c[0x0][0xa18] ;  /* 0x00028600000a7ab9 */ /* 0x000fe20000000a00 */
        /* <DEDUP_REMOVED lines=9> */
[----:B------:R0:W-:Y:S01]  /*fc10*/  STL [R1+0x48], R4 ;  /* 0x0000480401007387 */ /* 0x0001e20000100800 */
[----:B------:R-:W-:Y:S02]  /*fc20*/  ISETP.NE.U32.AND P2, PT, RZ, UR4, PT ;  /* 0x00000004ff007c0c */ /* 0x000fe4000bf45070 */
[----:B------:R-:W-:Y:S01]  /*fc30*/  SHF.L.U64.HI R14, R13, 0x2, R4 ;  /* 0x000000020d0e7819 */ /* 0x000fe20000010204 */
[----:B-----5:R1:W5:Y:S01]  /*fc40*/  @P0 LDG.E R0, desc[UR40][R2.64] ;  /* 0x0000002802000981 */ /* 0x020362000c1e1900 */
[----:B------:R-:W-:Y:S01]  /*fc50*/  ISETP.NE.AND.EX P2, PT, RZ, UR5, PT, P2 ;  /* 0x00000005ff007c0c */ /* 0x000fe2000bf45320 */
[----:B------:R-:W-:Y:S01]  /*fc60*/  IMAD.MOV.U32 R12, RZ, RZ, RZ ;  /* 0x000000ffff0c7224 */ /* 0x000fe200078e00ff */
[----:B------:R-:W-:Y:S01]  /*fc70*/  ISETP.NE.U32.AND P3, PT, RZ, UR10, PT ;  /* 0x0000000aff007c0c */ /* 0x000fe2000bf65070 */
[----:B------:R-:W-:Y:S01]  /*fc80*/  STL [R1], R15 ;  /* 0x0000000f01007387 */ /* 0x000fe20000100800 */
[----:B------:R-:W-:-:S02]  /*fc90*/  ISETP.NE.U32.AND P0, PT, RZ, UR6, PT ;  /* 0x00000006ff007c0c */ /* 0x000fc4000bf05070 */
[C---:B0-----:R-:W-:Y:S01]  /*fca0*/  IADD3 R4, P4, R15.reuse, UR4, RZ ;  /* 0x000000040f047c10 */ /* 0x041fe2000ff9e0ff */
[----:B------:R-:W-:Y:S01]  /*fcb0*/  STL [R1+0x20], R14 ;  /* 0x0000200e01007387 */ /* 0x000fe20000100800 */
[----:B------:R-:W-:Y:S02]  /*fcc0*/  ISETP.NE.AND.EX P3, PT, RZ, UR11, PT, P3 ;  /* 0x0000000bff007c0c */ /* 0x000fe4000bf65330 */
[----:B-1----:R-:W-:Y:S02]  /*fcd0*/  CS2R R2, SRZ ;  /* 0x0000000000027805 */ /* 0x002fe4000001ff00 */
[C---:B------:R-:W-:Y:S02]  /*fce0*/  IADD3.X R5, R14.reuse, UR5, RZ, P4, !PT ;  /* 0x000000050e057c10 */ /* 0x040fe4000a7fe4ff */
[----:B------:R-:W-:Y:S02]  /*fcf0*/  IADD3 R6, P4, R15, UR8, RZ ;  /* 0x000000080f067c10 */ /* 0x000fe4000ff9e0ff */
[----:B------:R-:W-:Y:S01]  /*fd00*/  ISETP.NE.U32.AND P1, PT, RZ, UR8, PT ;  /* 0x00000008ff007c0c */ /* 0x000fe2000bf25070 */
[----:B------:R-:W2:Y:S01]  /*fd10*/  @P2 LDG.E R2, desc[UR40][R4.64] ;  /* 0x0000002804022981 */ /* 0x000ea2000c1e1900 */
[----:B------:R-:W-:Y:S01]  /*fd20*/  IADD3.X R7, R14, UR9, RZ, P4, !PT ;  /* 0x000000090e077c10 */ /* 0x000fe2000a7fe4ff */
[----:B------:R-:W-:Y:S01]  /*fd30*/  ULDC UR4, c[0x0][0x288] ;  /* 0x0000a20000047ab9 */ /* 0x000fe20000000800 */
[----:B------:R-:W-:-:S02]  /*fd40*/  ISETP.NE.AND.EX P0, PT, RZ, UR7, PT, P0 ;  /* 0x00000007ff007c0c */ /* 0x000fc4000bf05300 */
[----:B------:R-:W-:Y:S02]  /*fd50*/  ISETP.NE.AND.EX P1, PT, RZ, UR9, PT, P1 ;  /* 0x00000009ff007c0c */ /* 0x000fe4000bf25310 */
[C---:B------:R-:W-:Y:S02]  /*fd60*/  @P3 IADD3 R10, P4, R15.reuse, UR10, RZ ;  /* 0x0000000a0f0a3c10 */ /* 0x040fe4000ff9e0ff */
[----:B------:R-:W-:Y:S02]  /*fd70*/  IADD3 R8, P5, R15, UR6, RZ ;  /* 0x000000060f087c10 */ /* 0x000fe4000ffbe0ff */
[C---:B------:R-:W-:Y:S02]  /*fd80*/  @P3 IADD3.X R11, R14.reuse, UR11, RZ, P4, !PT ;  /* 0x0000000b0e0b3c10 */ /* 0x040fe4000a7fe4ff */
[----:B------:R-:W-:-:S05]  /*fd90*/  IADD3.X R9, R14, UR7, RZ, P5, !PT ;  /* 0x000000070e097c10 */ /* 0x000fca000affe4ff */
[----:B------:R-:W5:Y:S04]  /*fda0*/  @P0 LDG.E R12, desc[UR40][R8.64] ;  /* 0x00000028080c0981 */ /* 0x000f68000c1e1900 */
[----:B------:R-:W5:Y:S04]  /*fdb0*/  @P1 LDG.E R3, desc[UR40][R6.64] ;  /* 0x0000002806031981 */ /* 0x000f68000c1e1900 */
[----:B--2---:R0:W-:Y:S02]  /*fdc0*/  STL [R1+0x34], R2 ;  /* 0x0000340201007387 */ /* 0x0041e40000100800 */
[----:B0-----:R-:W-:Y:S01]  /*fdd0*/  IMAD.U32 R2, RZ, RZ, UR4 ;  /* 0x00000004ff027e24 */ /* 0x001fe2000f8e00ff */
[----:B------:R-:W-:-:S05]  /*fde0*/  ULDC.64 UR4, c[0x0][0x418] ;  /* 0x0001060000047ab9 */ /* 0x000fca0000000a00 */
[----:B------:R0:W2:Y:S01]  /*fdf0*/  @P3 LDG.E R2, desc[UR40][R10.64] ;  /* 0x000000280a023981 */ /* 0x0000a2000c1e1900 */
[----:B------:R-:W-:-:S03]  /*fe00*/  UISETP.NE.U32.AND UP0, UPT, UR4, URZ, UPT ;  /* 0x0000003f0400728c */ /* 0x000fc6000bf05070 */
[----:B------:R-:W-:Y:S01]  /*fe10*/  ULDC UR4, c[0x0][0x424] ;  /* 0x0001090000047ab9 */ /* 0x000fe20000000800 */
[----:B------:R-:W-:-:S03]  /*fe20*/  UISETP.NE.AND.EX UP0, UPT, UR5, URZ, UPT, UP0 ;  /* 0x0000003f0500728c */ /* 0x000fc6000bf05300 */
[----:B------:R-:W-:Y:S01]  /*fe30*/  ULDC UR5, c[0x0][0x2f0] ;  /* 0x0000bc0000057ab9 */ /* 0x000fe20000000800 */
[----:B------:R-:W-:-:S04]  /*fe40*/  USEL UR4, UR4, 0x1, UP0 ;  /* 0x0000000104047887 */ /* 0x000fc80008000000 */
[----:B------:R-:W-:-:S03]  /*fe50*/  UIMAD UR4, UR4, UR5, URZ ;  /* 0x00000005040472a4 */ /* 0x000fc6000f8e023f */
[----:B------:R-:W-:-:S03]  /*fe60*/  ULDC UR5, c[0x0][0x348] ;  /* 0x0000d20000057ab9 */ /* 0x000fc60000000800 */
[----:B0-----:R-:W-:Y:S01]  /*fe70*/  IMAD.U32 R10, RZ, RZ, UR4 ;  /* 0x00000004ff0a7e24 */ /* 0x001fe2000f8e00ff */
[----:B--2---:R0:W-:Y:S02]  /*fe80*/  STL [R1+0x50], R2 ;  /* 0x0000500201007387 */ /* 0x0041e40000100800 */
[----:B0-----:R-:W-:Y:S01]  /*fe90*/  IMAD.U32 R2, RZ, RZ, UR5 ;  /* 0x00000005ff027e24 */ /* 0x001fe2000f8e00ff */
[----:B------:R-:W-:Y:S06]  /*fea0*/  @P3 BRA `(.L_x_775) ;  /* 0x0000000000143947 */ /* 0x000fec0003800000 */
[----:B------:R-:W-:Y:S05]  /*feb0*/  @!P2 BRA `(.L_x_775) ;  /* 0x000000000010a947 */ /* 0x000fea0003800000 */
[----:B------:R-:W2:Y:S04]  /*fec0*/  LDG.E R11, desc[UR40][R4.64] ;  /* 0x00000028040b7981 */ /* 0x000ea8000c1e1900 */
[----:B------:R-:W2:Y:S02]  /*fed0*/  LDG.E R4, desc[UR40][R4.64+0x4] ;  /* 0x0000042804047981 */ /* 0x000ea4000c1e1900 */
[----:B--2---:R-:W-:-:S05]  /*fee0*/  IMAD.IADD R4, R4, 0x1, -R11 ;  /* 0x0000000104047824 */ /* 0x004fca00078e0a0b */
[----:B------:R0:W-:Y:S02]  /*fef0*/  STL [R1+0x50], R4 ;  /* 0x0000500401007387 */ /* 0x0001e40000100800 */
.L_x_775:
[----:B0----5:R-:W-:Y:S01]  /*ff00*/  IMAD.IADD R4, R12, 0x1, R0 ;  /* 0x000000010c047824 */ /* 0x021fe200078e0200 */
[----:B------:R-:W-:Y:S01]  /*ff10*/  ULDC.64 UR4, c[0x0][0xa20] ;  /* 0x0002880000047ab9 */ /* 0x000fe20000000a00 */
[----:B------:R0:W-:Y:S01]  /*ff20*/  STL [R1+0x10], R13 ;  /* 0x0000100d01007387 */ /* 0x0001e20000100800 */
[----:B------:R-:W-:-:S03]  /*ff30*/  ISETP.NE.U32.AND P2, PT, RZ, UR4, PT ;  /* 0x00000004ff007c0c */ /* 0x000fc6000bf45070 */
[----:B------:R0:W-:Y:S01]  /*ff40*/  STL [R1+0x24], R4 ;  /* 0x0000240401007387 */ /* 0x0001e20000100800 */
[----:B------:R-:W-:-:S13]  /*ff50*/  ISETP.NE.AND.EX P2, PT, RZ, UR5, PT, P2 ;  /* 0x00000005ff007c0c */ /* 0x000fda000bf45320 */
[----:B0-----:R-:W-:Y:S05]  /*ff60*/  @!P2 BRA `(.L_x_776) ;  /* 0x000000000010a947 */ /* 0x001fea0003800000 */
[----:B------:R-:W-:-:S04]  /*ff70*/  IADD3 R10, P0, R15, UR4, RZ ;  /* 0x000000040f0a7c10 */ /* 0x000fc8000ff1e0ff */
[----:B------:R-:W-:-:S05]  /*ff80*/  IADD3.X R11, R14, UR5, RZ, P0, !PT ;  /* 0x000000050e0b7c10 */ /* 0x000fca00087fe4ff */
[----:B------:R0:W5:Y:S01]  /*ff90*/  LDG.E R10, desc[UR40][R10.64] ;  /* 0x000000280a0a7981 */ /* 0x000162000c1e1900 */
[----:B------:R-:W-:Y:S05]  /*ffa0*/  BRA `(.L_x_777) ;  /* 0x0000000000107947 */ /* 0x000fea0003800000 */
.L_x_776:
[----:B------:R-:W-:Y:S05]  /*ffb0*/  @!P0 BRA `(.L_x_777) ;  /* 0x00000000000c8947 */ /* 0x000fea0003800000 */
[----:B------:R-:W2:Y:S04]  /*ffc0*/  LDG.E R10, desc[UR40][R8.64] ;  /* 0x00000028080a7981 */ /* 0x000ea8000c1e1900 */
[----:B------:R-:W2:Y:S02]  /*ffd0*/  LDG.E R8, desc[UR40][R8.64+0x4] ;  /* 0x0000042808087981 */ /* 0x000ea4000c1e1900 */
[----:B--2---:R-:W-:-:S07]  /*ffe0*/  IMAD.IADD R10, R8, 0x1, -R10 ;  /* 0x00000001080a7824 */ /* 0x004fce00078e0a0a */
.L_x_777:
[----:B-----5:R-:W-:Y:S02]  /*fff0*/  IMAD.IADD R10, R10, 0x1, -R0 ;  /* 0x000000010a0a7824 */ /* 0x020fe400078e0a00 */
[----:B------:R-:W2:Y:S04]  /*10000*/  @P1 LDG.E R0, desc[UR40][R6.64] ;  /* 0x0000002806001981 */ /* 0x000ea8000c1e1900 */
[----:B------:R-:W2:Y:S01]  /*10010*/  @P1 LDG.E R6, desc[UR40][R6.64+0x4] ;  /* 0x0000042806061981 */ /* 0x000ea2000c1e1900 */
[----:B------:R-:W-:Y:S01]  /*10020*/  IMAD.MOV R5, RZ, RZ, -R10 ;  /* 0x000000ffff057224 */ /* 0x000fe200078e0a0a */
[----:B------:R-:W-:Y:S04]  /*10030*/  BSSY B0, `(.L_x_778) ;  /* 0x00001c6000007945 */ /* 0x000fe80003800000 */
[----:B------:R-:W-:Y:S01]  /*10040*/  VIMNMX R5, RZ, R5, !PT ;  /* 0x00000005ff057248 */ /* 0x000fe20007fe0100 */
[----:B--2---:R-:W-:-:S04]  /*10050*/  @P1 IMAD.IADD R2, R6, 0x1, -R0 ;  /* 0x0000000106021824 */ /* 0x004fc800078e0a00 */
[----:B------:R-:W-:-:S04]  /*10060*/  IMAD.IADD R4, R10, 0x1, R2 ;  /* 0x000000010a047824 */ /* 0x000fc800078e0202 */
[----:B------:R-:W-:Y:S01]  /*10070*/  VIADD R0, R4, 0x3f ;  /* 0x0000003f04007836 */ /* 0x000fe20000000000 */
[----:B------:R1:W-:Y:S04]  /*10080*/  STL [R1+0x4c], R4 ;  /* 0x00004c0401007387 */ /* 0x0003e80000100800 */
[----:B-1----:R-:W-:-:S04]  /*10090*/  SHF.R.S32.HI R4, RZ, 0x1f, R0 ;  /* 0x0000001fff047819 */ /* 0x002fc80000011400 */
[----:B------:R-:W-:-:S04]  /*100a0*/  LEA.HI R0, R4, R0, RZ, 0x6 ;  /* 0x0000000004007211 */ /* 0x000fc800078f30ff */
[----:B------:R-:W-:Y:S02]  /*100b0*/  LOP3.LUT R4, R0, 0xffffffc0, RZ, 0xc0, !PT ;  /* 0xffffffc000047812 */ /* 0x000fe400078ec0ff */
[----:B------:R-:W-:Y:S02]  /*100c0*/  SHF.R.S32.HI R0, RZ, 0x6, R0 ;  /* 0x00000006ff007819 */ /* 0x000fe40000011400 */
[----:B------:R-:W-:-:S03]  /*100d0*/  VIADDMNMX R2, R4, -R10, R2, PT ;  /* 0x8000000a04027246 */ /* 0x000fc60003800102 */
[----:B------:R1:W-:Y:S01]  /*100e0*/  STL [R1+0x30], R0 ;  /* 0x0000300001007387 */ /* 0x0003e20000100800 */
[----:B------:R-:W-:-:S13]  /*100f0*/  ISETP.GT.AND P0, PT, R2, R5, PT ;  /* 0x000000050200720c */ /* 0x000fda0003f04270 */
[----:B------:R-:W-:Y:S01]  /*10100*/  @P0 VIADD R4, R2, 0x3f ;  /* 0x0000003f02040836 */ /* 0x000fe20000000000 */
[----:B------:R-:W-:-:S04]  /*10110*/  SHF.R.U32.HI R2, RZ, 0x6, R5 ;  /* 0x00000006ff027819 */ /* 0x000fc80000011605 */
[----:B------:R-:W-:Y:S01]  /*10120*/  @P0 SHF.R.S32.HI R5, RZ, 0x1f, R4 ;  /* 0x0000001fff050819 */ /* 0x000fe20000011404 */
[----:B------:R-:W-:-:S03]  /*10130*/  IMAD.MOV.U32 R8, RZ, RZ, R2 ;  /* 0x000000ffff087224 */ /* 0x000fc600078e0002 */
[----:B------:R-:W-:-:S04]  /*10140*/  @P0 LEA.HI R4, R5, R4, RZ, 0x6 ;  /* 0x0000000405040211 */ /* 0x000fc800078f30ff */
[----:B------:R-:W-:Y:S02]  /*10150*/  @P0 SHF.R.S32.HI R8, RZ, 0x6, R4 ;  /* 0x00000006ff080819 */ /* 0x000fe40000011404 */
[----:B------:R-:W-:Y:S02]  /*10160*/  PLOP3.LUT P0, PT, PT, PT, PT, 0x80, 0x0 ;  /* 0x000000000000781c */ /* 0x000fe40003f0f070 */
[----:B------:R-:W-:-:S13]  /*10170*/  ISETP.GT.AND P2, PT, R8, R2, PT ;  /* 0x000000020800720c */ /* 0x000fda0003f44270 */
[----:B-1----:R-:W-:Y:S05]  /*10180*/  @!P2 BRA `(.L_x_779) ;  /* 0x0000001800c0a947 */ /* 0x002fea0003800000 */
[----:B------:R-:W-:Y:S01]  /*10190*/  UMOV UR4, 0xffffffff ;  /* 0xffffffff00047882 */ /* 0x000fe20000000000 */
[----:B------:R-:W-:Y:S02]  /*101a0*/  SEL R0, R13, RZ, !P1 ;  /* 0x000000ff0d007207 */ /* 0x000fe40004800000 */
[----:B------:R-:W-:Y:S05]  /*101b0*/  BRA.DIV UR4, `(.L_x_780) ;  /* 0x0000007e04e47947 */ /* 0x000fea000b800000 */
[----:B------:R-:W1:Y:S02]  /*101c0*/  S2R R4, SR_TID.X ;  /* 0x0000000000047919 */ /* 0x000e640000002100 */
[----:B-1----:R-:W-:-:S04]  /*101d0*/  SHF.R.U32.HI R4, RZ, 0x5, R4 ;  /* 0x00000005ff047819 */ /* 0x002fc80000011604 */
[----:B------:R-:W-:-:S05]  /*101e0*/  LOP3.LUT R4, R4, 0x3, RZ, 0xc0, !PT ;  /* 0x0000000304047812 */ /* 0x000fca00078ec0ff */
[----:B------:R1:W2:Y:S02]  /*101f0*/  SHFL.IDX PT, R14, R4, RZ, 0x1f ;  /* 0x00001fff040e7589 */ /* 0x0002a400000e0000 */
.L_x_970:
[----:B--2---:R-:W-:Y:S02]  /*10200*/  ISETP.NE.AND P0, PT, R14, RZ, PT ;  /* 0x000000ff0e00720c */ /* 0x004fe40003f05270 */
[----:B------:R-:W-:-:S11]  /*10210*/  PLOP3.LUT P6, PT, PT, PT, PT, 0x8, 0x0 ;  /* 0x000000000000781c */ /* 0x000fd60003fce170 */
[----:B------:R-:W-:Y:S05]  /*10220*/  @P0 BRA `(.L_x_781) ;  /* 0x00000000000c0947 */ /* 0x000fea0003800000 */
[----:B------:R-:W-:-:S03]  /*10230*/  UMOV UR4, 0xffffffff ;  /* 0xffffffff00047882 */ /* 0x000fc60000000000 */
[----:B------:R-:W-:Y:S05]  /*10240*/  BRA.DIV UR4, `(.L_x_782) ;  /* 0x0000007e04f47947 */ /* 0x000fea000b800000 */
[----:B------:R-:W-:-:S13]  /*10250*/  ELECT P6, URZ, PT ;  /* 0x00000000003f782f */ /* 0x000fda00038c0000 */
.L_x_781:
[----:B-1----:R-:W2:Y:S04]  /*10260*/  LDL R4, [R1+0x38] ;  /* 0x0000380001047983 */ /* 0x002ea80000100800 */
[----:B------:R-:W3:Y:S01]  /*10270*/  LDL R6, [R1+0x4] ;  /* 0x0000040001067983 */ /* 0x000ee20000100800 */
[----:B------:R-:W-:Y:S01]  /*10280*/  BSSY B1, `(.L_x_783) ;  /* 0x0000008000017945 */ /* 0x000fe20003800000 */
[----:B--2---:R-:W-:-:S05]  /*10290*/  VIADD R4, R4, 0x1 ;  /* 0x0000000104047836 */ /* 0x004fca0000000000 */
[----:B------:R-:W-:-:S04]  /*102a0*/  LEA.HI R5, R4, R4, RZ, 0x1 ;  /* 0x0000000404057211 */ /* 0x000fc800078f08ff */
[----:B------:R-:W-:-:S05]  /*102b0*/  LOP3.LUT R5, R5, 0xfffffffe, RZ, 0xc0, !PT ;  /* 0xfffffffe05057812 */ /* 0x000fca00078ec0ff */
[----:B------:R-:W-:-:S05]  /*102c0*/  IMAD.IADD R4, R4, 0x1, -R5 ;  /* 0x0000000104047824 */ /* 0x000fca00078e0a05 */
[----:B------:R-:W-:-:S04]  /*102d0*/  SHF.L.U32 R4, R4, 0x1f, RZ ;  /* 0x0000001f04047819 */ /* 0x000fc800000006ff */
[----:B---3--:R-:W1:Y:S02]  /*102e0*/  SYNCS.PHASECHK.TRANS64.TRYWAIT P0, [R6+URZ+0x28c20], R4 ;  /* 0x028c2004060075a7 */ /* 0x008e64000800017f */
[----:B-1----:R-:W-:Y:S05]  /*102f0*/  @!P0 BRA `(.L_x_784) ;  /* 0x0000007c00e88947 */ /* 0x002fea0003800000 */
.L_x_973:
[----:B------:R-:W-:Y:S05]  /*10300*/  BSYNC B1 ;  /* 0x0000000000017941 */ /* 0x000fea0003800000 */
.L_x_783:
[----:B------:R-:W-:Y:S04]  /*10310*/  BSSY B1, `(.L_x_785) ;  /* 0x00000bf000017945 */ /* 0x000fe80003800000 */
[----:B------:R-:W-:Y:S05]  /*10320*/  @!P6 BRA `(.L_x_786) ;  /* 0x0000000800f4e947 */ /* 0x000fea0003800000 */
[----:B-1----:R-:W2:Y:S04]  /*10330*/  LDL R5, [R1+0x4] ;  /* 0x0000040001057983 */ /* 0x002ea80000100800 */
[----:B------:R-:W3:Y:S01]  /*10340*/  LDL R7, [R1+0x18] ;  /* 0x0000180001077983 */ /* 0x000ee20000100800 */
[----:B------:R-:W1:Y:S01]  /*10350*/  S2R R6, SR_TID.X ;  /* 0x0000000000067919 */ /* 0x000e620000002100 */
[----:B--2---:R-:W-:Y:S02]  /*10360*/  IMAD.MOV.U32 R9, RZ, RZ, R5 ;  /* 0x000000ffff097224 */ /* 0x004fe400078e0005 */
[----:B------:R-:W2:Y:S01]  /*10370*/  LDL R5, [R1+0xc] ;  /* 0x00000c0001057983 */ /* 0x000ea20000100800 */
[----:B-1----:R-:W-:Y:S01]  /*10380*/  LOP3.LUT R6, R6, 0x7f, RZ, 0xc0, !PT ;  /* 0x0000007f06067812 */ /* 0x002fe200078ec0ff */
[----:B------:R-:W-:Y:S03]  /*10390*/  BSSY B2, `(.L_x_787) ;  /* 0x0000006000027945 */ /* 0x000fe60003800000 */
[----:B------:R-:W-:Y:S01]  /*103a0*/  ISETP.NE.AND P1, PT, R6, RZ, PT ;  /* 0x000000ff0600720c */ /* 0x000fe20003f25270 */
[----:B--2---:R-:W-:Y:S01]  /*103b0*/  IMAD R5, R5, 0x8, R9 ;  /* 0x0000000805057824 */ /* 0x004fe200078e0209 */
[----:B---3--:R-:W-:-:S04]  /*103c0*/  SHF.L.U32 R9, R7, 0x1f, RZ ;  /* 0x0000001f07097819 */ /* 0x008fc800000006ff */
[----:B------:R-:W1:Y:S02]  /*103d0*/  SYNCS.PHASECHK.TRANS64.TRYWAIT P0, [R5+URZ+0x28ca0], R9 ;  /* 0x028ca009050075a7 */ /* 0x000e64000800017f */
[----:B-1----:R-:W-:Y:S05]  /*103e0*/  @!P0 BRA `(.L_x_788) ;  /* 0x0000007c00c48947 */ /* 0x002fea0003800000 */
.L_x_974:
[----:B------:R-:W-:Y:S05]  /*103f0*/  BSYNC B2 ;  /* 0x0000000000027941 */ /* 0x000fea0003800000 */
.L_x_787:
        /* <DEDUP_REMOVED lines=9> */
.L_x_790:
[----:B------:R-:W-:Y:S05]  /*10490*/  BSYNC B2 ;  /* 0x0000000000027941 */ /* 0x000fea0003800000 */
.L_x_789:
[----:B------:R-:W2:Y:S04]  /*104a0*/  LDL R7, [R1+0x4] ;  /* 0x0000040001077983 */ /* 0x000ea80000100800 */
[----:B------:R-:W2:Y:S01]  /*104b0*/  LDL R6, [R1+0xc] ;  /* 0x00000c0001067983 */ /* 0x000ea20000100800 */
[----:B------:R-:W-:Y:S01]  /*104c0*/  IMAD.MOV.U32 R12, RZ, RZ, RZ ;  /* 0x000000ffff0c7224 */ /* 0x000fe200078e00ff */
[----:B------:R-:W-:Y:S01]  /*104d0*/  UIADD3 UR4, UP0, UR38, 0x570, URZ ;  /* 0x0000057026047890 */ /* 0x000fe2000ff1e03f */
[----:B------:R-:W-:Y:S01]  /*104e0*/  IMAD R4, R8, 0x40, R3 ;  /* 0x0000004008047824 */ /* 0x000fe200078e0203 */
[----:B------:R-:W-:Y:S01]  /*104f0*/  PLOP3.LUT P0, PT, PT, PT, PT, 0x80, 0x0 ;  /* 0x000000000000781c */ /* 0x000fe20003f0f070 */
[----:B------:R-:W-:Y:S01]  /*10500*/  UMOV UR6, 0x0 ;  /* 0x0000000000067882 */ /* 0x000fe20000000000 */
[----:B------:R-:W-:Y:S01]  /*10510*/  R2UR UR10, R12 ;  /* 0x000000000c0a72ca */ /* 0x000fe200000e0000 */
[----:B------:R-:W-:Y:S01]  /*10520*/  VIADD R4, R4, 0xffffffc0 ;  /* 0xffffffc004047836 */ /* 0x000fe20000000000 */
[----:B------:R-:W-:Y:S01]  /*10530*/  UIADD3.X UR5, URZ, UR39, URZ, UP0, !UPT ;  /* 0x000000273f057290 */ /* 0x000fe200087fe43f */
[----:B------:R-:W-:Y:S01]  /*10540*/  UMOV UR7, 0x12f00000 ;  /* 0x12f0000000077882 */ /* 0x000fe20000000000 */
[----:B--2---:R-:W-:-:S02]  /*10550*/  IMAD R6, R6, 0x2000, R7 ;  /* 0x0000200006067824 */ /* 0x004fc400078e0207 */
[----:B------:R-:W-:Y:S02]  /*10560*/  VIADD R7, R5, 0x28c90 ;  /* 0x00028c9005077836 */ /* 0x000fe40000000000 */
[----:B------:R-:W-:-:S07]  /*10570*/  VIADD R6, R6, 0x22400 ;  /* 0x0002240006067836 */ /* 0x000fce0000000000 */
.L_x_791:
        /* <DEDUP_REMOVED lines=10> */
[----:B------:R-:W2:Y:S01]  /*10620*/  SYNCS.PHASECHK.TRANS64.TRYWAIT P0, [R5+URZ+0x28cc0], R9 ;  /* 0x028cc009050075a7 */ /* 0x000ea2000800017f */
[----:B------:R-:W-:Y:S04]  /*10630*/  BSSY B2, `(.L_x_792) ;  /* 0x0000002000027945 */ /* 0x000fe80003800000 */
[----:B--2---:R-:W-:Y:S05]  /*10640*/  @!P0 BRA `(.L_x_793) ;  /* 0x0000007c00408947 */ /* 0x004fea0003800000 */
.L_x_975:
[----:B------:R-:W-:Y:S05]  /*10650*/  BSYNC B2 ;  /* 0x0000000000027941 */ /* 0x000fea0003800000 */
.L_x_792:
[----:B------:R-:W-:Y:S01]  /*10660*/  BSSY B2, `(.L_x_794) ;  /* 0x000000b000027945 */ /* 0x000fe20003800000 */
[----:B------:R-:W-:Y:S02]  /*10670*/  IMAD.MOV.U32 R10, RZ, RZ, 0x0 ;  /* 0x00000000ff0a7424 */ /* 0x000fe400078e00ff */
[----:B0-----:R-:W-:Y:S01]  /*10680*/  IMAD.MOV.U32 R11, RZ, RZ, 0x12f00000 ;  /* 0x12f00000ff0b7424 */ /* 0x001fe200078e00ff */
        /* <DEDUP_REMOVED lines=8> */
.L_x_795:
[----:B------:R-:W-:Y:S05]  /*10710*/  BSYNC B2 ;  /* 0x0000000000027941 */ /* 0x000fea0003800000 */
.L_x_794:
[----:B------:R-:W3:Y:S04]  /*10720*/  LDL R7, [R1+0x4] ;  /* 0x0000040001077983 */ /* 0x000ee80000100800 */
[----:B------:R-:W3:Y:S01]  /*10730*/  LDL R6, [R1+0xc] ;  /* 0x00000c0001067983 */ /* 0x000ee20000100800 */
[----:B------:R-:W-:Y:S01]  /*10740*/  R2UR UR10, R12 ;  /* 0x000000000c0a72ca */ /* 0x000fe200000e0000 */
[----:B------:R-:W-:Y:S01]  /*10750*/  UIADD3 UR4, UP0, UR38, 0x670, URZ ;  /* 0x0000067026047890 */ /* 0x000fe2000ff1e03f */
[----:B------:R-:W-:Y:S01]  /*10760*/  R2UR UR6, R10 ;  /* 0x000000000a0672ca */ /* 0x000fe200000e0000 */
[----:B-12---:R-:W-:Y:S01]  /*10770*/  VIADD R5, R5, 0x28cb0 ;  /* 0x00028cb005057836 */ /* 0x006fe20000000000 */
[----:B------:R-:W-:Y:S01]  /*10780*/  R2UR UR7, R11 ;  /* 0x000000000b0772ca */ /* 0x000fe200000e0000 */
[----:B------:R-:W-:Y:S01]  /*10790*/  UIADD3.X UR5, URZ, UR39, URZ, UP0, !UPT ;  /* 0x000000273f057290 */ /* 0x000fe200087fe43f */
[----:B------:R-:W-:Y:S01]  /*107a0*/  PLOP3.LUT P0, PT, PT, PT, PT, 0x80, 0x0 ;  /* 0x000000000000781c */ /* 0x000fe20003f0f070 */
[----:B---3--:R-:W-:-:S04]  /*107b0*/  IMAD R6, R6, 0x10000, R7 ;  /* 0x0001000006067824 */ /* 0x008fc800078e0207 */
[----:B------:R-:W-:-:S08]  /*107c0*/  VIADD R7, R6, 0x400 ;  /* 0x0000040006077836 */ /* 0x000fd00000000000 */
.L_x_796:
        /* <DEDUP_REMOVED lines=15> */
.L_x_797:
        /* <DEDUP_REMOVED lines=15> */
.L_x_798:
        /* <DEDUP_REMOVED lines=15> */
.L_x_799:
        /* <DEDUP_REMOVED lines=15> */
.L_x_800:
        /* <DEDUP_REMOVED lines=15> */
.L_x_801:
        /* <DEDUP_REMOVED lines=15> */
.L_x_802:
        /* <DEDUP_REMOVED lines=15> */
.L_x_803:
        /* <DEDUP_REMOVED lines=10> */
.L_x_786:
[----:B------:R-:W-:Y:S05]  /*10f00*/  BSYNC B1 ;  /* 0x0000000000017941 */ /* 0x000fea0003800000 */
.L_x_785:
[----:B------:R-:W2:Y:S04]  /*10f10*/  LDL.LU R9, [R1+0xc] ;  /* 0x00000c0001097983 */ /* 0x000ea80000300800 */
[----:B------:R-:W3:Y:S01]  /*10f20*/  LDL.LU R7, [R1+0x18] ;  /* 0x0000180001077983 */ /* 0x000ee20000300800 */
[----:B-1----:R-:W-:Y:S01]  /*10f30*/  VIADD R4, R8, 0xfffffffe ;  /* 0xfffffffe08047836 */ /* 0x002fe20000000000 */
[----:B------:R-:W-:-:S04]  /*10f40*/  PLOP3.LUT P0, PT, PT, PT, PT, 0x8, 0x0 ;  /* 0x000000000000781c */ /* 0x000fc80003f0e170 */
[----:B------:R-:W-:Y:S01]  /*10f50*/  ISETP.GE.AND P2, PT, R4, R2, PT ;  /* 0x000000020400720c */ /* 0x000fe20003f46270 */
[----:B--2---:R-:W-:-:S05]  /*10f60*/  VIADD R5, R9, 0x1 ;  /* 0x0000000109057836 */ /* 0x004fca0000000000 */
[----:B------:R-:W-:-:S04]  /*10f70*/  ISETP.NE.AND P1, PT, R5, 0x2, PT ;  /* 0x000000020500780c */ /* 0x000fc80003f25270 */
[----:B------:R-:W-:Y:S02]  /*10f80*/  SEL R6, RZ, 0x1, P1 ;  /* 0x00000001ff067807 */ /* 0x000fe40000800000 */
[----:B------:R-:W-:Y:S02]  /*10f90*/  SEL R5, R5, RZ, P1 ;  /* 0x000000ff05057207 */ /* 0x000fe40000800000 */
[----:B---3--:R-:W-:-:S03]  /*10fa0*/  LOP3.LUT R7, R7, R6, RZ, 0x3c, !PT ;  /* 0x0000000607077212 */ /* 0x008fc600078e3cff */
[----:B------:R1:W-:Y:S04]  /*10fb0*/  STL [R1+0xc], R5 ;  /* 0x00000c0501007387 */ /* 0x0003e80000100800 */
[----:B------:R1:W-:Y:S01]  /*10fc0*/  STL [R1+0x18], R7 ;  /* 0x0000180701007387 */ /* 0x0003e20000100800 */
[----:B------:R-:W-:Y:S05]  /*10fd0*/  @!P2 BRA `(.L_x_779) ;  /* 0x0000000c002ca947 */ /* 0x000fea0003800000 */
.L_x_823:
[----:B------:R-:W-:Y:S05]  /*10fe0*/  YIELD ;  /* 0x0000000000007946 */ /* 0x000fea0003800000 */
[----:B------:R-:W-:Y:S04]  /*10ff0*/  BSSY B1, `(.L_x_804) ;  /* 0x00000bd000017945 */ /* 0x000fe80003800000 */
[----:B--2---:R-:W-:Y:S05]  /*11000*/  @!P6 BRA `(.L_x_805) ;  /* 0x0000000800ece947 */ /* 0x004fea0003800000 */
[----:B------:R-:W2:Y:S04]  /*11010*/  LDL R8, [R1+0x4] ;  /* 0x0000040001087983 */ /* 0x000ea80000100800 */
[----:B-1----:R-:W2:Y:S04]  /*11020*/  LDL R5, [R1+0xc] ;  /* 0x00000c0001057983 */ /* 0x002ea80000100800 */
[----:B------:R-:W3:Y:S01]  /*11030*/  LDL R6, [R1+0x18] ;  /* 0x0000180001067983 */ /* 0x000ee20000100800 */
[----:B------:R-:W1:Y:S01]  /*11040*/  S2R R7, SR_TID.X ;  /* 0x0000000000077919 */ /* 0x000e620000002100 */
[----:B------:R-:W-:Y:S01]  /*11050*/  BSSY B2, `(.L_x_806) ;  /* 0x0000007000027945 */ /* 0x000fe20003800000 */
[----:B-1----:R-:W-:-:S04]  /*11060*/  LOP3.LUT R7, R7, 0x7f, RZ, 0xc0, !PT ;  /* 0x0000007f07077812 */ /* 0x002fc800078ec0ff */
[----:B------:R-:W-:Y:S01]  /*11070*/  ISETP.NE.AND P2, PT, R7, RZ, PT ;  /* 0x000000ff0700720c */ /* 0x000fe20003f45270 */
[----:B--2---:R-:W-:Y:S01]  /*11080*/  IMAD R5, R5, 0x8, R8 ;  /* 0x0000000805057824 */ /* 0x004fe200078e0208 */
[----:B---3--:R-:W-:-:S04]  /*11090*/  SHF.L.U32 R6, R6, 0x1f, RZ ;  /* 0x0000001f06067819 */ /* 0x008fc800000006ff */
[----:B------:R-:W1:Y:S02]  /*110a0*/  SYNCS.PHASECHK.TRANS64.TRYWAIT P1, [R5+URZ+0x28ca0], R6 ;  /* 0x028ca006050075a7 */ /* 0x000e64000802017f */
[----:B-1----:R-:W-:Y:S05]  /*110b0*/  @!P1 BRA `(.L_x_807) ;  /* 0x0000007000b89947 */ /* 0x002fea0003800000 */
.L_x_976:
[----:B------:R-:W-:Y:S05]  /*110c0*/  BSYNC B2 ;  /* 0x0000000000027941 */ /* 0x000fea0003800000 */
.L_x_806:
        /* <DEDUP_REMOVED lines=9> */
.L_x_809:
[----:B------:R-:W-:Y:S05]  /*11160*/  BSYNC B2 ;  /* 0x0000000000027941 */ /* 0x000fea0003800000 */
.L_x_808:
[----:B------:R-:W2:Y:S04]  /*11170*/  LDL R8, [R1+0x4] ;  /* 0x0000040001087983 */ /* 0x000ea80000100800 */
[----:B------:R-:W2:Y:S01]  /*11180*/  LDL R7, [R1+0xc] ;  /* 0x00000c0001077983 */ /* 0x000ea20000100800 */
[----:B------:R-:W-:Y:S01]  /*11190*/  IMAD.MOV.U32 R12, RZ, RZ, RZ ;  /* 0x000000ffff0c7224 */ /* 0x000fe200078e00ff */
[----:B------:R-:W-:Y:S01]  /*111a0*/  UIADD3 UR4, UP0, UR38, 0x570, URZ ;  /* 0x0000057026047890 */ /* 0x000fe2000ff1e03f */
[----:B------:R-:W-:Y:S01]  /*111b0*/  PLOP3.LUT P1, PT, PT, PT, PT, 0x80, 0x0 ;  /* 0x000000000000781c */ /* 0x000fe20003f2f070 */
[----:B------:R-:W-:Y:S01]  /*111c0*/  VIADD R9, R5, 0x28c90 ;  /* 0x00028c9005097836 */ /* 0x000fe20000000000 */
[----:B------:R-:W-:Y:S01]  /*111d0*/  UMOV UR6, 0x0 ;  /* 0x0000000000067882 */ /* 0x000fe20000000000 */
[----:B------:R-:W-:Y:S01]  /*111e0*/  R2UR UR10, R12 ;  /* 0x000000000c0a72ca */ /* 0x000fe200000e0000 */
[----:B------:R-:W-:Y:S01]  /*111f0*/  UIADD3.X UR5, URZ, UR39, URZ, UP0, !UPT ;  /* 0x000000273f057290 */ /* 0x000fe200087fe43f */
[----:B------:R-:W-:Y:S01]  /*11200*/  UMOV UR7, 0x12f00000 ;  /* 0x12f0000000077882 */ /* 0x000fe20000000000 */
[----:B--2---:R-:W-:-:S02]  /*11210*/  IMAD R7, R7, 0x2000, R8 ;  /* 0x0000200007077824 */ /* 0x004fc400078e0208 */
[----:B------:R-:W-:Y:S02]  /*11220*/  IMAD R8, R4, 0x40, R3 ;  /* 0x0000004004087824 */ /* 0x000fe400078e0203 */
[----:B------:R-:W-:-:S08]  /*11230*/  VIADD R7, R7, 0x22400 ;  /* 0x0002240007077836 */ /* 0x000fd00000000000 */
.L_x_810:
        /* <DEDUP_REMOVED lines=13> */
.L_x_977:
[----:B------:R-:W-:Y:S05]  /*11310*/  BSYNC B2 ;  /* 0x0000000000027941 */ /* 0x000fea0003800000 */
.L_x_811:
[----:B------:R-:W-:Y:S01]  /*11320*/  BSSY B2, `(.L_x_813) ;  /* 0x000000b000027945 */ /* 0x000fe20003800000 */
[----:B------:R-:W-:Y:S02]  /*11330*/  IMAD.MOV.U32 R10, RZ, RZ, 0x0 ;  /* 0x00000000ff0a7424 */ /* 0x000fe400078e00ff */
[----:B0-----:R-:W-:Y:S01]  /*11340*/  IMAD.MOV.U32 R11, RZ, RZ, 0x12f00000 ;  /* 0x12f00000ff0b7424 */ /* 0x001fe200078e00ff */
[----:B------:R-:W-:Y:S06]  /*11350*/  @P2 BRA `(.L_x_814) ;  /* 0x00000000001c2947 */ /* 0x000fec0003800000 */
[----:B------:R-:W0:Y:S01]  /*11360*/  S2R R7, SR_TID.X ;  /* 0x0000000000077919 */ /* 0x000e220000002100 */
[----:B-12---:R-:W-:-:S04]  /*11370*/  IMAD.MOV.U32 R6, RZ, RZ, 0x10000 ;  /* 0x00010000ff067424 */ /* 0x006fc800078e00ff */
[----:B------:R3:W-:Y:S01]  /*11380*/  SYNCS.ARRIVE.TRANS64 RZ, [R5+URZ+0x28cb0], R6 ;  /* 0x028cb00605ff79a7 */ /* 0x0007e2000800003f */
[----:B0-----:R-:W-:-:S04]  /*11390*/  LOP3.LUT R7, R7, 0x1f, RZ, 0xc0, !PT ;  /* 0x0000001f07077812 */ /* 0x001fc800078ec0ff */
[----:B------:R-:W-:-:S13]  /*113a0*/  ISETP.NE.AND P1, PT, R7, RZ, PT ;  /* 0x000000ff0700720c */ /* 0x000fda0003f25270 */
[----:B---3--:R-:W-:Y:S05]  /*113b0*/  @!P1 BRA `(.L_x_814) ;  /* 0x0000000000049947 */ /* 0x008fea0003800000 */
[----:B------:R-:W-:Y:S01]  /*113c0*/  BPT.TRAP 0x1 ;  /* 0x000000040000795c */ /* 0x000fe20000300000 */
.L_x_814:
[----:B------:R-:W-:Y:S05]  /*113d0*/  BSYNC B2 ;  /* 0x0000000000027941 */ /* 0x000fea0003800000 */
.L_x_813:
[----:B------:R-:W3:Y:S04]  /*113e0*/  LDL R7, [R1+0x4] ;  /* 0x0000040001077983 */ /* 0x000ee80000100800 */
[----:B-12---:R-:W3:Y:S01]  /*113f0*/  LDL R6, [R1+0xc] ;  /* 0x00000c0001067983 */ /* 0x006ee20000100800 */
[----:B------:R-:W-:Y:S01]  /*11400*/  R2UR UR10, R12 ;  /* 0x000000000c0a72ca */ /* 0x000fe200000e0000 */
[----:B------:R-:W-:Y:S01]  /*11410*/  UIADD3 UR4, UP0, UR38, 0x670, URZ ;  /* 0x0000067026047890 */ /* 0x000fe2000ff1e03f */
[----:B------:R-:W-:Y:S01]  /*11420*/  R2UR UR6, R10 ;  /* 0x000000000a0672ca */ /* 0x000fe200000e0000 */
[----:B------:R-:W-:Y:S01]  /*11430*/  VIADD R5, R5, 0x28cb0 ;  /* 0x00028cb005057836 */ /* 0x000fe20000000000 */
[----:B------:R-:W-:Y:S01]  /*11440*/  R2UR UR7, R11 ;  /* 0x000000000b0772ca */ /* 0x000fe200000e0000 */
[----:B------:R-:W-:Y:S01]  /*11450*/  UIADD3.X UR5, URZ, UR39, URZ, UP0, !UPT ;  /* 0x000000273f057290 */ /* 0x000fe200087fe43f */
[----:B------:R-:W-:Y:S01]  /*11460*/  PLOP3.LUT P1, PT, PT, PT, PT, 0x80, 0x0 ;  /* 0x000000000000781c */ /* 0x000fe20003f2f070 */
[----:B---3--:R-:W-:-:S04]  /*11470*/  IMAD R6, R6, 0x10000, R7 ;  /* 0x0001000006067824 */ /* 0x008fc800078e0207 */
[----:B------:R-:W-:-:S08]  /*11480*/  VIADD R7, R6, 0x400 ;  /* 0x0000040006077836 */ /* 0x000fd00000000000 */
.L_x_815:
        /* <DEDUP_REMOVED lines=15> */
.L_x_816:
        /* <DEDUP_REMOVED lines=15> */
.L_x_817:
        /* <DEDUP_REMOVED lines=15> */
.L_x_818:
        /* <DEDUP_REMOVED lines=15> */
.L_x_819:
        /* <DEDUP_REMOVED lines=15> */
.L_x_820:
        /* <DEDUP_REMOVED lines=15> */
.L_x_821:
        /* <DEDUP_REMOVED lines=15> */
.L_x_822:
        /* <DEDUP_REMOVED lines=10> */
.L_x_805:
[----:B------:R-:W-:Y:S05]  /*11bc0*/  BSYNC B1 ;  /* 0x0000000000017941 */ /* 0x000fea0003800000 */
.L_x_804:
[----:B------:R-:W2:Y:S04]  /*11bd0*/  LDL.LU R9, [R1+0xc] ;  /* 0x00000c0001097983 */ /* 0x000ea80000300800 */
[----:B-1----:R-:W3:Y:S01]  /*11be0*/  LDL.LU R7, [R1+0x18] ;  /* 0x0000180001077983 */ /* 0x002ee20000300800 */
[C---:B------:R-:W-:Y:S01]  /*11bf0*/  ISETP.GT.AND P2, PT, R4.reuse, R2, PT ;  /* 0x000000020400720c */ /* 0x040fe20003f44270 */
[----:B------:R-:W-:Y:S02]  /*11c00*/  VIADD R4, R4, 0xffffffff ;  /* 0xffffffff04047836 */ /* 0x000fe40000000000 */
[----:B--2---:R-:W-:-:S05]  /*11c10*/  VIADD R5, R9, 0x1 ;  /* 0x0000000109057836 */ /* 0x004fca0000000000 */
[----:B------:R-:W-:-:S04]  /*11c20*/  ISETP.NE.AND P1, PT, R5, 0x2, PT ;  /* 0x000000020500780c */ /* 0x000fc80003f25270 */
[----:B------:R-:W-:Y:S02]  /*11c30*/  SEL R6, RZ, 0x1, P1 ;  /* 0x00000001ff067807 */ /* 0x000fe40000800000 */
[----:B------:R-:W-:Y:S02]  /*11c40*/  SEL R5, R5, RZ, P1 ;  /* 0x000000ff05057207 */ /* 0x000fe40000800000 */
[----:B---3--:R-:W-:-:S05]  /*11c50*/  LOP3.LUT R7, R7, R6, RZ, 0x3c, !PT ;  /* 0x0000000607077212 */ /* 0x008fca00078e3cff */
[----:B------:R2:W-:Y:S04]  /*11c60*/  STL [R1+0x18], R7 ;  /* 0x0000180701007387 */ /* 0x0005e80000100800 */
[----:B------:R2:W-:Y:S01]  /*11c70*/  STL [R1+0xc], R5 ;  /* 0x00000c0501007387 */ /* 0x0005e20000100800 */
[----:B------:R-:W-:Y:S05]  /*11c80*/  @P2 BRA `(.L_x_823) ;  /* 0xfffffff000d42947 */ /* 0x000fea000383ffff */
.L_x_779:
[----:B------:R-:W-:Y:S05]  /*11c90*/  BSYNC B0 ;  /* 0x0000000000007941 */ /* 0x000fea0003800000 */
.L_x_778:
[----:B-12---:R-:W2:Y:S01]  /*11ca0*/  LDL R5, [R1+0x4c] ;  /* 0x00004c0001057983 */ /* 0x006ea20000100800 */
[----:B------:R-:W-:Y:S05]  /*11cb0*/  @!P0 WARPSYNC.ALL ;  /* 0x0000000000008948 */ /* 0x000fea0003800000 */
[----:B------:R-:W-:Y:S06]  /*11cc0*/  @!P0 BAR.SYNC.DEFER_BLOCKING 0xc, 0x180 ;  /* 0x0306000000008b1d */ /* 0x000fec0000010000 */
[----:B------:R-:W-:Y:S01]  /*11cd0*/  BSSY B7, `(.L_x_824) ;  /* 0x00004f2000077945 */ /* 0x000fe20003800000 */
[----:B--2---:R-:W-:-:S13]  /*11ce0*/  ISETP.GT.AND P0, PT, R5, RZ, PT ;  /* 0x000000ff0500720c */ /* 0x004fda0003f04270 */
[----:B------:R-:W-:Y:S05]  /*11cf0*/  @P0 BRA `(.L_x_825) ;  /* 0x0000000000440947 */ /* 0x000fea0003800000 */
[----:B------:R-:W1:Y:S02]  /*11d00*/  S2R R5, SR_TID.X ;  /* 0x0000000000057919 */ /* 0x000e640000002100 */
[----:B-1----:R-:W-:-:S04]  /*11d10*/  LOP3.LUT R5, R5, 0x7f, RZ, 0xc0, !PT ;  /* 0x0000007f05057812 */ /* 0x002fc800078ec0ff */
[----:B------:R-:W-:-:S13]  /*11d20*/  ISETP.NE.AND P0, PT, R5, RZ, PT ;  /* 0x000000ff0500720c */ /* 0x000fda0003f05270 */
[----:B------:R-:W-:Y:S05]  /*11d30*/  @P0 BRA `(.L_x_826) ;  /* 0x0000004c00ac0947 */ /* 0x000fea0003800000 */
[----:B------:R-:W1:Y:S01]  /*11d40*/  S2R R3, SR_LANEID ;  /* 0x0000000000037919 */ /* 0x000e620000000000 */
[----:B------:R-:W-:Y:S02]  /*11d50*/  VOTEU.ANY UR4, UPT, PT ;  /* 0x0000000000047886 */ /* 0x000fe400038e0100 */
[----:B------:R-:W1:Y:S08]  /*11d60*/  FLO.U32 R0, UR4 ;  /* 0x0000000400007d00 */ /* 0x000e7000080e0000 */
[----:B------:R-:W2:Y:S01]  /*11d70*/  POPC R5, UR4 ;  /* 0x0000000400057d09 */ /* 0x000ea20008000000 */
[----:B-1----:R-:W-:-:S02]  /*11d80*/  ISETP.EQ.U32.AND P0, PT, R0, R3, PT ;  /* 0x000000030000720c */ /* 0x002fc40003f02070 */
[----:B------:R-:W2:Y:S11]  /*11d90*/  LDC.64 R2, c[0x0][0xc60] ;  /* 0x00031800ff027b82 */ /* 0x000eb60000000a00 */
[----:B--2---:R-:W2:Y:S01]  /*11da0*/  @P0 ATOMG.E.ADD.STRONG.GPU PT, R3, desc[UR40][R2.64], R5 ;  /* 0x00000005020309a8 */ /* 0x004ea200081ee1e8 */
[----:B------:R-:W1:Y:S02]  /*11db0*/  S2R R4, SR_LTMASK ;  /* 0x0000000000047919 */ /* 0x000e640000003900 */
[----:B-1----:R-:W-:-:S04]  /*11dc0*/  LOP3.LUT R4, R4, UR4, RZ, 0xc0, !PT ;  /* 0x0000000404047c12 */ /* 0x002fc8000f8ec0ff */
[----:B------:R-:W1:Y:S01]  /*11dd0*/  POPC R7, R4 ;  /* 0x0000000400077309 */ /* 0x000e620000000000 */
[----:B--2---:R-:W1:Y:S02]  /*11de0*/  SHFL.IDX PT, R0, R3, R0, 0x1f ;  /* 0x00001f0003007589 */ /* 0x004e6400000e0000 */
[----:B-1----:R-:W-:Y:S01]  /*11df0*/  IADD3 R16, R0, UR36, R7 ;  /* 0x0000002400107c10 */ /* 0x002fe2000fffe007 */
[----:B------:R-:W-:Y:S06]  /*11e00*/  BRA `(.L_x_826) ;  /* 0x0000004c00787947 */ /* 0x000fec0003800000 */
.L_x_825:
        /* <DEDUP_REMOVED lines=15> */
[----:B0-----:R-:W-:Y:S02]  /*11f00*/  IMAD.U32 R11, RZ, RZ, UR5 ;  /* 0x00000005ff0b7e24 */ /* 0x001fe4000f8e00ff */
[----:B------:R-:W-:Y:S02]  /*11f10*/  IMAD.MOV.U32 R8, RZ, RZ, 0x70 ;  /* 0x00000070ff087424 */ /* 0x000fe400078e00ff */
[----:B------:R-:W-:Y:S02]  /*11f20*/  IMAD.MOV.U32 R12, RZ, RZ, 0x1 ;  /* 0x00000001ff0c7424 */ /* 0x000fe400078e00ff */
[----:B------:R-:W-:-:S07]  /*11f30*/  IMAD.MOV.U32 R13, RZ, RZ, RZ ;  /* 0x000000ffff0d7224 */ /* 0x000fce00078e00ff */
[----:B------:R-:W-:-:S07]  /*11f40*/  LEPC R20, `(.L_x_828) ;  /* 0x000000001014794e */ /* 0x000fce0000000000 */
[----:B-1----:R-:W-:Y:S05]  /*11f50*/  CALL.ABS.NOINC R2 ;  /* 0x0000000002007343 */ /* 0x002fea0003c00000 */
.L_x_828:
[----:B------:R-:W-:Y:S05]  /*11f60*/  BSYNC B6 ;  /* 0x0000000000067941 */ /* 0x000fea0003800000 */
.L_x_827:
        /* <DEDUP_REMOVED lines=15> */
[----:B0-----:R-:W-:Y:S02]  /*12060*/  IMAD.U32 R11, RZ, RZ, UR5 ;  /* 0x00000005ff0b7e24 */ /* 0x001fe4000f8e00ff */
[----:B------:R-:W-:Y:S02]  /*12070*/  IMAD.MOV.U32 R8, RZ, RZ, 0x70 ;  /* 0x00000070ff087424 */ /* 0x000fe400078e00ff */
[----:B------:R-:W-:Y:S02]  /*12080*/  IMAD.MOV.U32 R12, RZ, RZ, 0x1 ;  /* 0x00000001ff0c7424 */ /* 0x000fe400078e00ff */
[----:B-1----:R-:W-:-:S07]  /*12090*/  IMAD.MOV.U32 R13, RZ, RZ, RZ ;  /* 0x000000ffff0d7224 */ /* 0x002fce00078e00ff */
[----:B------:R-:W-:-:S07]  /*120a0*/  LEPC R20, `(.L_x_831) ;  /* 0x000000001014794e */ /* 0x000fce0000000000 */
[----:B--2---:R-:W-:Y:S05]  /*120b0*/  CALL.ABS.NOINC R2 ;  /* 0x0000000002007343 */ /* 0x004fea0003c00000 */
.L_x_831:
        /* <DEDUP_REMOVED lines=16> */
.L_x_830:
[----:B------:R-:W-:Y:S05]  /*121c0*/  BSYNC B6 ;  /* 0x0000000000067941 */ /* 0x000fea0003800000 */
.L_x_829:
[----:B------:R-:W2:Y:S01]  /*121d0*/  LDL.LU R2, [R1] ;  /* 0x0000000001027983 */ /* 0x000ea20000300800 */
[----:B------:R-:W-:-:S03]  /*121e0*/  ULDC.64 UR4, c[0x0][0x9f8] ;  /* 0x00027e0000047ab9 */ /* 0x000fc60000000a00 */
[----:B------:R-:W3:Y:S04]  /*121f0*/  LDL.LU R4, [R1+0x20] ;  /* 0x0000200001047983 */ /* 0x000ee80000300800 */
[----:B------:R-:W4:Y:S01]  /*12200*/  LDL R7, [R1+0x10] ;  /* 0x0000100001077983 */ /* 0x000f220000100800 */
        /* <DEDUP_REMOVED lines=22> */
.L_x_980:
[----:B-1----:R-:W3:Y:S01]  /*12370*/  LDL.LU R4, [R1+0x1c] ;  /* 0x00001c0001047983 */ /* 0x002ee20000300800 */
[----:B------:R-:W-:Y:S02]  /*12380*/  PLOP3.LUT P1, PT, PT, PT, PT, 0x8, 0x0 ;  /* 0x000000000000781c */ /* 0x000fe40003f2e170 */
[----:B--2---:R-:W-:Y:S01]  /*12390*/  ISETP.NE.AND P0, PT, R14, RZ, PT ;  /* 0x000000ff0e00720c */ /* 0x004fe20003f05270 */
[----:B------:R1:W-:Y:S01]  /*123a0*/  STL [R1], R0 ;  /* 0x0000000001007387 */ /* 0x0003e20000100800 */
[----:B---3--:R-:W-:-:S09]  /*123b0*/  LOP3.LUT R4, R4, 0xfffffffe, RZ, 0xc0, !PT ;  /* 0xfffffffe04047812 */ /* 0x008fd200078ec0ff */
[----:B------:R-:W-:-:S05]  /*123c0*/  @P1 LOP3.LUT R4, R4, 0x1, RZ, 0xfc, !PT ;  /* 0x0000000104041812 */ /* 0x000fca00078efcff */
[----:B------:R1:W-:Y:S01]  /*123d0*/  STL [R1+0x1c], R4 ;  /* 0x00001c0401007387 */ /* 0x0003e20000100800 */
[----:B------:R-:W-:Y:S05]  /*123e0*/  @P0 BRA `(.L_x_833) ;  /* 0x0000000400240947 */ /* 0x000fea0003800000 */
[----:B------:R-:W-:-:S03]  /*123f0*/  UMOV UR4, 0xffffffff ;  /* 0xffffffff00047882 */ /* 0x000fc60000000000 */
[----:B------:R-:W-:Y:S05]  /*12400*/  BRA.DIV UR4, `(.L_x_834) ;  /* 0x0000006204407947 */ /* 0x000fea000b800000 */
[----:B------:R-:W-:-:S13]  /*12410*/  ELECT P6, URZ, PT ;  /* 0x00000000003f782f */ /* 0x000fda00038c0000 */
.L_x_983:
[----:B------:R-:W-:Y:S05]  /*12420*/  @!P6 BRA `(.L_x_833) ;  /* 0x000000040014e947 */ /* 0x000fea0003800000 */
[----:B------:R2:W-:Y:S01]  /*12430*/  STL [R1+0x58], R9 ;  /* 0x0000580901007387 */ /* 0x0005e20000100800 */
[----:B------:R-:W-:-:S04]  /*12440*/  ISETP.NE.U32.AND P0, PT, R2, RZ, PT ;  /* 0x000000ff0200720c */ /* 0x000fc80003f05070 */
[----:B------:R-:W-:-:S13]  /*12450*/  ISETP.NE.AND.EX P0, PT, R3, RZ, PT, P0 ;  /* 0x000000ff0300720c */ /* 0x000fda0003f05300 */
[----:B--2---:R-:W-:Y:S05]  /*12460*/  @!P0 BRA `(.L_x_835) ;  /* 0x0000000000508947 */ /* 0x004fea0003800000 */
[----:B------:R-:W2:Y:S01]  /*12470*/  LDC R6, c[0x0][0x43c] ;  /* 0x00010f00ff067b82 */ /* 0x000ea20000000800 */
[----:B-1----:R-:W-:Y:S01]  /*12480*/  IMAD.MOV.U32 R0, RZ, RZ, R9 ;  /* 0x000000ffff007224 */ /* 0x002fe200078e0009 */
[----:B------:R-:W-:Y:S01]  /*12490*/  ULDC.64 UR4, c[0x0][0x428] ;  /* 0x00010a0000047ab9 */ /* 0x000fe20000000a00 */
[----:B--2---:R-:W-:-:S13]  /*124a0*/  ISETP.NE.AND P0, PT, R6, 0x1, PT ;  /* 0x000000010600780c */ /* 0x004fda0003f05270 */
[----:B------:R-:W1:Y:S02]  /*124b0*/  @P0 LDC.64 R4, c[0x0][0x440] ;  /* 0x00011000ff040b82 */ /* 0x000e640000000a00 */
        /* <DEDUP_REMOVED lines=15> */
.L_x_835:
[----:B------:R-:W3:Y:S04]  /*125b0*/  LDL R7, [R1+0x4] ;  /* 0x0000040001077983 */ /* 0x000ee80000100800 */
[----:B-12---:R-:W3:Y:S04]  /*125c0*/  LDL R0, [R1+0x8] ;  /* 0x0000080001007983 */ /* 0x006ee80000100800 */
[----:B------:R-:W2:Y:S01]  /*125d0*/  LDL R2, [R1+0x14] ;  /* 0x0000140001027983 */ /* 0x000ea20000100800 */
[----:B---3--:R-:W-:Y:S01]  /*125e0*/  IMAD R0, R0, 0x8, R7 ;  /* 0x0000000800007824 */ /* 0x008fe200078e0207 */
[----:B--2---:R-:W-:-:S04]  /*125f0*/  SHF.L.U32 R2, R2, 0x1f, RZ ;  /* 0x0000001f02027819 */ /* 0x004fc800000006ff */
[----:B------:R-:W1:Y:S02]  /*12600*/  SYNCS.PHASECHK.TRANS64.TRYWAIT P0, [R0+URZ+0x28c40], R2 ;  /* 0x028c4002000075a7 */ /* 0x000e64000800017f */
[----:B-1----:R-:W-:Y:S05]  /*12610*/  @!P0 BRA `(.L_x_836) ;  /* 0x0000005c00dc8947 */ /* 0x002fea0003800000 */
.L_x_984:
[----:B------:R-:W2:Y:S02]  /*12620*/  S2R R3, SR_TID.X ;  /* 0x0000000000037919 */ /* 0x000ea40000002100 */
[----:B--2---:R-:W-:-:S04]  /*12630*/  LOP3.LUT R3, R3, 0x7f, RZ, 0xc0, !PT ;  /* 0x0000007f03037812 */ /* 0x004fc800078ec0ff */
[----:B------:R-:W-:-:S13]  /*12640*/  ISETP.NE.AND P0, PT, R3, RZ, PT ;  /* 0x000000ff0300720c */ /* 0x000fda0003f05270 */
[----:B------:R-:W-:Y:S05]  /*12650*/  @P0 BRA `(.L_x_837) ;  /* 0x00000000001c0947 */ /* 0x000fea0003800000 */
[----:B------:R-:W2:Y:S01]  /*12660*/  S2R R3, SR_TID.X ;  /* 0x0000000000037919 */ /* 0x000ea20000002100 */
[----:B-1----:R-:W-:-:S04]  /*12670*/  IMAD.MOV.U32 R2, RZ, RZ, 0x2000 ;  /* 0x00002000ff027424 */ /* 0x002fc800078e00ff */
[----:B------:R3:W-:Y:S01]  /*12680*/  SYNCS.ARRIVE.TRANS64 RZ, [R0+URZ+0x28c30], R2 ;  /* 0x028c300200ff79a7 */ /* 0x0007e2000800003f */
[----:B--2---:R-:W-:-:S04]  /*12690*/  LOP3.LUT R3, R3, 0x1f, RZ, 0xc0, !PT ;  /* 0x0000001f03037812 */ /* 0x004fc800078ec0ff */
[----:B------:R-:W-:-:S13]  /*126a0*/  ISETP.NE.AND P0, PT, R3, RZ, PT ;  /* 0x000000ff0300720c */ /* 0x000fda0003f05270 */
[----:B---3--:R-:W-:Y:S05]  /*126b0*/  @!P0 BRA `(.L_x_837) ;  /* 0x0000000000048947 */ /* 0x008fea0003800000 */
[----:B------:R-:W-:Y:S01]  /*126c0*/  BPT.TRAP 0x1 ;  /* 0x000000040000795c */ /* 0x000fe20000300000 */
.L_x_837:
[----:B------:R-:W2:Y:S04]  /*126d0*/  LDL R6, [R1+0x4] ;  /* 0x0000040001067983 */ /* 0x000ea80000100800 */
[----:B------:R-:W2:Y:S04]  /*126e0*/  LDL R5, [R1+0x8] ;  /* 0x0000080001057983 */ /* 0x000ea80000100800 */
[----:B------:R-:W3:Y:S04]  /*126f0*/  LDL R7, [R1+0x58] ;  /* 0x0000580001077983 */ /* 0x000ee80000100800 */
[----:B------:R-:W4:Y:S04]  /*12700*/  LDL R4, [R1+0x24] ;  /* 0x0000240001047983 */ /* 0x000f280000100800 */
[----:B------:R-:W5:Y:S04]  /*12710*/  LDL R3, [R1] ;  /* 0x0000000001037983 */ /* 0x000f680000100800 */
[----:B-1----:R-:W5:Y:S01]  /*12720*/  LDL.LU R2, [R1+0x1c] ;  /* 0x00001c0001027983 */ /* 0x002f620000300800 */
[----:B------:R-:W-:-:S02]  /*12730*/  R2UR UR9, R0 ;  /* 0x00000000000972ca */ /* 0x000fc400000e0000 */
[----:B------:R-:W-:Y:S01]  /*12740*/  PLOP3.LUT P0, PT, PT, PT, PT, 0x80, 0x0 ;  /* 0x000000000000781c */ /* 0x000fe20003f0f070 */
[----:B------:R-:W-:Y:S01]  /*12750*/  UIADD3 UR6, UP0, UR38, 0x370, URZ ;  /* 0x0000037026067890 */ /* 0x000fe2000ff1e03f */
[----:B------:R-:W-:-:S03]  /*12760*/  R2UR UR12, R18 ;  /* 0x00000000120c72ca */ /* 0x000fc600000e0000 */
[----:B------:R-:W-:-:S06]  /*12770*/  UIADD3.X UR7, URZ, UR39, URZ, UP0, !UPT ;  /* 0x000000273f077290 */ /* 0x000fcc00087fe43f */
[----:B------:R-:W-:Y:S01]  /*12780*/  UIADD3 UR9, UR9, 0x28c30, URZ ;  /* 0x00028c3009097890 */ /* 0x000fe2000fffe03f */
[----:B------:R-:W-:Y:S01]  /*12790*/  UMOV UR5, 0x14f00000 ;  /* 0x14f0000000057882 */ /* 0x000fe20000000000 */
[----:B------:R-:W-:Y:S01]  /*127a0*/  UMOV UR10, URZ ;  /* 0x0000003f000a7c82 */ /* 0x000fe20008000000 */
[----:B--2---:R-:W-:Y:S01]  /*127b0*/  IMAD R0, R5, 0x2000, R6 ;  /* 0x0000200005007824 */ /* 0x004fe200078e0206 */
[----:B---3--:R-:W-:-:S04]  /*127c0*/  R2UR UR11, R7 ;  /* 0x00000000070b72ca */ /* 0x008fc800000e0000 */
[----:B------:R-:W-:Y:S02]  /*127d0*/  R2UR UR8, R0 ;  /* 0x00000000000872ca */ /* 0x000fe400000e0000 */
[----:B----4-:R-:W-:Y:S02]  /*127e0*/  R2UR UR4, R4 ;  /* 0x00000000040472ca */ /* 0x010fe400000e0000 */
[----:B-----5:R-:W-:Y:S02]  /*127f0*/  R2UR UR13, R3 ;  /* 0x00000000030d72ca */ /* 0x020fe400000e0000 */
[----:B------:R-:W-:-:S07]  /*12800*/  LOP3.LUT R2, R2, 0xfffffffe, RZ, 0xc0, !PT ;  /* 0xfffffffe02027812 */ /* 0x000fce00078ec0ff */
[----:B------:R-:W-:Y:S02]  /*12810*/  UIADD3 UR8, UR8, 0x22400, URZ ;  /* 0x0002240008087890 */ /* 0x000fe4000fffe03f */
[----:B------:R-:W-:Y:S01]  /*12820*/  ULEA UR11, UR11, UR4, 0x6 ;  /* 0x000000040b0b7291 */ /* 0x000fe2000f8e303f */
[----:B------:R-:W-:Y:S02]  /*12830*/  @P0 LOP3.LUT R2, R2, 0x1, RZ, 0xfc, !PT ;  /* 0x0000000102020812 */ /* 0x000fe400078efcff */
[----:B------:R-:W-:-:S03]  /*12840*/  UMOV UR4, 0x0 ;  /* 0x0000000000047882 */ /* 0x000fc60000000000 */
[----:B------:R2:W-:Y:S03]  /*12850*/  STL [R1+0x1c], R2 ;  /* 0x00001c0201007387 */ /* 0x0005e60000100800 */
[----:B------:R2:W-:Y:S01]  /*12860*/  UTMALDG.4D [UR8], [UR6], desc[UR4] ;  /* 0x00000408060075b4 */ /* 0x0005e20008019000 */
[----:B------:R-:W-:Y:S02]  /*12870*/  NOP ;  /* 0x0000000000007918 */ /* 0x000fe40000000000 */
.L_x_833:
[----:B--2---:R-:W2:Y:S04]  /*12880*/  LDL R2, [R1+0x4] ;  /* 0x0000040001027983 */ /* 0x004ea80000100800 */
[----:B------:R-:W3:Y:S04]  /*12890*/  LDL.LU R3, [R1+0x34] ;  /* 0x0000340001037983 */ /* 0x000ee80000300800 */
[----:B------:R-:W4:Y:S04]  /*128a0*/  LDL.LU R5, [R1+0x28] ;  /* 0x0000280001057983 */ /* 0x000f280000300800 */
[----:B-1----:R-:W5:Y:S01]  /*128b0*/  LDL.LU R4, [R1+0x48] ;  /* 0x0000480001047983 */ /* 0x002f620000300800 */
[----:B------:R-:W-:Y:S05]  /*128c0*/  WARPSYNC.ALL ;  /* 0x0000000000007948 */ /* 0x000fea0003800000 */
[----:B------:R-:W-:Y:S01]  /*128d0*/  ULDC.64 UR4, c[0x0][0x298] ;  /* 0x0000a60000047ab9 */ /* 0x000fe20000000a00 */
[----:B------:R-:W-:Y:S01]  /*128e0*/  ULDC.64 UR6, c[0x0][0xa00] ;  /* 0x0002800000067ab9 */ /* 0x000fe20000000a00 */
[----:B------:R-:W-:Y:S01]  /*128f0*/  BSSY B6, `(.L_x_838) ;  /* 0x0000024000067945 */ /* 0x000fe20003800000 */
[----:B------:R-:W-:Y:S01]  /*12900*/  BAR.SYNC.DEFER_BLOCKING 0x8, 0x100 ;  /* 0x0204000000007b1d */ /* 0x000fe20000010000 */
[----:B------:R-:W-:-:S04]  /*12910*/  ISETP.NE.U32.AND P0, PT, RZ, UR6, PT ;  /* 0x00000006ff007c0c */ /* 0x000fc8000bf05070 */
[----:B------:R-:W-:Y:S01]  /*12920*/  ISETP.NE.AND.EX P0, PT, RZ, UR7, PT, P0 ;  /* 0x00000007ff007c0c */ /* 0x000fe2000bf05300 */
[----:B--2---:R-:W-:Y:S01]  /*12930*/  VIADD R2, R2, 0x20400 ;  /* 0x0002040002027836 */ /* 0x004fe20000000000 */
[----:B---3--:R-:W-:-:S04]  /*12940*/  SHF.R.S32.HI R0, RZ, 0x1f, R3 ;  /* 0x0000001fff007819 */ /* 0x008fc80000011403 */
[----:B------:R-:W-:Y:S02]  /*12950*/  LOP3.LUT P1, RZ, R2, 0x3ff, RZ, 0xc0, !PT ;  /* 0x000003ff02ff7812 */ /* 0x000fe4000782c0ff */
[----:B----4-:R-:W-:Y:S01]  /*12960*/  SEL R5, R5, RZ, !P0 ;  /* 0x000000ff05057207 */ /* 0x010fe20004000000 */
[----:B------:R-:W-:Y:S01]  /*12970*/  IMAD R0, R0, UR4, RZ ;  /* 0x0000000400007c24 */ /* 0x000fe2000f8e02ff */
[----:B-----5:R-:W-:-:S03]  /*12980*/  SEL R4, R4, RZ, !P0 ;  /* 0x000000ff04047207 */ /* 0x020fc60004000000 */
        /* <DEDUP_REMOVED lines=26> */
.L_x_839:
[----:B------:R-:W-:Y:S05]  /*12b30*/  BSYNC B6 ;  /* 0x0000000000067941 */ /* 0x000fea0003800000 */
.L_x_838:
        /* <DEDUP_REMOVED lines=91> */
.L_x_993:
        /* <DEDUP_REMOVED lines=11> */
.L_x_841:
        /* <DEDUP_REMOVED lines=19> */
.L_x_994:
[----:B------:R-:W-:Y:S05]  /*132d0*/  BSYNC B0 ;  /* 0x0000000000007941 */ /* 0x000fea0003800000 */
.L_x_842:
[----:B0-----:R-:W2:Y:S01]  /*132e0*/  LDL R2, [R1+0x1c] ;  /* 0x00001c0001027983 */ /* 0x001ea20000100800 */
[----:B------:R-:W-:Y:S01]  /*132f0*/  BSSY B0, `(.L_x_844) ;  /* 0x00000a3000007945 */ /* 0x000fe20003800000 */
[----:B--2---:R-:W-:-:S13]  /*13300*/  LOP3.LUT P0, RZ, R2, 0x1, RZ, 0xc0, !PT ;  /* 0x0000000102ff7812 */ /* 0x004fda000780c0ff */
        /* <DEDUP_REMOVED lines=13> */
.L_x_995:
[----:B------:R-:W-:Y:S05]  /*133e0*/  BSYNC B1 ;  /* 0x0000000000017941 */ /* 0x000fea0003800000 */
.L_x_846:
        /* <DEDUP_REMOVED lines=9> */
.L_x_849:
[----:B------:R-:W-:Y:S05]  /*13480*/  BSYNC B1 ;  /* 0x0000000000017941 */ /* 0x000fea0003800000 */
.L_x_848:
        /* <DEDUP_REMOVED lines=14> */
.L_x_850:
        /* <DEDUP_REMOVED lines=16> */
.L_x_851:
        /* <DEDUP_REMOVED lines=16> */
.L_x_852:
        /* <DEDUP_REMOVED lines=16> */
.L_x_853:
        /* <DEDUP_REMOVED lines=16> */
.L_x_854:
        /* <DEDUP_REMOVED lines=16> */
.L_x_855:
        /* <DEDUP_REMOVED lines=16> */
.L_x_856:
        /* <DEDUP_REMOVED lines=16> */
.L_x_857:
        /* <DEDUP_REMOVED lines=11> */
.L_x_845:
[----:B------:R-:W-:Y:S05]  /*13d20*/  BSYNC B0 ;  /* 0x0000000000007941 */ /* 0x000fea0003800000 */
.L_x_844:
        /* <DEDUP_REMOVED lines=18> */
[----:B--2---:R-:W-:Y:S01]  /*13e50*/  LOP3.LUT P2, RZ, R5, 0x1, RZ, 0xc0, !PT ;  /* 0x0000000105ff7812 */ /* 0x004fe2000784c0ff */
        /* <DEDUP_REMOVED lines=32> */
.L_x_864:
        /* <DEDUP_REMOVED lines=9> */
.L_x_996:
[----:B------:R-:W-:Y:S05]  /*140f0*/  BSYNC B3 ;  /* 0x0000000000037941 */ /* 0x000fea0003800000 */
.L_x_865:
        /* <DEDUP_REMOVED lines=9> */
.L_x_868:
[----:B------:R-:W-:Y:S05]  /*14190*/  BSYNC B3 ;  /* 0x0000000000037941 */ /* 0x000fea0003800000 */
.L_x_867:
        /* <DEDUP_REMOVED lines=14> */
.L_x_869:
        /* <DEDUP_REMOVED lines=14> */
.L_x_997:
[----:B------:R-:W-:Y:S05]  /*14360*/  BSYNC B3 ;  /* 0x0000000000037941 */ /* 0x000fea0003800000 */
.L_x_870:
        /* <DEDUP_REMOVED lines=11> */
.L_x_873:
[----:B------:R-:W-:Y:S05]  /*14420*/  BSYNC B3 ;  /* 0x0000000000037941 */ /* 0x000fea0003800000 */
.L_x_872:
        /* <DEDUP_REMOVED lines=11> */
.L_x_874:
        /* <DEDUP_REMOVED lines=16> */
.L_x_875:
        /* <DEDUP_REMOVED lines=16> */
.L_x_876:
        /* <DEDUP_REMOVED lines=16> */
.L_x_877:
        /* <DEDUP_REMOVED lines=16> */
.L_x_878:
        /* <DEDUP_REMOVED lines=16> */
.L_x_879:
        /* <DEDUP_REMOVED lines=16> */
.L_x_880:
        /* <DEDUP_REMOVED lines=16> */
.L_x_881:
        /* <DEDUP_REMOVED lines=11> */
.L_x_863:
[----:B------:R-:W-:Y:S05]  /*14c90*/  BSYNC B1 ;  /* 0x0000000000017941 */ /* 0x000fea0003800000 */
.L_x_862:
[----:B------:R-:W2:Y:S02]  /*14ca0*/  LDL.LU R4, [R1+0x30] ;  /* 0x0000300001047983 */ /* 0x000ea40000300800 */
[----:B--2---:R-:W-:-:S07]  /*14cb0*/  VIADD R0, R4, 0xfffffffd ;  /* 0xfffffffd04007836 */ /* 0x004fce0000000000 */
.L_x_861:
[----:B------:R-:W-:Y:S05]  /*14cc0*/  BSYNC B2 ;  /* 0x0000000000027941 */ /* 0x000fea0003800000 */
.L_x_860:
[----:B------:R-:W2:Y:S01]  /*14cd0*/  LDL.LU R2, [R1+0x2c] ;  /* 0x00002c0001027983 */ /* 0x000ea20000300800 */
[----:B------:R-:W-:-:S05]  /*14ce0*/  IMAD.MOV R6, RZ, RZ, -R6 ;  /* 0x000000ffff067224 */ /* 0x000fca00078e0a06 */
[----:B--2---:R-:W-:-:S13]  /*14cf0*/  ISETP.NE.AND P0, PT, R2, R6, PT ;  /* 0x000000060200720c */ /* 0x004fda0003f05270 */
[----:B------:R-:W-:Y:S05]  /*14d00*/  @!P0 BRA `(.L_x_859) ;  /* 0x0000001c00488947 */ /* 0x000fea0003800000 */
.L_x_922:
[----:B------:R-:W2:Y:S04]  /*14d10*/  LDL R4, [R1+0x1c] ;  /* 0x00001c0001047983 */ /* 0x000ea80000100800 */
[----:B0-----:R-:W0:Y:S04]  /*14d20*/  LDL.LU R3, [R1+0x8] ;  /* 0x0000080001037983 */ /* 0x001e280000300800 */
[----:B------:R-:W3:Y:S01]  /*14d30*/  LDL.LU R2, [R1+0x14] ;  /* 0x0000140001027983 */ /* 0x000ee20000300800 */
[----:B------:R-:W-:Y:S05]  /*14d40*/  YIELD ;  /* 0x0000000000007946 */ /* 0x000fea0003800000 */
[----:B------:R-:W-:Y:S01]  /*14d50*/  BSSY B1, `(.L_x_882) ;  /* 0x00000e2000017945 */ /* 0x000fe20003800000 */
[----:B--2---:R-:W-:Y:S01]  /*14d60*/  LOP3.LUT P1, RZ, R4, 0x1, RZ, 0xc0, !PT ;  /* 0x0000000104ff7812 */ /* 0x004fe2000782c0ff */
[----:B0-----:R-:W-:-:S05]  /*14d70*/  VIADD R7, R3, 0x1 ;  /* 0x0000000103077836 */ /* 0x001fca0000000000 */
[----:B------:R-:W-:-:S04]  /*14d80*/  ISETP.NE.AND P0, PT, R7, 0x2, PT ;  /* 0x000000020700780c */ /* 0x000fc80003f05270 */
[----:B------:R-:W-:Y:S02]  /*14d90*/  SEL R6, RZ, 0x1, P0 ;  /* 0x00000001ff067807 */ /* 0x000fe40000000000 */
[----:B------:R-:W-:Y:S02]  /*14da0*/  SEL R7, R7, RZ, P0 ;  /* 0x000000ff07077207 */ /* 0x000fe40000000000 */
[----:B---3--:R-:W-:Y:S01]  /*14db0*/  LOP3.LUT R6, R2, R6, RZ, 0x3c, !PT ;  /* 0x0000000602067212 */ /* 0x008fe200078e3cff */
        /* <DEDUP_REMOVED lines=26> */
.L_x_884:
        /* <DEDUP_REMOVED lines=9> */
.L_x_998:
[----:B------:R-:W-:Y:S05]  /*14ff0*/  BSYNC B2 ;  /* 0x0000000000027941 */ /* 0x000fea0003800000 */
.L_x_885:
        /* <DEDUP_REMOVED lines=9> */
.L_x_888:
[----:B------:R-:W-:Y:S05]  /*15090*/  BSYNC B2 ;  /* 0x0000000000027941 */ /* 0x000fea0003800000 */
.L_x_887:
        /* <DEDUP_REMOVED lines=13> */
.L_x_889:
        /* <DEDUP_REMOVED lines=14> */
.L_x_999:
[----:B------:R-:W-:Y:S05]  /*15250*/  BSYNC B2 ;  /* 0x0000000000027941 */ /* 0x000fea0003800000 */
.L_x_890:
        /* <DEDUP_REMOVED lines=11> */
.L_x_893:
[----:B------:R-:W-:Y:S05]  /*15310*/  BSYNC B2 ;  /* 0x0000000000027941 */ /* 0x000fea0003800000 */
.L_x_892:
        /* <DEDUP_REMOVED lines=10> */
.L_x_894:
        /* <DEDUP_REMOVED lines=16> */
.L_x_895:
        /* <DEDUP_REMOVED lines=16> */
.L_x_896:
        /* <DEDUP_REMOVED lines=16> */
.L_x_897:
        /* <DEDUP_REMOVED lines=16> */
.L_x_898:
        /* <DEDUP_REMOVED lines=16> */
.L_x_899:
        /* <DEDUP_REMOVED lines=16> */
.L_x_900:
        /* <DEDUP_REMOVED lines=16> */
.L_x_901:
        /* <DEDUP_REMOVED lines=11> */
.L_x_883:
[----:B------:R-:W-:Y:S05]  /*15b70*/  BSYNC B1 ;  /* 0x0000000000017941 */ /* 0x000fea0003800000 */
.L_x_882:
[----:B------:R-:W2:Y:S01]  /*15b80*/  LDL R2, [R1+0x1c] ;  /* 0x00001c0001027983 */ /* 0x000ea20000100800 */
[----:B------:R-:W-:Y:S01]  /*15b90*/  VIADD R7, R7, 0x1 ;  /* 0x0000000107077836 */ /* 0x000fe20000000000 */
[----:B------:R-:W-:Y:S04]  /*15ba0*/  BSSY B1, `(.L_x_902) ;  /* 0x00000e5000017945 */ /* 0x000fe80003800000 */
[----:B------:R-:W-:-:S04]  /*15bb0*/  ISETP.NE.AND P0, PT, R7, 0x2, PT ;  /* 0x000000020700780c */ /* 0x000fc80003f05270 */
[----:B------:R-:W-:Y:S02]  /*15bc0*/  SEL R9, R7, RZ, P0 ;  /* 0x000000ff07097207 */ /* 0x000fe40000000000 */
[----:B--2---:R-:W-:Y:S02]  /*15bd0*/  LOP3.LUT P2, RZ, R2, 0x1, RZ, 0xc0, !PT ;  /* 0x0000000102ff7812 */ /* 0x004fe4000784c0ff */
[----:B------:R-:W-:-:S04]  /*15be0*/  SEL R2, RZ, 0x1, P0 ;  /* 0x00000001ff027807 */ /* 0x000fc80000000000 */
[----:B-----5:R-:W-:-:S05]  /*15bf0*/  LOP3.LUT R8, R6, R2, RZ, 0x3c, !PT ;  /* 0x0000000206087212 */ /* 0x020fca00078e3cff */
        /* <DEDUP_REMOVED lines=28> */
.L_x_904:
        /* <DEDUP_REMOVED lines=9> */
.L_x_1000:
[----:B------:R-:W-:Y:S05]  /*15e50*/  BSYNC B2 ;  /* 0x0000000000027941 */ /* 0x000fea0003800000 */
.L_x_905:
        /* <DEDUP_REMOVED lines=9> */
.L_x_908:
[----:B------:R-:W-:Y:S05]  /*15ef0*/  BSYNC B2 ;  /* 0x0000000000027941 */ /* 0x000fea0003800000 */
.L_x_907:
        /* <DEDUP_REMOVED lines=14> */
.L_x_909:
        /* <DEDUP_REMOVED lines=14> */
.L_x_1001:
[----:B------:R-:W-:Y:S05]  /*160c0*/  BSYNC B2 ;  /* 0x0000000000027941 */ /* 0x000fea0003800000 */
.L_x_910:
        /* <DEDUP_REMOVED lines=11> */
.L_x_913:
[----:B------:R-:W-:Y:S05]  /*16180*/  BSYNC B2 ;  /* 0x0000000000027941 */ /* 0x000fea0003800000 */
.L_x_912:
        /* <DEDUP_REMOVED lines=11> */
.L_x_914:
        /* <DEDUP_REMOVED lines=16> */
.L_x_915:
        /* <DEDUP_REMOVED lines=16> */
.L_x_916:
        /* <DEDUP_REMOVED lines=16> */
.L_x_917:
        /* <DEDUP_REMOVED lines=16> */
.L_x_918:
        /* <DEDUP_REMOVED lines=16> */
.L_x_919:
        /* <DEDUP_REMOVED lines=16> */
.L_x_920:
        /* <DEDUP_REMOVED lines=16> */
.L_x_921:
        /* <DEDUP_REMOVED lines=11> */
.L_x_903:
[----:B------:R-:W-:Y:S05]  /*169f0*/  BSYNC B1 ;  /* 0x0000000000017941 */ /* 0x000fea0003800000 */
.L_x_902:
[C---:B------:R-:W-:Y:S01]  /*16a00*/  ISETP.GT.AND P0, PT, R0.reuse, 0x1, PT ;  /* 0x000000010000780c */ /* 0x040fe20003f04270 */
[----:B------:R-:W-:-:S12]  /*16a10*/  VIADD R0, R0, 0xfffffffe ;  /* 0xfffffffe00007836 */ /* 0x000fd80000000000 */
[----:B------:R-:W-:Y:S05]  /*16a20*/  @P0 BRA `(.L_x_922) ;  /* 0xffffffe000b80947 */ /* 0x000fea000383ffff */
.L_x_859:
[----:B------:R-:W-:Y:S05]  /*16a30*/  BSYNC B0 ;  /* 0x0000000000007941 */ /* 0x000fea0003800000 */
.L_x_858:
        /* <DEDUP_REMOVED lines=12> */
[----:B-1----:R-:W1:Y:S01]  /*16b00*/  S2R R3, SR_LANEID ;  /* 0x0000000000037919 */ /* 0x002e620000000000 */
        /* <DEDUP_REMOVED lines=8> */
[----:B0-----:R-:W0:Y:S01]  /*16b90*/  POPC R7, R6 ;  /* 0x0000000600077309 */ /* 0x001e220000000000 */
[----:B--2---:R-:W0:Y:S02]  /*16ba0*/  SHFL.IDX PT, R4, R3, R4, 0x1f ;  /* 0x00001f0403047589 */ /* 0x004e2400000e0000 */
[----:B0-----:R-:W-:-:S07]  /*16bb0*/  IADD3 R16, R4, UR36, R7 ;  /* 0x0000002404107c10 */ /* 0x001fce000fffe007 */
.L_x_924:
[----:B------:R-:W-:Y:S05]  /*16bc0*/  BSYNC B0 ;  /* 0x0000000000007941 */ /* 0x000fea0003800000 */
.L_x_923:
[----:B------:R-:W-:-:S05]  /*16bd0*/  SEL R0, R0, RZ, P0 ;  /* 0x000000ff00007207 */ /* 0x000fca0000000000 */
[----:B------:R2:W-:Y:S02]  /*16be0*/  STL [R1+0x8], R0 ;  /* 0x0000080001007387 */ /* 0x0005e40000100800 */
.L_x_826:
[----:B------:R-:W-:Y:S05]  /*16bf0*/  BSYNC B7 ;  /* 0x0000000000077941 */ /* 0x000fea0003800000 */
.L_x_824:
[----:B--2---:R-:W2:Y:S02]  /*16c00*/  LDL R0, [R1+0x1c] ;  /* 0x00001c0001007983 */ /* 0x004ea40000100800 */
[----:B--2---:R-:W-:-:S13]  /*16c10*/  LOP3.LUT P0, RZ, R0, 0x2, RZ, 0xc0, !PT ;  /* 0x0000000200ff7812 */ /* 0x004fda000780c0ff */
[----:B------:R-:W-:Y:S05]  /*16c20*/  @!P0 BRA `(.L_x_925) ;  /* 0x0000000000288947 */ /* 0x000fea0003800000 */
[----:B------:R-:W-:Y:S05]  /*16c30*/  WARPSYNC.ALL ;  /* 0x0000000000007948 */ /* 0x000fea0003800000 */
[----:B------:R-:W2:Y:S08]  /*16c40*/  S2UR UR5, SR_CgaCtaId ;  /* 0x00000000000579c3 */ /* 0x000eb00000008800 */
[----:B------:R-:W-:Y:S06]  /*16c50*/  BAR.SYNC.DEFER_BLOCKING 0x5, 0x180 ;  /* 0x0146000000007b1d */ /* 0x000fec0000010000 */
[----:B------:R-:W-:-:S02]  /*16c60*/  UMOV UR4, 0x400 ;  /* 0x0000040000047882 */ /* 0x000fc40000000000 */
[----:B--2---:R-:W-:-:S06]  /*16c70*/  ULEA UR4, UR5, UR4, 0x18 ;  /* 0x0000000405047291 */ /* 0x004fcc000f8ec03f */
[----:B------:R-:W-:-:S05]  /*16c80*/  IMAD.U32 R0, RZ, RZ, UR4 ;  /* 0x00000004ff007e24 */ /* 0x000fca000f8e00ff */
[----:B------:R2:W3:Y:S04]  /*16c90*/  LDS.128 R16, [R0+0x28cd0] ;  /* 0x028cd00000107984 */ /* 0x0004e80000000c00 */
[----:B------:R2:W-:Y:S01]  /*16ca0*/  STL [R1+0x4], R0 ;  /* 0x0000040001007387 */ /* 0x0005e20000100800 */
[----:B------:R-:W-:Y:S06]  /*16cb0*/  BAR.ARV 0x4, 0x180 ;  /* 0x0106000000007b1d */ /* 0x000fec0000002000 */
[----:B------:R-:W-:Y:S05]  /*16cc0*/  BRA `(.L_x_926) ;  /* 0x0000000800487947 */ /* 0x000fea0003800000 */
.L_x_925:
[----:B------:R-:W0:Y:S01]  /*16cd0*/  S2R R0, SR_TID.X ;  /* 0x0000000000007919 */ /* 0x000e220000002100 */
[----:B------:R-:W-:Y:S01]  /*16ce0*/  UMOV UR4, 0xffffffff ;  /* 0xffffffff00047882 */ /* 0x000fe20000000000 */
[----:B0-----:R-:W-:-:S04]  /*16cf0*/  LOP3.LUT R7, R0, 0x1f, RZ, 0xc0, !PT ;  /* 0x0000001f00077812 */ /* 0x001fc800078ec0ff */
[----:B------:R-:W-:Y:S01]  /*16d00*/  ISETP.NE.AND P0, PT, R7, 0x1f, PT ;  /* 0x0000001f0700780c */ /* 0x000fe20003f05270 */
[----:B------:R-:W-:-:S12]  /*16d10*/  BRA.DIV UR4, `(.L_x_927) ;  /* 0x00000022041c7947 */ /* 0x000fd8000b800000 */
[----:B------:R-:W-:Y:S01]  /*16d20*/  IMAD.IADD R5, R19, 0x1, R7 ;  /* 0x0000000113057824 */ /* 0x000fe200078e0207 */
[----:B------:R-:W-:-:S04]  /*16d30*/  ULDC UR4, c[0x0][0xc3c] ;  /* 0x00030f0000047ab9 */ /* 0x000fc80000000800 */
[----:B------:R-:W-:-:S13]  /*16d40*/  ISETP.GE.OR P1, PT, R5, UR4, !P0 ;  /* 0x0000000405007c0c */ /* 0x000fda000c726670 */
[----:B-1----:R-:W0:Y:S02]  /*16d50*/  @!P1 LDC.64 R2, c[0x0][0xc80] ;  /* 0x00032000ff029b82 */ /* 0x002e240000000a00 */
[----:B0-----:R-:W-:-:S06]  /*16d60*/  @!P1 IMAD.WIDE R2, R5, 0x4, R2 ;  /* 0x0000000405029825 */ /* 0x001fcc00078e0202 */
[----:B------:R0:W2:Y:S01]  /*16d70*/  @!P1 LDG.E R3, desc[UR40][R2.64] ;  /* 0x0000002802039981 */ /* 0x0000a2000c1e1900 */
[C---:B------:R-:W-:Y:S02]  /*16d80*/  ISETP.GE.U32.AND P2, PT, R7.reuse, 0x2, PT ;  /* 0x000000020700780c */ /* 0x040fe40003f46070 */
[C---:B------:R-:W-:Y:S01]  /*16d90*/  ISETP.GE.U32.AND P3, PT, R7.reuse, 0x4, PT ;  /* 0x000000040700780c */ /* 0x040fe20003f66070 */
[----:B------:R-:W-:Y:S01]  /*16da0*/  SHFL.IDX PT, R4, R16, 0x1, 0x1f ;  /* 0x00201f0010047f89 */ /* 0x000fe200000e0000 */
[C---:B------:R-:W-:Y:S02]  /*16db0*/  ISETP.GE.U32.AND P4, PT, R7.reuse, 0x8, PT ;  /* 0x000000080700780c */ /* 0x040fe40003f86070 */
[C---:B------:R-:W-:Y:S01]  /*16dc0*/  ISETP.GE.U32.AND P5, PT, R7.reuse, 0x10, PT ;  /* 0x000000100700780c */ /* 0x040fe20003fa6070 */
[----:B0-----:R-:W-:Y:S02]  /*16dd0*/  IMAD.MOV.U32 R2, RZ, RZ, RZ ;  /* 0x000000ffff027224 */ /* 0x001fe400078e00ff */
[----:B--2---:R-:W-:Y:S01]  /*16de0*/  @!P1 IMAD.MOV.U32 R2, RZ, RZ, R3 ;  /* 0x000000ffff029224 */ /* 0x004fe200078e0003 */
[----:B------:R-:W-:-:S04]  /*16df0*/  ISETP.NE.AND P1, PT, R7, RZ, PT ;  /* 0x000000ff0700720c */ /* 0x000fc80003f25270 */
        /* <DEDUP_REMOVED lines=14> */
[----:B------:R-:W-:Y:S02]  /*16ee0*/  IMAD.IADD R3, R3, 0x1, R0 ;  /* 0x0000000103037824 */ /* 0x000fe400078e0200 */
[----:B------:R0:W1:Y:S04]  /*16ef0*/  SHFL.IDX PT, R0, R16, RZ, 0x1f ;  /* 0x00001fff10007589 */ /* 0x00006800000e0000 */
[----:B------:R0:W2:Y:S02]  /*16f00*/  SHFL.IDX PT, R6, R3, 0x1f, 0x1f ;  /* 0x03e01f0003067f89 */ /* 0x0000a400000e0000 */
.L_x_1011:
[----:B------:R-:W-:Y:S02]  /*16f10*/  ULDC UR4, c[0x0][0xc38] ;  /* 0x00030e0000047ab9 */ /* 0x000fe40000000800 */
[----:B0-----:R-:W-:-:S04]  /*16f20*/  IMAD.U32 R16, RZ, RZ, UR4 ;  /* 0x00000004ff107e24 */ /* 0x001fc8000f8e00ff */
[----:B--2---:R-:W-:-:S04]  /*16f30*/  IMAD R6, R6, R16, RZ ;  /* 0x0000001006067224 */ /* 0x004fc800078e02ff */
[----:B------:R-:W-:-:S05]  /*16f40*/  IMAD.IADD R4, R4, 0x1, R6 ;  /* 0x0000000104047824 */ /* 0x000fca00078e0206 */
[----:B-1----:R-:W-:-:S13]  /*16f50*/  ISETP.GT.AND P6, PT, R4, R0, PT ;  /* 0x000000000400720c */ /* 0x002fda0003fc4270 */
[----:B------:R-:W-:Y:S05]  /*16f60*/  @P6 BRA `(.L_x_928) ;  /* 0x00000000009c6947 */ /* 0x000fea0003800000 */
.L_x_933:
[----:B0-----:R-:W0:Y:S01]  /*16f70*/  LDC R2, c[0x0][0xc3c] ;  /* 0x00030f00ff027b82 */ /* 0x001e220000000800 */
[----:B------:R-:W-:-:S05]  /*16f80*/  VIADD R19, R19, 0x1f ;  /* 0x0000001f13137836 */ /* 0x000fca0000000000 */
[----:B0-----:R-:W-:-:S13]  /*16f90*/  ISETP.GE.AND P6, PT, R19, R2, PT ;  /* 0x000000021300720c */ /* 0x001fda0003fc6270 */
[----:B------:R-:W-:Y:S05]  /*16fa0*/  @P6 BRA `(.L_x_929) ;  /* 0x0000000400446947 */ /* 0x000fea0003800000 */
[----:B------:R-:W0:Y:S01]  /*16fb0*/  S2R R3, SR_TID.X ;  /* 0x0000000000037919 */ /* 0x000e220000002100 */
[----:B------:R-:W-:Y:S01]  /*16fc0*/  BSSY B0, `(.L_x_930) ;  /* 0x0000009000007945 */ /* 0x000fe20003800000 */
[----:B0-----:R-:W-:-:S05]  /*16fd0*/  LOP3.LUT R3, R3, 0x1f, RZ, 0xc0, !PT ;  /* 0x0000001f03037812 */ /* 0x001fca00078ec0ff */
[----:B------:R-:W-:-:S05]  /*16fe0*/  IMAD.IADD R5, R19, 0x1, R3 ;  /* 0x0000000113057824 */ /* 0x000fca00078e0203 */
[----:B------:R-:W-:Y:S01]  /*16ff0*/  ISETP.GE.OR P6, PT, R5, R2, !P0 ;  /* 0x000000020500720c */ /* 0x000fe200047c6670 */
[----:B------:R-:W-:-:S12]  /*17000*/  IMAD.MOV.U32 R2, RZ, RZ, RZ ;  /* 0x000000ffff027224 */ /* 0x000fd800078e00ff */
[----:B------:R-:W-:Y:S05]  /*17010*/  @P6 BRA `(.L_x_931) ;  /* 0x00000000000c6947 */ /* 0x000fea0003800000 */
[----:B------:R-:W0:Y:S02]  /*17020*/  LDC.64 R2, c[0x0][0xc80] ;  /* 0x00032000ff027b82 */ /* 0x000e240000000a00 */
[----:B0-----:R-:W-:-:S06]  /*17030*/  IMAD.WIDE R2, R5, 0x4, R2 ;  /* 0x0000000405027825 */ /* 0x001fcc00078e0202 */
[----:B------:R0:W5:Y:S02]  /*17040*/  LDG.E R2, desc[UR40][R2.64] ;  /* 0x0000002802027981 */ /* 0x000164000c1e1900 */
.L_x_931:
[----:B------:R-:W-:Y:S05]  /*17050*/  BSYNC B0 ;  /* 0x0000000000007941 */ /* 0x000fea0003800000 */
.L_x_930:
[----:B------:R-:W-:-:S03]  /*17060*/  UMOV UR4, 0xffffffff ;  /* 0xffffffff00047882 */ /* 0x000fc60000000000 */
[----:B------:R-:W-:Y:S05]  /*17070*/  BRA.DIV UR4, `(.L_x_932) ;  /* 0x0000002204807947 */ /* 0x000fea000b800000 */
[----:B-----5:R-:W0:Y:S02]  /*17080*/  SHFL.UP PT, R14, R2, 0x1, RZ ;  /* 0x04200000020e7989 */ /* 0x020e2400000e00ff */
        /* <DEDUP_REMOVED lines=14> */
[----:B------:R0:W1:Y:S02]  /*17170*/  SHFL.IDX PT, R6, R3, 0x1f, 0x1f ;  /* 0x03e01f0003067f89 */ /* 0x00006400000e0000 */
.L_x_1019:
[----:B------:R-:W-:Y:S02]  /*17180*/  ULDC UR4, c[0x0][0xc38] ;  /* 0x00030e0000047ab9 */ /* 0x000fe40000000800 */
[----:B------:R-:W-:-:S04]  /*17190*/  IMAD.U32 R16, RZ, RZ, UR4 ;  /* 0x00000004ff107e24 */ /* 0x000fc8000f8e00ff */
[----:B-1----:R-:W-:-:S04]  /*171a0*/  IMAD R6, R6, R16, RZ ;  /* 0x0000001006067224 */ /* 0x002fc800078e02ff */
[----:B------:R-:W-:-:S05]  /*171b0*/  IMAD.IADD R4, R6, 0x1, R4 ;  /* 0x0000000106047824 */ /* 0x000fca00078e0204 */
[----:B------:R-:W-:-:S13]  /*171c0*/  ISETP.GT.AND P6, PT, R4, R0, PT ;  /* 0x000000000400720c */ /* 0x000fda0003fc4270 */
[----:B------:R-:W-:Y:S05]  /*171d0*/  @!P6 BRA `(.L_x_933) ;  /* 0xfffffffc0064e947 */ /* 0x000fea000383ffff */
.L_x_928:
[----:B------:R-:W-:Y:S01]  /*171e0*/  IMAD.IADD R6, R4, 0x1, -R6 ;  /* 0x0000000104067824 */ /* 0x000fe200078e0a06 */
[----:B------:R-:W-:-:S03]  /*171f0*/  UMOV UR4, 0xffffffff ;  /* 0xffffffff00047882 */ /* 0x000fc60000000000 */
[----:B------:R-:W-:-:S05]  /*17200*/  IMAD R4, R3, R16, R6 ;  /* 0x0000001003047224 */ /* 0x000fca00078e0206 */
[----:B------:R-:W-:Y:S01]  /*17210*/  ISETP.GT.AND P6, PT, R4, R0, PT ;  /* 0x000000000400720c */ /* 0x000fe20003fc4270 */
[----:B------:R-:W-:-:S12]  /*17220*/  BRA.DIV UR4, `(.L_x_934) ;  /* 0x0000002204e87947 */ /* 0x000fd8000b800000 */
[----:B------:R-:W-:-:S04]  /*17230*/  VOTE.ANY R5, PT, !P6 ;  /* 0x0000000000057806 */ /* 0x000fc800070e0100 */
[----:B------:R-:W1:Y:S02]  /*17240*/  POPC R4, R5 ;  /* 0x0000000500047309 */ /* 0x000e640000000000 */
[----:B-1----:R1:W2:Y:S02]  /*17250*/  SHFL.IDX PT, R17, R2, R4, 0x1f ;  /* 0x00001f0402117589 */ /* 0x0022a400000e0000 */
.L_x_1023:
[----:B------:R-:W-:Y:S01]  /*17260*/  ISETP.NE.AND P0, PT, R5, RZ, PT ;  /* 0x000000ff0500720c */ /* 0x000fe20003f05270 */
[----:B-1----:R-:W-:-:S12]  /*17270*/  IMAD.MOV.U32 R2, RZ, RZ, RZ ;  /* 0x000000ffff027224 */ /* 0x002fd800078e00ff */
[----:B------:R-:W-:Y:S05]  /*17280*/  @!P0 BRA `(.L_x_935) ;  /* 0x0000000000108947 */ /* 0x000fea0003800000 */
[----:B------:R-:W-:Y:S01]  /*17290*/  UMOV UR4, 0xffffffff ;  /* 0xffffffff00047882 */ /* 0x000fe20000000000 */
[----:B------:R-:W-:Y:S02]  /*172a0*/  VIADD R12, R4, 0xffffffff ;  /* 0xffffffff040c7836 */ /* 0x000fe40000000000 */
[----:B------:R-:W-:Y:S05]  /*172b0*/  BRA.DIV UR4, `(.L_x_936) ;  /* 0x00000026040c7947 */ /* 0x000fea000b800000 */
[----:B------:R1:W3:Y:S02]  /*172c0*/  SHFL.IDX PT, R2, R3, R12, 0x1f ;  /* 0x00001f0c03027589 */ /* 0x0002e400000e0000 */
.L_x_935:
[----:B--2---:R-:W-:Y:S01]  /*172d0*/  IABS R5, R17 ;  /* 0x0000001100057213 */ /* 0x004fe20000000000 */
[----:B---3--:R-:W-:Y:S02]  /*172e0*/  IMAD R16, R2, R16, R6 ;  /* 0x0000001002107224 */ /* 0x008fe400078e0206 */
[----:B------:R-:W-:Y:S01]  /*172f0*/  IMAD.IADD R19, R4, 0x1, R19 ;  /* 0x0000000104137824 */ /* 0x000fe200078e0213 */
[----:B------:R-:W2:Y:S01]  /*17300*/  I2F.RP R2, R5 ;  /* 0x0000000500027306 */ /* 0x000ea20000209400 */
[----:B------:R-:W-:-:S07]  /*17310*/  IMAD.IADD R0, R0, 0x1, -R16 ;  /* 0x0000000100007824 */ /* 0x000fce00078e0a10 */
[----:B--2---:R-:W2:Y:S02]  /*17320*/  MUFU.RCP R2, R2 ;  /* 0x0000000200027308 */ /* 0x004ea40000001000 */
[----:B--2---:R-:W-:-:S06]  /*17330*/  VIADD R2, R2, 0xffffffe ;  /* 0x0ffffffe02027836 */ /* 0x004fcc0000000000 */
[----:B01----:R-:W0:Y:S02]  /*17340*/  F2I.FTZ.U32.TRUNC.NTZ R3, R2 ;  /* 0x0000000200037305 */ /* 0x003e24000021f000 */
[----:B0-----:R-:W-:-:S04]  /*17350*/  IMAD.MOV R2, RZ, RZ, -R3 ;  /* 0x000000ffff027224 */ /* 0x001fc800078e0a03 */
[----:B------:R-:W-:Y:S02]  /*17360*/  IMAD R6, R2, R5, RZ ;  /* 0x0000000502067224 */ /* 0x000fe400078e02ff */
[----:B------:R-:W-:-:S04]  /*17370*/  IMAD.MOV.U32 R2, RZ, RZ, RZ ;  /* 0x000000ffff027224 */ /* 0x000fc800078e00ff */
[----:B------:R-:W-:Y:S01]  /*17380*/  IMAD.HI.U32 R2, R3, R6, R2 ;  /* 0x0000000603027227 */ /* 0x000fe200078e0002 */
[----:B------:R-:W-:Y:S02]  /*17390*/  IABS R6, R17 ;  /* 0x0000001100067213 */ /* 0x000fe40000000000 */
[----:B------:R-:W-:-:S03]  /*173a0*/  IABS R3, R0 ;  /* 0x0000000000037213 */ /* 0x000fc60000000000 */
[----:B------:R-:W-:Y:S02]  /*173b0*/  IMAD.MOV R6, RZ, RZ, -R6 ;  /* 0x000000ffff067224 */ /* 0x000fe400078e0a06 */
        /* <DEDUP_REMOVED lines=16> */
.L_x_929:
[----:B------:R-:W-:Y:S01]  /*174c0*/  UMOV UR4, URZ ;  /* 0x0000003f00047c82 */ /* 0x000fe20008000000 */
[----:B------:R-:W-:Y:S01]  /*174d0*/  UMOV UR5, URZ ;  /* 0x0000003f00057c82 */ /* 0x000fe20008000000 */
[----:B------:R-:W-:Y:S01]  /*174e0*/  ULDC UR6, c[0x0][0xc3c] ;  /* 0x00030f0000067ab9 */ /* 0x000fe20000000800 */
[----:B------:R-:W-:Y:S02]  /*174f0*/  IMAD.MOV.U32 R16, RZ, RZ, R0 ;  /* 0x000000ffff107224 */ /* 0x000fe400078e0000 */
[----:B------:R-:W-:Y:S02]  /*17500*/  IMAD.U32 R17, RZ, RZ, UR4 ;  /* 0x00000004ff117e24 */ /* 0x000fe4000f8e00ff */
[----:B------:R-:W-:Y:S02]  /*17510*/  IMAD.U32 R18, RZ, RZ, UR5 ;  /* 0x00000005ff127e24 */ /* 0x000fe4000f8e00ff */
[----:B------:R-:W-:-:S07]  /*17520*/  IMAD.U32 R19, RZ, RZ, UR6 ;  /* 0x00000006ff137e24 */ /* 0x000fce000f8e00ff */
.L_x_937:
[----:B------:R0:W2:Y:S01]  /*17530*/  LDL R3, [R1+0x4] ;  /* 0x0000040001037983 */ /* 0x0000a20000100800 */
[----:B------:R-:W1:Y:S01]  /*17540*/  S2R R0, SR_TID.X ;  /* 0x0000000000007919 */ /* 0x000e620000002100 */
[----:B------:R-:W-:Y:S05]  /*17550*/  WARPSYNC.ALL ;  /* 0x0000000000007948 */ /* 0x000fea0003800000 */
[----:B-1----:R-:W-:Y:S01]  /*17560*/  LOP3.LUT R0, R0, 0x1f, RZ, 0xc0, !PT ;  /* 0x0000001f00007812 */ /* 0x002fe200078ec0ff */
[----:B------:R-:W-:Y:S03]  /*17570*/  BAR.SYNC.DEFER_BLOCKING 0x4, 0x180 ;  /* 0x0106000000007b1d */ /* 0x000fe60000010000 */
[----:B------:R-:W-:-:S13]  /*17580*/  ISETP.NE.AND P0, PT, R0, RZ, PT ;  /* 0x000000ff0000720c */ /* 0x000fda0003f05270 */
[----:B------:R-:W2:Y:S01]  /*17590*/  @!P0 S2R R0, SR_CgaCtaId ;  /* 0x0000000000008919 */ /* 0x000ea20000008800 */
[----:B------:R-:W-:-:S04]  /*175a0*/  @!P0 MOV R2, 0x400 ;  /* 0x0000040000028802 */ /* 0x000fc80000000f00 */
[----:B--2---:R-:W-:-:S05]  /*175b0*/  @!P0 LEA R3, R0, R2, 0x18 ;  /* 0x0000000200038211 */ /* 0x004fca00078ec0ff */
[----:B------:R0:W-:Y:S04]  /*175c0*/  @!P0 STS.128 [R3+0x28cd0], R16 ;  /* 0x028cd01003008388 */ /* 0x0001e80000000c00 */
[----:B------:R0:W-:Y:S01]  /*175d0*/  @!P0 STL [R1+0x4], R3 ;  /* 0x0000040301008387 */ /* 0x0001e20000100800 */
[----:B------:R-:W-:Y:S06]  /*175e0*/  BAR.ARV 0x5, 0x180 ;  /* 0x0146000000007b1d */ /* 0x000fec0000002000 */
.L_x_926:
[----:B------:R-:W-:Y:S02]  /*175f0*/  ULDC UR4, c[0x0][0xc3c] ;  /* 0x00030f0000047ab9 */ /* 0x000fe40000000800 */
[----:B---3--:R-:W-:-:S13]  /*17600*/  ISETP.GE.AND P0, PT, R19, UR4, PT ;  /* 0x0000000413007c0c */ /* 0x008fda000bf06270 */
[----:B------:R-:W-:Y:S05]  /*17610*/  @!P0 BRA `(.L_x_938) ;  /* 0xffffff8400388947 */ /* 0x000fea000383ffff */
[----:B------:R-:W-:Y:S05]  /*17620*/  BSYNC B8 ;  /* 0x0000000000087941 */ /* 0x000fea0003800000 */
.L_x_774:
[----:B--2---:R-:W2:Y:S01]  /*17630*/  LDL.LU R0, [R1+0x38] ;  /* 0x0000380001007983 */ /* 0x004ea20000300800 */
[----:B------:R-:W-:Y:S01]  /*17640*/  BSSY B0, `(.L_x_939) ;  /* 0x000000b000007945 */ /* 0x000fe20003800000 */
[----:B------:R-:W3:Y:S01]  /*17650*/  S2R R5, SR_CgaCtaId ;  /* 0x0000000000057919 */ /* 0x000ee20000008800 */
[----:B--2---:R-:W-:-:S05]  /*17660*/  VIADD R0, R0, 0x1 ;  /* 0x0000000100007836 */ /* 0x004fca0000000000 */
[----:B0-----:R-:W-:-:S04]  /*17670*/  LEA.HI R2, R0, R0, RZ, 0x1 ;  /* 0x0000000000027211 */ /* 0x001fc800078f08ff */
[----:B-1----:R-:W-:-:S05]  /*17680*/  LOP3.LUT R3, R2, 0xfffffffe, RZ, 0xc0, !PT ;  /* 0xfffffffe02037812 */ /* 0x002fca00078ec0ff */
[----:B------:R-:W-:Y:S01]  /*17690*/  IMAD.IADD R3, R0, 0x1, -R3 ;  /* 0x0000000100037824 */ /* 0x000fe200078e0a03 */
[----:B------:R-:W-:-:S04]  /*176a0*/  MOV R0, 0x400 ;  /* 0x0000040000007802 */ /* 0x000fc80000000f00 */
[----:B---3--:R-:W-:Y:S02]  /*176b0*/  LEA R0, R5, R0, 0x18 ;  /* 0x0000000005007211 */ /* 0x008fe400078ec0ff */
[----:B------:R-:W-:-:S04]  /*176c0*/  SHF.L.U32 R3, R3, 0x1f, RZ ;  /* 0x0000001f03037819 */ /* 0x000fc800000006ff */
[----:B------:R-:W0:Y:S02]  /*176d0*/  SYNCS.PHASECHK.TRANS64.TRYWAIT P0, [R0+URZ+0x28c20], R3 ;  /* 0x028c2003000075a7 */ /* 0x000e24000800017f */
[----:B0-----:R-:W-:Y:S05]  /*176e0*/  @!P0 BRA `(.L_x_940) ;  /* 0x0000002000288947 */ /* 0x001fea0003800000 */
.L_x_1026:
[----:B------:R-:W-:Y:S05]  /*176f0*/  BSYNC B0 ;  /* 0x0000000000007941 */ /* 0x000fea0003800000 */
.L_x_939:
[----:B------:R-:W-:-:S03]  /*17700*/  UMOV UR4, 0xffffffff ;  /* 0xffffffff00047882 */ /* 0x000fc60000000000 */
[----:B------:R-:W-:Y:S05]  /*17710*/  BRA.DIV UR4, `(.L_x_941) ;  /* 0x0000002204307947 */ /* 0x000fea000b800000 */
[----:B------:R-:W1:Y:S02]  /*17720*/  S2R R2, SR_TID.X ;  /* 0x0000000000027919 */ /* 0x000e640000002100 */
[----:B-1----:R-:W-:-:S04]  /*17730*/  SHF.R.U32.HI R2, RZ, 0x5, R2 ;  /* 0x00000005ff027819 */ /* 0x002fc80000011602 */
[----:B------:R-:W-:-:S05]  /*17740*/  LOP3.LUT R2, R2, 0x3, RZ, 0xc0, !PT ;  /* 0x0000000302027812 */ /* 0x000fca00078ec0ff */
[----:B------:R1:W2:Y:S02]  /*17750*/  SHFL.IDX PT, R14, R2, RZ, 0x1f ;  /* 0x00001fff020e7589 */ /* 0x0002a400000e0000 */
.L_x_1029:
[----:B--2---:R-:W-:-:S13]  /*17760*/  ISETP.NE.AND P0, PT, R14, RZ, PT ;  /* 0x000000ff0e00720c */ /* 0x004fda0003f05270 */
[----:B------:R-:W-:Y:S05]  /*17770*/  @P0 BRA `(.L_x_645) ;  /* 0x0000000000940947 */ /* 0x000fea0003800000 */
[----:B------:R-:W-:-:S03]  /*17780*/  UMOV UR4, 0xffffffff ;  /* 0xffffffff00047882 */ /* 0x000fc60000000000 */
[----:B------:R-:W-:Y:S05]  /*17790*/  BRA.DIV UR4, `(.L_x_942) ;  /* 0x0000002204447947 */ /* 0x000fea000b800000 */
[----:B------:R-:W-:-:S13]  /*177a0*/  ELECT P6, URZ, PT ;  /* 0x00000000003f782f */ /* 0x000fda00038c0000 */
.L_x_1032:
[----:B------:R-:W-:Y:S05]  /*177b0*/  @!P6 BRA `(.L_x_645) ;  /* 0x000000000084e947 */ /* 0x000fea0003800000 */
[----:B-1----:R-:W2:Y:S02]  /*177c0*/  LDL.LU R2, [R1+0x60] ;  /* 0x0000600001027983 */ /* 0x002ea40000300800 */
[----:B--2---:R-:W-:-:S04]  /*177d0*/  LOP3.LUT R2, R2, 0x2, RZ, 0xfc, !PT ;  /* 0x0000000202027812 */ /* 0x004fc800078efcff */
[----:B------:R-:W-:-:S13]  /*177e0*/  ISETP.NE.AND P2, PT, R2, 0x3, PT ;  /* 0x000000030200780c */ /* 0x000fda0003f45270 */
[----:B------:R-:W-:Y:S05]  /*177f0*/  @!P2 BRA `(.L_x_943) ;  /* 0x000000000004a947 */ /* 0x000fea0003800000 */
[----:B------:R-:W-:Y:S01]  /*17800*/  BPT.TRAP 0x1 ;  /* 0x000000040000795c */ /* 0x000fe20000300000 */
.L_x_943:
[----:B0-----:R-:W2:Y:S04]  /*17810*/  LDL R3, [R1+0x8] ;  /* 0x0000080001037983 */ /* 0x001ea80000100800 */
[----:B------:R-:W3:Y:S01]  /*17820*/  LDL.LU R7, [R1+0x14] ;  /* 0x0000140001077983 */ /* 0x000ee20000300800 */
        /* <DEDUP_REMOVED lines=12> */
.L_x_1033:
[----:B------:R-:W1:Y:S02]  /*178f0*/  SYNCS.PHASECHK.TRANS64.TRYWAIT P0, [R7+URZ], R2 ;  /* 0x00000002070075a7 */ /* 0x000e64000800017f */
[----:B-1----:R-:W-:Y:S05]  /*17900*/  @!P0 BRA `(.L_x_945) ;  /* 0x00000020001c8947 */ /* 0x002fea0003800000 */
.L_x_1034:
[----:B------:R-:W-:Y:S05]  /*17910*/  @!P2 BRA `(.L_x_946) ;  /* 0x000000000004a947 */ /* 0x000fea0003800000 */
[----:B------:R-:W-:Y:S01]  /*17920*/  BPT.TRAP 0x1 ;  /* 0x000000040000795c */ /* 0x000fe20000300000 */
.L_x_946:
[----:B------:R-:W2:Y:S01]  /*17930*/  LDL.LU R4, [R1+0x8] ;  /* 0x0000080001047983 */ /* 0x000ea20000300800 */
[----:B------:R-:W-:-:S04]  /*17940*/  VIADD R0, R0, 0x28c60 ;  /* 0x00028c6000007836 */ /* 0x000fc80000000000 */
[----:B--2---:R-:W-:-:S04]  /*17950*/  IMAD R4, R4, 0x8, R0 ;  /* 0x0000000804047824 */ /* 0x004fc800078e0200 */
[----:B------:R-:W2:Y:S02]  /*17960*/  SYNCS.PHASECHK.TRANS64.TRYWAIT P0, [R4+URZ], R5 ;  /* 0x00000005040075a7 */ /* 0x000ea4000800017f */
[----:B--2---:R-:W-:Y:S05]  /*17970*/  @!P0 BRA `(.L_x_947) ;  /* 0x0000002000148947 */ /* 0x004fea0003800000 */
.L_x_1035:
[----:B------:R-:W-:-:S07]  /*17980*/  IMAD R3, R3, 0x8, R0 ;  /* 0x0000000803037824 */ /* 0x000fce00078e0200 */
.L_x_948:
[----:B---3--:R3:W4:Y:S02]  /*17990*/  SYNCS.PHASECHK.TRANS64.TRYWAIT P0, [R3+URZ], R2 ;  /* 0x00000002030075a7 */ /* 0x008724000800017f */
[----:B----4-:R-:W-:Y:S05]  /*179a0*/  @!P0 NANOSLEEP.SYNCS 0x989680 ;  /* 0x009896800000895d */ /* 0x010fea0003900000 */
[----:B------:R-:W4:Y:S02]  /*179b0*/  @!P0 SYNCS.PHASECHK.TRANS64 P0, [R3+URZ], R2 ;  /* 0x00000002030085a7 */ /* 0x000f24000800007f */
[----:B----4-:R-:W-:Y:S05]  /*179c0*/  @!P0 BRA `(.L_x_948) ;  /* 0xfffffffc00f08947 */ /* 0x010fea000383ffff */
.L_x_645:
[----:B------:R-:W-:Y:S05]  /*179d0*/  BSYNC B9 ;  /* 0x0000000000097941 */ /* 0x000fea0003800000 */
.L_x_642:
[----:B------:R-:W-:Y:S05]  /*179e0*/  EXIT ;  /* 0x000000000000794d */ /* 0x000fea0003800000 */
.L_x_661:
[----:B0-----:R0:W1:Y:S02]  /*179f0*/  SYNCS.PHASECHK.TRANS64.TRYWAIT P5, [R66+URZ+0x28c90], R75 ;  /* 0x028c904b420075a7 */ /* 0x00106400080a017f */
[----:B-1----:R-:W-:Y:S05]  /*17a00*/  @!P5 NANOSLEEP.SYNCS 0x989680 ;  /* 0x009896800000d95d */ /* 0x002fea0003900000 */
[----:B------:R-:W1:Y:S02]  /*17a10*/  @!P5 SYNCS.PHASECHK.TRANS64 P5, [R66+URZ+0x28c90], R75 ;  /* 0x028c904b4200d5a7 */ /* 0x000e6400080a007f */
[----:B-1----:R-:W-:Y:S05]  /*17a20*/  @!P5 BRA `(.L_x_661) ;  /* 0xfffffffc00f0d947 */ /* 0x002fea000383ffff */
[----:B------:R-:W-:Y:S05]  /*17a30*/  BRA `(.L_x_949) ;  /* 0xfffffeac002c7947 */ /* 0x000fea000383ffff */
.L_x_671:
[----:B0-----:R0:W1:Y:S02]  /*17a40*/  SYNCS.PHASECHK.TRANS64.TRYWAIT P5, [R66+URZ+0x28c90], R75 ;  /* 0x028c904b420075a7 */ /* 0x00106400080a017f */
[----:B-1----:R-:W-:Y:S05]  /*17a50*/  @!P5 NANOSLEEP.SYNCS 0x989680 ;  /* 0x009896800000d95d */ /* 0x002fea0003900000 */
[----:B------:R-:W1:Y:S02]  /*17a60*/  @!P5 SYNCS.PHASECHK.TRANS64 P5, [R66+URZ+0x28c90], R75 ;  /* 0x028c904b4200d5a7 */ /* 0x000e6400080a007f */
[----:B-1----:R-:W-:Y:S05]  /*17a70*/  @!P5 BRA `(.L_x_671) ;  /* 0xfffffffc00f0d947 */ /* 0x002fea000383ffff */
[----:B------:R-:W-:Y:S05]  /*17a80*/  BRA `(.L_x_950) ;  /* 0xfffffeb400a07947 */ /* 0x000fea000383ffff */
.L_x_676:
[----:B0-----:R0:W1:Y:S02]  /*17a90*/  SYNCS.PHASECHK.TRANS64.TRYWAIT P5, [R66+URZ+0x28c90], R75 ;  /* 0x028c904b420075a7 */ /* 0x00106400080a017f */
[----:B-1----:R-:W-:Y:S05]  /*17aa0*/  @!P5 NANOSLEEP.SYNCS 0x989680 ;  /* 0x009896800000d95d */ /* 0x002fea0003900000 */
[----:B------:R-:W1:Y:S02]  /*17ab0*/  @!P5 SYNCS.PHASECHK.TRANS64 P5, [R66+URZ+0x28c90], R75 ;  /* 0x028c904b4200d5a7 */ /* 0x000e6400080a007f */
[----:B-1----:R-:W-:Y:S05]  /*17ac0*/  @!P5 BRA `(.L_x_676) ;  /* 0xfffffffc00f0d947 */ /* 0x002fea000383ffff */
[----:B------:R-:W-:Y:S05]  /*17ad0*/  BRA `(.L_x_951) ;  /* 0xfffffebc00d87947 */ /* 0x000fea000383ffff */
.L_x_680:
[----:B------:R0:W0:Y:S02]  /*17ae0*/  SYNCS.PHASECHK.TRANS64.TRYWAIT P5, [R66+URZ+0x28cb0], R75 ;  /* 0x028cb04b420075a7 */ /* 0x00002400080a017f */
[----:B0-----:R-:W-:Y:S05]  /*17af0*/  @!P5 NANOSLEEP.SYNCS 0x989680 ;  /* 0x009896800000d95d */ /* 0x001fea0003900000 */
[----:B------:R-:W0:Y:S02]  /*17b00*/  @!P5 SYNCS.PHASECHK.TRANS64 P5, [R66+URZ+0x28cb0], R75 ;  /* 0x028cb04b4200d5a7 */ /* 0x000e2400080a007f */
[----:B0-----:R-:W-:Y:S05]  /*17b10*/  @!P5 BRA `(.L_x_680) ;  /* 0xfffffffc00f0d947 */ /* 0x001fea000383ffff */
[----:B------:R-:W-:Y:S05]  /*17b20*/  BRA `(.L_x_952) ;  /* 0xfffffec000547947 */ /* 0x000fea000383ffff */
.L_x_691:
[----:B0-----:R0:W1:Y:S02]  /*17b30*/  SYNCS.PHASECHK.TRANS64.TRYWAIT P0, [R13+URZ+0x28c50], R4 ;  /* 0x028c50040d0075a7 */ /* 0x001064000800017f */
[----:B-1----:R-:W-:Y:S05]  /*17b40*/  @!P0 NANOSLEEP.SYNCS 0x989680 ;  /* 0x009896800000895d */ /* 0x002fea0003900000 */
[----:B------:R-:W1:Y:S02]  /*17b50*/  @!P0 SYNCS.PHASECHK.TRANS64 P0, [R13+URZ+0x28c50], R4 ;  /* 0x028c50040d0085a7 */ /* 0x000e64000800007f */
[----:B-1----:R-:W-:Y:S05]  /*17b60*/  @!P0 BRA `(.L_x_691) ;  /* 0xfffffffc00f08947 */ /* 0x002fea000383ffff */
[----:B------:R-:W-:Y:S05]  /*17b70*/  BRA `(.L_x_953) ;  /* 0xfffffecc00847947 */ /* 0x000fea000383ffff */
.L_x_698:
[----:B-1----:R1:W2:Y:S02]  /*17b80*/  SYNCS.PHASECHK.TRANS64.TRYWAIT P0, [R0+URZ+0x28c50], R11 ;  /* 0x028c500b000075a7 */ /* 0x0022a4000800017f */
[----:B--2---:R-:W-:Y:S05]  /*17b90*/  @!P0 NANOSLEEP.SYNCS 0x989680 ;  /* 0x009896800000895d */ /* 0x004fea0003900000 */
[----:B------:R-:W2:Y:S02]  /*17ba0*/  @!P0 SYNCS.PHASECHK.TRANS64 P0, [R0+URZ+0x28c50], R11 ;  /* 0x028c500b000085a7 */ /* 0x000ea4000800007f */
[----:B--2---:R-:W-:Y:S05]  /*17bb0*/  @!P0 BRA `(.L_x_698) ;  /* 0xfffffffc00f08947 */ /* 0x004fea000383ffff */
[----:B------:R-:W-:Y:S05]  /*17bc0*/  BRA `(.L_x_697) ;  /* 0xfffffed800b07947 */ /* 0x000fea000383ffff */
.L_x_711:
        /* <DEDUP_REMOVED lines=8> */
.L_x_955:
[----:B------:R-:W-:Y:S05]  /*17c50*/  BSYNC B1 ;  /* 0x0000000000017941 */ /* 0x000fea0003800000 */
.L_x_954:
[----:B------:R-:W-:Y:S02]  /*17c60*/  IMAD.MOV.U32 R13, RZ, RZ, R26 ;  /* 0x000000ffff0d7224 */ /* 0x000fe400078e001a */
[----:B------:R-:W-:Y:S02]  /*17c70*/  IMAD.MOV.U32 R12, RZ, RZ, RZ ;  /* 0x000000ffff0c7224 */ /* 0x000fe400078e00ff */
[----:B------:R-:W-:Y:S02]  /*17c80*/  IMAD.MOV.U32 R11, RZ, RZ, 0x1c1f ;  /* 0x00001c1fff0b7424 */ /* 0x000fe400078e00ff */
[----:B------:R-:W-:Y:S02]  /*17c90*/  IMAD.MOV.U32 R15, RZ, RZ, -0x1 ;  /* 0xffffffffff0f7424 */ /* 0x000fe400078e00ff */
[----:B------:R-:W-:-:S07]  /*17ca0*/  IMAD.MOV.U32 R0, RZ, RZ, R14 ;  /* 0x000000ffff007224 */ /* 0x000fce00078e000e */
[----:B------:R-:W-:Y:S05]  /*17cb0*/  WARPSYNC.COLLECTIVE R15, `(.L_x_956) ;  /* 0x000000000f087348 */ /* 0x000fea0003c00000 */
[----:B------:R0:W1:Y:S02]  /*17cc0*/  SHFL.IDX P6, R14, R13, R12, R11 ;  /* 0x0000000c0d0e7389 */ /* 0x00006400000c000b */
[----:B01----:R-:W-:Y:S01]  /*17cd0*/  ENDCOLLECTIVE ;  /* 0x000000000000791b */ /* 0x003fe20003800000 */
.L_x_956:
[----:B------:R-:W-:Y:S02]  /*17ce0*/  IMAD.MOV.U32 R13, RZ, RZ, R29 ;  /* 0x000000ffff0d7224 */ /* 0x000fe400078e001d */
[----:B------:R-:W-:-:S07]  /*17cf0*/  IMAD.MOV.U32 R3, RZ, RZ, R14 ;  /* 0x000000ffff037224 */ /* 0x000fce00078e000e */
[----:B------:R-:W-:Y:S05]  /*17d00*/  WARPSYNC.COLLECTIVE R15, `(.L_x_957) ;  /* 0x000000000f087348 */ /* 0x000fea0003c00000 */
[----:B------:R0:W1:Y:S02]  /*17d10*/  SHFL.IDX P6, R14, R13, R12, R11 ;  /* 0x0000000c0d0e7389 */ /* 0x00006400000c000b */
[----:B01----:R-:W-:Y:S01]  /*17d20*/  ENDCOLLECTIVE ;  /* 0x000000000000791b */ /* 0x003fe20003800000 */
.L_x_957:
[----:B------:R-:W-:Y:S02]  /*17d30*/  IMAD.MOV.U32 R13, RZ, RZ, R28 ;  /* 0x000000ffff0d7224 */ /* 0x000fe400078e001c */
[----:B------:R-:W-:-:S07]  /*17d40*/  IMAD.MOV.U32 R4, RZ, RZ, R14 ;  /* 0x000000ffff047224 */ /* 0x000fce00078e000e */
[----:B------:R-:W-:Y:S05]  /*17d50*/  WARPSYNC.COLLECTIVE R15, `(.L_x_958) ;  /* 0x000000000f087348 */ /* 0x000fea0003c00000 */
[----:B------:R0:W1:Y:S02]  /*17d60*/  SHFL.IDX P6, R14, R13, R12, R11 ;  /* 0x0000000c0d0e7389 */ /* 0x00006400000c000b */
[----:B01----:R-:W-:Y:S01]  /*17d70*/  ENDCOLLECTIVE ;  /* 0x000000000000791b */ /* 0x003fe20003800000 */
.L_x_958:
[----:B------:R-:W-:Y:S05]  /*17d80*/  BRA `(.L_x_959) ;  /* 0xfffffee800dc7947 */ /* 0x000fea000383ffff */
.L_x_715:
[----:B0-----:R0:W1:Y:S02]  /*17d90*/  SYNCS.PHASECHK.TRANS64.TRYWAIT P0, [R2+URZ+0x28c00], R5 ;  /* 0x028c0005020075a7 */ /* 0x001064000800017f */
[----:B-1----:R-:W-:Y:S05]  /*17da0*/  @!P0 NANOSLEEP.SYNCS 0x989680 ;  /* 0x009896800000895d */ /* 0x002fea0003900000 */
[----:B------:R-:W1:Y:S02]  /*17db0*/  @!P0 SYNCS.PHASECHK.TRANS64 P0, [R2+URZ+0x28c00], R5 ;  /* 0x028c0005020085a7 */ /* 0x000e64000800007f */
[----:B-1----:R-:W-:Y:S05]  /*17dc0*/  @!P0 BRA `(.L_x_715) ;  /* 0xfffffffc00f08947 */ /* 0x002fea000383ffff */
[----:B------:R-:W-:Y:S05]  /*17dd0*/  BRA `(.L_x_960) ;  /* 0xfffffeec00e47947 */ /* 0x000fea000383ffff */
.L_x_723:
        /* <DEDUP_REMOVED lines=8> */
.L_x_962:
[----:B------:R-:W-:Y:S05]  /*17e60*/  BSYNC B1 ;  /* 0x0000000000017941 */ /* 0x000fea0003800000 */
.L_x_961:
        /* <DEDUP_REMOVED lines=8> */
.L_x_963:
[----:B------:R-:W-:Y:S02]  /*17ef0*/  IMAD.MOV.U32 R13, RZ, RZ, R29 ;  /* 0x000000ffff0d7224 */ /* 0x000fe400078e001d */
[----:B------:R-:W-:-:S07]  /*17f00*/  IMAD.MOV.U32 R0, RZ, RZ, R14 ;  /* 0x000000ffff007224 */ /* 0x000fce00078e000e */
[----:B------:R-:W-:Y:S05]  /*17f10*/  WARPSYNC.COLLECTIVE R15, `(.L_x_964) ;  /* 0x000000000f087348 */ /* 0x000fea0003c00000 */
[----:B------:R0:W1:Y:S02]  /*17f20*/  SHFL.IDX P6, R14, R13, R12, R11 ;  /* 0x0000000c0d0e7389 */ /* 0x00006400000c000b */
[----:B01----:R-:W-:Y:S01]  /*17f30*/  ENDCOLLECTIVE ;  /* 0x000000000000791b */ /* 0x003fe20003800000 */
.L_x_964:
[----:B------:R-:W-:Y:S02]  /*17f40*/  IMAD.MOV.U32 R13, RZ, RZ, R28 ;  /* 0x000000ffff0d7224 */ /* 0x000fe400078e001c */
[----:B------:R-:W-:-:S07]  /*17f50*/  IMAD.MOV.U32 R5, RZ, RZ, R14 ;  /* 0x000000ffff057224 */ /* 0x000fce00078e000e */
[----:B------:R-:W-:Y:S05]  /*17f60*/  WARPSYNC.COLLECTIVE R15, `(.L_x_965) ;  /* 0x000000000f087348 */ /* 0x000fea0003c00000 */
[----:B------:R0:W1:Y:S02]  /*17f70*/  SHFL.IDX P6, R14, R13, R12, R11 ;  /* 0x0000000c0d0e7389 */ /* 0x00006400000c000b */
[----:B01----:R-:W-:Y:S01]  /*17f80*/  ENDCOLLECTIVE ;  /* 0x000000000000791b */ /* 0x003fe20003800000 */
.L_x_965:
[----:B------:R-:W-:Y:S02]  /*17f90*/  IMAD.MOV.U32 R12, RZ, RZ, R0 ;  /* 0x000000ffff0c7224 */ /* 0x000fe400078e0000 */
[----:B------:R-:W-:Y:S01]  /*17fa0*/  IMAD.MOV.U32 R13, RZ, RZ, R3 ;  /* 0x000000ffff0d7224 */ /* 0x000fe200078e0003 */
[----:B------:R-:W-:Y:S06]  /*17fb0*/  BRA `(.L_x_966) ;  /* 0xfffffef800507947 */ /* 0x000fec000383ffff */
.L_x_727:
[----:B0-----:R0:W1:Y:S02]  /*17fc0*/  SYNCS.PHASECHK.TRANS64.TRYWAIT P1, [R2+URZ+0x28c00], R21 ;  /* 0x028c0015020075a7 */ /* 0x001064000802017f */
[----:B-1----:R-:W-:Y:S05]  /*17fd0*/  @!P1 NANOSLEEP.SYNCS 0x989680 ;  /* 0x009896800000995d */ /* 0x002fea0003900000 */
[----:B------:R-:W1:Y:S02]  /*17fe0*/  @!P1 SYNCS.PHASECHK.TRANS64 P1, [R2+URZ+0x28c00], R21 ;  /* 0x028c0015020095a7 */ /* 0x000e64000802007f */
[----:B-1----:R-:W-:Y:S05]  /*17ff0*/  @!P1 BRA `(.L_x_727) ;  /* 0xfffffffc00f09947 */ /* 0x002fea000383ffff */
[----:B------:R-:W-:Y:S05]  /*18000*/  BRA `(.L_x_967) ;  /* 0xfffffefc001c7947 */ /* 0x000fea000383ffff */
.L_x_733:
[----:B0-----:R0:W1:Y:S02]  /*18010*/  SYNCS.PHASECHK.TRANS64.TRYWAIT P1, [R15+URZ+0x28c30], R58 ;  /* 0x028c303a0f0075a7 */ /* 0x001064000802017f */
[----:B-1----:R-:W-:Y:S05]  /*18020*/  @!P1 NANOSLEEP.SYNCS 0x989680 ;  /* 0x009896800000995d */ /* 0x002fea0003900000 */
[----:B------:R-:W1:Y:S02]  /*18030*/  @!P1 SYNCS.PHASECHK.TRANS64 P1, [R15+URZ+0x28c30], R58 ;  /* 0x028c303a0f0095a7 */ /* 0x000e64000802007f */
[----:B-1----:R-:W-:Y:S05]  /*18040*/  @!P1 BRA `(.L_x_733) ;  /* 0xfffffffc00f09947 */ /* 0x002fea000383ffff */
[----:B------:R-:W-:Y:S05]  /*18050*/  BRA `(.L_x_732) ;  /* 0xffffff08002c7947 */ /* 0x000fea000383ffff */
.L_x_738:
[----:B--2---:R2:W3:Y:S02]  /*18060*/  SYNCS.PHASECHK.TRANS64.TRYWAIT P2, [R15+URZ+0x28c50], R58 ;  /* 0x028c503a0f0075a7 */ /* 0x0044e4000804017f */
[----:B---3--:R-:W-:Y:S05]  /*18070*/  @!P2 NANOSLEEP.SYNCS 0x989680 ;  /* 0x009896800000a95d */ /* 0x008fea0003900000 */
[----:B------:R-:W3:Y:S02]  /*18080*/  @!P2 SYNCS.PHASECHK.TRANS64 P2, [R15+URZ+0x28c50], R58 ;  /* 0x028c503a0f00a5a7 */ /* 0x000ee4000804007f */
[----:B---3--:R-:W-:Y:S05]  /*18090*/  @!P2 BRA `(.L_x_738) ;  /* 0xfffffffc00f0a947 */ /* 0x008fea000383ffff */
[----:B------:R-:W-:Y:S05]  /*180a0*/  BRA `(.L_x_737) ;  /* 0xffffff1800647947 */ /* 0x000fea000383ffff */
.L_x_745:
[----:B-1----:R1:W2:Y:S02]  /*180b0*/  SYNCS.PHASECHK.TRANS64.TRYWAIT P3, [R216+URZ+0x28c30], R20 ;  /* 0x028c3014d80075a7 */ /* 0x0022a4000806017f */
[----:B--2---:R-:W-:Y:S05]  /*180c0*/  @!P3 NANOSLEEP.SYNCS 0x989680 ;  /* 0x009896800000b95d */ /* 0x004fea0003900000 */
[----:B------:R-:W2:Y:S02]  /*180d0*/  @!P3 SYNCS.PHASECHK.TRANS64 P3, [R216+URZ+0x28c30], R20 ;  /* 0x028c3014d800b5a7 */ /* 0x000ea4000806007f */
[----:B--2---:R-:W-:Y:S05]  /*180e0*/  @!P3 BRA `(.L_x_745) ;  /* 0xfffffffc00f0b947 */ /* 0x004fea000383ffff */
[----:B------:R-:W-:Y:S05]  /*180f0*/  BRA `(.L_x_744) ;  /* 0xffffff1c006c7947 */ /* 0x000fea000383ffff */
.L_x_750:
[----:B----4-:R4:W0:Y:S02]  /*18100*/  SYNCS.PHASECHK.TRANS64.TRYWAIT P3, [R216+URZ+0x28c50], R20 ;  /* 0x028c5014d80075a7 */ /* 0x010824000806017f */
[----:B0-----:R-:W-:Y:S05]  /*18110*/  @!P3 NANOSLEEP.SYNCS 0x989680 ;  /* 0x009896800000b95d */ /* 0x001fea0003900000 */
[----:B------:R-:W0:Y:S02]  /*18120*/  @!P3 SYNCS.PHASECHK.TRANS64 P3, [R216+URZ+0x28c50], R20 ;  /* 0x028c5014d800b5a7 */ /* 0x000e24000806007f */
[----:B0-----:R-:W-:Y:S05]  /*18130*/  @!P3 BRA `(.L_x_750) ;  /* 0xfffffffc00f0b947 */ /* 0x001fea000383ffff */
[----:B------:R-:W-:Y:S05]  /*18140*/  BRA `(.L_x_749) ;  /* 0xffffff3000c47947 */ /* 0x000fea000383ffff */
.L_x_780:
[----:B------:R-:W1:Y:S01]  /*18150*/  S2R R9, SR_TID.X ;  /* 0x0000000000097919 */ /* 0x000e620000002100 */
[----:B------:R-:W-:Y:S01]  /*18160*/  BSSY B1, `(.L_x_968) ;  /* 0x000000a000017945 */ /* 0x000fe20003800000 */
[----:B------:R-:W-:Y:S02]  /*18170*/  IMAD.MOV.U32 R12, RZ, RZ, RZ ;  /* 0x000000ffff0c7224 */ /* 0x000fe400078e00ff */
[----:B0-----:R-:W-:Y:S02]  /*18180*/  IMAD.MOV.U32 R11, RZ, RZ, 0x1f ;  /* 0x0000001fff0b7424 */ /* 0x001fe400078e00ff */
[----:B------:R-:W-:Y:S01]  /*18190*/  IMAD.MOV.U32 R15, RZ, RZ, -0x1 ;  /* 0xffffffffff0f7424 */ /* 0x000fe200078e00ff */
[----:B-1----:R-:W-:-:S04]  /*181a0*/  SHF.R.U32.HI R9, RZ, 0x5, R9 ;  /* 0x00000005ff097819 */ /* 0x002fc80000011609 */
[----:B------:R-:W-:-:S05]  /*181b0*/  LOP3.LUT R9, R9, 0x3, RZ, 0xc0, !PT ;  /* 0x0000000309097812 */ /* 0x000fca00078ec0ff */
[----:B------:R-:W-:-:S07]  /*181c0*/  IMAD.MOV.U32 R13, RZ, RZ, R9 ;  /* 0x000000ffff0d7224 */ /* 0x000fce00078e0009 */
[----:B------:R-:W-:Y:S05]  /*181d0*/  WARPSYNC.COLLECTIVE R15, `(.L_x_969) ;  /* 0x000000000f087348 */ /* 0x000fea0003c00000 */
[----:B------:R0:W1:Y:S02]  /*181e0*/  SHFL.IDX P6, R14, R13, R12, R11 ;  /* 0x0000000c0d0e7389 */ /* 0x00006400000c000b */
[----:B01----:R-:W-:Y:S01]  /*181f0*/  ENDCOLLECTIVE ;  /* 0x000000000000791b */ /* 0x003fe20003800000 */
.L_x_969:
[----:B------:R-:W-:Y:S05]  /*18200*/  BSYNC B1 ;  /* 0x0000000000017941 */ /* 0x000fea0003800000 */
.L_x_968:
[----:B------:R-:W-:Y:S05]  /*18210*/  BRA `(.L_x_970) ;  /* 0xffffff7c00f87947 */ /* 0x000fea000383ffff */
.L_x_782:
[----:B------:R-:W-:Y:S01]  /*18220*/  BSSY B1, `(.L_x_971) ;  /* 0x0000006000017945 */ /* 0x000fe20003800000 */
[----:B------:R-:W-:-:S07]  /*18230*/  IMAD.MOV.U32 R15, RZ, RZ, -0x1 ;  /* 0xffffffffff0f7424 */ /* 0x000fce00078e00ff */
[----:B01----:R-:W-:Y:S05]  /*18240*/  WARPSYNC.COLLECTIVE R15, `(.L_x_972) ;  /* 0x000000000f0c7348 */ /* 0x003fea0003c00000 */
[----:B------:R-:W-:Y:S02]  /*18250*/  ELECT P6, UR62, PT ;  /* 0x00000000003e782f */ /* 0x000fe400038c0000 */
[----:B------:R-:W-:Y:S01]  /*18260*/  MOV R14, UR62 ;  /* 0x0000003e000e7c02 */ /* 0x000fe20008000f00 */
[----:B01----:R-:W-:Y:S10]  /*18270*/  ENDCOLLECTIVE ;  /* 0x000000000000791b */ /* 0x003ff40003800000 */
.L_x_972:
[----:B------:R-:W-:Y:S05]  /*18280*/  BSYNC B1 ;  /* 0x0000000000017941 */ /* 0x000fea0003800000 */
.L_x_971:
[----:B------:R-:W-:Y:S05]  /*18290*/  BRA `(.L_x_781) ;  /* 0xffffff7c00f07947 */ /* 0x000fea000383ffff */
.L_x_784:
[----:B-1----:R-:W2:Y:S02]  /*182a0*/  LDL R5, [R1+0x4] ;  /* 0x0000040001057983 */ /* 0x002ea40000100800 */
[----:B--2---:R1:W2:Y:S02]  /*182b0*/  SYNCS.PHASECHK.TRANS64.TRYWAIT P0, [R5+URZ+0x28c20], R4 ;  /* 0x028c2004050075a7 */ /* 0x0042a4000800017f */
[----:B--2---:R-:W-:Y:S05]  /*182c0*/  @!P0 NANOSLEEP.SYNCS 0x989680 ;  /* 0x009896800000895d */ /* 0x004fea0003900000 */
[----:B------:R-:W2:Y:S02]  /*182d0*/  @!P0 SYNCS.PHASECHK.TRANS64 P0, [R5+URZ+0x28c20], R4 ;  /* 0x028c2004050085a7 */ /* 0x000ea4000800007f */
[----:B--2---:R-:W-:Y:S05]  /*182e0*/  @!P0 BRA `(.L_x_784) ;  /* 0xfffffffc00ec8947 */ /* 0x004fea000383ffff */
[----:B------:R-:W-:Y:S05]  /*182f0*/  BRA `(.L_x_973) ;  /* 0xffffff8000007947 */ /* 0x000fea000383ffff */
.L_x_788:
[----:B-1----:R1:W2:Y:S02]  /*18300*/  SYNCS.PHASECHK.TRANS64.TRYWAIT P0, [R5+URZ+0x28ca0], R9 ;  /* 0x028ca009050075a7 */ /* 0x0022a4000800017f */
[----:B--2---:R-:W-:Y:S05]  /*18310*/  @!P0 NANOSLEEP.SYNCS 0x989680 ;  /* 0x009896800000895d */ /* 0x004fea0003900000 */
[----:B------:R-:W2:Y:S02]  /*18320*/  @!P0 SYNCS.PHASECHK.TRANS64 P0, [R5+URZ+0x28ca0], R9 ;  /* 0x028ca009050085a7 */ /* 0x000ea4000800007f */
[----:B--2---:R-:W-:Y:S05]  /*18330*/  @!P0 BRA `(.L_x_788) ;  /* 0xfffffffc00f08947 */ /* 0x004fea000383ffff */
[----:B------:R-:W-:Y:S05]  /*18340*/  BRA `(.L_x_974) ;  /* 0xffffff8000287947 */ /* 0x000fea000383ffff */
.L_x_793:
[----:B--2---:R2:W3:Y:S02]  /*18350*/  SYNCS.PHASECHK.TRANS64.TRYWAIT P0, [R5+URZ+0x28cc0], R9 ;  /* 0x028cc009050075a7 */ /* 0x0044e4000800017f */
[----:B---3--:R-:W-:Y:S05]  /*18360*/  @!P0 NANOSLEEP.SYNCS 0x989680 ;  /* 0x009896800000895d */ /* 0x008fea0003900000 */
[----:B------:R-:W3:Y:S02]  /*18370*/  @!P0 SYNCS.PHASECHK.TRANS64 P0, [R5+URZ+0x28cc0], R9 ;  /* 0x028cc009050085a7 */ /* 0x000ee4000800007f */
[----:B---3--:R-:W-:Y:S05]  /*18380*/  @!P0 BRA `(.L_x_793) ;  /* 0xfffffffc00f08947 */ /* 0x008fea000383ffff */
[----:B------:R-:W-:Y:S05]  /*18390*/  BRA `(.L_x_975) ;  /* 0xffffff8000ac7947 */ /* 0x000fea000383ffff */
.L_x_807:
[----:B-1----:R1:W2:Y:S02]  /*183a0*/  SYNCS.PHASECHK.TRANS64.TRYWAIT P1, [R5+URZ+0x28ca0], R6 ;  /* 0x028ca006050075a7 */ /* 0x0022a4000802017f */
[----:B--2---:R-:W-:Y:S05]  /*183b0*/  @!P1 NANOSLEEP.SYNCS 0x989680 ;  /* 0x009896800000995d */ /* 0x004fea0003900000 */
[----:B------:R-:W2:Y:S02]  /*183c0*/  @!P1 SYNCS.PHASECHK.TRANS64 P1, [R5+URZ+0x28ca0], R6 ;  /* 0x028ca006050095a7 */ /* 0x000ea4000802007f */
[----:B--2---:R-:W-:Y:S05]  /*183d0*/  @!P1 BRA `(.L_x_807) ;  /* 0xfffffffc00f09947 */ /* 0x004fea000383ffff */
[----:B------:R-:W-:Y:S05]  /*183e0*/  BRA `(.L_x_976) ;  /* 0xffffff8c00347947 */ /* 0x000fea000383ffff */
.L_x_812:
[----:B--2---:R2:W3:Y:S02]  /*183f0*/  SYNCS.PHASECHK.TRANS64.TRYWAIT P1, [R5+URZ+0x28cc0], R6 ;  /* 0x028cc006050075a7 */ /* 0x0044e4000802017f */
[----:B---3--:R-:W-:Y:S05]  /*18400*/  @!P1 NANOSLEEP.SYNCS 0x989680 ;  /* 0x009896800000995d */ /* 0x008fea0003900000 */
[----:B------:R-:W3:Y:S02]  /*18410*/  @!P1 SYNCS.PHASECHK.TRANS64 P1, [R5+URZ+0x28cc0], R6 ;  /* 0x028cc006050095a7 */ /* 0x000ee4000802007f */
[----:B---3--:R-:W-:Y:S05]  /*18420*/  @!P1 BRA `(.L_x_812) ;  /* 0xfffffffc00f09947 */ /* 0x008fea000383ffff */
[----:B------:R-:W-:Y:S05]  /*18430*/  BRA `(.L_x_977) ;  /* 0xffffff8c00b47947 */ /* 0x000fea000383ffff */
.L_x_832:
        /* <DEDUP_REMOVED lines=11> */
.L_x_979:
[----:B------:R-:W-:Y:S05]  /*184f0*/  BSYNC B0 ;  /* 0x0000000000007941 */ /* 0x000fea0003800000 */
.L_x_978:
[----:B------:R-:W-:Y:S05]  /*18500*/  BRA `(.L_x_980) ;  /* 0xffffff9c00987947 */ /* 0x000fea000383ffff */
.L_x_834:
[----:B------:R-:W-:Y:S01]  /*18510*/  BSSY B0, `(.L_x_981) ;  /* 0x0000006000007945 */ /* 0x000fe20003800000 */
[----:B------:R-:W-:-:S07]  /*18520*/  IMAD.MOV.U32 R15, RZ, RZ, -0x1 ;  /* 0xffffffffff0f7424 */ /* 0x000fce00078e00ff */
[----:B01----:R-:W-:Y:S05]  /*18530*/  WARPSYNC.COLLECTIVE R15, `(.L_x_982) ;  /* 0x000000000f0c7348 */ /* 0x003fea0003c00000 */
[----:B------:R-:W-:Y:S02]  /*18540*/  ELECT P6, UR62, PT ;  /* 0x00000000003e782f */ /* 0x000fe400038c0000 */
[----:B------:R-:W-:Y:S01]  /*18550*/  MOV R14, UR62 ;  /* 0x0000003e000e7c02 */ /* 0x000fe20008000f00 */
[----:B01----:R-:W-:Y:S10]  /*18560*/  ENDCOLLECTIVE ;  /* 0x000000000000791b */ /* 0x003ff40003800000 */
.L_x_982:
[----:B------:R-:W-:Y:S05]  /*18570*/  BSYNC B0 ;  /* 0x0000000000007941 */ /* 0x000fea0003800000 */
.L_x_981:
[----:B------:R-:W-:Y:S05]  /*18580*/  BRA `(.L_x_983) ;  /* 0xffffff9c00a47947 */ /* 0x000fea000383ffff */
.L_x_836:
[----:B-1----:R1:W2:Y:S02]  /*18590*/  SYNCS.PHASECHK.TRANS64.TRYWAIT P0, [R0+URZ+0x28c40], R2 ;  /* 0x028c4002000075a7 */ /* 0x0022a4000800017f */
[----:B--2---:R-:W-:Y:S05]  /*185a0*/  @!P0 NANOSLEEP.SYNCS 0x989680 ;  /* 0x009896800000895d */ /* 0x004fea0003900000 */
[----:B------:R-:W2:Y:S02]  /*185b0*/  @!P0 SYNCS.PHASECHK.TRANS64 P0, [R0+URZ+0x28c40], R2 ;  /* 0x028c4002000085a7 */ /* 0x000ea4000800007f */
[----:B--2---:R-:W-:Y:S05]  /*185c0*/  @!P0 BRA `(.L_x_836) ;  /* 0xfffffffc00f08947 */ /* 0x004fea000383ffff */
[----:B------:R-:W-:Y:S05]  /*185d0*/  BRA `(.L_x_984) ;  /* 0xffffffa000107947 */ /* 0x000fea000383ffff */
.L_x_840:
        /* <DEDUP_REMOVED lines=12> */
.L_x_985:
[----:B------:R-:W-:Y:S02]  /*186a0*/  IMAD.MOV.U32 R13, RZ, RZ, R3 ;  /* 0x000000ffff0d7224 */ /* 0x000fe400078e0003 */
[----:B------:R-:W-:-:S07]  /*186b0*/  IMAD.MOV.U32 R4, RZ, RZ, R14 ;  /* 0x000000ffff047224 */ /* 0x000fce00078e000e */
[----:B------:R-:W-:Y:S05]  /*186c0*/  WARPSYNC.COLLECTIVE R15, `(.L_x_986) ;  /* 0x000000000f087348 */ /* 0x000fea0003c00000 */
[----:B------:R0:W1:Y:S02]  /*186d0*/  SHFL.IDX P6, R14, R13, R12, R11 ;  /* 0x0000000c0d0e7389 */ /* 0x00006400000c000b */
[----:B01----:R-:W-:Y:S01]  /*186e0*/  ENDCOLLECTIVE ;  /* 0x000000000000791b */ /* 0x003fe20003800000 */
.L_x_986:
[----:B------:R-:W-:Y:S02]  /*186f0*/  IMAD.MOV.U32 R13, RZ, RZ, R2 ;  /* 0x000000ffff0d7224 */ /* 0x000fe400078e0002 */
[----:B------:R-:W-:Y:S02]  /*18700*/  IMAD.MOV.U32 R12, RZ, RZ, 0x1 ;  /* 0x00000001ff0c7424 */ /* 0x000fe400078e00ff */
[----:B------:R-:W-:-:S07]  /*18710*/  IMAD.MOV.U32 R5, RZ, RZ, R14 ;  /* 0x000000ffff057224 */ /* 0x000fce00078e000e */
[----:B------:R-:W-:Y:S05]  /*18720*/  WARPSYNC.COLLECTIVE R15, `(.L_x_987) ;  /* 0x000000000f087348 */ /* 0x000fea0003c00000 */
[----:B------:R0:W1:Y:S02]  /*18730*/  SHFL.IDX P6, R14, R13, R12, R11 ;  /* 0x0000000c0d0e7389 */ /* 0x00006400000c000b */
[----:B01----:R-:W-:Y:S01]  /*18740*/  ENDCOLLECTIVE ;  /* 0x000000000000791b */ /* 0x003fe20003800000 */
.L_x_987:
        /* <DEDUP_REMOVED lines=10> */
.L_x_988:
        /* <DEDUP_REMOVED lines=11> */
.L_x_989:
        /* <DEDUP_REMOVED lines=10> */
.L_x_990:
        /* <DEDUP_REMOVED lines=12> */
.L_x_991:
        /* <DEDUP_REMOVED lines=14> */
.L_x_992:
[----:B------:R-:W-:Y:S01]  /*18ae0*/  IMAD.MOV.U32 R3, RZ, RZ, R14 ;  /* 0x000000ffff037224 */ /* 0x000fe200078e000e */
[----:B------:R-:W-:Y:S06]  /*18af0*/  BRA `(.L_x_993) ;  /* 0xffffffa4007c7947 */ /* 0x000fec000383ffff */
.L_x_843:
[----:B0-----:R-:W2:Y:S02]  /*18b00*/  LDL R2, [R1+0x4] ;  /* 0x0000040001027983 */ /* 0x001ea40000100800 */
[----:B--2---:R0:W1:Y:S02]  /*18b10*/  SYNCS.PHASECHK.TRANS64.TRYWAIT P0, [R2+URZ+0x28c20], R0 ;  /* 0x028c2000020075a7 */ /* 0x004064000800017f */
[----:B-1----:R-:W-:Y:S05]  /*18b20*/  @!P0 NANOSLEEP.SYNCS 0x989680 ;  /* 0x009896800000895d */ /* 0x002fea0003900000 */
[----:B------:R-:W1:Y:S02]  /*18b30*/  @!P0 SYNCS.PHASECHK.TRANS64 P0, [R2+URZ+0x28c20], R0 ;  /* 0x028c2000020085a7 */ /* 0x000e64000800007f */
[----:B-1----:R-:W-:Y:S05]  /*18b40*/  @!P0 BRA `(.L_x_843) ;  /* 0xfffffffc00ec8947 */ /* 0x002fea000383ffff */
[----:B------:R-:W-:Y:S05]  /*18b50*/  BRA `(.L_x_994) ;  /* 0xffffffa400dc7947 */ /* 0x000fea000383ffff */
.L_x_847:
[----:B0-----:R0:W1:Y:S02]  /*18b60*/  SYNCS.PHASECHK.TRANS64.TRYWAIT P0, [R3+URZ+0x28c60], R0 ;  /* 0x028c6000030075a7 */ /* 0x001064000800017f */
[----:B-1----:R-:W-:Y:S05]  /*18b70*/  @!P0 NANOSLEEP.SYNCS 0x989680 ;  /* 0x009896800000895d */ /* 0x002fea0003900000 */
[----:B------:R-:W1:Y:S02]  /*18b80*/  @!P0 SYNCS.PHASECHK.TRANS64 P0, [R3+URZ+0x28c60], R0 ;  /* 0x028c6000030085a7 */ /* 0x000e64000800007f */
[----:B-1----:R-:W-:Y:S05]  /*18b90*/  @!P0 BRA `(.L_x_847) ;  /* 0xfffffffc00f08947 */ /* 0x002fea000383ffff */
[----:B------:R-:W-:Y:S05]  /*18ba0*/  BRA `(.L_x_995) ;  /* 0xffffffa8000c7947 */ /* 0x000fea000383ffff */
.L_x_866:
[----:B-1----:R1:W2:Y:S02]  /*18bb0*/  SYNCS.PHASECHK.TRANS64.TRYWAIT P0, [R3+URZ+0x28c40], R2 ;  /* 0x028c4002030075a7 */ /* 0x0022a4000800017f */
[----:B--2---:R-:W-:Y:S05]  /*18bc0*/  @!P0 NANOSLEEP.SYNCS 0x989680 ;  /* 0x009896800000895d */ /* 0x004fea0003900000 */
[----:B------:R-:W2:Y:S02]  /*18bd0*/  @!P0 SYNCS.PHASECHK.TRANS64 P0, [R3+URZ+0x28c40], R2 ;  /* 0x028c4002030085a7 */ /* 0x000ea4000800007f */
[----:B--2---:R-:W-:Y:S05]  /*18be0*/  @!P0 BRA `(.L_x_866) ;  /* 0xfffffffc00f08947 */ /* 0x004fea000383ffff */
[----:B------:R-:W-:Y:S05]  /*18bf0*/  BRA `(.L_x_996) ;  /* 0xffffffb4003c7947 */ /* 0x000fea000383ffff */
.L_x_871:
[----:B0-----:R0:W2:Y:S02]  /*18c00*/  SYNCS.PHASECHK.TRANS64.TRYWAIT P0, [R3+URZ+0x28c60], R2 ;  /* 0x028c6002030075a7 */ /* 0x0010a4000800017f */
[----:B--2---:R-:W-:Y:S05]  /*18c10*/  @!P0 NANOSLEEP.SYNCS 0x989680 ;  /* 0x009896800000895d */ /* 0x004fea0003900000 */
[----:B------:R-:W2:Y:S02]  /*18c20*/  @!P0 SYNCS.PHASECHK.TRANS64 P0, [R3+URZ+0x28c60], R2 ;  /* 0x028c6002030085a7 */ /* 0x000ea4000800007f */
[----:B--2---:R-:W-:Y:S05]  /*18c30*/  @!P0 BRA `(.L_x_871) ;  /* 0xfffffffc00f08947 */ /* 0x004fea000383ffff */
[----:B------:R-:W-:Y:S05]  /*18c40*/  BRA `(.L_x_997) ;  /* 0xffffffb400c47947 */ /* 0x000fea000383ffff */
.L_x_886:
[----:B0-----:R0:W1:Y:S02]  /*18c50*/  SYNCS.PHASECHK.TRANS64.TRYWAIT P0, [R4+URZ+0x28c40], R2 ;  /* 0x028c4002040075a7 */ /* 0x001064000800017f */
[----:B-1----:R-:W-:Y:S05]  /*18c60*/  @!P0 NANOSLEEP.SYNCS 0x989680 ;  /* 0x009896800000895d */ /* 0x002fea0003900000 */
[----:B------:R-:W1:Y:S02]  /*18c70*/  @!P0 SYNCS.PHASECHK.TRANS64 P0, [R4+URZ+0x28c40], R2 ;  /* 0x028c4002040085a7 */ /* 0x000e64000800007f */
[----:B-1----:R-:W-:Y:S05]  /*18c80*/  @!P0 BRA `(.L_x_886) ;  /* 0xfffffffc00f08947 */ /* 0x002fea000383ffff */
[----:B------:R-:W-:Y:S05]  /*18c90*/  BRA `(.L_x_998) ;  /* 0xffffffc000d47947 */ /* 0x000fea000383ffff */
.L_x_891:
[----:B-1----:R1:W2:Y:S02]  /*18ca0*/  SYNCS.PHASECHK.TRANS64.TRYWAIT P0, [R4+URZ+0x28c60], R2 ;  /* 0x028c6002040075a7 */ /* 0x0022a4000800017f */
[----:B--2---:R-:W-:Y:S05]  /*18cb0*/  @!P0 NANOSLEEP.SYNCS 0x989680 ;  /* 0x009896800000895d */ /* 0x004fea0003900000 */
[----:B------:R-:W2:Y:S02]  /*18cc0*/  @!P0 SYNCS.PHASECHK.TRANS64 P0, [R4+URZ+0x28c60], R2 ;  /* 0x028c6002040085a7 */ /* 0x000ea4000800007f */
[----:B--2---:R-:W-:Y:S05]  /*18cd0*/  @!P0 BRA `(.L_x_891) ;  /* 0xfffffffc00f08947 */ /* 0x004fea000383ffff */
[----:B------:R-:W-:Y:S05]  /*18ce0*/  BRA `(.L_x_999) ;  /* 0xffffffc400587947 */ /* 0x000fea000383ffff */
.L_x_906:
[----:B-1----:R1:W2:Y:S02]  /*18cf0*/  SYNCS.PHASECHK.TRANS64.TRYWAIT P0, [R4+URZ+0x28c40], R2 ;  /* 0x028c4002040075a7 */ /* 0x0022a4000800017f */
[----:B--2---:R-:W-:Y:S05]  /*18d00*/  @!P0 NANOSLEEP.SYNCS 0x989680 ;  /* 0x009896800000895d */ /* 0x004fea0003900000 */
[----:B------:R-:W2:Y:S02]  /*18d10*/  @!P0 SYNCS.PHASECHK.TRANS64 P0, [R4+URZ+0x28c40], R2 ;  /* 0x028c4002040085a7 */ /* 0x000ea4000800007f */
[----:B--2---:R-:W-:Y:S05]  /*18d20*/  @!P0 BRA `(.L_x_906) ;  /* 0xfffffffc00f08947 */ /* 0x004fea000383ffff */
[----:B------:R-:W-:Y:S05]  /*18d30*/  BRA `(.L_x_1000) ;  /* 0xffffffd000447947 */ /* 0x000fea000383ffff */
.L_x_911:
[----:B0-----:R0:W2:Y:S02]  /*18d40*/  SYNCS.PHASECHK.TRANS64.TRYWAIT P0, [R4+URZ+0x28c60], R2 ;  /* 0x028c6002040075a7 */ /* 0x0010a4000800017f */
[----:B--2---:R-:W-:Y:S05]  /*18d50*/  @!P0 NANOSLEEP.SYNCS 0x989680 ;  /* 0x009896800000895d */ /* 0x004fea0003900000 */
[----:B------:R-:W2:Y:S02]  /*18d60*/  @!P0 SYNCS.PHASECHK.TRANS64 P0, [R4+URZ+0x28c60], R2 ;  /* 0x028c6002040085a7 */ /* 0x000ea4000800007f */
[----:B--2---:R-:W-:Y:S05]  /*18d70*/  @!P0 BRA `(.L_x_911) ;  /* 0xfffffffc00f08947 */ /* 0x004fea000383ffff */
[----:B------:R-:W-:Y:S05]  /*18d80*/  BRA `(.L_x_1001) ;  /* 0xffffffd000cc7947 */ /* 0x000fea000383ffff */
.L_x_927:
[----:B------:R-:W-:Y:S01]  /*18d90*/  BSSY B0, `(.L_x_1002) ;  /* 0x0000008000007945 */ /* 0x000fe20003800000 */
[----:B------:R-:W-:Y:S02]  /*18da0*/  IMAD.MOV.U32 R13, RZ, RZ, R16 ;  /* 0x000000ffff0d7224 */ /* 0x000fe400078e0010 */
[----:B------:R-:W-:Y:S02]  /*18db0*/  IMAD.MOV.U32 R12, RZ, RZ, RZ ;  /* 0x000000ffff0c7224 */ /* 0x000fe400078e00ff */
[----:B------:R-:W-:Y:S02]  /*18dc0*/  IMAD.MOV.U32 R11, RZ, RZ, 0x1f ;  /* 0x0000001fff0b7424 */ /* 0x000fe400078e00ff */
[----:B------:R-:W-:-:S07]  /*18dd0*/  IMAD.MOV.U32 R15, RZ, RZ, -0x1 ;  /* 0xffffffffff0f7424 */ /* 0x000fce00078e00ff */
[----:B-1---5:R-:W-:Y:S05]  /*18de0*/  WARPSYNC.COLLECTIVE R15, `(.L_x_1003) ;  /* 0x000000000f087348 */ /* 0x022fea0003c00000 */
[----:B------:R0:W2:Y:S02]  /*18df0*/  SHFL.IDX P6, R14, R13, R12, R11 ;  /* 0x0000000c0d0e7389 */ /* 0x0000a400000c000b */
[----:B012--5:R-:W-:Y:S01]  /*18e00*/  ENDCOLLECTIVE ;  /* 0x000000000000791b */ /* 0x027fe20003800000 */
.L_x_1003:
[----:B------:R-:W-:Y:S05]  /*18e10*/  BSYNC B0 ;  /* 0x0000000000007941 */ /* 0x000fea0003800000 */
.L_x_1002:
        /* <DEDUP_REMOVED lines=9> */
.L_x_1004:
        /* <DEDUP_REMOVED lines=18> */
.L_x_1005:
[----:B------:R-:W-:Y:S02]  /*18fd0*/  IMAD.MOV.U32 R12, RZ, RZ, 0x2 ;  /* 0x00000002ff0c7424 */ /* 0x000fe400078e00ff */
[----:B------:R-:W-:-:S05]  /*18fe0*/  IMAD.MOV.U32 R3, RZ, RZ, R14 ;  /* 0x000000ffff037224 */ /* 0x000fca00078e000e */
[----:B------:R-:W-:-:S05]  /*18ff0*/  SEL R5, R3, RZ, P1 ;  /* 0x000000ff03057207 */ /* 0x000fca0000800000 */
[----:B------:R-:W-:-:S04]  /*19000*/  IMAD.IADD R3, R2, 0x1, R5 ;  /* 0x0000000102037824 */ /* 0x000fc800078e0205 */
[----:B------:R-:W-:-:S07]  /*19010*/  IMAD.MOV.U32 R13, RZ, RZ, R3 ;  /* 0x000000ffff0d7224 */ /* 0x000fce00078e0003 */
[----:B------:R-:W-:Y:S05]  /*19020*/  WARPSYNC.COLLECTIVE R15, `(.L_x_1006) ;  /* 0x000000000f087348 */ /* 0x000fea0003c00000 */
[----:B------:R0:W1:Y:S02]  /*19030*/  SHFL.UP P6, R14, R13, R12, R11 ;  /* 0x0400000c0d0e7389 */ /* 0x00006400000c000b */
[----:B01----:R-:W-:Y:S01]  /*19040*/  ENDCOLLECTIVE ;  /* 0x000000000000791b */ /* 0x003fe20003800000 */
.L_x_1006:
        /* <DEDUP_REMOVED lines=8> */
.L_x_1007:
        /* <DEDUP_REMOVED lines=8> */
.L_x_1008:
        /* <DEDUP_REMOVED lines=8> */
.L_x_1009:
[----:B------:R-:W-:Y:S02]  /*191d0*/  IMAD.MOV.U32 R12, RZ, RZ, 0x1f ;  /* 0x0000001fff0c7424 */ /* 0x000fe400078e00ff */
[----:B------:R-:W-:Y:S02]  /*191e0*/  IMAD.MOV.U32 R11, RZ, RZ, 0x1f ;  /* 0x0000001fff0b7424 */ /* 0x000fe400078e00ff */
[----:B------:R-:W-:-:S05]  /*191f0*/  IMAD.MOV.U32 R5, RZ, RZ, R14 ;  /* 0x000000ffff057224 */ /* 0x000fca00078e000e */
[----:B------:R-:W-:-:S05]  /*19200*/  SEL R5, R5, RZ, P5 ;  /* 0x000000ff05057207 */ /* 0x000fca0002800000 */
[----:B------:R-:W-:-:S04]  /*19210*/  IMAD.IADD R3, R3, 0x1, R5 ;  /* 0x0000000103037824 */ /* 0x000fc800078e0205 */
[----:B------:R-:W-:-:S07]  /*19220*/  IMAD.MOV.U32 R13, RZ, RZ, R3 ;  /* 0x000000ffff0d7224 */ /* 0x000fce00078e0003 */
[----:B------:R-:W-:Y:S05]  /*19230*/  WARPSYNC.COLLECTIVE R15, `(.L_x_1010) ;  /* 0x000000000f087348 */ /* 0x000fea0003c00000 */
[----:B------:R0:W1:Y:S02]  /*19240*/  SHFL.IDX P6, R14, R13, R12, R11 ;  /* 0x0000000c0d0e7389 */ /* 0x00006400000c000b */
[----:B01----:R-:W-:Y:S01]  /*19250*/  ENDCOLLECTIVE ;  /* 0x000000000000791b */ /* 0x003fe20003800000 */
.L_x_1010:
[----:B------:R-:W-:Y:S01]  /*19260*/  IMAD.MOV.U32 R6, RZ, RZ, R14 ;  /* 0x000000ffff067224 */ /* 0x000fe200078e000e */
[----:B------:R-:W-:Y:S06]  /*19270*/  BRA `(.L_x_1011) ;  /* 0xffffffdc00247947 */ /* 0x000fec000383ffff */
.L_x_932:
[----:B------:R-:W-:Y:S01]  /*19280*/  BSSY B0, `(.L_x_1012) ;  /* 0x0000008000007945 */ /* 0x000fe20003800000 */
[----:B-----5:R-:W-:Y:S02]  /*19290*/  IMAD.MOV.U32 R13, RZ, RZ, R2 ;  /* 0x000000ffff0d7224 */ /* 0x020fe400078e0002 */
[----:B------:R-:W-:Y:S02]  /*192a0*/  IMAD.MOV.U32 R12, RZ, RZ, 0x1 ;  /* 0x00000001ff0c7424 */ /* 0x000fe400078e00ff */
[----:B------:R-:W-:Y:S02]  /*192b0*/  IMAD.MOV.U32 R11, RZ, RZ, RZ ;  /* 0x000000ffff0b7224 */ /* 0x000fe400078e00ff */
[----:B------:R-:W-:-:S07]  /*192c0*/  IMAD.MOV.U32 R15, RZ, RZ, -0x1 ;  /* 0xffffffffff0f7424 */ /* 0x000fce00078e00ff */
[----:B0-----:R-:W-:Y:S05]  /*192d0*/  WARPSYNC.COLLECTIVE R15, `(.L_x_1013) ;  /* 0x000000000f087348 */ /* 0x001fea0003c00000 */
[----:B------:R1:W2:Y:S02]  /*192e0*/  SHFL.UP P6, R14, R13, R12, R11 ;  /* 0x0400000c0d0e7389 */ /* 0x0002a400000c000b */
[----:B012---:R-:W-:Y:S01]  /*192f0*/  ENDCOLLECTIVE ;  /* 0x000000000000791b */ /* 0x007fe20003800000 */
.L_x_1013:
[----:B------:R-:W-:Y:S05]  /*19300*/  BSYNC B0 ;  /* 0x0000000000007941 */ /* 0x000fea0003800000 */
.L_x_1012:
        /* <DEDUP_REMOVED lines=9> */
.L_x_1014:
        /* <DEDUP_REMOVED lines=8> */
.L_x_1015:
        /* <DEDUP_REMOVED lines=8> */
.L_x_1016:
        /* <DEDUP_REMOVED lines=8> */
.L_x_1017:
        /* <DEDUP_REMOVED lines=9> */
.L_x_1018:
[----:B------:R-:W-:Y:S01]  /*195b0*/  IMAD.MOV.U32 R6, RZ, RZ, R14 ;  /* 0x000000ffff067224 */ /* 0x000fe200078e000e */
[----:B------:R-:W-:Y:S06]  /*195c0*/  BRA `(.L_x_1019) ;  /* 0xffffffd800ec7947 */ /* 0x000fec000383ffff */
.L_x_934:
[----:B------:R-:W-:Y:S01]  /*195d0*/  BSSY B0, `(.L_x_1020) ;  /* 0x0000006000007945 */ /* 0x000fe20003800000 */
[----:B------:R-:W-:Y:S01]  /*195e0*/  PLOP3.LUT P6, PT, P6, PT, PT, 0x8, 0x0 ;  /* 0x000000000000781c */ /* 0x000fe200037ce170 */
[----:B------:R-:W-:-:S12]  /*195f0*/  IMAD.MOV.U32 R15, RZ, RZ, -0x1 ;  /* 0xffffffffff0f7424 */ /* 0x000fd800078e00ff */
[----:B0----5:R-:W-:Y:S05]  /*19600*/  WARPSYNC.COLLECTIVE R15, `(.L_x_1021) ;  /* 0x000000000f087348 */ /* 0x021fea0003c00000 */
[----:B------:R-:W-:Y:S01]  /*19610*/  VOTE.ANY R14, PT, P6 ;  /* 0x00000000000e7806 */ /* 0x000fe200030e0100 */
[----:B0----5:R-:W-:Y:S06]  /*19620*/  ENDCOLLECTIVE ;  /* 0x000000000000791b */ /* 0x021fec0003800000 */
.L_x_1021:
[----:B------:R-:W-:Y:S05]  /*19630*/  BSYNC B0 ;  /* 0x0000000000007941 */ /* 0x000fea0003800000 */
.L_x_1020:
        /* <DEDUP_REMOVED lines=9> */
.L_x_1022:
[----:B------:R-:W-:Y:S01]  /*196d0*/  IMAD.MOV.U32 R17, RZ, RZ, R14 ;  /* 0x000000ffff117224 */ /* 0x000fe200078e000e */
[----:B------:R-:W-:Y:S06]  /*196e0*/  BRA `(.L_x_1023) ;  /* 0xffffffd800dc7947 */ /* 0x000fec000383ffff */
.L_x_936:
[----:B------:R-:W-:Y:S01]  /*196f0*/  BSSY B0, `(.L_x_1024) ;  /* 0x0000007000007945 */ /* 0x000fe20003800000 */
[----:B------:R-:W-:Y:S02]  /*19700*/  IMAD.MOV.U32 R13, RZ, RZ, R3 ;  /* 0x000000ffff0d7224 */ /* 0x000fe400078e0003 */
[----:B------:R-:W-:Y:S02]  /*19710*/  IMAD.MOV.U32 R11, RZ, RZ, 0x1f ;  /* 0x0000001fff0b7424 */ /* 0x000fe400078e00ff */
[----:B------:R-:W-:-:S07]  /*19720*/  IMAD.MOV.U32 R15, RZ, RZ, -0x1 ;  /* 0xffffffffff0f7424 */ /* 0x000fce00078e00ff */
[----:B0-2--5:R-:W-:Y:S05]  /*19730*/  WARPSYNC.COLLECTIVE R15, `(.L_x_1025) ;  /* 0x000000000f087348 */ /* 0x025fea0003c00000 */
[----:B------:R1:W3:Y:S02]  /*19740*/  SHFL.IDX P6, R14, R13, R12, R11 ;  /* 0x0000000c0d0e7389 */ /* 0x0002e400000c000b */
[----:B0123-5:R-:W-:Y:S01]  /*19750*/  ENDCOLLECTIVE ;  /* 0x000000000000791b */ /* 0x02ffe20003800000 */
.L_x_1025:
[----:B------:R-:W-:Y:S05]  /*19760*/  BSYNC B0 ;  /* 0x0000000000007941 */ /* 0x000fea0003800000 */
.L_x_1024:
[----:B------:R-:W-:Y:S01]  /*19770*/  IMAD.MOV.U32 R2, RZ, RZ, R14 ;  /* 0x000000ffff027224 */ /* 0x000fe200078e000e */
[----:B------:R-:W-:Y:S06]  /*19780*/  BRA `(.L_x_935) ;  /* 0xffffffd800d07947 */ /* 0x000fec000383ffff */
.L_x_940:
[----:B0-----:R0:W1:Y:S02]  /*19790*/  SYNCS.PHASECHK.TRANS64.TRYWAIT P0, [R0+URZ+0x28c20], R3 ;  /* 0x028c2003000075a7 */ /* 0x001064000800017f */
[----:B-1----:R-:W-:Y:S05]  /*197a0*/  @!P0 NANOSLEEP.SYNCS 0x989680 ;  /* 0x009896800000895d */ /* 0x002fea0003900000 */
[----:B------:R-:W1:Y:S02]  /*197b0*/  @!P0 SYNCS.PHASECHK.TRANS64 P0, [R0+URZ+0x28c20], R3 ;  /* 0x028c2003000085a7 */ /* 0x000e64000800007f */
[----:B-1----:R-:W-:Y:S05]  /*197c0*/  @!P0 BRA `(.L_x_940) ;  /* 0xfffffffc00f08947 */ /* 0x002fea000383ffff */
[----:B------:R-:W-:Y:S05]  /*197d0*/  BRA `(.L_x_1026) ;  /* 0xffffffdc00c47947 */ /* 0x000fea000383ffff */
.L_x_941:
        /* <DEDUP_REMOVED lines=8> */
[----:B0----5:R-:W-:Y:S05]  /*19860*/  WARPSYNC.COLLECTIVE R15, `(.L_x_1028) ;  /* 0x000000000f087348 */ /* 0x021fea0003c00000 */
[----:B------:R1:W2:Y:S02]  /*19870*/  SHFL.IDX P6, R14, R13, R12, R11 ;  /* 0x0000000c0d0e7389 */ /* 0x0002a400000c000b */
[----:B012--5:R-:W-:Y:S01]  /*19880*/  ENDCOLLECTIVE ;  /* 0x000000000000791b */ /* 0x027fe20003800000 */
.L_x_1028:
[----:B------:R-:W-:Y:S05]  /*19890*/  BSYNC B0 ;  /* 0x0000000000007941 */ /* 0x000fea0003800000 */
.L_x_1027:
[----:B------:R-:W-:Y:S05]  /*198a0*/  BRA `(.L_x_1029) ;  /* 0xffffffdc00ac7947 */ /* 0x000fea000383ffff */
.L_x_942:
[----:B------:R-:W-:Y:S01]  /*198b0*/  BSSY B0, `(.L_x_1030) ;  /* 0x0000006000007945 */ /* 0x000fe20003800000 */
[----:B------:R-:W-:-:S07]  /*198c0*/  IMAD.MOV.U32 R15, RZ, RZ, -0x1 ;  /* 0xffffffffff0f7424 */ /* 0x000fce00078e00ff */
[----:B01---5:R-:W-:Y:S05]  /*198d0*/  WARPSYNC.COLLECTIVE R15, `(.L_x_1031) ;  /* 0x000000000f0c7348 */ /* 0x023fea0003c00000 */
[----:B------:R-:W-:Y:S02]  /*198e0*/  ELECT P6, UR62, PT ;  /* 0x00000000003e782f */ /* 0x000fe400038c0000 */
[----:B------:R-:W-:Y:S01]  /*198f0*/  MOV R14, UR62 ;  /* 0x0000003e000e7c02 */ /* 0x000fe20008000f00 */
[----:B01---5:R-:W-:Y:S10]  /*19900*/  ENDCOLLECTIVE ;  /* 0x000000000000791b */ /* 0x023ff40003800000 */
.L_x_1031:
[----:B------:R-:W-:Y:S05]  /*19910*/  BSYNC B0 ;  /* 0x0000000000007941 */ /* 0x000fea0003800000 */
.L_x_1030:
[----:B------:R-:W-:Y:S05]  /*19920*/  BRA `(.L_x_1032) ;  /* 0xffffffdc00a07947 */ /* 0x000fea000383ffff */
.L_x_944:
[----:B0-----:R0:W1:Y:S02]  /*19930*/  SYNCS.PHASECHK.TRANS64.TRYWAIT P0, [R6+URZ], R5 ;  /* 0x00000005060075a7 */ /* 0x001064000800017f */
[----:B-1----:R-:W-:Y:S05]  /*19940*/  @!P0 NANOSLEEP.SYNCS 0x989680 ;  /* 0x009896800000895d */ /* 0x002fea0003900000 */
[----:B------:R-:W1:Y:S02]  /*19950*/  @!P0 SYNCS.PHASECHK.TRANS64 P0, [R6+URZ], R5 ;  /* 0x00000005060085a7 */ /* 0x000e64000800007f */
[----:B-1----:R-:W-:Y:S05]  /*19960*/  @!P0 BRA `(.L_x_944) ;  /* 0xfffffffc00f08947 */ /* 0x002fea000383ffff */
[----:B------:R-:W-:Y:S05]  /*19970*/  BRA `(.L_x_1033) ;  /* 0xffffffdc00dc7947 */ /* 0x000fea000383ffff */
.L_x_945:
[----:B-1----:R1:W2:Y:S02]  /*19980*/  SYNCS.PHASECHK.TRANS64.TRYWAIT P0, [R7+URZ], R2 ;  /* 0x00000002070075a7 */ /* 0x0022a4000800017f */
[----:B--2---:R-:W-:Y:S05]  /*19990*/  @!P0 NANOSLEEP.SYNCS 0x989680 ;  /* 0x009896800000895d */ /* 0x004fea0003900000 */
[----:B------:R-:W2:Y:S02]  /*199a0*/  @!P0 SYNCS.PHASECHK.TRANS64 P0, [R7+URZ], R2 ;  /* 0x00000002070085a7 */ /* 0x000ea4000800007f */
[----:B--2---:R-:W-:Y:S05]  /*199b0*/  @!P0 BRA `(.L_x_945) ;  /* 0xfffffffc00f08947 */ /* 0x004fea000383ffff */
[----:B------:R-:W-:Y:S05]  /*199c0*/  BRA `(.L_x_1034) ;  /* 0xffffffdc00d07947 */ /* 0x000fea000383ffff */
.L_x_947:
[----:B--2---:R2:W3:Y:S02]  /*199d0*/  SYNCS.PHASECHK.TRANS64.TRYWAIT P0, [R4+URZ], R5 ;  /* 0x00000005040075a7 */ /* 0x0044e4000800017f */
[----:B---3--:R-:W-:Y:S05]  /*199e0*/  @!P0 NANOSLEEP.SYNCS 0x989680 ;  /* 0x009896800000895d */ /* 0x008fea0003900000 */
[----:B------:R-:W3:Y:S02]  /*199f0*/  @!P0 SYNCS.PHASECHK.TRANS64 P0, [R4+URZ], R5 ;  /* 0x00000005040085a7 */ /* 0x000ee4000800007f */
[----:B---3--:R-:W-:Y:S05]  /*19a00*/  @!P0 BRA `(.L_x_947) ;  /* 0xfffffffc00f08947 */ /* 0x008fea000383ffff */
[----:B------:R-:W-:Y:S05]  /*19a10*/  BRA `(.L_x_1035) ;  /* 0xffffffdc00d87947 */ /* 0x000fea000383ffff */
.L_x_1036:
        /* <DEDUP_REMOVED lines=14> */
.L_x_5870:


//--------------------- .text._ZN7cutlass13device_kernelIN5flash11enable_sm90INS1_16FlashAttnFwdSm90INS1_25CollectiveMainloopFwdSm90ILi2EN4cute5tupleIJNS5_1CILi1EEES8_S8_EEENS6_IJNS7_ILi64EEESA_SA_EEELi512ENS_10bfloat16_tEfNS_4arch4Sm90ELb0ELb0ELb0ELb1ELb0ELb0ELb1ELb0ELb0ELb1ELb0ELb0EEENS1_21CollectiveEpilogueFwdINS6_IJSA_NS7_ILi512EEESA_EEES9_SC_SE_Li256ELb1ELb1ELb0ELb0EEENS1_36VarlenDynamicPersistentTileSchedulerILi64ELi64ELi256ELi128ELb0ELb1ELb1ELb0ELb1ELb1EEEEEEEEEvNT_6ParamsE --------------------------
	.section	.text._ZN7cutlass13device_kernelIN5flash11enable_sm90INS1_16FlashAttnFwdSm90INS1_25CollectiveMainloopFwdSm90ILi2EN4cute5tupleIJNS5_1CILi1EEES8_S8_EEENS6_IJNS7_ILi64EEESA_SA_EEELi512ENS_10bfloat16_tEfNS_4arch4Sm90ELb0ELb0ELb0ELb1ELb0ELb0ELb1ELb0ELb0ELb1ELb0ELb0EEENS1_21CollectiveEpilogueFwdINS6_IJSA_NS7_ILi512EEESA_EEES9_SC_SE_Li256ELb1ELb1ELb0ELb0EEENS1_36VarlenDynamicPersistentTileSchedulerILi64ELi64ELi256ELi128ELb0ELb1ELb1ELb0ELb1ELb1EEEEEEEEEvNT_6ParamsE,"ax",@progbits
	.align	128
.text._ZN7cutlass13device_kernelIN5flash11enable_sm90INS1_16FlashAttnFwdSm90INS1_25CollectiveMainloopFwdSm90ILi2EN4cute5tupleIJNS5_1CILi1EEES8_S8_EEENS6_IJNS7_ILi64EEESA_SA_EEELi512ENS_10bfloat16_tEfNS_4arch4Sm90ELb0ELb0ELb0ELb1ELb0ELb0ELb1ELb0ELb0ELb1ELb0ELb0EEENS1_21CollectiveEpilogueFwdINS6_IJSA_NS7_ILi512EEESA_EEES9_SC_SE_Li256ELb1ELb1ELb0ELb0EEENS1_36VarlenDynamicPersistentTileSchedulerILi64ELi64ELi256ELi128ELb0ELb1ELb1ELb0ELb1ELb1EEEEEEEEEvNT_6ParamsE:
        .type           _ZN7cutlass13device_kernelIN5flash11enable_sm90INS1_16FlashAttnFwdSm90INS1_25CollectiveMainloopFwdSm90ILi2EN4cute5tupleIJNS5_1CILi1EEES8_S8_EEENS6_IJNS7_ILi64EEESA_SA_EEELi512ENS_10bfloat16_tEfNS_4arch4Sm90ELb0ELb0ELb0ELb1ELb0ELb0ELb1ELb0ELb0ELb1ELb0ELb0EEENS1_21CollectiveEpilogueFwdINS6_IJSA_NS7_ILi512EEESA_EEES9_SC_SE_Li256ELb1ELb1ELb0ELb0EEENS1_36VarlenDynamicPersistentTileSchedulerILi64ELi64ELi256ELi128ELb0ELb1ELb1ELb0ELb1ELb1EEEEEEEEEvNT_6ParamsE,@function
        .size           _ZN7cutlass13device_kernelIN5flash11enable_sm90INS1_16FlashAttnFwdSm90INS1_25CollectiveMainloopFwdSm90ILi2EN4cute5tupleIJNS5_1CILi1EEES8_S8_EEENS6_IJNS7_ILi64EEESA_SA_EEELi512ENS_10bfloat16_tEfNS_4arch4Sm90ELb0ELb0ELb0ELb1ELb0ELb0ELb1ELb0ELb0ELb1ELb0ELb0EEENS1_21CollectiveEpilogueFwdINS6_IJSA_NS7_ILi512EEESA_EEES9_SC_SE_Li256ELb1ELb1ELb0ELb0EEENS1_36VarlenDynamicPersistentTileSchedulerILi64ELi64ELi256ELi128ELb0ELb1ELb1ELb0ELb1ELb1EEEEEEEEEvNT_6ParamsE,(.L_x_5871 - _ZN7cutlass13device_kernelIN5flash11enable_sm90INS1_16FlashAttnFwdSm90INS1_25CollectiveMainloopFwdSm90ILi2EN4cute5tupleIJNS5_1CILi1EEES8_S8_EEENS6_IJNS7_ILi64EEESA_SA_EEELi512ENS_10bfloat16_tEfNS_4arch4Sm90ELb0ELb0ELb0ELb1ELb0ELb0ELb1ELb0ELb0ELb1ELb0ELb0EEENS1_21CollectiveEpilogueFwdINS6_IJSA_NS7_ILi512EEESA_EEES9_SC_SE_Li256ELb1ELb1ELb0ELb0EEENS1_36VarlenDynamicPersistentTileSchedulerILi64ELi64ELi256ELi128ELb0ELb1ELb1ELb0ELb1ELb1EEEEEEEEEvNT_6ParamsE)
        .other          _ZN7cutlass13device_kernelIN5flash11enable_sm90INS1_16FlashAttnFwdSm90INS1_25CollectiveMainloopFwdSm90ILi2EN4cute5tupleIJNS5_1CILi1EEES8_S8_EEENS6_IJNS7_ILi64EEESA_SA_EEELi512ENS_10bfloat16_tEfNS_4arch4Sm90ELb0ELb0ELb0ELb1ELb0ELb0ELb1ELb0ELb0ELb1ELb0ELb0EEENS1_21CollectiveEpilogueFwdINS6_IJSA_NS7_ILi512EEESA_EEES9_SC_SE_Li256ELb1ELb1ELb0ELb0EEENS1_36VarlenDynamicPersistentTileSchedulerILi64ELi64ELi256ELi128ELb0ELb1ELb1ELb0ELb1ELb1EEEEEEEEEvNT_6ParamsE,@"STO_CUDA_ENTRY STV_DEFAULT"
_ZN7cutlass13device_kernelIN5flash11enable_sm90INS1_16FlashAttnFwdSm90INS1_25CollectiveMainloopFwdSm90ILi2EN4cute5tupleIJNS5_1CILi1EEES8_S8_EEENS6_IJNS7_ILi64EEESA_SA_EEELi512ENS_10bfloat16_tEfNS_4arch4Sm90ELb0ELb0ELb0ELb1ELb0ELb0ELb1ELb0ELb0ELb1ELb0ELb0EEENS1_21CollectiveEpilogueFwdINS6_IJSA_NS7_ILi512EEESA_EEES9_SC_SE_Li256ELb1ELb1ELb0ELb0EEENS1_36VarlenDynamicPersistentTileSchedulerILi64ELi64ELi256ELi128ELb0ELb1ELb1ELb0ELb1ELb1EEEEEEEEEvNT_6ParamsE:
        /* <DEDUP_REMOVED lines=17> */
.L_x_1038:
[----:B------:R-:W-:Y:S05]  /*0110*/  BSYNC B0 ;  /* 0x0000000000007941 */ /* 0x000fea0003800000 */
.L_x_1037:
        /* <DEDUP_REMOVED lines=39> */
.L_x_1039:
        /* <DEDUP_REMOVED lines=22> */
.L_x_1040:
        /* <DEDUP_REMOVED lines=18> */
.L_x_1041:
        /* <DEDUP_REMOVED lines=22> */
.L_x_1042:
        /* <DEDUP_REMOVED lines=22> */
.L_x_1043:
[----:B------:R-:W-:Y:S01]  /*08d0*/  ISETP.NE.AND P0, PT, R3, RZ, PT ;  /* 0x000000ff0300720c */ /* 0x000fe20003f05270 */
[----:B------:R-:W-:Y:S01]  /*08e0*/  NOP ;  /* 0x0000000000007918 */ /* 0x000fe20000000000 */
[----:B------:R-:W-:Y:S01]  /*08f0*/  ULDC.64 UR38, c[0x0][0x208] ;  /* 0x0000820000267ab9 */ /* 0x000fe20000000a00 */
[----:B01234-:R-:W-:Y:S10]  /*0900*/  BAR.SYNC.DEFER_BLOCKING 0x0 ;  /* 0x0000000000007b1d */ /* 0x01fff40000010000 */
[----:B------:R-:W-:Y:S05]  /*0910*/  @!P0 BRA `(.L_x_1044) ;  /* 0x000000b000808947 */ /* 0x000fea0003800000 */
.L_x_1045:
        /* <DEDUP_REMOVED lines=23> */
[----:B------:R-:W-:Y:S01]  /*0a90*/  IMAD.MOV.U32 R193, RZ, RZ, RZ ;  /* 0x000000ffffc17224 */ /* 0x000fe200078e00ff */
[----:B------:R-:W-:Y:S01]  /*0aa0*/  SHF.R.S32.HI R0, RZ, 0x1f, R199 ;  /* 0x0000001fff007819 */ /* 0x000fe200000114c7 */
[----:B------:R-:W-:-:S03]  /*0ab0*/  UMOV UR36, URZ ;  /* 0x0000003f00247c82 */ /* 0x000fc60008000000 */
[CC--:B------:R-:W-:Y:S02]  /*0ac0*/  LEA.HI R2, R0.reuse, R199.reuse, RZ, 0x4 ;  /* 0x000000c700027211 */ /* 0x0c0fe400078f20ff */
[CC--:B------:R-:W-:Y:S02]  /*0ad0*/  LEA.HI R5, R0.reuse, R199.reuse, RZ, 0x5 ;  /* 0x000000c700057211 */ /* 0x0c0fe400078f28ff */
[----:B------:R-:W-:Y:S02]  /*0ae0*/  SHF.R.S32.HI R3, RZ, 0x4, R2 ;  /* 0x00000004ff037819 */ /* 0x000fe40000011402 */
[----:B------:R-:W-:Y:S02]  /*0af0*/  LEA.HI R7, R0, R199, RZ, 0x2 ;  /* 0x000000c700077211 */ /* 0x000fe400078f10ff */
[----:B------:R-:W-:Y:S02]  /*0b00*/  LEA.HI R4, R2, R3, RZ, 0x1 ;  /* 0x0000000302047211 */ /* 0x000fe400078f08ff */
[----:B------:R-:W-:-:S02]  /*0b10*/  SHF.R.S32.HI R11, RZ, 0x5, R5 ;  /* 0x00000005ff0b7819 */ /* 0x000fc40000011405 */
[----:B------:R-:W-:Y:S02]  /*0b20*/  LOP3.LUT R4, R4, 0x1ffffffe, RZ, 0xc0, !PT ;  /* 0x1ffffffe04047812 */ /* 0x000fe400078ec0ff */
[----:B------:R-:W-:Y:S02]  /*0b30*/  SHF.R.S32.HI R6, RZ, 0x1f, R5 ;  /* 0x0000001fff067819 */ /* 0x000fe40000011405 */
        /* <DEDUP_REMOVED lines=36> */
[----:B------:R-:W-:Y:S01]  /*0d80*/  IMAD.MOV.U32 R11, RZ, RZ, R15 ;  /* 0x000000ffff0b7224 */ /* 0x000fe200078e000f */
[----:B------:R-:W-:Y:S01]  /*0d90*/  LEA.HI R4, R4, R5, RZ, 0x3 ;  /* 0x0000000504047211 */ /* 0x000fe200078f18ff */
[----:B------:R-:W-:Y:S01]  /*0da0*/  IMAD.SHL.U32 R18, R13, 0x2, RZ ;  /* 0x000000020d127824 */ /* 0x000fe200078e00ff */
[----:B------:R-:W-:-:S02]  /*0db0*/  LOP3.LUT R9, R2, 0x8, R9, 0xf8, !PT ;  /* 0x0000000802097812 */ /* 0x000fc400078ef809 */
[----:B------:R-:W-:Y:S02]  /*0dc0*/  SHF.R.U32.HI R2, RZ, 0x3, R2 ;  /* 0x00000003ff027819 */ /* 0x000fe40000011602 */
[----:B------:R-:W-:Y:S02]  /*0dd0*/  R2P PR, R7, 0x6 ;  /* 0x0000000607007804 */ /* 0x000fe40000000000 */
[----:B------:R-:W-:Y:S02]  /*0de0*/  LOP3.LUT R9, R9, R2, RZ, 0x3c, !PT ;  /* 0x0000000209097212 */ /* 0x000fe400078e3cff */
[----:B------:R-:W-:Y:S02]  /*0df0*/  LOP3.LUT R2, R0, 0xfffffff8, RZ, 0xc0, !PT ;  /* 0xfffffff800027812 */ /* 0x000fe400078ec0ff */
[----:B------:R-:W-:Y:S01]  /*0e00*/  LOP3.LUT R4, R4, 0xfffffff8, RZ, 0xc0, !PT ;  /* 0xfffffff804047812 */ /* 0x000fe200078ec0ff */
[----:B------:R-:W-:Y:S01]  /*0e10*/  IMAD.IADD R8, R8, 0x1, R9 ;  /* 0x0000000108087824 */ /* 0x000fe200078e0209 */
[----:B------:R-:W-:Y:S01]  /*0e20*/  LEA.HI R3, R3, R194, RZ, 0x1 ;  /* 0x000000c203037211 */ /* 0x000fe200078f08ff */
[----:B------:R-:W-:Y:S01]  /*0e30*/  IMAD.IADD R191, R199, 0x1, -R2 ;  /* 0x00000001c7bf7824 */ /* 0x000fe200078e0a02 */
[----:B------:R-:W-:Y:S01]  /*0e40*/  SHF.R.S32.HI R6, RZ, 0x5, R6 ;  /* 0x00000005ff067819 */ /* 0x000fe20000011406 */
[----:B------:R-:W-:Y:S01]  /*0e50*/  IMAD.IADD R17, R5, 0x1, -R4 ;  /* 0x0000000105117824 */ /* 0x000fe200078e0a04 */
[----:B------:R-:W-:Y:S01]  /*0e60*/  LEA R22, R8, UR37, 0x1 ;  /* 0x0000002508167c11 */ /* 0x000fe2000f8e08ff */
[----:B------:R-:W-:Y:S01]  /*0e70*/  IMAD.SHL.U32 R16, R191, 0x8, RZ ;  /* 0x00000008bf107824 */ /* 0x000fe200078e00ff */
[----:B------:R-:W-:Y:S01]  /*0e80*/  LOP3.LUT R3, R3, 0xfffffe, RZ, 0xc0, !PT ;  /* 0x00fffffe03037812 */ /* 0x000fe200078ec0ff */
[----:B------:R-:W-:Y:S01]  /*0e90*/  IMAD R17, R6, 0x10, R17 ;  /* 0x0000001006117824 */ /* 0x000fe200078e0211 */
[----:B------:R-:W-:Y:S01]  /*0ea0*/  SEL R184, R184, 0xffffffc0, !P2 ;  /* 0xffffffc0b8b87807 */ /* 0x000fe20005000000 */
[----:B------:R-:W-:Y:S01]  /*0eb0*/  VIADD R185, R22, 0x36400 ;  /* 0x0003640016b97836 */ /* 0x000fe20000000000 */
[----:B------:R-:W-:Y:S01]  /*0ec0*/  SHF.R.S32.HI R192, RZ, 0x3, R0 ;  /* 0x00000003ffc07819 */ /* 0x000fe20000011400 */
[----:B------:R-:W-:-:S02]  /*0ed0*/  VIADD R190, R16, 0x40 ;  /* 0x0000004010be7836 */ /* 0x000fc40000000000 */
[C---:B------:R-:W-:Y:S02]  /*0ee0*/  VIADD R189, R16.reuse, 0x80 ;  /* 0x0000008010bd7836 */ /* 0x040fe40000000000 */
        /* <DEDUP_REMOVED lines=12> */
[----:B------:R-:W-:Y:S01]  /*0fb0*/  IMAD.IADD R3, R194, 0x1, -R3 ;  /* 0x00000001c2037824 */ /* 0x000fe200078e0a03 */
[----:B------:R-:W-:Y:S01]  /*0fc0*/  SHF.R.S32.HI R200, RZ, 0x1f, R195 ;  /* 0x0000001fffc87819 */ /* 0x000fe200000114c3 */
[----:B------:R-:W-:-:S02]  /*0fd0*/  @P1 VIADD R23, R185, 0xffffffe0 ;  /* 0xffffffe0b9171836 */ /* 0x000fc40000000000 */
[----:B------:R-:W-:Y:S02]  /*0fe0*/  IMAD.IADD R185, R185, 0x1, R184 ;  /* 0x00000001b9b97824 */ /* 0x000fe400078e02b8 */
[----:B------:R-:W-:Y:S02]  /*0ff0*/  IMAD.MOV.U32 R2, RZ, RZ, RZ ;  /* 0x000000ffff027224 */ /* 0x000fe400078e00ff */
[----:B------:R-:W-:Y:S02]  /*1000*/  IMAD.SHL.U32 R19, R3, 0x100, RZ ;  /* 0x0000010003137824 */ /* 0x000fe400078e00ff */
[----:B------:R-:W-:Y:S02]  /*1010*/  IMAD R197, R10, 0x8, R17 ;  /* 0x000000080ac57824 */ /* 0x000fe400078e0211 */
[----:B------:R-:W-:-:S07]  /*1020*/  IMAD.IADD R184, R184, 0x1, R23 ;  /* 0x00000001b8b87824 */ /* 0x000fce00078e0217 */
.L_x_1084:
        /* <DEDUP_REMOVED lines=15> */
[----:B-1----:R-:W-:-:S04]  /*1120*/  IMAD.U32 R6, RZ, RZ, UR8 ;  /* 0x00000008ff067e24 */ /* 0x002fc8000f8e00ff */
[----:B---3--:R-:W-:Y:S01]  /*1130*/  IMAD.U32 R7, RZ, RZ, UR9 ;  /* 0x00000009ff077e24 */ /* 0x008fe2000f8e00ff */
        /* <DEDUP_REMOVED lines=17> */
[----:B------:R-:W-:Y:S05]  /*1250*/  @P0 BRA `(.L_x_1046) ;  /* 0x00000000002c0947 */ /* 0x000fea0003800000 */
        /* <DEDUP_REMOVED lines=11> */
.L_x_1046:
[----:B0-----:R-:W2:Y:S01]  /*1310*/  LDL R4, [R1] ;  /* 0x0000000001047983 */ /* 0x001ea20000100800 */
[----:B-----5:R-:W-:Y:S01]  /*1320*/  IMAD.IADD R152, R152, 0x1, -R3 ;  /* 0x0000000198987824 */ /* 0x020fe200078e0a03 */
[----:B------:R-:W-:Y:S02]  /*1330*/  CS2R R150, SRZ ;  /* 0x0000000000967805 */ /* 0x000fe4000001ff00 */
[----:B------:R-:W-:Y:S02]  /*1340*/  CS2R R148, SRZ ;  /* 0x0000000000947805 */ /* 0x000fe4000001ff00 */
[----:B------:R-:W-:Y:S01]  /*1350*/  CS2R R146, SRZ ;  /* 0x0000000000927805 */ /* 0x000fe2000001ff00 */
[----:B------:R-:W-:Y:S01]  /*1360*/  VIADD R0, R152, 0x3f ;  /* 0x0000003f98007836 */ /* 0x000fe20000000000 */
[----:B------:R-:W-:Y:S02]  /*1370*/  CS2R R144, SRZ ;  /* 0x0000000000907805 */ /* 0x000fe4000001ff00 */
[----:B------:R-:W-:-:S02]  /*1380*/  CS2R R142, SRZ ;  /* 0x00000000008e7805 */ /* 0x000fc4000001ff00 */
[----:B------:R-:W-:Y:S02]  /*1390*/  CS2R R140, SRZ ;  /* 0x00000000008c7805 */ /* 0x000fe4000001ff00 */
[----:B------:R-:W-:Y:S02]  /*13a0*/  CS2R R138, SRZ ;  /* 0x00000000008a7805 */ /* 0x000fe4000001ff00 */
[----:B------:R-:W-:Y:S02]  /*13b0*/  SHF.R.S32.HI R3, RZ, 0x1f, R0 ;  /* 0x0000001fff037819 */ /* 0x000fe40000011400 */
[----:B------:R-:W-:Y:S02]  /*13c0*/  CS2R R136, SRZ ;  /* 0x0000000000887805 */ /* 0x000fe4000001ff00 */
[----:B------:R-:W-:Y:S02]  /*13d0*/  CS2R R134, SRZ ;  /* 0x0000000000867805 */ /* 0x000fe4000001ff00 */
[----:B------:R-:W-:-:S02]  /*13e0*/  CS2R R132, SRZ ;  /* 0x0000000000847805 */ /* 0x000fc4000001ff00 */
[----:B------:R-:W-:Y:S01]  /*13f0*/  LEA.HI R3, R3, R0, RZ, 0x6 ;  /* 0x0000000003037211 */ /* 0x000fe200078f30ff */
[----:B------:R-:W-:Y:S01]  /*1400*/  IMAD.MOV.U32 R0, RZ, RZ, RZ ;  /* 0x000000ffff007224 */ /* 0x000fe200078e00ff */
        /* <DEDUP_REMOVED lines=56> */
[----:B------:R-:W-:-:S02]  /*1790*/  SHF.R.S32.HI R177, RZ, 0x6, R3 ;  /* 0x00000006ffb17819 */ /* 0x000fc40000011403 */
[----:B--2---:R-:W-:Y:S01]  /*17a0*/  ISETP.NE.AND P0, PT, R4, 0x1, PT ;  /* 0x000000010400780c */ /* 0x004fe20003f05270 */
[----:B------:R-:W-:-:S12]  /*17b0*/  IMAD.MOV.U32 R4, RZ, RZ, RZ ;  /* 0x000000ffff047224 */ /* 0x000fd800078e00ff */
[----:B------:R-:W-:Y:S05]  /*17c0*/  @!P0 BRA `(.L_x_1047) ;  /* 0x0000001400d48947 */ /* 0x000fea0003800000 */
[----:B------:R-:W-:Y:S02]  /*17d0*/  ISETP.GE.AND P1, PT, R152, 0x1, PT ;  /* 0x000000019800780c */ /* 0x000fe40003f26270 */
[----:B------:R-:W-:-:S11]  /*17e0*/  PLOP3.LUT P0, PT, PT, PT, PT, 0x80, 0x0 ;  /* 0x000000000000781c */ /* 0x000fd60003f0f070 */
[----:B------:R-:W-:Y:S05]  /*17f0*/  @!P1 BRA `(.L_x_1048) ;  /* 0x0000007000c89947 */ /* 0x000fea0003800000 */
        /* <DEDUP_REMOVED lines=56> */
[----:B------:R-:W-:-:S07]  /*1b80*/  VIADD R177, R177, 0xfffffffe ;  /* 0xfffffffeb1b17836 */ /* 0x000fce0000000000 */
.L_x_1050:
        /* <DEDUP_REMOVED lines=171> */
.L_x_1049:
[----:B------:R-:W-:Y:S01]  /*2640*/  BAR.SYNC.DEFER_BLOCKING 0xe, 0x100 ;  /* 0x0384000000007b1d */ /* 0x000fe20000010000 */
[----:B------:R-:W-:Y:S01]  /*2650*/  IMAD.U32 R6, RZ, RZ, UR36 ;  /* 0x00000024ff067e24 */ /* 0x000fe2000f8e00ff */
[----:B------:R-:W-:Y:S01]  /*2660*/  UIADD3 UR36, UR36, 0x1, URZ ;  /* 0x0000000124247890 */ /* 0x000fe2000fffe03f */
[----:B------:R-:W-:Y:S02]  /*2670*/  PLOP3.LUT P0, PT, PT, PT, PT, 0x8, 0x0 ;  /* 0x000000000000781c */ /* 0x000fe40003f0e170 */
        /* <DEDUP_REMOVED lines=138> */
.L_x_1047:
        /* <DEDUP_REMOVED lines=32> */
.L_x_1051:
        /* <DEDUP_REMOVED lines=8> */
.L_x_1229:
[----:B------:R-:W-:Y:S05]  /*31a0*/  @P0 BRA `(.L_x_1053) ;  /* 0x0000000000040947 */ /* 0x000fea0003800000 */
[----:B------:R-:W-:Y:S01]  /*31b0*/  BPT.TRAP 0x1 ;  /* 0x000000040000795c */ /* 0x000fe20000300000 */
.L_x_1053:
[----:B------:R-:W-:Y:S01]  /*31c0*/  IMAD.U32 R4, RZ, RZ, UR36 ;  /* 0x00000024ff047e24 */ /* 0x000fe2000f8e00ff */
[----:B------:R-:W-:-:S04]  /*31d0*/  SHF.L.U32 R5, R2, 0x1f, RZ ;  /* 0x0000001f02057819 */ /* 0x000fc800000006ff */
[----:B------:R-:W-:-:S04]  /*31e0*/  LEA R4, R4, UR37, 0x3 ;  /* 0x0000002504047c11 */ /* 0x000fc8000f8e18ff */
[----:B------:R1:W2:Y:S01]  /*31f0*/  SYNCS.PHASECHK.TRANS64.TRYWAIT P1, [R4+URZ+0x38830], R5 ;  /* 0x03883005040075a7 */ /* 0x0002a2000802017f */
[----:B------:R-:W-:Y:S05]  /*3200*/  @P0 BRA `(.L_x_1054) ;  /* 0x0000000000040947 */ /* 0x000fea0003800000 */
[----:B------:R-:W-:Y:S01]  /*3210*/  BPT.TRAP 0x1 ;  /* 0x000000040000795c */ /* 0x000fe20000300000 */
.L_x_1054:
[----:B--2---:R-:W-:Y:S05]  /*3220*/  @P1 BRA `(.L_x_1055) ;  /* 0x0000000000081947 */ /* 0x004fea0003800000 */
[----:B------:R-:W2:Y:S02]  /*3230*/  SYNCS.PHASECHK.TRANS64.TRYWAIT P1, [R4+URZ+0x38830], R5 ;  /* 0x03883005040075a7 */ /* 0x000ea4000802017f */
[----:B--2---:R-:W-:Y:S05]  /*3240*/  @!P1 BRA `(.L_x_1056) ;  /* 0x0000010400b89947 */ /* 0x004fea0003800000 */
.L_x_1055:
        /* <DEDUP_REMOVED lines=40> */
.L_x_1230:
[----:B------:R-:W-:Y:S05]  /*34d0*/  @P0 BRA `(.L_x_1058) ;  /* 0x0000000000040947 */ /* 0x000fea0003800000 */
[----:B------:R-:W-:Y:S01]  /*34e0*/  BPT.TRAP 0x1 ;  /* 0x000000040000795c */ /* 0x000fe20000300000 */
.L_x_1058:
[----:B------:R3:W4:Y:S01]  /*34f0*/  SYNCS.PHASECHK.TRANS64.TRYWAIT P1, [R4+URZ+0x38850], R5 ;  /* 0x03885005040075a7 */ /* 0x000722000802017f */
[----:B------:R-:W-:Y:S05]  /*3500*/  @P0 BRA `(.L_x_1059) ;  /* 0x0000000000040947 */ /* 0x000fea0003800000 */
[----:B------:R-:W-:Y:S01]  /*3510*/  BPT.TRAP 0x1 ;  /* 0x000000040000795c */ /* 0x000fe20000300000 */
.L_x_1059:
[----:B----4-:R-:W-:Y:S05]  /*3520*/  @P1 BRA `(.L_x_1060) ;  /* 0x0000000000081947 */ /* 0x010fea0003800000 */
[----:B------:R-:W4:Y:S02]  /*3530*/  SYNCS.PHASECHK.TRANS64.TRYWAIT P1, [R4+URZ+0x38850], R5 ;  /* 0x03885005040075a7 */ /* 0x000f24000802017f */
[----:B----4-:R-:W-:Y:S05]  /*3540*/  @!P1 BRA `(.L_x_1061) ;  /* 0x0000010400249947 */ /* 0x010fea0003800000 */
.L_x_1060:
[----:B------:R-:W-:Y:S01]  /*3550*/  UIADD3 UR4, UR37, 0x400, URZ ;  /* 0x0000040025047890 */ /* 0x000fe2000fffe03f */
[----:B------:R-:W-:Y:S01]  /*3560*/  WARPGROUP.ARRIVE ;  /* 0x00000000000079c5 */ /* 0x000fe20000000000 */
[----:B------:R-:W-:-:S05]  /*3570*/  UIADD3 UR5, UR37, 0x26400, URZ ;  /* 0x0002640025057890 */ /* 0x000fca000fffe03f */
[----:B0-----:R-:W0:Y:S01]  /*3580*/  S2R R3, SR_TID.X ;  /* 0x0000000000037919 */ /* 0x001e220000002100 */
[----:B------:R-:W-:Y:S02]  /*3590*/  USHF.R.U32.HI UR4, URZ, 0x4, UR4 ;  /* 0x000000043f047899 */ /* 0x000fe40008011604 */
[----:B------:R-:W-:Y:S01]  /*35a0*/  USHF.R.U32.HI UR5, URZ, 0x4, UR5 ;  /* 0x000000043f057899 */ /* 0x000fe20008011605 */
[----:B------:R-:W5:Y:S01]  /*35b0*/  S2R R57, SR_TID.X ;  /* 0x0000000000397919 */ /* 0x000f620000002100 */
[----:B------:R-:W-:Y:S02]  /*35c0*/  ULOP3.LUT UR4, UR4, 0x3fff, URZ, 0xc0, !UPT ;  /* 0x00003fff04047892 */ /* 0x000fe4000f8ec03f */
[----:B------:R-:W-:Y:S02]  /*35d0*/  ULOP3.LUT UR5, UR5, 0x3fff, URZ, 0xc0, !UPT ;  /* 0x00003fff05057892 */ /* 0x000fe4000f8ec03f */
[----:B------:R-:W-:Y:S02]  /*35e0*/  ULOP3.LUT UR4, UR4, 0x10000, URZ, 0xfc, !UPT ;  /* 0x0001000004047892 */ /* 0x000fe4000f8efc3f */
[----:B------:R-:W-:-:S02]  /*35f0*/  ULOP3.LUT UR6, UR5, 0x10000, URZ, 0xfc, !UPT ;  /* 0x0001000005067892 */ /* 0x000fc4000f8efc3f */
[----:B------:R-:W-:Y:S01]  /*3600*/  ULEA UR5, UR36, UR4, 0xc ;  /* 0x0000000424057291 */ /* 0x000fe2000f8e603f */
[----:B------:R-:W-:Y:S01]  /*3610*/  UMOV UR21, 0x40000040 ;  /* 0x4000004000157882 */ /* 0x000fe20000000000 */
[----:B------:R-:W-:Y:S01]  /*3620*/  UMOV UR23, 0x40000040 ;  /* 0x4000004000177882 */ /* 0x000fe20000000000 */
[----:B------:R-:W-:Y:S02]  /*3630*/  UIADD3 UR14, UR6, 0x800, URZ ;  /* 0x00000800060e7890 */ /* 0x000fe4000fffe03f */
[----:B------:R-:W-:Y:S02]  /*3640*/  UMOV UR20, UR6 ;  /* 0x0000000600147c82 */ /* 0x000fe40008000000 */
[----:B------:R-:W-:Y:S01]  /*3650*/  UMOV UR22, UR5 ;  /* 0x0000000500167c82 */ /* 0x000fe20008000000 */
[----:B------:R-:W-:Y:S01]  /*3660*/  UIADD3 UR15, UR5, 0x800, URZ ;  /* 0x00000800050f7890 */ /* 0x000fe2000fffe03f */
[----:B------:R-:W-:Y:S01]  /*3670*/  HGMMA.64x64x16.F32.BF16 R24, gdesc[UR20], R24, gsb0 ;  /* 0x00e00000141879f0 */ /* 0x000fe20008001818 */
[----:B------:R-:W-:-:S02]  /*3680*/  UIADD3 UR20, UR6, 0x2, URZ ;  /* 0x0000000206147890 */ /* 0x000fc4000fffe03f */
[----:B------:R-:W-:Y:S01]  /*3690*/  UIADD3 UR22, UR5, 0x2, URZ ;  /* 0x0000000205167890 */ /* 0x000fe2000fffe03f */
[----:B------:R-:W-:Y:S01]  /*36a0*/  UMOV UR21, 0x40000040 ;  /* 0x4000004000157882 */ /* 0x000fe20000000000 */
[----:B------:R-:W-:Y:S01]  /*36b0*/  UMOV UR23, 0x40000040 ;  /* 0x4000004000177882 */ /* 0x000fe20000000000 */
[----:B0-----:R-:W-:Y:S02]  /*36c0*/  SHF.R.U32.HI R3, RZ, 0x7, R3 ;  /* 0x00000007ff037819 */ /* 0x001fe40000011603 */
[----:B-----5:R-:W-:-:S04]  /*36d0*/  LOP3.LUT R57, R57, 0x7f, RZ, 0xc0, !PT ;  /* 0x0000007f39397812 */ /* 0x020fc800078ec0ff */
[----:B------:R-:W0:Y:S02]  /*36e0*/  SHFL.IDX PT, R3, R3, RZ, 0x1f ;  /* 0x00001fff03037589 */ /* 0x000e2400000e0000 */
[----:B0-----:R-:W-:Y:S01]  /*36f0*/  R2UR UR7, R3 ;  /* 0x00000000030772ca */ /* 0x001fe200000e0000 */
[----:B------:R-:W-:-:S05]  /*3700*/  IMAD R3, R177, -0x40, R152 ;  /* 0xffffffc0b1037824 */ /* 0x000fca00078e0298 */
[----:B------:R-:W-:-:S04]  /*3710*/  IADD3 R3, -R18, 0x40, R3 ;  /* 0x0000004012037810 */ /* 0x000fc80007ffe103 */
[C---:B------:R-:W-:Y:S02]  /*3720*/  ISETP.GT.AND P5, PT, R3.reuse, RZ, PT ;  /* 0x000000ff0300720c */ /* 0x040fe40003fa4270 */
[C---:B------:R-:W-:Y:S01]  /*3730*/  ISETP.GT.AND P4, PT, R3.reuse, 0x1, PT ;  /* 0x000000010300780c */ /* 0x040fe20003f84270 */
[----:B------:R-:W-:Y:S01]  /*3740*/  UISETP.GT.AND UP0, UPT, UR7, 0x7f, UPT ;  /* 0x0000007f0700788c */ /* 0x000fe2000bf04270 */
[C---:B------:R-:W-:Y:S02]  /*3750*/  ISETP.GT.AND P3, PT, R3.reuse, 0x8, PT ;  /* 0x000000080300780c */ /* 0x040fe40003f64270 */
[----:B------:R-:W-:Y:S01]  /*3760*/  UMOV UR7, 0x4 ;  /* 0x0000000400077882 */ /* 0x000fe20000000000 */
[----:B------:R-:W-:Y:S01]  /*3770*/  USEL UR11, URZ, 0x2, !UP0 ;  /* 0x000000023f0b7887 */ /* 0x000fe2000c000000 */
[C---:B------:R-:W-:Y:S01]  /*3780*/  ISETP.GT.AND P2, PT, R3.reuse, 0x9, PT ;  /* 0x000000090300780c */ /* 0x040fe20003f44270 */
[----:B------:R-:W-:Y:S01]  /*3790*/  USEL UR10, UR7, 0x2, UP0 ;  /* 0x00000002070a7887 */ /* 0x000fe20008000000 */
[C---:B------:R-:W-:Y:S01]  /*37a0*/  ISETP.GT.AND P1, PT, R3.reuse, 0x10, PT ;  /* 0x000000100300780c */ /* 0x040fe20003f24270 */
[----:B------:R-:W-:Y:S01]  /*37b0*/  USEL UR7, UR7, 0x6, !UP0 ;  /* 0x0000000607077887 */ /* 0x000fe2000c000000 */
[----:B------:R-:W-:Y:S01]  /*37c0*/  ISETP.GT.AND P6, PT, R3, 0x11, PT ;  /* 0x000000110300780c */ /* 0x000fe20003fc4270 */
[----:B------:R-:W-:-:S02]  /*37d0*/  WARPGROUP.DEPBAR.LE gsb0, 0x0 ;  /* 0x00008000000079c5 */ /* 0x000fc40000010000 */
        /* <DEDUP_REMOVED lines=212> */
[----:B------:R-:W-:Y:S01]  /*4520*/  ULDC UR11, c[0x0][0xa80] ;  /* 0x0002a000000b7ab9 */ /* 0x000fe20000000800 */
        /* <DEDUP_REMOVED lines=28> */
[----:B------:R-:W-:-:S04]  /*46f0*/  ULOP3.LUT UR7, UR44, 0x2000000, URZ, 0xfc, !UPT ;  /* 0x020000002c077892 */ /* 0x000fc8000f8efc3f */
[----:B------:R-:W-:-:S07]  /*4700*/  ULEA UR10, UR36, UR7, 0xc ;  /* 0x00000007240a7291 */ /* 0x000fce000f8e603f */
[----:B------:R-:W-:Y:S01]  /*4710*/  UMOV UR14, UR10 ;  /* 0x0000000a000e7c82 */ /* 0x000fe20008000000 */
[----:B------:R-:W-:Y:S02]  /*4720*/  WARPGROUP.DEPBAR.LE gsb0, 0x0 ;  /* 0x00008000000079c5 */ /* 0x000fe40000010000 */
[----:B------:R-:W-:-:S06]  /*4730*/  WARPGROUP.ARRIVE ;  /* 0x00000000000079c5 */ /* 0x000fcc0000000000 */
[----:B------:R-:W-:Y:S03]  /*4740*/  HGMMA.64x64x16.F32.BF16 R24, gdesc[UR20], R24, gsb0 ;  /* 0x00e00000141879f0 */ /* 0x000fe60008001818 */
[----:B------:R-:W-:Y:S02]  /*4750*/  WARPGROUP.DEPBAR.LE gsb0, 0x0 ;  /* 0x00008000000079c5 */ /* 0x000fe40000010000 */
[----:B------:R-:W-:Y:S02]  /*4760*/  FSEL R24, R24, -INF , P5 ;  /* 0xff80000018187808 */ /* 0x000fe40002800000 */
[----:B------:R-:W-:Y:S02]  /*4770*/  FSEL R25, R25, -INF , P4 ;  /* 0xff80000019197808 */ /* 0x000fe40002000000 */
[----:B------:R-:W-:Y:S02]  /*4780*/  FSEL R28, R28, -INF , P3 ;  /* 0xff8000001c1c7808 */ /* 0x000fe40001800000 */
[----:B-1234-:R-:W-:-:S02]  /*4790*/  FMNMX.FTZ R5, R24, R25, !PT ;  /* 0x0000001918057209 */ /* 0x01efc40007810000 */
        /* <DEDUP_REMOVED lines=48> */
[----:B------:R-:W-:Y:S02]  /*4aa0*/  FSEL R46, R46, -INF , P1 ;  /* 0xff8000002e2e7808 */ /* 0x000fe40000800000 */
[----:B------:R-:W-:Y:S01]  /*4ab0*/  FSEL R47, R47, -INF , P6 ;  /* 0xff8000002f2f7808 */ /* 0x000fe20003000000 */
[----:B------:R-:W0:Y:S01]  /*4ac0*/  SHFL.BFLY PT, R6, R7, 0x2, 0x1f ;  /* 0x0c401f0007067f89 */ /* 0x000e2200000e0000 */
[----:B------:R-:W-:Y:S02]  /*4ad0*/  FSEL R50, R50, -INF , P5 ;  /* 0xff80000032327808 */ /* 0x000fe40002800000 */
[----:B------:R-:W-:Y:S02]  /*4ae0*/  FSEL R51, R51, -INF , P4 ;  /* 0xff80000033337808 */ /* 0x000fe40002000000 */
[----:B------:R-:W-:Y:S02]  /*4af0*/  FSEL R54, R54, -INF , P3 ;  /* 0xff80000036367808 */ /* 0x000fe40001800000 */
[----:B------:R-:W-:-:S02]  /*4b00*/  FSEL R55, R55, -INF , P2 ;  /* 0xff80000037377808 */ /* 0x000fc40001000000 */
[----:B------:R-:W-:Y:S02]  /*4b10*/  ISETP.GE.AND P2, PT, R152, 0x41, PT ;  /* 0x000000419800780c */ /* 0x000fe40003f46270 */
[----:B0-----:R-:W-:Y:S02]  /*4b20*/  FMNMX.FTZ R8, R7, R6, !PT ;  /* 0x0000000607087209 */ /* 0x001fe40007810000 */
[----:B------:R-:W-:-:S03]  /*4b30*/  FMNMX.FTZ R6, R30, R3, !PT ;  /* 0x000000031e067209 */ /* 0x000fc60007810000 */
[----:B------:R-:W0:Y:S01]  /*4b40*/  SHFL.BFLY PT, R5, R8, 0x1, 0x1f ;  /* 0x0c201f0008057f89 */ /* 0x000e2200000e0000 */
        /* <DEDUP_REMOVED lines=33> */
[----:B------:R-:W0:Y:S01]  /*4d60*/  MUFU.EX2 R7, R7 ;  /* 0x0000000700077308 */ /* 0x000e220000000800 */
[----:B------:R-:W1:Y:S07]  /*4d70*/  SHFL.BFLY PT, R14, R5, 0x2, 0x1f ;  /* 0x0c401f00050e7f89 */ /* 0x000e6e00000e0000 */
[----:B------:R-:W-:Y:S08]  /*4d80*/  MUFU.EX2 R8, R28 ;  /* 0x0000001c00087308 */ /* 0x000ff00000000800 */
[----:B------:R-:W2:Y:S01]  /*4d90*/  MUFU.EX2 R9, R9 ;  /* 0x0000000900097308 */ /* 0x000ea20000000800 */
[----:B0-----:R-:W-:Y:S01]  /*4da0*/  F2FP.BF16.F32.PACK_AB R156, R7, R6 ;  /* 0x00000006079c723e */ /* 0x001fe200000010ff */
[----:B------:R-:W-:-:S06]  /*4db0*/  FADD.FTZ R7, R6, R7 ;  /* 0x0000000706077221 */ /* 0x000fcc0000010000 */
[----:B------:R-:W-:Y:S01]  /*4dc0*/  MUFU.EX2 R10, R10 ;  /* 0x0000000a000a7308 */ /* 0x000fe20000000800 */
[----:B-1----:R-:W-:Y:S01]  /*4dd0*/  FMNMX.FTZ R24, R5, R14, !PT ;  /* 0x0000000e05187209 */ /* 0x002fe20007810000 */
[----:B------:R-:W-:-:S04]  /*4de0*/  FFMA.FTZ R14, R40, UR11, -R56 ;  /* 0x0000000b280e7c23 */ /* 0x000fc80008010838 */
[----:B------:R-:W0:Y:S02]  /*4df0*/  SHFL.BFLY PT, R5, R24, 0x1, 0x1f ;  /* 0x0c201f0018057f89 */ /* 0x000e2400000e0000 */
        /* <DEDUP_REMOVED lines=9> */
[----:B------:R-:W-:Y:S02]  /*4e90*/  FADD.FTZ R11, R11, R10 ;  /* 0x0000000a0b0b7221 */ /* 0x000fe40000010000 */
[----:B------:R-:W-:Y:S01]  /*4ea0*/  MUFU.EX2 R14, R14 ;  /* 0x0000000e000e7308 */ /* 0x000fe20000000800 */
[C---:B------:R-:W-:Y:S01]  /*4eb0*/  FSETP.NEU.FTZ.AND P1, PT, R5.reuse, -INF , PT ;  /* 0xff8000000500780b */ /* 0x040fe20003f3d000 */
[----:B------:R-:W-:-:S05]  /*4ec0*/  FMUL.FTZ R24, R5, UR11 ;  /* 0x0000000b05187c20 */ /* 0x000fca0008410000 */
[----:B------:R-:W-:Y:S01]  /*4ed0*/  FSEL R25, R24, RZ, P1 ;  /* 0x000000ff18197208 */ /* 0x000fe20000800000 */
[----:B------:R-:W0:Y:S01]  /*4ee0*/  MUFU.EX2 R15, R15 ;  /* 0x0000000f000f7308 */ /* 0x000e220000000800 */
[----:B------:R-:W-:Y:S02]  /*4ef0*/  ISETP.NE.AND P1, PT, R57, RZ, PT ;  /* 0x000000ff3900720c */ /* 0x000fe40003f25270 */
[----:B--2---:R-:W-:Y:S01]  /*4f00*/  F2FP.BF16.F32.PACK_AB R162, R13, R12 ;  /* 0x0000000c0da2723e */ /* 0x004fe200000010ff */
[--C-:B------:R-:W-:Y:S01]  /*4f10*/  FFMA.FTZ R173, R26, UR11, -R25.reuse ;  /* 0x0000000b1aad7c23 */ /* 0x100fe20008010819 */
        /* <DEDUP_REMOVED lines=8> */
[----:B------:R-:W-:Y:S01]  /*4fa0*/  FFMA.FTZ R183, R43, UR11, -R25 ;  /* 0x0000000b2bb77c23 */ /* 0x000fe20008010819 */
[----:B------:R-:W-:-:S02]  /*4fb0*/  @!P1 VIADD R24, R4, 0x38840 ;  /* 0x0003884004189836 */ /* 0x000fc40000000000 */
[--C-:B------:R-:W-:Y:S01]  /*4fc0*/  FFMA.FTZ R207, R46, UR11, -R25.reuse ;  /* 0x0000000b2ecf7c23 */ /* 0x100fe20008010819 */
[--C-:B------:R-:W-:Y:S01]  /*4fd0*/  FFMA.FTZ R208, R47, UR11, -R25.reuse ;  /* 0x0000000b2fd07c23 */ /* 0x100fe20008010819 */
[--C-:B------:R-:W-:Y:S01]  /*4fe0*/  FFMA.FTZ R209, R50, UR11, -R25.reuse ;  /* 0x0000000b32d17c23 */ /* 0x100fe20008010819 */
[--C-:B------:R-:W-:Y:S01]  /*4ff0*/  FFMA.FTZ R210, R51, UR11, -R25.reuse ;  /* 0x0000000b33d27c23 */ /* 0x100fe20008010819 */
[----:B------:R-:W-:Y:S01]  /*5000*/  @!P1 PRMT R24, RZ, 0x654, R24 ;  /* 0x00000654ff189816 */ /* 0x000fe20000000018 */
[--C-:B------:R-:W-:Y:S01]  /*5010*/  FFMA.FTZ R211, R54, UR11, -R25.reuse ;  /* 0x0000000b36d37c23 */ /* 0x100fe20008010819 */
[----:B------:R-:W-:Y:S01]  /*5020*/  FFMA.FTZ R212, R55, UR11, -R25 ;  /* 0x0000000b37d47c23 */ /* 0x000fe20008010819 */
[----:B------:R-:W-:Y:S01]  /*5030*/  MUFU.EX2 R173, R173 ;  /* 0x000000ad00ad7308 */ /* 0x000fe20000000800 */
[----:B------:R1:W-:Y:S01]  /*5040*/  @!P1 SYNCS.ARRIVE.TRANS64.RED.A1T0 RZ, [R24+URZ], RZ ;  /* 0x000000ff18ff99a7 */ /* 0x0003e2000810043f */
[----:B0-----:R-:W-:Y:S01]  /*5050*/  F2FP.BF16.F32.PACK_AB R164, R15, R14 ;  /* 0x0000000e0fa4723e */ /* 0x001fe200000010ff */
[----:B------:R-:W-:Y:S01]  /*5060*/  FADD.FTZ R12, R12, R11 ;  /* 0x0000000b0c0c7221 */ /* 0x000fe20000010000 */
[----:B------:R-:W-:-:S03]  /*5070*/  @!P1 VIADD R4, R4, 0x38860 ;  /* 0x0003886004049836 */ /* 0x000fc60000000000 */
[----:B------:R-:W-:Y:S01]  /*5080*/  FADD.FTZ R13, R13, R12 ;  /* 0x0000000c0d0d7221 */ /* 0x000fe20000010000 */
[----:B------:R-:W0:Y:S01]  /*5090*/  MUFU.EX2 R174, R174 ;  /* 0x000000ae00ae7308 */ /* 0x000e220000000800 */
[----:B------:R-:W-:Y:S02]  /*50a0*/  @!P1 PRMT R4, RZ, 0x654, R4 ;  /* 0x00000654ff049816 */ /* 0x000fe40000000004 */
        /* <DEDUP_REMOVED lines=49> */
[----:B------:R-:W-:Y:S08]  /*53c0*/  MUFU.EX2 R211, R211 ;  /* 0x000000d300d37308 */ /* 0x000ff00000000800 */
[----:B------:R-:W3:Y:S01]  /*53d0*/  MUFU.EX2 R212, R212 ;  /* 0x000000d400d47308 */ /* 0x000ee20000000800 */
[----:B--2---:R-:W-:Y:S01]  /*53e0*/  F2FP.BF16.F32.PACK_AB R169, R210, R209 ;  /* 0x000000d1d2a9723e */ /* 0x004fe200000010ff */
[----:B------:R-:W-:-:S04]  /*53f0*/  FADD.FTZ R209, R209, R208 ;  /* 0x000000d0d1d17221 */ /* 0x000fc80000010000 */
[----:B------:R-:W-:Y:S01]  /*5400*/  FADD.FTZ R210, R210, R209 ;  /* 0x000000d1d2d27221 */ /* 0x000fe20000010000 */
[----:B---3--:R-:W-:-:S03]  /*5410*/  F2FP.BF16.F32.PACK_AB R171, R212, R211 ;  /* 0x000000d3d4ab723e */ /* 0x008fc600000010ff */
[----:B------:R-:W-:Y:S02]  /*5420*/  FADD.FTZ R211, R211, R210 ;  /* 0x000000d2d3d37221 */ /* 0x000fe40000010000 */
[----:B------:R0:W-:Y:S01]  /*5430*/  STSM.16.M88.4 [R184], R168 ;  /* 0x000000a8b8007844 */ /* 0x0001e20000000200 */
[----:B-1----:R-:W-:Y:S01]  /*5440*/  WARPGROUP.ARRIVE ;  /* 0x00000000000079c5 */ /* 0x002fe20000000000 */
[----:B------:R-:W-:-:S05]  /*5450*/  FADD.FTZ R6, R212, R211 ;  /* 0x000000d3d4067221 */ /* 0x000fca0000010000 */
[----:B------:R-:W-:Y:S01]  /*5460*/  HGMMA.64x256x16.F32.BF16 R24, R156, gdesc[UR12].tnspB, RZ, !UPT, gsb0 ;  /* 0x43e0000c9c187df0 */ /* 0x000fe2000c0018ff */
        /* <DEDUP_REMOVED lines=12> */
[----:B------:R-:W-:Y:S01]  /*5530*/  HGMMA.64x256x16.F32.BF16 R24, R164, gdesc[UR12].tnspB, R24, gsb0 ;  /* 0x43e0000ca4187df0 */ /* 0x000fe20008001818 */
[----:B------:R-:W-:Y:S01]  /*5540*/  UMOV UR14, UR10 ;  /* 0x0000000a000e7c82 */ /* 0x000fe20008000000 */
        /* <DEDUP_REMOVED lines=21> */
.L_x_1071:
[----:B------:R-:W-:Y:S01]  /*56a0*/  UIADD3 UR36, UR24, 0x1, URZ ;  /* 0x0000000118247890 */ /* 0x000fe2000fffe03f */
[C---:B------:R-:W-:Y:S01]  /*56b0*/  ISETP.GT.AND P2, PT, R7.reuse, RZ, PT ;  /* 0x000000ff0700720c */ /* 0x040fe20003f44270 */
[----:B------:R-:W-:Y:S02]  /*56c0*/  VIADD R7, R7, 0xffffffff ;  /* 0xffffffff07077836 */ /* 0x000fe40000000000 */
[----:B------:R-:W-:-:S04]  /*56d0*/  UISETP.NE.AND UP0, UPT, UR36, 0x2, UPT ;  /* 0x000000022400788c */ /* 0x000fc8000bf05270 */
[----:B------:R-:W-:Y:S02]  /*56e0*/  USEL UR5, URZ, 0x1, UP0 ;  /* 0x000000013f057887 */ /* 0x000fe40008000000 */
[----:B------:R-:W-:-:S04]  /*56f0*/  USEL UR36, UR36, URZ, UP0 ;  /* 0x0000003f24247287 */ /* 0x000fc80008000000 */
[----:B------:R-:W-:Y:S01]  /*5700*/  LOP3.LUT R2, R2, UR5, RZ, 0x3c, !PT ;  /* 0x0000000502027c12 */ /* 0x000fe2000f8e3cff */
[----:B0-----:R-:W-:Y:S07]  /*5710*/  @P0 BRA `(.L_x_1063) ;  /* 0x0000000000040947 */ /* 0x001fee0003800000 */
[----:B------:R-:W-:Y:S01]  /*5720*/  BPT.TRAP 0x1 ;  /* 0x000000040000795c */ /* 0x000fe20000300000 */
.L_x_1063:
[----:B------:R-:W-:Y:S01]  /*5730*/  ULEA UR5, UR36, UR37, 0x3 ;  /* 0x0000002524057291 */ /* 0x000fe2000f8e183f */
[----:B------:R-:W-:-:S08]  /*5740*/  SHF.L.U32 R3, R2, 0x1f, RZ ;  /* 0x0000001f02037819 */ /* 0x000fd000000006ff */
[----:B------:R0:W1:Y:S01]  /*5750*/  SYNCS.PHASECHK.TRANS64.TRYWAIT P3, [UR5+0x38830], R3 ;  /* 0x03883003ff0075a7 */ /* 0x0000620008060145 */
[----:B------:R-:W-:Y:S05]  /*5760*/  @P0 BRA `(.L_x_1064) ;  /* 0x0000000000040947 */ /* 0x000fea0003800000 */
[----:B------:R-:W-:Y:S01]  /*5770*/  BPT.TRAP 0x1 ;  /* 0x000000040000795c */ /* 0x000fe20000300000 */
.L_x_1064:
[----:B-1----:R-:W-:Y:S05]  /*5780*/  @P3 BRA `(.L_x_1065) ;  /* 0x0000000000083947 */ /* 0x002fea0003800000 */
[----:B------:R-:W1:Y:S02]  /*5790*/  SYNCS.PHASECHK.TRANS64.TRYWAIT P3, [UR5+0x38830], R3 ;  /* 0x03883003ff0075a7 */ /* 0x000e640008060145 */
[----:B-1----:R-:W-:Y:S05]  /*57a0*/  @!P3 BRA `(.L_x_1066) ;  /* 0x000000e000a0b947 */ /* 0x002fea0003800000 */
.L_x_1065:
        /* <DEDUP_REMOVED lines=28> */
.L_x_1067:
[----:B------:R2:W3:Y:S01]  /*5970*/  SYNCS.PHASECHK.TRANS64.TRYWAIT P3, [UR5+0x38850], R3 ;  /* 0x03885003ff0075a7 */ /* 0x0004e20008060145 */
[----:B------:R-:W-:Y:S05]  /*5980*/  @P0 BRA `(.L_x_1068) ;  /* 0x0000000000040947 */ /* 0x000fea0003800000 */
[----:B------:R-:W-:Y:S01]  /*5990*/  BPT.TRAP 0x1 ;  /* 0x000000040000795c */ /* 0x000fe20000300000 */
.L_x_1068:
[----:B---3--:R-:W-:Y:S05]  /*59a0*/  @P3 BRA `(.L_x_1069) ;  /* 0x0000000000083947 */ /* 0x008fea0003800000 */
[----:B------:R-:W3:Y:S02]  /*59b0*/  SYNCS.PHASECHK.TRANS64.TRYWAIT P3, [UR5+0x38850], R3 ;  /* 0x03885003ff0075a7 */ /* 0x000ee40008060145 */
[----:B---3--:R-:W-:Y:S05]  /*59c0*/  @!P3 BRA `(.L_x_1070) ;  /* 0x000000e00030b947 */ /* 0x008fea0003800000 */
.L_x_1069:
[----:B------:R-:W-:Y:S01]  /*59d0*/  UIADD3 UR10, UR37, 0x26400, URZ ;  /* 0x00026400250a7890 */ /* 0x000fe2000fffe03f */
[----:B------:R-:W-:Y:S01]  /*59e0*/  WARPGROUP.ARRIVE ;  /* 0x00000000000079c5 */ /* 0x000fe20000000000 */
[----:B------:R-:W-:-:S05]  /*59f0*/  UIADD3 UR15, UR6, 0x4, URZ ;  /* 0x00000004060f7890 */ /* 0x000fca000fffe03f */
[----:B------:R-:W3:Y:S01]  /*5a00*/  S2R R5, SR_TID.X ;  /* 0x0000000000057919 */ /* 0x000ee20000002100 */
[----:B------:R-:W-:Y:S02]  /*5a10*/  USHF.R.U32.HI UR10, URZ, 0x4, UR10 ;  /* 0x000000043f0a7899 */ /* 0x000fe4000801160a */
[----:B------:R-:W-:Y:S02]  /*5a20*/  UIADD3 UR11, UR6, 0x200, URZ ;  /* 0x00000200060b7890 */ /* 0x000fe4000fffe03f */
[----:B------:R-:W-:Y:S02]  /*5a30*/  ULOP3.LUT UR18, UR10, 0x3fff, URZ, 0xc0, !UPT ;  /* 0x00003fff0a127892 */ /* 0x000fe4000f8ec03f */
[----:B------:R-:W-:Y:S02]  /*5a40*/  UIADD3 UR14, UR6, 0x6, URZ ;  /* 0x00000006060e7890 */ /* 0x000fe4000fffe03f */
        /* <DEDUP_REMOVED lines=263> */
[----:B------:R-:W-:-:S07]  /*6ac0*/  ULEA UR10, UR36, UR7, 0xc ;  /* 0x00000007240a7291 */ /* 0x000fce000f8e603f */
[----:B------:R-:W-:Y:S01]  /*6ad0*/  UMOV UR14, UR10 ;  /* 0x0000000a000e7c82 */ /* 0x000fe20008000000 */
        /* <DEDUP_REMOVED lines=29> */
[----:B0-----:R-:W-:-:S05]  /*6cb0*/  FMNMX.FTZ R3, R11, R12, !PT ;  /* 0x0000000c0b037209 */ /* 0x001fca0007810000 */
[C---:B------:R-:W-:Y:S01]  /*6cc0*/  FADD.FTZ R10, -R3.reuse, R8 ;  /* 0x00000008030a7221 */ /* 0x040fe20000010100 */
[----:B------:R-:W-:Y:S01]  /*6cd0*/  FMNMX.FTZ R8, R166, R5, !PT ;  /* 0x00000005a6087209 */ /* 0x000fe20007810000 */
[----:B------:R-:W-:Y:S02]  /*6ce0*/  FMUL.FTZ R208, R3, UR11 ;  /* 0x0000000b03d07c20 */ /* 0x000fe40008410000 */
[----:B------:R-:W-:Y:S01]  /*6cf0*/  FMUL.FTZ R9, R10, UR11 ;  /* 0x0000000b0a097c20 */ /* 0x000fe20008410000 */
[----:B------:R-:W-:Y:S01]  /*6d00*/  FMNMX.FTZ R5, R167, R8, !PT ;  /* 0x00000008a7057209 */ /* 0x000fe20007810000 */
[--C-:B------:R-:W-:Y:S01]  /*6d10*/  FFMA.FTZ R152, R152, UR11, -R208.reuse ;  /* 0x0000000b98987c23 */ /* 0x100fe200080108d0 */
[--C-:B------:R-:W-:Y:S01]  /*6d20*/  FFMA.FTZ R11, R153, UR11, -R208.reuse ;  /* 0x0000000b990b7c23 */ /* 0x100fe200080108d0 */
[--C-:B------:R-:W-:Y:S01]  /*6d30*/  FFMA.FTZ R153, R181, UR11, -R208.reuse ;  /* 0x0000000bb5997c23 */ /* 0x100fe200080108d0 */
        /* <DEDUP_REMOVED lines=11> */
[----:B------:R1:W-:Y:S01]  /*6df0*/  MUFU.EX2 R8, R152 ;  /* 0x0000009800087308 */ /* 0x0003e20000000800 */
        /* <DEDUP_REMOVED lines=9> */
[-C--:B0-----:R-:W-:Y:S01]  /*6e90*/  FMUL.FTZ R24, R24, R9.reuse ;  /* 0x0000000918187220 */ /* 0x081fe20000410000 */
[-C--:B------:R-:W-:Y:S01]  /*6ea0*/  FMUL.FTZ R25, R25, R9.reuse ;  /* 0x0000000919197220 */ /* 0x080fe20000410000 */
[----:B------:R-:W-:Y:S01]  /*6eb0*/  FMUL.FTZ R28, R28, R9 ;  /* 0x000000091c1c7220 */ /* 0x000fe20000410000 */
[----:B------:R-:W-:Y:S01]  /*6ec0*/  FMNMX.FTZ R12, R182, R5, !PT ;  /* 0x00000005b60c7209 */ /* 0x000fe20007810000 */
[-C--:B------:R-:W-:Y:S01]  /*6ed0*/  FMUL.FTZ R29, R29, R9.reuse ;  /* 0x000000091d1d7220 */ /* 0x080fe20000410000 */
[-C--:B------:R-:W-:Y:S01]  /*6ee0*/  FMUL.FTZ R32, R32, R9.reuse ;  /* 0x0000000920207220 */ /* 0x080fe20000410000 */
[----:B------:R-:W-:Y:S01]  /*6ef0*/  MUFU.EX2 R10, R156 ;  /* 0x0000009c000a7308 */ /* 0x000fe20000000800 */
[----:B------:R-:W-:Y:S01]  /*6f00*/  FMNMX.FTZ R5, R183, R12, !PT ;  /* 0x0000000cb7057209 */ /* 0x000fe20007810000 */
[----:B------:R-:W-:Y:S01]  /*6f10*/  FFMA.FTZ R12, R160, UR11, -R208 ;  /* 0x0000000ba00c7c23 */ /* 0x000fe200080108d0 */
[-C--:B------:R-:W-:Y:S01]  /*6f20*/  FMUL.FTZ R33, R33, R9.reuse ;  /* 0x0000000921217220 */ /* 0x080fe20000410000 */
[-C--:B------:R-:W-:Y:S01]  /*6f30*/  FMUL.FTZ R36, R36, R9.reuse ;  /* 0x0000000924247220 */ /* 0x080fe20000410000 */
[-C--:B------:R-:W-:Y:S01]  /*6f40*/  FMUL.FTZ R37, R37, R9.reuse ;  /* 0x0000000925257220 */ /* 0x080fe20000410000 */
[----:B-1----:R-:W0:Y:S01]  /*6f50*/  SHFL.BFLY PT, R152, R5, 0x2, 0x1f ;  /* 0x0c401f0005987f89 */ /* 0x002e2200000e0000 */
        /* <DEDUP_REMOVED lines=23> */
[----:B0-----:R-:W-:Y:S01]  /*70d0*/  FMNMX.FTZ R152, R5, R152, !PT ;  /* 0x0000009805987209 */ /* 0x001fe20007810000 */
[-C--:B------:R-:W-:Y:S01]  /*70e0*/  FMUL.FTZ R80, R80, R9.reuse ;  /* 0x0000000950507220 */ /* 0x080fe20000410000 */
        /* <DEDUP_REMOVED lines=8> */
[----:B------:R-:W2:Y:S01]  /*7170*/  MUFU.EX2 R21, R21 ;  /* 0x0000001500157308 */ /* 0x000ea20000000800 */
        /* <DEDUP_REMOVED lines=23> */
[----:B------:R-:W-:Y:S01]  /*72f0*/  FADD.FTZ R152, -R5, R207 ;  /* 0x000000cf05987221 */ /* 0x000fe20000010100 */
[----:B------:R-:W-:Y:S01]  /*7300*/  MUFU.EX2 R168, R168 ;  /* 0x000000a800a87308 */ /* 0x000fe20000000800 */
[-C--:B------:R-:W-:Y:S01]  /*7310*/  FMUL.FTZ R132, R132, R9.reuse ;  /* 0x0000000984847220 */ /* 0x080fe20000410000 */
[-C--:B------:R-:W-:Y:S01]  /*7320*/  FMUL.FTZ R133, R133, R9.reuse ;  /* 0x0000000985857220 */ /* 0x080fe20000410000 */
[----:B------:R-:W-:Y:S01]  /*7330*/  FMUL.FTZ R181, R152, UR11 ;  /* 0x0000000b98b57c20 */ /* 0x000fe20008410000 */
[----:B------:R-:W-:Y:S01]  /*7340*/  FMUL.FTZ R152, R5, UR11 ;  /* 0x0000000b05987c20 */ /* 0x000fe20008410000 */
[-C--:B------:R-:W-:Y:S01]  /*7350*/  FMUL.FTZ R136, R136, R9.reuse ;  /* 0x0000000988887220 */ /* 0x080fe20000410000 */
[-C--:B------:R-:W-:Y:S01]  /*7360*/  FMUL.FTZ R137, R137, R9.reuse ;  /* 0x0000000989897220 */ /* 0x080fe20000410000 */
[----:B------:R-:W-:Y:S01]  /*7370*/  FMUL.FTZ R140, R140, R9 ;  /* 0x000000098c8c7220 */ /* 0x000fe20000410000 */
[----:B------:R0:W-:Y:S01]  /*7380*/  MUFU.EX2 R207, R153 ;  /* 0x0000009900cf7308 */ /* 0x0001e20000000800 */
[--C-:B------:R-:W-:Y:S01]  /*7390*/  FFMA.FTZ R180, R154, UR11, -R152.reuse ;  /* 0x0000000b9ab47c23 */ /* 0x100fe20008010898 */
[----:B------:R-:W-:Y:S01]  /*73a0*/  FFMA.FTZ R217, R179, UR11, -R152 ;  /* 0x0000000bb3d97c23 */ /* 0x000fe20008010898 */
[----:B------:R-:W-:-:S02]  /*73b0*/  IMAD.U32 R179, RZ, RZ, UR5 ;  /* 0x00000005ffb37e24 */ /* 0x000fc4000f8e00ff */
[--C-:B------:R-:W-:Y:S01]  /*73c0*/  FFMA.FTZ R209, R155, UR11, -R152.reuse ;  /* 0x0000000b9bd17c23 */ /* 0x100fe20008010898 */
[----:B------:R-:W-:Y:S02]  /*73d0*/  IMAD.U32 R154, RZ, RZ, UR24 ;  /* 0x00000018ff9a7e24 */ /* 0x000fe4000f8e00ff */
[--C-:B------:R-:W-:Y:S01]  /*73e0*/  FFMA.FTZ R208, R158, UR11, -R152.reuse ;  /* 0x0000000b9ed07c23 */ /* 0x100fe20008010898 */
[--C-:B------:R-:W-:Y:S01]  /*73f0*/  FFMA.FTZ R211, R159, UR11, -R152.reuse ;  /* 0x0000000b9fd37c23 */ /* 0x100fe20008010898 */
[----:B------:R-:W1:Y:S01]  /*7400*/  MUFU.EX2 R181, R181 ;  /* 0x000000b500b57308 */ /* 0x000e620000000800 */
[----:B0-----:R-:W-:Y:S02]  /*7410*/  IMAD.MOV R153, RZ, RZ, -R19 ;  /* 0x000000ffff997224 */ /* 0x001fe400078e0a13 */
[--C-:B------:R-:W-:Y:S01]  /*7420*/  FFMA.FTZ R210, R162, UR11, -R152.reuse ;  /* 0x0000000ba2d27c23 */ /* 0x100fe20008010898 */
[--C-:B------:R-:W-:Y:S01]  /*7430*/  FFMA.FTZ R213, R163, UR11, -R152.reuse ;  /* 0x0000000ba3d57c23 */ /* 0x100fe20008010898 */
[--C-:B------:R-:W-:Y:S01]  /*7440*/  FFMA.FTZ R212, R166, UR11, -R152.reuse ;  /* 0x0000000ba6d47c23 */ /* 0x100fe20008010898 */
[----:B------:R-:W-:Y:S01]  /*7450*/  FFMA.FTZ R215, R167, UR11, -R152 ;  /* 0x0000000ba7d77c23 */ /* 0x000fe20008010898 */
[----:B------:R-:W-:Y:S01]  /*7460*/  ISETP.NE.AND P3, PT, R18, R153, PT ;  /* 0x000000991200720c */ /* 0x000fe20003f65270 */
[----:B------:R-:W-:-:S02]  /*7470*/  @!P1 VIADD R153, R179, 0x38840 ;  /* 0x00038840b3999836 */ /* 0x000fc40000000000 */
[--C-:B------:R-:W-:Y:S01]  /*7480*/  FFMA.FTZ R170, R170, UR11, -R152.reuse ;  /* 0x0000000baaaa7c23 */ /* 0x100fe20008010898 */
[--C-:B------:R-:W-:Y:S01]  /*7490*/  FFMA.FTZ R171, R171, UR11, -R152.reuse ;  /* 0x0000000babab7c23 */ /* 0x100fe20008010898 */
[--C-:B------:R-:W-:Y:S01]  /*74a0*/  FFMA.FTZ R174, R174, UR11, -R152.reuse ;  /* 0x0000000baeae7c23 */ /* 0x100fe20008010898 */
[--C-:B------:R-:W-:Y:S01]  /*74b0*/  FFMA.FTZ R175, R175, UR11, -R152.reuse ;  /* 0x0000000bafaf7c23 */ /* 0x100fe20008010898 */
[----:B------:R-:W-:Y:S01]  /*74c0*/  @!P1 PRMT R153, RZ, 0x654, R153 ;  /* 0x00000654ff999816 */ /* 0x000fe20000000099 */
[--C-:B------:R-:W-:Y:S01]  /*74d0*/  FFMA.FTZ R178, R178, UR11, -R152.reuse ;  /* 0x0000000bb2b27c23 */ /* 0x100fe20008010898 */
[--C-:B------:R-:W-:Y:S01]  /*74e0*/  FFMA.FTZ R182, R182, UR11, -R152.reuse ;  /* 0x0000000bb6b67c23 */ /* 0x100fe20008010898 */
[----:B------:R-:W-:Y:S01]  /*74f0*/  FFMA.FTZ R183, R183, UR11, -R152 ;  /* 0x0000000bb7b77c23 */ /* 0x000fe20008010898 */
[----:B------:R0:W-:Y:S01]  /*7500*/  @!P1 SYNCS.ARRIVE.TRANS64.RED.A1T0 RZ, [R153+URZ], RZ ;  /* 0x000000ff99ff99a7 */ /* 0x0001e2000810043f */
[----:B------:R-:W-:Y:S01]  /*7510*/  MUFU.EX2 R180, R180 ;  /* 0x000000b400b47308 */ /* 0x000fe20000000800 */
[----:B------:R-:W-:Y:S01]  /*7520*/  F2FP.BF16.F32.PACK_AB R152, R11, R8 ;  /* 0x000000080b98723e */ /* 0x000fe200000010ff */
[----:B------:R-:W-:Y:S01]  /*7530*/  @!P3 IMAD R154, R154, 0x40, R17 ;  /* 0x000000409a9ab824 */ /* 0x000fe200078e0211 */
[----:B--2---:R-:W-:Y:S01]  /*7540*/  F2FP.BF16.F32.PACK_AB R158, R21, R14 ;  /* 0x0000000e159e723e */ /* 0x004fe200000010ff */
[-C--:B-1----:R-:W-:Y:S01]  /*7550*/  FMUL.FTZ R26, R26, R181.reuse ;  /* 0x000000b51a1a7220 */ /* 0x082fe20000410000 */
[----:B------:R-:W-:Y:S01]  /*7560*/  F2FP.BF16.F32.PACK_AB R160, R169, R20 ;  /* 0x00000014a9a0723e */ /* 0x000fe200000010ff */
[-C--:B------:R-:W-:Y:S01]  /*7570*/  FMUL.FTZ R27, R27, R181.reuse ;  /* 0x000000b51b1b7220 */ /* 0x080fe20000410000 */
[----:B------:R-:W-:Y:S01]  /*7580*/  @!P3 LEA R154, R154, UR37, 0x2 ;  /* 0x000000259a9abc11 */ /* 0x000fe2000f8e10ff */
[----:B------:R-:W0:Y:S01]  /*7590*/  MUFU.EX2 R209, R209 ;  /* 0x000000d100d17308 */ /* 0x000e220000000800 */
[-C--:B------:R-:W-:Y:S01]  /*75a0*/  FMUL.FTZ R30, R30, R181.reuse ;  /* 0x000000b51e1e7220 */ /* 0x080fe20000410000 */
[-C--:B------:R-:W-:Y:S01]  /*75b0*/  FMUL.FTZ R31, R31, R181.reuse ;  /* 0x000000b51f1f7220 */ /* 0x080fe20000410000 */
[-C--:B------:R-:W-:Y:S01]  /*75c0*/  FMUL.FTZ R34, R34, R181.reuse ;  /* 0x000000b522227220 */ /* 0x080fe20000410000 */
[----:B------:R-:W-:Y:S01]  /*75d0*/  @!P3 STS [R154+0x38400], R9 ;  /* 0x038400099a00b388 */ /* 0x000fe20000000800 */
[-C--:B------:R-:W-:Y:S01]  /*75e0*/  FMUL.FTZ R35, R35, R181.reuse ;  /* 0x000000b523237220 */ /* 0x080fe20000410000 */
[-C--:B------:R-:W-:Y:S01]  /*75f0*/  FMUL.FTZ R38, R38, R181.reuse ;  /* 0x000000b526267220 */ /* 0x080fe20000410000 */
[-C--:B------:R-:W-:Y:S01]  /*7600*/  FMUL.FTZ R39, R39, R181.reuse ;  /* 0x000000b527277220 */ /* 0x080fe20000410000 */
[----:B------:R1:W-:Y:S01]  /*7610*/  @!P3 STS [R154+0x38420], R181 ;  /* 0x038420b59a00b388 */ /* 0x0003e20000000800 */
        /* <DEDUP_REMOVED lines=8> */
[----:B------:R-:W2:Y:S01]  /*76a0*/  MUFU.EX2 R211, R211 ;  /* 0x000000d300d37308 */ /* 0x000ea20000000800 */
[----:B0-----:R-:W-:Y:S01]  /*76b0*/  F2FP.BF16.F32.PACK_AB R153, R209, R180 ;  /* 0x000000b4d199723e */ /* 0x001fe200000010ff */
[-C--:B------:R-:W-:Y:S01]  /*76c0*/  FMUL.FTZ R55, R55, R181.reuse ;  /* 0x000000b537377220 */ /* 0x080fe20000410000 */
[----:B-1----:R-:W-:Y:S01]  /*76d0*/  F2FP.BF16.F32.PACK_AB R154, R13, R10 ;  /* 0x0000000a0d9a723e */ /* 0x002fe200000010ff */
        /* <DEDUP_REMOVED lines=13> */
[----:B--2---:R-:W-:Y:S01]  /*77b0*/  F2FP.BF16.F32.PACK_AB R155, R211, R208 ;  /* 0x000000d0d39b723e */ /* 0x004fe200000010ff */
[----:B------:R-:W-:Y:S01]  /*77c0*/  BAR.SYNC.DEFER_BLOCKING 0xf, 0x100 ;  /* 0x03c4000000007b1d */ /* 0x000fe20000010000 */
        /* <DEDUP_REMOVED lines=21> */
[----:B------:R-:W0:Y:S01]  /*7920*/  MUFU.EX2 R173, R173 ;  /* 0x000000ad00ad7308 */ /* 0x000e220000000800 */
        /* <DEDUP_REMOVED lines=8> */
[----:B-1----:R-:W-:Y:S01]  /*79b0*/  F2FP.BF16.F32.PACK_AB R159, R215, R212 ;  /* 0x000000d4d79f723e */ /* 0x002fe200000010ff */
        /* <DEDUP_REMOVED lines=8> */
[----:B------:R-:W-:Y:S01]  /*7a40*/  FMUL.FTZ R141, R141, R9 ;  /* 0x000000098d8d7220 */ /* 0x000fe20000410000 */
[-C--:B------:R-:W-:Y:S01]  /*7a50*/  FMUL.FTZ R142, R142, R181.reuse ;  /* 0x000000b58e8e7220 */ /* 0x080fe20000410000 */
[----:B------:R-:W-:Y:S01]  /*7a60*/  FMUL.FTZ R143, R143, R181 ;  /* 0x000000b58f8f7220 */ /* 0x000fe20000410000 */
[-C--:B------:R-:W-:Y:S01]  /*7a70*/  FMUL.FTZ R144, R144, R9.reuse ;  /* 0x0000000990907220 */ /* 0x080fe20000410000 */
[----:B------:R-:W-:Y:S01]  /*7a80*/  FMUL.FTZ R145, R145, R9 ;  /* 0x0000000991917220 */ /* 0x000fe20000410000 */
[-C--:B------:R-:W-:Y:S01]  /*7a90*/  FMUL.FTZ R146, R146, R181.reuse ;  /* 0x000000b592927220 */ /* 0x080fe20000410000 */
[----:B------:R-:W-:Y:S01]  /*7aa0*/  MUFU.EX2 R174, R174 ;  /* 0x000000ae00ae7308 */ /* 0x000fe20000000800 */
[----:B------:R-:W-:Y:S01]  /*7ab0*/  FMUL.FTZ R147, R147, R181 ;  /* 0x000000b593937220 */ /* 0x000fe20000410000 */
[-C--:B------:R-:W-:Y:S01]  /*7ac0*/  FMUL.FTZ R148, R148, R9.reuse ;  /* 0x0000000994947220 */ /* 0x080fe20000410000 */
[----:B------:R-:W-:Y:S01]  /*7ad0*/  FMUL.FTZ R149, R149, R9 ;  /* 0x0000000995957220 */ /* 0x000fe20000410000 */
[-C--:B------:R-:W-:Y:S01]  /*7ae0*/  FMUL.FTZ R150, R150, R181.reuse ;  /* 0x000000b596967220 */ /* 0x080fe20000410000 */
[----:B------:R-:W-:Y:S01]  /*7af0*/  FMUL.FTZ R151, R151, R181 ;  /* 0x000000b597977220 */ /* 0x000fe20000410000 */
[----:B------:R0:W-:Y:S01]  /*7b00*/  STSM.16.M88.4 [R22+0x36400], R152 ;  /* 0x0364009816007844 */ /* 0x0001e20000000200 */
[----:B------:R-:W-:Y:S01]  /*7b10*/  FFMA.FTZ R4, R9, R4, R8 ;  /* 0x0000000409047223 */ /* 0x000fe20000010008 */
[----:B------:R-:W2:Y:S01]  /*7b20*/  MUFU.EX2 R175, R175 ;  /* 0x000000af00af7308 */ /* 0x000ea20000000800 */
[----:B-1----:R-:W-:Y:S01]  /*7b30*/  F2FP.BF16.F32.PACK_AB R161, R171, R170 ;  /* 0x000000aaaba1723e */ /* 0x002fe200000010ff */
        /* <DEDUP_REMOVED lines=12> */
[----:B------:R-:W-:Y:S01]  /*7c00*/  FADD.FTZ R211, R211, R208 ;  /* 0x000000d0d3d37221 */ /* 0x000fe20000010000 */
[----:B------:R-:W1:Y:S01]  /*7c10*/  MUFU.EX2 R177, R177 ;  /* 0x000000b100b17308 */ /* 0x000e620000000800 */
[----:B--2---:R-:W-:Y:S01]  /*7c20*/  F2FP.BF16.F32.PACK_AB R163, R175, R174 ;  /* 0x000000aeafa3723e */ /* 0x004fe200000010ff */
[----:B------:R-:W-:Y:S01]  /*7c30*/  FADD.FTZ R12, R12, R13 ;  /* 0x0000000d0c0c7221 */ /* 0x000fe20000010000 */
[----:B------:R-:W-:-:S03]  /*7c40*/  FADD.FTZ R210, R210, R211 ;  /* 0x000000d3d2d27221 */ /* 0x000fc60000010000 */
[----:B------:R0:W-:Y:S01]  /*7c50*/  STSM.16.M88.4 [R185], R160 ;  /* 0x000000a0b9007844 */ /* 0x0001e20000000200 */
[----:B------:R-:W-:Y:S01]  /*7c60*/  FADD.FTZ R15, R15, R12 ;  /* 0x0000000c0f0f7221 */ /* 0x000fe20000010000 */
[----:B------:R-:W2:Y:S01]  /*7c70*/  MUFU.EX2 R176, R176 ;  /* 0x000000b000b07308 */ /* 0x000ea20000000800 */
[----:B------:R-:W-:Y:S02]  /*7c80*/  FADD.FTZ R213, R213, R210 ;  /* 0x000000d2d5d57221 */ /* 0x000fe40000010000 */
[----:B------:R-:W-:Y:S02]  /*7c90*/  FADD.FTZ R14, R14, R15 ;  /* 0x0000000f0e0e7221 */ /* 0x000fe40000010000 */
[----:B------:R-:W-:Y:S02]  /*7ca0*/  FADD.FTZ R212, R212, R213 ;  /* 0x000000d5d4d47221 */ /* 0x000fe40000010000 */
[----:B------:R-:W-:Y:S01]  /*7cb0*/  FADD.FTZ R21, R21, R14 ;  /* 0x0000000e15157221 */ /* 0x000fe20000010000 */
[----:B------:R-:W-:Y:S01]  /*7cc0*/  MUFU.EX2 R178, R178 ;  /* 0x000000b200b27308 */ /* 0x000fe20000000800 */
[----:B-1----:R-:W-:Y:S01]  /*7cd0*/  F2FP.BF16.F32.PACK_AB R164, R177, R172 ;  /* 0x000000acb1a4723e */ /* 0x002fe200000010ff */
[----:B------:R-:W-:Y:S01]  /*7ce0*/  FADD.FTZ R215, R215, R212 ;  /* 0x000000d4d7d77221 */ /* 0x000fe20000010000 */
[----:B------:R-:W-:-:S03]  /*7cf0*/  FADD.FTZ R20, R20, R21 ;  /* 0x0000001514147221 */ /* 0x000fc60000010000 */
[----:B------:R-:W-:Y:S01]  /*7d00*/  FADD.FTZ R170, R170, R215 ;  /* 0x000000d7aaaa7221 */ /* 0x000fe20000010000 */
[----:B------:R-:W-:Y:S01]  /*7d10*/  FADD.FTZ R169, R169, R20 ;  /* 0x00000014a9a97221 */ /* 0x000fe20000010000 */
[----:B------:R-:W1:Y:S01]  /*7d20*/  MUFU.EX2 R217, R217 ;  /* 0x000000d900d97308 */ /* 0x000e620000000800 */
[----:B--2---:R-:W-:Y:S01]  /*7d30*/  F2FP.BF16.F32.PACK_AB R166, R207, R176 ;  /* 0x000000b0cfa6723e */ /* 0x004fe200000010ff */
[----:B------:R-:W-:Y:S01]  /*7d40*/  FADD.FTZ R171, R171, R170 ;  /* 0x000000aaabab7221 */ /* 0x000fe20000010000 */
[----:B------:R-:W-:-:S03]  /*7d50*/  FADD.FTZ R168, R168, R169 ;  /* 0x000000a9a8a87221 */ /* 0x000fc60000010000 */
[----:B------:R-:W-:Y:S01]  /*7d60*/  FADD.FTZ R174, R174, R171 ;  /* 0x000000abaeae7221 */ /* 0x000fe20000010000 */
[----:B------:R-:W-:Y:S01]  /*7d70*/  FADD.FTZ R173, R173, R168 ;  /* 0x000000a8adad7221 */ /* 0x000fe20000010000 */
[----:B------:R-:W2:Y:S02]  /*7d80*/  MUFU.EX2 R182, R182 ;  /* 0x000000b600b67308 */ /* 0x000ea40000000800 */
[----:B------:R-:W-:Y:S01]  /*7d90*/  FADD.FTZ R175, R175, R174 ;  /* 0x000000aeafaf7221 */ /* 0x000fe20000010000 */
[----:B------:R-:W-:-:S04]  /*7da0*/  FADD.FTZ R172, R172, R173 ;  /* 0x000000adacac7221 */ /* 0x000fc80000010000 */
[----:B------:R-:W-:Y:S01]  /*7db0*/  FADD.FTZ R177, R177, R172 ;  /* 0x000000acb1b17221 */ /* 0x000fe20000010000 */
[----:B------:R-:W3:Y:S01]  /*7dc0*/  MUFU.EX2 R183, R183 ;  /* 0x000000b700b77308 */ /* 0x000ee20000000800 */
[----:B-1----:R-:W-:Y:S01]  /*7dd0*/  F2FP.BF16.F32.PACK_AB R165, R217, R178 ;  /* 0x000000b2d9a5723e */ /* 0x002fe200000010ff */
[----:B------:R-:W-:Y:S01]  /*7de0*/  FADD.FTZ R178, R178, R175 ;  /* 0x000000afb2b27221 */ /* 0x000fe20000010000 */
[----:B------:R-:W-:-:S03]  /*7df0*/  FADD.FTZ R4, R176, R177 ;  /* 0x000000b1b0047221 */ /* 0x000fc60000010000 */
[----:B------:R-:W-:Y:S01]  /*7e00*/  FADD.FTZ R217, R217, R178 ;  /* 0x000000b2d9d97221 */ /* 0x000fe20000010000 */
[----:B------:R-:W-:Y:S01]  /*7e10*/  FADD.FTZ R4, R207, R4 ;  /* 0x00000004cf047221 */ /* 0x000fe20000010000 */
[----:B------:R-:W-:Y:S02]  /*7e20*/  IMAD.MOV.U32 R207, RZ, RZ, R5 ;  /* 0x000000ffffcf7224 */ /* 0x000fe400078e0005 */
[----:B--2---:R-:W-:Y:S01]  /*7e30*/  FADD.FTZ R6, R182, R217 ;  /* 0x000000d9b6067221 */ /* 0x004fe20000010000 */
[----:B---3--:R-:W-:-:S03]  /*7e40*/  F2FP.BF16.F32.PACK_AB R167, R183, R182 ;  /* 0x000000b6b7a7723e */ /* 0x008fc600000010ff */
[----:B------:R-:W-:Y:S02]  /*7e50*/  FADD.FTZ R6, R183, R6 ;  /* 0x00000006b7067221 */ /* 0x000fe40000010000 */
[----:B------:R0:W-:Y:S01]  /*7e60*/  STSM.16.M88.4 [R184], R164 ;  /* 0x000000a4b8007844 */ /* 0x0001e20000000200 */
[----:B------:R-:W-:-:S06]  /*7e70*/  WARPGROUP.ARRIVE ;  /* 0x00000000000079c5 */ /* 0x000fcc0000000000 */
        /* <DEDUP_REMOVED lines=30> */
[----:B------:R-:W-:Y:S05]  /*8060*/  @P2 BRA `(.L_x_1071) ;  /* 0xffffffd4008c2947 */ /* 0x000fea000383ffff */
.L_x_1062:
[----:B------:R-:W1:Y:S01]  /*8070*/  SHFL.BFLY PT, R7, R4, 0x2, 0x1f ;  /* 0x0c401f0004077f89 */ /* 0x000e6200000e0000 */
[----:B------:R-:W-:Y:S02]  /*8080*/  IMAD.MOV.U32 R8, RZ, RZ, RZ ;  /* 0x000000ffff087224 */ /* 0x000fe400078e00ff */
[----:B------:R-:W-:Y:S01]  /*8090*/  IMAD.U32 R13, RZ, RZ, UR11 ;  /* 0x0000000bff0d7e24 */ /* 0x000fe2000f8e00ff */
[----:B------:R-:W2:Y:S01]  /*80a0*/  SHFL.BFLY PT, R11, R6, 0x2, 0x1f ;  /* 0x0c401f00060b7f89 */ /* 0x000ea200000e0000 */
[----:B------:R-:W-:Y:S01]  /*80b0*/  VIADD R193, R193, 0x1 ;  /* 0x00000001c1c17836 */ /* 0x000fe20000000000 */
[----:B------:R-:W-:Y:S08]  /*80c0*/  BAR.ARV 0x8, 0x100 ;  /* 0x0204000000007b1d */ /* 0x000ff00000002000 */
[----:B------:R-:W-:Y:S01]  /*80d0*/  BAR.SYNC.DEFER_BLOCKING 0xf, 0x100 ;  /* 0x03c4000000007b1d */ /* 0x000fe20000010000 */
[----:B-1----:R-:W-:Y:S01]  /*80e0*/  FADD.FTZ R0, R7, R4 ;  /* 0x0000000407007221 */ /* 0x002fe20000010000 */
[----:B------:R-:W-:-:S02]  /*80f0*/  IMAD.MOV R7, RZ, RZ, -R19 ;  /* 0x000000ffff077224 */ /* 0x000fc400078e0a13 */
[----:B------:R-:W-:Y:S02]  /*8100*/  IMAD.MOV.U32 R4, RZ, RZ, -0x800000 ;  /* 0xff800000ff047424 */ /* 0x000fe400078e00ff */
[----:B--2---:R-:W-:Y:S01]  /*8110*/  FADD.FTZ R11, R11, R6 ;  /* 0x000000060b0b7221 */ /* 0x004fe20000010000 */
[----:B------:R-:W1:Y:S01]  /*8120*/  SHFL.BFLY PT, R9, R0, 0x1, 0x1f ;  /* 0x0c201f0000097f89 */ /* 0x000e6200000e0000 */
[----:B------:R-:W-:Y:S01]  /*8130*/  ISETP.NE.AND P0, PT, R18, R7, PT ;  /* 0x000000071200720c */ /* 0x000fe20003f05270 */
[----:B------:R-:W-:Y:S02]  /*8140*/  IMAD.MOV.U32 R6, RZ, RZ, RZ ;  /* 0x000000ffff067224 */ /* 0x000fe400078e00ff */
[----:B------:R-:W2:Y:S01]  /*8150*/  SHFL.BFLY PT, R10, R11, 0x1, 0x1f ;  /* 0x0c201f000b0a7f89 */ /* 0x000ea200000e0000 */
[----:B-1----:R-:W-:Y:S01]  /*8160*/  FADD.FTZ R9, R0, R9 ;  /* 0x0000000900097221 */ /* 0x002fe20000010000 */
[----:B------:R-:W-:Y:S01]  /*8170*/  IMAD.U32 R0, RZ, RZ, UR36 ;  /* 0x00000024ff007e24 */ /* 0x000fe2000f8e00ff */
[----:B------:R-:W-:Y:S01]  /*8180*/  UIADD3 UR36, UR36, 0x1, URZ ;  /* 0x0000000124247890 */ /* 0x000fe2000fffe03f */
[----:B--2---:R-:W-:-:S02]  /*8190*/  FADD.FTZ R7, R11, R10 ;  /* 0x0000000a0b077221 */ /* 0x004fc40000010000 */
[----:B------:R-:W-:-:S04]  /*81a0*/  FSETP.NE.FTZ.AND P1, PT, R9, RZ, PT ;  /* 0x000000ff0900720b */ /* 0x000fc80003f35000 */
[----:B------:R-:W-:Y:S01]  /*81b0*/  @!P0 IMAD R0, R0, 0x40, R17 ;  /* 0x0000004000008824 */ /* 0x000fe200078e0211 */
[----:B------:R-:W-:Y:S01]  /*81c0*/  UISETP.NE.AND UP0, UPT, UR36, 0x2, UPT ;  /* 0x000000022400788c */ /* 0x000fe2000bf05270 */
[----:B------:R-:W-:Y:S01]  /*81d0*/  IMAD.U32 R10, RZ, RZ, UR11 ;  /* 0x0000000bff0a7e24 */ /* 0x000fe2000f8e00ff */
[----:B------:R-:W-:Y:S02]  /*81e0*/  FSETP.NE.FTZ.AND P2, PT, R7, RZ, PT ;  /* 0x000000ff0700720b */ /* 0x000fe40003f55000 */
[----:B------:R-:W-:Y:S01]  /*81f0*/  @!P0 LEA R11, R0, UR37, 0x2 ;  /* 0x00000025000b8c11 */ /* 0x000fe2000f8e10ff */
[----:B------:R-:W-:Y:S01]  /*8200*/  USEL UR4, URZ, 0x1, UP0 ;  /* 0x000000013f047887 */ /* 0x000fe20008000000 */
[----:B------:R-:W-:Y:S01]  /*8210*/  IMAD.MOV.U32 R0, RZ, RZ, -0x800000 ;  /* 0xff800000ff007424 */ /* 0x000fe200078e00ff */
[----:B------:R-:W-:Y:S01]  /*8220*/  USEL UR36, UR36, URZ, UP0 ;  /* 0x0000003f24247287 */ /* 0x000fe20008000000 */
[----:B------:R-:W1:Y:S03]  /*8230*/  @P1 MUFU.RCP R8, R9 ;  /* 0x0000000900081308 */ /* 0x000e660000001000 */
[----:B------:R-:W-:-:S05]  /*8240*/  LOP3.LUT R2, R2, UR4, RZ, 0x3c, !PT ;  /* 0x0000000402027c12 */ /* 0x000fca000f8e3cff */
[----:B------:R-:W2:Y:S08]  /*8250*/  @P2 MUFU.RCP R6, R7 ;  /* 0x0000000700062308 */ /* 0x000eb00000001000 */
[----:B------:R-:W3:Y:S01]  /*8260*/  @P1 MUFU.LG2 R9, R9 ;  /* 0x0000000900091308 */ /* 0x000ee20000000c00 */
[----:B-1----:R1:W-:Y:S01]  /*8270*/  @!P0 STS [R11+0x38400], R8 ;  /* 0x038400080b008388 */ /* 0x0023e20000000800 */
[-C--:B------:R-:W-:Y:S01]  /*8280*/  FMUL.FTZ R176, R24, R8.reuse ;  /* 0x0000000818b07220 */ /* 0x080fe20000410000 */
[-C--:B------:R-:W-:Y:S01]  /*8290*/  FMUL.FTZ R175, R28, R8.reuse ;  /* 0x000000081caf7220 */ /* 0x080fe20000410000 */
[-C--:B------:R-:W-:Y:S01]  /*82a0*/  FMUL.FTZ R12, R25, R8.reuse ;  /* 0x00000008190c7220 */ /* 0x080fe20000410000 */
[-C--:B------:R-:W-:Y:S01]  /*82b0*/  FMUL.FTZ R14, R29, R8.reuse ;  /* 0x000000081d0e7220 */ /* 0x080fe20000410000 */
[-C--:B------:R-:W-:Y:S01]  /*82c0*/  FMUL.FTZ R174, R32, R8.reuse ;  /* 0x0000000820ae7220 */ /* 0x080fe20000410000 */
[-C--:B------:R-:W-:Y:S01]  /*82d0*/  FMUL.FTZ R24, R33, R8.reuse ;  /* 0x0000000821187220 */ /* 0x080fe20000410000 */
[----:B------:R-:W4:Y:S01]  /*82e0*/  @P2 MUFU.LG2 R7, R7 ;  /* 0x0000000700072308 */ /* 0x000f220000000c00 */
[----:B--2---:R2:W-:Y:S01]  /*82f0*/  @!P0 STS [R11+0x38420], R6 ;  /* 0x038420060b008388 */ /* 0x0045e20000000800 */
        /* <DEDUP_REMOVED lines=58> */
[----:B-1----:R-:W-:Y:S01]  /*86a0*/  @P1 FMUL.FTZ R8, R10, 0.69314718246459960938 ;  /* 0x3f3172180a081820 */ /* 0x002fe20000410000 */
[----:B--2---:R-:W-:Y:S01]  /*86b0*/  @P2 FMUL.FTZ R11, R13, 0.69314718246459960938 ;  /* 0x3f3172180d0b2820 */ /* 0x004fe20000410000 */
[----:B---3--:R-:W-:Y:S01]  /*86c0*/  @P1 FMUL.FTZ R9, R9, 0.69314718246459960938 ;  /* 0x3f31721809091820 */ /* 0x008fe20000410000 */
[----:B----4-:R-:W-:Y:S01]  /*86d0*/  @P2 FMUL.FTZ R10, R7, 0.69314718246459960938 ;  /* 0x3f317218070a2820 */ /* 0x010fe20000410000 */
        /* <DEDUP_REMOVED lines=68> */
.L_x_1048:
        /* <DEDUP_REMOVED lines=41> */
[C---:B------:R-:W-:Y:S01]  /*8db0*/  IADD3 R207, P3, R122.reuse, 0x2000, RZ ;  /* 0x000020007acf7810 */ /* 0x040fe20007f7e0ff */
[----:B------:R-:W-:Y:S01]  /*8dc0*/  UIADD3.X UR7, UR11, UR9, URZ, UP1, !UPT ;  /* 0x000000090b077290 */ /* 0x000fe20008ffe43f */
[C---:B------:R-:W-:Y:S01]  /*8dd0*/  IADD3 R181, P0, R122.reuse, 0x40, RZ ;  /* 0x000000407ab57810 */ /* 0x040fe20007f1e0ff */
[--C-:B------:R-:W-:Y:S01]  /*8de0*/  IMAD.X R9, RZ, RZ, R123.reuse, P1 ;  /* 0x000000ffff097224 */ /* 0x100fe200008e067b */
[----:B------:R-:W-:Y:S01]  /*8df0*/  IADD3 R209, P6, R122, 0x2020, RZ ;  /* 0x000020207ad17810 */ /* 0x000fe20007fde0ff */
[--C-:B------:R-:W-:Y:S01]  /*8e00*/  IMAD.X R37, RZ, RZ, R123.reuse, P3 ;  /* 0x000000ffff257224 */ /* 0x100fe200018e067b */
[----:B------:R-:W-:Y:S01]  /*8e10*/  LOP3.LUT R8, R177, 0x380, RZ, 0xc0, !PT ;  /* 0x00000380b1087812 */ /* 0x000fe200078ec0ff */
[--C-:B------:R-:W-:Y:S01]  /*8e20*/  IMAD.X R21, RZ, RZ, R123.reuse, P0 ;  /* 0x000000ffff157224 */ /* 0x100fe200000e067b */
[----:B------:R-:W-:Y:S01]  /*8e30*/  LOP3.LUT R36, R207, 0x380, RZ, 0xc0, !PT ;  /* 0x00000380cf247812 */ /* 0x000fe200078ec0ff */
[----:B------:R-:W-:Y:S01]  /*8e40*/  IMAD.X R41, RZ, RZ, R123, P6 ;  /* 0x000000ffff297224 */ /* 0x000fe200030e067b */
[----:B------:R-:W-:Y:S01]  /*8e50*/  SHF.R.U64 R8, R8, 0x3, RZ ;  /* 0x0000000308087819 */ /* 0x000fe200000012ff */
[----:B------:R-:W-:Y:S01]  /*8e60*/  ULDC.64 UR8, c[0x0][0xd08] ;  /* 0x0003420000087ab9 */ /* 0x000fe20000000a00 */
[----:B------:R-:W-:-:S02]  /*8e70*/  SHF.R.U64 R36, R36, 0x3, RZ ;  /* 0x0000000324247819 */ /* 0x000fc400000012ff */
        /* <DEDUP_REMOVED lines=10> */
[----:B------:R-:W-:Y:S01]  /*8f20*/  LOP3.LUT R8, R8, R177, RZ, 0x3c, !PT ;  /* 0x000000b108087212 */ /* 0x000fe200078e3cff */
[--C-:B------:R-:W-:Y:S01]  /*8f30*/  IMAD.X R45, RZ, RZ, R123.reuse, P5 ;  /* 0x000000ffff2d7224 */ /* 0x100fe200028e067b */
[----:B------:R-:W-:Y:S01]  /*8f40*/  LOP3.LUT R36, R36, R207, RZ, 0x3c, !PT ;  /* 0x000000cf24247212 */ /* 0x000fe200078e3cff */
[----:B------:R-:W-:Y:S01]  /*8f50*/  IMAD.X R95, RZ, RZ, R123, P1 ;  /* 0x000000ffff5f7224 */ /* 0x000fe200008e067b */
[----:B------:R-:W-:-:S02]  /*8f60*/  LOP3.LUT R177, R10, 0x380, RZ, 0xc0, !PT ;  /* 0x000003800ab17812 */ /* 0x000fc400078ec0ff */
[----:B------:R-:W-:Y:S02]  /*8f70*/  LOP3.LUT R207, R26, 0x380, RZ, 0xc0, !PT ;  /* 0x000003801acf7812 */ /* 0x000fe400078ec0ff */
[C---:B------:R-:W-:Y:S02]  /*8f80*/  LOP3.LUT R7, R122.reuse, 0x380, RZ, 0xc0, !PT ;  /* 0x000003807a077812 */ /* 0x040fe400078ec0ff */
[----:B------:R-:W-:Y:S02]  /*8f90*/  LOP3.LUT R32, R183, 0x380, RZ, 0xc0, !PT ;  /* 0x00000380b7207812 */ /* 0x000fe400078ec0ff */
[C---:B------:R-:W-:Y:S02]  /*8fa0*/  IADD3 R6, P2, R122.reuse, 0x6040, RZ ;  /* 0x000060407a067810 */ /* 0x040fe40007f5e0ff */
[----:B------:R-:W-:Y:S02]  /*8fb0*/  SHF.R.U64 R177, R177, 0x3, RZ ;  /* 0x00000003b1b17819 */ /* 0x000fe400000012ff */
[----:B------:R-:W-:Y:S01]  /*8fc0*/  SHF.R.U64 R207, R207, 0x3, RZ ;  /* 0x00000003cfcf7819 */ /* 0x000fe200000012ff */
[----:B------:R-:W-:Y:S01]  /*8fd0*/  IMAD.X R119, RZ, RZ, R123, P2 ;  /* 0x000000ffff777224 */ /* 0x000fe200010e067b */
[----:B------:R-:W-:-:S02]  /*8fe0*/  IADD3 R3, P5, R122, 0x6020, RZ ;  /* 0x000060207a037810 */ /* 0x000fc40007fbe0ff */
[----:B------:R-:W-:Y:S02]  /*8ff0*/  IADD3 R5, P1, R122, 0x6060, RZ ;  /* 0x000060607a057810 */ /* 0x000fe40007f3e0ff */
[----:B------:R-:W-:Y:S01]  /*9000*/  SHF.R.U64 R7, R7, 0x3, RZ ;  /* 0x0000000307077819 */ /* 0x000fe200000012ff */
[----:B------:R-:W-:Y:S01]  /*9010*/  IMAD.X R115, RZ, RZ, R123, P5 ;  /* 0x000000ffff737224 */ /* 0x000fe200028e067b */
[----:B------:R-:W-:Y:S02]  /*9020*/  LOP3.LUT R20, R181, 0x380, RZ, 0xc0, !PT ;  /* 0x00000380b5147812 */ /* 0x000fe400078ec0ff */
[----:B------:R-:W-:Y:S02]  /*9030*/  SHF.R.U64 R32, R32, 0x3, RZ ;  /* 0x0000000320207819 */ /* 0x000fe400000012ff */
[C---:B------:R-:W-:Y:S02]  /*9040*/  IADD3 R30, P3, R122.reuse, 0x4060, RZ ;  /* 0x000040607a1e7810 */ /* 0x040fe40007f7e0ff */
[----:B------:R-:W-:-:S02]  /*9050*/  IADD3 R102, P4, R122, 0x4040, RZ ;  /* 0x000040407a667810 */ /* 0x000fc40007f9e0ff */
[----:B------:R-:W-:Y:S01]  /*9060*/  LOP3.LUT R98, R177, R10, RZ, 0x3c, !PT ;  /* 0x0000000ab1627212 */ /* 0x000fe200078e3cff */
[--C-:B------:R-:W-:Y:S01]  /*9070*/  IMAD.X R107, RZ, RZ, R123.reuse, P3 ;  /* 0x000000ffff6b7224 */ /* 0x100fe200018e067b */
[----:B------:R-:W-:Y:S01]  /*9080*/  LOP3.LUT R110, R207, R26, RZ, 0x3c, !PT ;  /* 0x0000001acf6e7212 */ /* 0x000fe200078e3cff */
[--C-:B------:R-:W-:Y:S01]  /*9090*/  IMAD.X R103, RZ, RZ, R123.reuse, P4 ;  /* 0x000000ffff677224 */ /* 0x100fe200020e067b */
[----:B------:R-:W-:Y:S02]  /*90a0*/  LOP3.LUT R27, R6, 0x380, RZ, 0xc0, !PT ;  /* 0x00000380061b7812 */ /* 0x000fe400078ec0ff */
[----:B------:R-:W-:Y:S01]  /*90b0*/  LOP3.LUT R122, R7, R122, RZ, 0x3c, !PT ;  /* 0x0000007a077a7212 */ /* 0x000fe200078e3cff */
[----:B------:R-:W-:Y:S01]  /*90c0*/  IMAD.X R7, RZ, RZ, R123, P1 ;  /* 0x000000ffff077224 */ /* 0x000fe200008e067b */
[----:B------:R-:W-:Y:S02]  /*90d0*/  LOP3.LUT R10, R3, 0x380, RZ, 0xc0, !PT ;  /* 0x00000380030a7812 */ /* 0x000fe400078ec0ff */
[----:B------:R-:W-:-:S02]  /*90e0*/  LOP3.LUT R26, R5, 0x380, RZ, 0xc0, !PT ;  /* 0x00000380051a7812 */ /* 0x000fc400078ec0ff */
[----:B------:R-:W-:Y:S02]  /*90f0*/  SHF.R.U64 R20, R20, 0x3, RZ ;  /* 0x0000000314147819 */ /* 0x000fe400000012ff */
[----:B------:R-:W-:Y:S02]  /*9100*/  LOP3.LUT R32, R32, R183, RZ, 0x3c, !PT ;  /* 0x000000b720207212 */ /* 0x000fe400078e3cff */
[----:B------:R-:W-:Y:S02]  /*9110*/  LOP3.LUT R40, R209, 0x380, RZ, 0xc0, !PT ;  /* 0x00000380d1287812 */ /* 0x000fe400078ec0ff */
[----:B------:R-:W-:Y:S02]  /*9120*/  LOP3.LUT R44, R211, 0x380, RZ, 0xc0, !PT ;  /* 0x00000380d32c7812 */ /* 0x000fe400078ec0ff */
[----:B------:R-:W-:Y:S02]  /*9130*/  LOP3.LUT R183, R30, 0x380, RZ, 0xc0, !PT ;  /* 0x000003801eb77812 */ /* 0x000fe400078ec0ff */
[----:B------:R-:W-:-:S02]  /*9140*/  LOP3.LUT R90, R213, 0x380, RZ, 0xc0, !PT ;  /* 0x00000380d55a7812 */ /* 0x000fc400078ec0ff */
[----:B------:R-:W-:Y:S02]  /*9150*/  SHF.R.U64 R27, R27, 0x3, RZ ;  /* 0x000000031b1b7819 */ /* 0x000fe400000012ff */
[----:B------:R-:W-:Y:S02]  /*9160*/  LOP3.LUT R94, R215, 0x380, RZ, 0xc0, !PT ;  /* 0x00000380d75e7812 */ /* 0x000fe400078ec0ff */
[----:B------:R-:W-:Y:S02]  /*9170*/  MOV R122, R122 ;  /* 0x0000007a007a7202 */ /* 0x000fe40000000f00 */
[----:B------:R-:W-:Y:S02]  /*9180*/  SHF.R.U64 R10, R10, 0x3, RZ ;  /* 0x000000030a0a7819 */ /* 0x000fe400000012ff */
[----:B------:R-:W-:Y:S01]  /*9190*/  SHF.R.U64 R26, R26, 0x3, RZ ;  /* 0x000000031a1a7819 */ /* 0x000fe200000012ff */
[----:B------:R0:W-:Y:S01]  /*91a0*/  STSM.16.M88.4 [R122], R12 ;  /* 0x0000000c7a007844 */ /* 0x0001e20000000200 */
[----:B------:R-:W-:-:S02]  /*91b0*/  LOP3.LUT R20, R20, R181, RZ, 0x3c, !PT ;  /* 0x000000b514147212 */ /* 0x000fc400078e3cff */
[----:B------:R-:W-:Y:S02]  /*91c0*/  SHF.R.U64 R40, R40, 0x3, RZ ;  /* 0x0000000328287819 */ /* 0x000fe400000012ff */
[----:B------:R-:W-:Y:S02]  /*91d0*/  SHF.R.U64 R44, R44, 0x3, RZ ;  /* 0x000000032c2c7819 */ /* 0x000fe400000012ff */
[----:B------:R-:W-:Y:S02]  /*91e0*/  LOP3.LUT R181, R102, 0x380, RZ, 0xc0, !PT ;  /* 0x0000038066b57812 */ /* 0x000fe400078ec0ff */
[----:B------:R-:W-:Y:S02]  /*91f0*/  SHF.R.U64 R183, R183, 0x3, RZ ;  /* 0x00000003b7b77819 */ /* 0x000fe400000012ff */
[----:B------:R-:W-:Y:S02]  /*9200*/  SHF.R.U64 R90, R90, 0x3, RZ ;  /* 0x000000035a5a7819 */ /* 0x000fe400000012ff */
[----:B------:R-:W-:-:S02]  /*9210*/  LOP3.LUT R118, R27, R6, RZ, 0x3c, !PT ;  /* 0x000000061b767212 */ /* 0x000fc400078e3cff */
[----:B------:R-:W-:Y:S02]  /*9220*/  SHF.R.U64 R94, R94, 0x3, RZ ;  /* 0x000000035e5e7819 */ /* 0x000fe400000012ff */
[----:B------:R-:W-:Y:S02]  /*9230*/  LOP3.LUT R114, R10, R3, RZ, 0x3c, !PT ;  /* 0x000000030a727212 */ /* 0x000fe400078e3cff */
[----:B------:R-:W-:Y:S02]  /*9240*/  LOP3.LUT R6, R26, R5, RZ, 0x3c, !PT ;  /* 0x000000051a067212 */ /* 0x000fe400078e3cff */
[----:B------:R-:W-:Y:S02]  /*9250*/  LOP3.LUT R40, R40, R209, RZ, 0x3c, !PT ;  /* 0x000000d128287212 */ /* 0x000fe400078e3cff */
[----:B------:R-:W-:Y:S02]  /*9260*/  MOV R10, R8 ;  /* 0x00000008000a7202 */ /* 0x000fe40000000f00 */
[----:B------:R-:W-:-:S02]  /*9270*/  F2FP.BF16.F32.PACK_AB R26, R164, R173 ;  /* 0x000000ada41a723e */ /* 0x000fc400000010ff */
[----:B------:R-:W-:Y:S02]  /*9280*/  F2FP.BF16.F32.PACK_AB R27, R39, R38 ;  /* 0x00000026271b723e */ /* 0x000fe400000010ff */
[----:B------:R-:W-:Y:S02]  /*9290*/  LOP3.LUT R44, R44, R211, RZ, 0x3c, !PT ;  /* 0x000000d32c2c7212 */ /* 0x000fe400078e3cff */
[----:B------:R-:W-:Y:S01]  /*92a0*/  SHF.R.U64 R181, R181, 0x3, RZ ;  /* 0x00000003b5b57819 */ /* 0x000fe200000012ff */
[----:B------:R-:W-:Y:S01]  /*92b0*/  STSM.16.M88.4 [R10], R24 ;  /* 0x000000180a007844 */ /* 0x000fe20000000200 */
[----:B------:R-:W-:Y:S02]  /*92c0*/  LOP3.LUT R106, R183, R30, RZ, 0x3c, !PT ;  /* 0x0000001eb76a7212 */ /* 0x000fe400078e3cff */
[----:B------:R-:W-:Y:S02]  /*92d0*/  MOV R20, R20 ;  /* 0x0000001400147202 */ /* 0x000fe40000000f00 */
[----:B0-----:R-:W-:-:S02]  /*92e0*/  F2FP.BF16.F32.PACK_AB R12, R160, R166 ;  /* 0x000000a6a00c723e */ /* 0x001fc400000010ff */
        /* <DEDUP_REMOVED lines=8> */
[----:B------:R-:W-:Y:S02]  /*9370*/  LOP3.LUT R94, R94, R215, RZ, 0x3c, !PT ;  /* 0x000000d75e5e7212 */ /* 0x000fe400078e3cff */
[----:B------:R-:W-:Y:S01]  /*9380*/  MOV R36, R36 ;  /* 0x0000002400247202 */ /* 0x000fe20000000f00 */
[----:B------:R-:W-:Y:S01]  /*9390*/  STSM.16.M88.4 [R32], R28 ;  /* 0x0000001c20007844 */ /* 0x000fe20000000200 */
[----:B------:R-:W-:Y:S02]  /*93a0*/  MOV R40, R40 ;  /* 0x0000002800287202 */ /* 0x000fe40000000f00 */
[----:B------:R-:W-:Y:S01]  /*93b0*/  F2FP.BF16.F32.PACK_AB R73, R75, R74 ;  /* 0x0000004a4b49723e */ /* 0x000fe200000010ff */
[----:B------:R-:W-:Y:S01]  /*93c0*/  STSM.16.M88.4 [R36], R56 ;  /* 0x0000003824007844 */ /* 0x000fe20000000200 */
[----:B------:R-:W-:-:S02]  /*93d0*/  F2FP.BF16.F32.PACK_AB R80, R81, R80 ;  /* 0x000000505150723e */ /* 0x000fc400000010ff */
[----:B------:R-:W-:Y:S01]  /*93e0*/  LOP3.LUT R102, R181, R102, RZ, 0x3c, !PT ;  /* 0x00000066b5667212 */ /* 0x000fe200078e3cff */
[----:B------:R-:W-:Y:S01]  /*93f0*/  STSM.16.M88.4 [R40], R64 ;  /* 0x0000004028007844 */ /* 0x000fe20000000200 */
[----:B------:R-:W-:Y:S02]  /*9400*/  MOV R44, R44 ;  /* 0x0000002c002c7202 */ /* 0x000fe40000000f00 */
[----:B------:R-:W-:Y:S02]  /*9410*/  F2FP.BF16.F32.PACK_AB R74, R77, R76 ;  /* 0x0000004c4d4a723e */ /* 0x000fe400000010ff */
[----:B------:R-:W-:Y:S02]  /*9420*/  F2FP.BF16.F32.PACK_AB R75, R79, R78 ;  /* 0x0000004e4f4b723e */ /* 0x000fe400000010ff */
[----:B------:R-:W-:Y:S02]  /*9430*/  F2FP.BF16.F32.PACK_AB R81, R83, R82 ;  /* 0x000000525351723e */ /* 0x000fe400000010ff */
[----:B------:R-:W-:Y:S01]  /*9440*/  MOV R9, R90 ;  /* 0x0000005a00097202 */ /* 0x000fe20000000f00 */
[----:B------:R-:W-:Y:S01]  /*9450*/  STSM.16.M88.4 [R44], R72 ;  /* 0x000000482c007844 */ /* 0x000fe20000000200 */
[----:B------:R-:W-:-:S02]  /*9460*/  F2FP.BF16.F32.PACK_AB R82, R85, R84 ;  /* 0x000000545552723e */ /* 0x000fc400000010ff */
[----:B------:R-:W-:Y:S02]  /*9470*/  F2FP.BF16.F32.PACK_AB R83, R87, R86 ;  /* 0x000000565753723e */ /* 0x000fe400000010ff */
[----:B------:R-:W-:Y:S02]  /*9480*/  F2FP.BF16.F32.PACK_AB R88, R89, R88 ;  /* 0x000000585958723e */ /* 0x000fe400000010ff */
[----:B------:R-:W-:Y:S01]  /*9490*/  MOV R94, R94 ;  /* 0x0000005e005e7202 */ /* 0x000fe20000000f00 */
[----:B------:R-:W-:Y:S01]  /*94a0*/  STSM.16.M88.4 [R9], R80 ;  /* 0x0000005009007844 */ /* 0x000fe20000000200 */
[----:B------:R-:W-:Y:S02]  /*94b0*/  MOV R5, R98 ;  /* 0x0000006200057202 */ /* 0x000fe40000000f00 */
[----:B------:R-:W-:Y:S02]  /*94c0*/  F2FP.BF16.F32.PACK_AB R89, R48, R34 ;  /* 0x000000223059723e */ /* 0x000fe400000010ff */
[----:B------:R-:W-:-:S02]  /*94d0*/  F2FP.BF16.F32.PACK_AB R90, R93, R92 ;  /* 0x0000005c5d5a723e */ /* 0x000fc400000010ff */
[----:B------:R-:W-:Y:S02]  /*94e0*/  F2FP.BF16.F32.PACK_AB R91, R153, R50 ;  /* 0x00000032995b723e */ /* 0x000fe400000010ff */
[----:B------:R-:W-:Y:S02]  /*94f0*/  F2FP.BF16.F32.PACK_AB R96, R97, R96 ;  /* 0x000000606160723e */ /* 0x000fe400000010ff */
[----:B------:R-:W-:Y:S01]  /*9500*/  F2FP.BF16.F32.PACK_AB R97, R155, R154 ;  /* 0x0000009a9b61723e */ /* 0x000fe200000010ff */
[----:B------:R-:W-:Y:S01]  /*9510*/  STSM.16.M88.4 [R94], R88 ;  /* 0x000000585e007844 */ /* 0x000fe20000000200 */
        /* <DEDUP_REMOVED lines=10> */
[----:B------:R-:W-:Y:S01]  /*95c0*/  MOV R106, R106 ;  /* 0x0000006a006a7202 */ /* 0x000fe20000000f00 */
[----:B------:R-:W-:Y:S01]  /*95d0*/  STSM.16.M88.4 [R102], R160 ;  /* 0x000000a066007844 */ /* 0x000fe20000000200 */
[----:B------:R-:W-:Y:S02]  /*95e0*/  F2FP.BF16.F32.PACK_AB R113, R168, R167 ;  /* 0x000000a7a871723e */ /* 0x000fe400000010ff */
[----:B------:R-:W-:Y:S02]  /*95f0*/  F2FP.BF16.F32.PACK_AB R114, R117, R116 ;  /* 0x000000747572723e */ /* 0x000fe400000010ff */
[----:B------:R-:W-:Y:S02]  /*9600*/  F2FP.BF16.F32.PACK_AB R115, R170, R169 ;  /* 0x000000a9aa73723e */ /* 0x000fe400000010ff */
[----:B------:R-:W-:Y:S02]  /*9610*/  F2FP.BF16.F32.PACK_AB R120, R121, R120 ;  /* 0x000000787978723e */ /* 0x000fe400000010ff */
[----:B------:R-:W-:Y:S01]  /*9620*/  F2FP.BF16.F32.PACK_AB R128, R129, R128 ;  /* 0x000000808180723e */ /* 0x000fe200000010ff */
[----:B------:R-:W-:Y:S01]  /*9630*/  STSM.16.M88.4 [R106], R112 ;  /* 0x000000706a007844 */ /* 0x000fe20000000200 */
[----:B------:R-:W-:-:S02]  /*9640*/  MOV R110, R110 ;  /* 0x0000006e006e7202 */ /* 0x000fc40000000f00 */
[----:B------:R-:W-:Y:S02]  /*9650*/  F2FP.BF16.F32.PACK_AB R121, R172, R171 ;  /* 0x000000abac79723e */ /* 0x000fe400000010ff */
        /* <DEDUP_REMOVED lines=8> */
[----:B------:R-:W-:Y:S01]  /*96e0*/  F2FP.BF16.F32.PACK_AB R144, R145, R144 ;  /* 0x000000909190723e */ /* 0x000fe200000010ff */
[----:B------:R1:W-:Y:S01]  /*96f0*/  STSM.16.M88.4 [R3], R128 ;  /* 0x0000008003007844 */ /* 0x0003e20000000200 */
[----:B------:R-:W-:Y:S02]  /*9700*/  MOV R118, R118 ;  /* 0x0000007600767202 */ /* 0x000fe40000000f00 */
[----:B------:R-:W-:Y:S02]  /*9710*/  F2FP.BF16.F32.PACK_AB R138, R141, R140 ;  /* 0x0000008c8d8a723e */ /* 0x000fe400000010ff */
[----:B------:R-:W-:-:S02]  /*9720*/  F2FP.BF16.F32.PACK_AB R139, R143, R142 ;  /* 0x0000008e8f8b723e */ /* 0x000fc400000010ff */
[----:B------:R-:W-:Y:S02]  /*9730*/  F2FP.BF16.F32.PACK_AB R145, R147, R146 ;  /* 0x000000929391723e */ /* 0x000fe400000010ff */
[----:B------:R-:W-:Y:S01]  /*9740*/  MOV R8, R6 ;  /* 0x0000000600087202 */ /* 0x000fe20000000f00 */
[----:B------:R2:W-:Y:S01]  /*9750*/  STSM.16.M88.4 [R118], R136 ;  /* 0x0000008876007844 */ /* 0x0005e20000000200 */
[----:B------:R-:W-:Y:S01]  /*9760*/  F2FP.BF16.F32.PACK_AB R146, R149, R148 ;  /* 0x000000949592723e */ /* 0x000fe200000010ff */
[----:B------:R-:W-:Y:S01]  /*9770*/  UISETP.NE.U32.AND UP1, UPT, UR8, URZ, UPT ;  /* 0x0000003f0800728c */ /* 0x000fe2000bf25070 */
[----:B------:R-:W-:Y:S01]  /*9780*/  F2FP.BF16.F32.PACK_AB R147, R151, R150 ;  /* 0x000000969793723e */ /* 0x000fe200000010ff */
[----:B------:R-:W-:Y:S01]  /*9790*/  IMAD.U32 R6, RZ, RZ, UR4 ;  /* 0x00000004ff067e24 */ /* 0x000fe2000f8e00ff */
[----:B------:R-:W-:Y:S01]  /*97a0*/  PLOP3.LUT P0, PT, PT, PT, UP0, 0x80, 0x0 ;  /* 0x000000000000781c */ /* 0x000fe20003f0f008 */
[----:B------:R-:W-:Y:S02]  /*97b0*/  IMAD.U32 R7, RZ, RZ, UR7 ;  /* 0x00000007ff077e24 */ /* 0x000fe4000f8e00ff */
        /* <DEDUP_REMOVED lines=22> */
[----:B------:R-:W-:Y:S02]  /*9920*/  LOP3.LUT R24, R25, 0x380, RZ, 0xc0, !PT ;  /* 0x0000038019187812 */ /* 0x000fe400078ec0ff */
        /* <DEDUP_REMOVED lines=18> */
[----:B--2---:R-:W-:-:S14]  /*9a50*/  @P6 BRA `(.L_x_1074) ;  /* 0x0000000000106947 */ /* 0x004fdc0003800000 */
[----:B------:R-:W-:Y:S05]  /*9a60*/  @!P0 BRA `(.L_x_1074) ;  /* 0x00000000000c8947 */ /* 0x000fea0003800000 */
[----:B------:R-:W2:Y:S04]  /*9a70*/  LDG.E R8, desc[UR38][R6.64] ;  /* 0x0000002606087981 */ /* 0x000ea8000c1e1900 */
[----:B-----5:R-:W2:Y:S02]  /*9a80*/  LDG.E R3, desc[UR38][R6.64+0x4] ;  /* 0x0000042606037981 */ /* 0x020ea4000c1e1900 */
[----:B--2---:R-:W-:-:S07]  /*9a90*/  IMAD.IADD R3, R3, 0x1, -R8 ;  /* 0x0000000103037824 */ /* 0x004fce00078e0a08 */
.L_x_1074:
        /* <DEDUP_REMOVED lines=79> */
[----:B0-----:R-:W-:-:S13]  /*9f90*/  ISETP.NE.AND P0, PT, R10, 0x1, PT ;  /* 0x000000010a00780c */ /* 0x001fda0003f05270 */
        /* <DEDUP_REMOVED lines=8> */
[----:B------:R-:W-:Y:S02]  /*a020*/  IMAD.U32 R14, RZ, RZ, UR10 ;  /* 0x0000000aff0e7e24 */ /* 0x000fe4000f8e00ff */
[----:B-----5:R-:W-:Y:S01]  /*a030*/  IMAD R10, R3, R10, RZ ;  /* 0x0000000a030a7224 */ /* 0x020fe200078e02ff */
[----:B------:R-:W-:Y:S02]  /*a040*/  SHF.R.S32.HI R8, RZ, 0x1f, R5 ;  /* 0x0000001fff087819 */ /* 0x000fe40000011405 */
[----:B------:R-:W-:Y:S01]  /*a050*/  IADD3.X R7, R7, UR9, R14, P0, !PT ;  /* 0x0000000907077c10 */ /* 0x000fe200087fe40e */
[----:B------:R-:W-:Y:S02]  /*a060*/  ULDC.64 UR8, c[0x0][0xc88] ;  /* 0x0003220000087ab9 */ /* 0x000fe40000000a00 */
[----:B------:R-:W-:-:S02]  /*a070*/  IMAD R8, R8, UR8, RZ ;  /* 0x0000000808087c24 */ /* 0x000fc4000f8e02ff */
[----:B------:R-:W-:-:S04]  /*a080*/  IMAD.WIDE.U32 R6, R5, UR8, R6 ;  /* 0x0000000805067c25 */ /* 0x000fc8000f8e0006 */
[----:B------:R-:W-:Y:S01]  /*a090*/  IMAD R5, R5, UR9, R8 ;  /* 0x0000000905057c24 */ /* 0x000fe2000f8e0208 */
[----:B------:R-:W-:Y:S02]  /*a0a0*/  ULDC.64 UR8, c[0x0][0xc50] ;  /* 0x0003140000087ab9 */ /* 0x000fe40000000a00 */
[----:B------:R-:W-:Y:S01]  /*a0b0*/  LEA R14, P0, R6, UR8, 0x2 ;  /* 0x00000008060e7c11 */ /* 0x000fe2000f8010ff */
[----:B------:R-:W-:-:S04]  /*a0c0*/  IMAD.IADD R5, R7, 0x1, R5 ;  /* 0x0000000107057824 */ /* 0x000fc800078e0205 */
[----:B------:R-:W-:Y:S01]  /*a0d0*/  SHFL.IDX PT, R8, R14, 0x1, 0x1c1f ;  /* 0x003c1f000e087f89 */ /* 0x000fe200000e0000 */
[----:B------:R-:W-:Y:S01]  /*a0e0*/  LEA.HI.X R15, R6, UR9, R5, 0x2, P0 ;  /* 0x00000009060f7c11 */ /* 0x000fe200080f1405 */
[----:B------:R-:W-:Y:S02]  /*a0f0*/  IMAD.MOV R5, RZ, RZ, -R19 ;  /* 0x000000ffff057224 */ /* 0x000fe400078e0a13 */
[----:B------:R-:W-:Y:S03]  /*a100*/  SHFL.IDX PT, R6, R14, RZ, 0x1c1f ;  /* 0x001c1fff0e067589 */ /* 0x000fe600000e0000 */
[----:B------:R-:W-:Y:S01]  /*a110*/  ISETP.NE.AND P0, PT, R18, R5, PT ;  /* 0x000000051200720c */ /* 0x000fe20003f05270 */
[----:B------:R-:W0:Y:S01]  /*a120*/  SHFL.IDX PT, R7, R15, RZ, 0x1c1f ;  /* 0x001c1fff0f077589 */ /* 0x000e2200000e0000 */
[C---:B------:R-:W-:Y:S02]  /*a130*/  VIADD R5, R21.reuse, 0x8 ;  /* 0x0000000815057836 */ /* 0x040fe40000000000 */
[-C--:B------:R-:W-:Y:S01]  /*a140*/  ISETP.GE.OR P1, PT, R21, R10.reuse, P0 ;  /* 0x0000000a1500720c */ /* 0x080fe20000726670 */
[----:B------:R-:W1:Y:S02]  /*a150*/  SHFL.IDX PT, R9, R15, 0x1, 0x1c1f ;  /* 0x003c1f000f097f89 */ /* 0x000e6400000e0000 */
[----:B------:R-:W-:-:S10]  /*a160*/  ISETP.GE.OR P0, PT, R5, R10, P0 ;  /* 0x0000000a0500720c */ /* 0x000fd40000706670 */
[----:B0-----:R0:W-:Y:S04]  /*a170*/  @!P1 ST.E desc[UR38][R6.64], R0 ;  /* 0x0000000006009985 */ /* 0x0011e8000c101926 */
[----:B-1----:R0:W-:Y:S02]  /*a180*/  @!P0 ST.E desc[UR38][R8.64], R4 ;  /* 0x0000000408008985 */ /* 0x0021e4000c101926 */
.L_x_1075:
        /* <DEDUP_REMOVED lines=85> */
[----:B-----5:R-:W-:Y:S01]  /*a6e0*/  IMAD R89, R3, R82, RZ ;  /* 0x0000005203597224 */ /* 0x020fe200078e02ff */
[----:B------:R-:W-:Y:S01]  /*a6f0*/  ISETP.GE.AND P0, PT, R195, UR12, PT ;  /* 0x0000000cc3007c0c */ /* 0x000fe2000bf06270 */
[----:B------:R-:W-:Y:S01]  /*a700*/  IMAD.U32 R3, RZ, RZ, UR42 ;  /* 0x0000002aff037e24 */ /* 0x000fe2000f8e00ff */
[----:B------:R-:W-:Y:S01]  /*a710*/  LOP3.LUT R10, R10, R21, RZ, 0xfc, !PT ;  /* 0x000000150a0a7212 */ /* 0x000fe200078efcff */
[----:B------:R-:W-:Y:S01]  /*a720*/  IMAD.IADD R9, R9, 0x1, R83 ;  /* 0x0000000109097824 */ /* 0x000fe200078e0253 */
[----:B------:R-:W-:Y:S01]  /*a730*/  UIADD3 UR4, UR37, 0x38820, URZ ;  /* 0x0003882025047890 */ /* 0x000fe2000fffe03f */
[----:B------:R-:W-:Y:S01]  /*a740*/  IMAD R21, R81, UR9, R0 ;  /* 0x0000000951157c24 */ /* 0x000fe2000f8e0200 */
[----:B------:R-:W-:Y:S01]  /*a750*/  BSSY B1, `(.L_x_1076) ;  /* 0x000002e000017945 */ /* 0x000fe20003800000 */
[----:B------:R-:W-:Y:S01]  /*a760*/  IMAD R0, R3, 0x40, R192 ;  /* 0x0000004003007824 */ /* 0x000fe200078e02c0 */
[----:B------:R-:W-:Y:S01]  /*a770*/  SEL R3, RZ, 0x80, P0 ;  /* 0x00000080ff037807 */ /* 0x000fe20000000000 */
[----:B------:R-:W-:Y:S01]  /*a780*/  IMAD.WIDE.U32 R8, R81, UR8, R8 ;  /* 0x0000000851087c25 */ /* 0x000fe2000f8e0008 */
[----:B------:R-:W-:Y:S01]  /*a790*/  ULDC.64 UR8, c[0x0][0xb80] ;  /* 0x0002e00000087ab9 */ /* 0x000fe20000000a00 */
[----:B------:R-:W-:Y:S01]  /*a7a0*/  UPRMT UR4, URZ, 0x654, UR4 ;  /* 0x000006543f047896 */ /* 0x000fe20008000004 */
        /* <DEDUP_REMOVED lines=13> */
[-C--:B-1----:R-:W-:Y:S02]  /*a880*/  @!P1 LEA R80, P2, R190, R20.reuse, 0x1 ;  /* 0x00000014be509211 */ /* 0x082fe400078408ff */
        /* <DEDUP_REMOVED lines=26> */
.L_x_1077:
[----:B------:R-:W-:Y:S05]  /*aa30*/  BSYNC B1 ;  /* 0x0000000000017941 */ /* 0x000fea0003800000 */
.L_x_1076:
        /* <DEDUP_REMOVED lines=24> */
[-C--:B------:R-:W-:Y:S02]  /*abc0*/  @!P0 LEA R12, P3, R186, R6.reuse, 0x1 ;  /* 0x00000006ba0c8211 */ /* 0x080fe400078608ff */
        /* <DEDUP_REMOVED lines=13> */
.L_x_1073:
        /* <DEDUP_REMOVED lines=31> */
.L_x_1079:
        /* <DEDUP_REMOVED lines=46> */
.L_x_1081:
[----:B------:R-:W-:Y:S05]  /*b170*/  BSYNC B1 ;  /* 0x0000000000017941 */ /* 0x000fea0003800000 */
.L_x_1080:
        /* <DEDUP_REMOVED lines=60> */
[----:B------:R-:W-:Y:S01]  /*b540*/  LOP3.LUT R10, R15, 0x10, R10, 0xe2, !PT ;  /* 0x000000100f0a7812 */ /* 0x000fe200078ee20a */
[----:B------:R-:W-:-:S02]  /*b550*/  IMAD.IADD R5, R5, 0x1, R9 ;  /* 0x0000000105057824 */ /* 0x000fc400078e0209 */
[----:B------:R-:W-:Y:S02]  /*b560*/  IMAD R0, R3, UR8, RZ ;  /* 0x0000000803007c24 */ /* 0x000fe4000f8e02ff */
[----:B------:R-:W-:Y:S02]  /*b570*/  IMAD.U32 R9, RZ, RZ, UR42 ;  /* 0x0000002aff097e24 */ /* 0x000fe4000f8e00ff */
[----:B------:R-:W-:Y:S02]  /*b580*/  IMAD R3, R7, UR9, R0 ;  /* 0x0000000907037c24 */ /* 0x000fe4000f8e0200 */
[----:B------:R-:W-:Y:S02]  /*b590*/  IMAD R0, R9, 0x40, R192 ;  /* 0x0000004009007824 */ /* 0x000fe400078e02c0 */
[----:B------:R-:W-:Y:S02]  /*b5a0*/  IMAD.SHL.U32 R15, R8, 0x20, RZ ;  /* 0x00000020080f7824 */ /* 0x000fe400078e00ff */
[----:B------:R-:W-:Y:S01]  /*b5b0*/  IMAD.WIDE.U32 R4, R7, UR8, R4 ;  /* 0x0000000807047c25 */ /* 0x000fe2000f8e0004 */
[----:B------:R-:W-:Y:S01]  /*b5c0*/  SEL R7, RZ, 0x40, P0 ;  /* 0x00000040ff077807 */ /* 0x000fe20000000000 */
[----:B------:R-:W-:Y:S01]  /*b5d0*/  ULDC.64 UR8, c[0x0][0xb80] ;  /* 0x0002e00000087ab9 */ /* 0x000fe20000000a00 */
[----:B------:R-:W-:Y:S01]  /*b5e0*/  ISETP.GE.AND P0, PT, R0, R27, PT ;  /* 0x0000001b0000720c */ /* 0x000fe20003f06270 */
[----:B------:R-:W-:Y:S01]  /*b5f0*/  IMAD.IADD R3, R5, 0x1, R3 ;  /* 0x0000000105037824 */ /* 0x000fe200078e0203 */
[----:B------:R-:W-:-:S02]  /*b600*/  LOP3.LUT R6, R15, 0x20, R10, 0xe2, !PT ;  /* 0x000000200f067812 */ /* 0x000fc400078ee20a */
[----:B------:R-:W-:Y:S02]  /*b610*/  LEA R10, P1, R4, UR8, 0x1 ;  /* 0x00000008040a7c11 */ /* 0x000fe4000f8208ff */
[----:B------:R-:W-:Y:S02]  /*b620*/  LOP3.LUT R24, R6, R7, RZ, 0xfc, !PT ;  /* 0x0000000706187212 */ /* 0x000fe400078efcff */
[----:B------:R-:W-:Y:S01]  /*b630*/  LEA.HI.X R3, R4, UR9, R3, 0x1, P1 ;  /* 0x0000000904037c11 */ /* 0x000fe200088f0c03 */
[----:B------:R0:W1:Y:S01]  /*b640*/  SHFL.IDX PT, R6, R10, RZ, 0x181f ;  /* 0x00181fff0a067589 */ /* 0x00006200000e0000 */
[----:B------:R-:W-:-:S03]  /*b650*/  SEL R5, RZ, 0x80, P2 ;  /* 0x00000080ff057807 */ /* 0x000fc60001000000 */
[----:B------:R0:W2:Y:S01]  /*b660*/  SHFL.IDX PT, R7, R3, RZ, 0x181f ;  /* 0x00181fff03077589 */ /* 0x0000a200000e0000 */
[----:B------:R-:W-:Y:S01]  /*b670*/  LOP3.LUT R25, R24, R5, RZ, 0xfc, !PT ;  /* 0x0000000518197212 */ /* 0x000fe200078efcff */
[----:B------:R-:W-:Y:S06]  /*b680*/  @P0 BRA `(.L_x_1083) ;  /* 0x00000000007c0947 */ /* 0x000fec0003800000 */
[----:B------:R-:W-:Y:S02]  /*b690*/  ISETP.GE.AND P2, PT, R190, UR14, PT ;  /* 0x0000000ebe007c0c */ /* 0x000fe4000bf46270 */
[----:B------:R-:W-:Y:S02]  /*b6a0*/  ISETP.GE.AND P1, PT, R16, UR14, PT ;  /* 0x0000000e10007c0c */ /* 0x000fe4000bf26270 */
[----:B------:R-:W-:Y:S02]  /*b6b0*/  ISETP.GE.AND P5, PT, R189, UR14, PT ;  /* 0x0000000ebd007c0c */ /* 0x000fe4000bfa6270 */
[----:B------:R-:W-:-:S07]  /*b6c0*/  ISETP.GE.AND P3, PT, R188, UR14, PT ;  /* 0x0000000ebc007c0c */ /* 0x000fce000bf66270 */
[-C--:B-1----:R-:W-:Y:S02]  /*b6d0*/  @!P2 LEA R8, P0, R190, R6.reuse, 0x1 ;  /* 0x00000006be08a211 */ /* 0x082fe400078008ff */
        /* <DEDUP_REMOVED lines=26> */
.L_x_1083:
[----:B------:R-:W-:Y:S05]  /*b880*/  BSYNC B1 ;  /* 0x0000000000017941 */ /* 0x000fea0003800000 */
.L_x_1082:
        /* <DEDUP_REMOVED lines=10> */
[-C--:B-1----:R-:W-:Y:S02]  /*b930*/  @!P2 LEA R8, P0, R190, R6.reuse, 0x1 ;  /* 0x00000006be08a211 */ /* 0x082fe400078008ff */
        /* <DEDUP_REMOVED lines=25> */
.L_x_1078:
[----:B------:R-:W-:Y:S05]  /*bad0*/  BSYNC B0 ;  /* 0x0000000000007941 */ /* 0x000fea0003800000 */
.L_x_1072:
[----:B------:R-:W-:Y:S02]  /*bae0*/  ULDC UR4, c[0x0][0xd3c] ;  /* 0x00034f0000047ab9 */ /* 0x000fe40000000800 */
[----:B------:R-:W-:-:S13]  /*baf0*/  ISETP.GE.AND P0, PT, R11, UR4, PT ;  /* 0x000000040b007c0c */ /* 0x000fda000bf06270 */
[----:B------:R-:W-:Y:S05]  /*bb00*/  @!P0 BRA `(.L_x_1084) ;  /* 0xffffff5400488947 */ /* 0x000fea000383ffff */
[----:B------:R-:W-:Y:S05]  /*bb10*/  EXIT ;  /* 0x000000000000794d */ /* 0x000fea0003800000 */
.L_x_1044:
        /* <DEDUP_REMOVED lines=18> */
.L_x_1085:
        /* <DEDUP_REMOVED lines=42> */
.L_x_1091:
        /* <DEDUP_REMOVED lines=12> */
.L_x_1090:
[----:B------:R-:W-:Y:S05]  /*bfa0*/  BSYNC B0 ;  /* 0x0000000000007941 */ /* 0x000fea0003800000 */
.L_x_1089:
        /* <DEDUP_REMOVED lines=22> */
.L_x_1087:
        /* <DEDUP_REMOVED lines=16> */
.L_x_1092:
        /* <DEDUP_REMOVED lines=25> */
.L_x_1088:
[----:B------:R-:W-:Y:S02]  /*c3a0*/  IMAD.MOV.U32 R17, RZ, RZ, RZ ;  /* 0x000000ffff117224 */ /* 0x000fe400078e00ff */
[----:B------:R-:W-:Y:S02]  /*c3b0*/  IMAD.U32 R16, RZ, RZ, UR6 ;  /* 0x00000006ff107e24 */ /* 0x000fe4000f8e00ff */
[----:B------:R-:W-:-:S07]  /*c3c0*/  IMAD.MOV.U32 R18, RZ, RZ, RZ ;  /* 0x000000ffff127224 */ /* 0x000fce00078e00ff */
.L_x_1093:
[----:B------:R-:W-:-:S13]  /*c3d0*/  ISETP.NE.AND P0, PT, R5, RZ, PT ;  /* 0x000000ff0500720c */ /* 0x000fda0003f05270 */
[----:B------:R-:W0:Y:S01]  /*c3e0*/  @!P0 S2R R3, SR_CgaCtaId ;  /* 0x0000000000038919 */ /* 0x000e220000008800 */
[----:B------:R-:W-:-:S04]  /*c3f0*/  @!P0 MOV R0, 0x400 ;  /* 0x0000040000008802 */ /* 0x000fc80000000f00 */
[----:B0-----:R-:W-:-:S05]  /*c400*/  @!P0 LEA R0, R3, R0, 0x18 ;  /* 0x0000000003008211 */ /* 0x001fca00078ec0ff */
[----:B------:R0:W-:Y:S01]  /*c410*/  @!P0 STS.128 [R0+0x388d0], R16 ;  /* 0x0388d01000008388 */ /* 0x0001e20000000c00 */
[----:B------:R-:W-:Y:S06]  /*c420*/  BAR.ARV 0x5, 0x180 ;  /* 0x0146000000007b1d */ /* 0x000fec0000002000 */
.L_x_1086:
        /* <DEDUP_REMOVED lines=16> */
[C---:B------:R-:W-:Y:S02]  /*c530*/  LOP3.LUT R2, R0.reuse, 0x1f8, RZ, 0xc0, !PT ;  /* 0x000001f800027812 */ /* 0x040fe400078ec0ff */
[----:B------:R-:W-:Y:S02]  /*c540*/  LOP3.LUT R0, R0, 0x38, RZ, 0xc0, !PT ;  /* 0x0000003800007812 */ /* 0x000fe400078ec0ff */
        /* <DEDUP_REMOVED lines=11> */
[----:B------:R-:W-:Y:S01]  /*c600*/  STL [R1+0x5c], RZ ;  /* 0x00005cff01007387 */ /* 0x000fe20000100800 */
[----:B0-----:R-:W-:-:S03]  /*c610*/  LOP3.LUT R4, R0, 0x40, RZ, 0xfc, !PT ;  /* 0x0000004000047812 */ /* 0x001fc600078efcff */
[----:B------:R0:W-:Y:S01]  /*c620*/  STL [R1+0x18], R2 ;  /* 0x0000180201007387 */ /* 0x0001e20000100800 */
[C---:B------:R-:W-:Y:S02]  /*c630*/  LOP3.LUT R4, R0.reuse, 0x100, RZ, 0xfc, !PT ;  /* 0x0000010000047812 */ /* 0x040fe400078efcff */
[C---:B-1----:R-:W-:Y:S01]  /*c640*/  LOP3.LUT R3, R0.reuse, 0x80, RZ, 0xfc, !PT ;  /* 0x0000008000037812 */ /* 0x042fe200078efcff */
[----:B------:R1:W-:Y:S01]  /*c650*/  STL [R1+0xc], RZ ;  /* 0x00000cff01007387 */ /* 0x0003e20000100800 */
[C---:B------:R-:W-:Y:S02]  /*c660*/  LOP3.LUT R3, R0.reuse, 0x140, RZ, 0xfc, !PT ;  /* 0x0000014000037812 */ /* 0x040fe400078efcff */
[C---:B0-----:R-:W-:Y:S02]  /*c670*/  LOP3.LUT R2, R0.reuse, 0xc0, RZ, 0xfc, !PT ;  /* 0x000000c000027812 */ /* 0x041fe400078efcff */
[C---:B------:R-:W-:Y:S02]  /*c680*/  LOP3.LUT R2, R0.reuse, 0x180, RZ, 0xfc, !PT ;  /* 0x0000018000027812 */ /* 0x040fe400078efcff */
[----:B-1----:R-:W-:-:S07]  /*c690*/  LOP3.LUT R0, R0, 0x1c0, RZ, 0xfc, !PT ;  /* 0x000001c000007812 */ /* 0x002fce00078efcff */
.L_x_1218:
[----:B01----:R-:W0:Y:S02]  /*c6a0*/  LDC.64 R2, c[0x0][0xd88] ;  /* 0x00036200ff027b82 */ /* 0x003e240000000a00 */
[----:B0-----:R-:W-:-:S05]  /*c6b0*/  IMAD.WIDE R2, R19, 0x4, R2 ;  /* 0x0000000413027825 */ /* 0x001fca00078e0202 */
[----:B--2---:R-:W2:Y:S01]  /*c6c0*/  LDG.E R11, desc[UR38][R2.64] ;  /* 0x00000026020b7981 */ /* 0x004ea2000c1e1900 */
        /* <DEDUP_REMOVED lines=17> */
[----:B------:R1:W5:Y:S01]  /*c7e0*/  @P0 LDG.E R0, desc[UR38][R2.64] ;  /* 0x0000002602000981 */ /* 0x000362000c1e1900 */
        /* <DEDUP_REMOVED lines=35> */
.L_x_1095:
        /* <DEDUP_REMOVED lines=12> */
.L_x_1096:
[----:B------:R-:W-:Y:S05]  /*cae0*/  @!P0 BRA `(.L_x_1097) ;  /* 0x00000000000c8947 */ /* 0x000fea0003800000 */
[----:B------:R-:W2:Y:S04]  /*caf0*/  LDG.E R6, desc[UR38][R4.64] ;  /* 0x0000002604067981 */ /* 0x000ea8000c1e1900 */
[----:B------:R-:W2:Y:S02]  /*cb00*/  LDG.E R4, desc[UR38][R4.64+0x4] ;  /* 0x0000042604047981 */ /* 0x000ea4000c1e1900 */
[----:B--2---:R-:W-:-:S07]  /*cb10*/  IMAD.IADD R6, R4, 0x1, -R6 ;  /* 0x0000000104067824 */ /* 0x004fce00078e0a06 */
.L_x_1097:
        /* <DEDUP_REMOVED lines=20> */
[----:B---3--:R-:W2:Y:S04]  /*cc60*/  @P0 ATOMG.E.ADD.STRONG.GPU PT, R2, desc[UR38][R4.64], R2 ;  /* 0x00000002040209a8 */ /* 0x008ea800081ee1e6 */
[----:B--2---:R2:W3:Y:S02]  /*cc70*/  SHFL.IDX PT, R2, R2, R0, 0x1f ;  /* 0x00001f0002027589 */ /* 0x0044e400000e0000 */
[----:B--2---:R-:W2:Y:S02]  /*cc80*/  S2R R0, SR_LTMASK ;  /* 0x0000000000007919 */ /* 0x004ea40000003900 */
[----:B--2---:R-:W-:-:S06]  /*cc90*/  LOP3.LUT R0, R0, UR4, RZ, 0xc0, !PT ;  /* 0x0000000400007c12 */ /* 0x004fcc000f8ec0ff */
[----:B------:R-:W3:Y:S02]  /*cca0*/  POPC R0, R0 ;  /* 0x0000000000007309 */ /* 0x000ee40000000000 */
[----:B---3--:R-:W-:Y:S01]  /*ccb0*/  IADD3 R16, R2, UR36, R0 ;  /* 0x0000002402107c10 */ /* 0x008fe2000fffe000 */
[----:B------:R-:W-:Y:S06]  /*ccc0*/  BRA `(.L_x_1100) ;  /* 0x0000005c00987947 */ /* 0x000fec0003800000 */
.L_x_1099:
        /* <DEDUP_REMOVED lines=21> */
.L_x_1102:
[----:B------:R-:W-:Y:S05]  /*ce20*/  BSYNC B6 ;  /* 0x0000000000067941 */ /* 0x000fea0003800000 */
.L_x_1101:
        /* <DEDUP_REMOVED lines=21> */
.L_x_1105:
        /* <DEDUP_REMOVED lines=16> */
.L_x_1104:
[----:B------:R-:W-:Y:S05]  /*d080*/  BSYNC B6 ;  /* 0x0000000000067941 */ /* 0x000fea0003800000 */
.L_x_1103:
        /* <DEDUP_REMOVED lines=26> */
.L_x_1233:
        /* <DEDUP_REMOVED lines=11> */
.L_x_1236:
        /* <DEDUP_REMOVED lines=25> */
.L_x_1109:
[----:B------:R-:W3:Y:S04]  /*d470*/  LDL R7, [R1+0x4] ;  /* 0x0000040001077983 */ /* 0x000ee80000100800 */
[----:B-12---:R-:W3:Y:S04]  /*d480*/  LDL R0, [R1+0xc] ;  /* 0x00000c0001007983 */ /* 0x006ee80000100800 */
[----:B------:R-:W2:Y:S01]  /*d490*/  LDL R2, [R1+0x18] ;  /* 0x0000180001027983 */ /* 0x000ea20000100800 */
[----:B---3--:R-:W-:Y:S01]  /*d4a0*/  IMAD R0, R0, 0x8, R7 ;  /* 0x0000000800007824 */ /* 0x008fe200078e0207 */
[----:B--2---:R-:W-:-:S04]  /*d4b0*/  SHF.L.U32 R2, R2, 0x1f, RZ ;  /* 0x0000001f02027819 */ /* 0x004fc800000006ff */
[----:B------:R-:W1:Y:S02]  /*d4c0*/  SYNCS.PHASECHK.TRANS64.TRYWAIT P0, [R0+URZ+0x38840], R2 ;  /* 0x03884002000075a7 */ /* 0x000e64000800017f */
[----:B-1----:R-:W-:Y:S05]  /*d4d0*/  @!P0 BRA `(.L_x_1110) ;  /* 0x0000006400d88947 */ /* 0x002fea0003800000 */
.L_x_1237:
        /* <DEDUP_REMOVED lines=11> */
.L_x_1111:
        /* <DEDUP_REMOVED lines=27> */
.L_x_1107:
[----:B-1----:R-:W3:Y:S04]  /*d740*/  LDL R0, [R1+0x4] ;  /* 0x0000040001007983 */ /* 0x002ee80000100800 */
[----:B------:R-:W4:Y:S04]  /*d750*/  LDL.LU R4, [R1+0x24] ;  /* 0x0000240001047983 */ /* 0x000f280000300800 */
[----:B------:R-:W5:Y:S04]  /*d760*/  LDL.LU R3, [R1+0x40] ;  /* 0x0000400001037983 */ /* 0x000f680000300800 */
[----:B--2---:R-:W2:Y:S01]  /*d770*/  LDL R2, [R1+0x28] ;  /* 0x0000280001027983 */ /* 0x004ea20000100800 */
[----:B------:R-:W-:Y:S05]  /*d780*/  WARPSYNC.ALL ;  /* 0x0000000000007948 */ /* 0x000fea0003800000 */
[----:B------:R-:W-:Y:S01]  /*d790*/  ULDC.64 UR4, c[0x0][0xaf8] ;  /* 0x0002be0000047ab9 */ /* 0x000fe20000000a00 */
[----:B------:R-:W-:Y:S01]  /*d7a0*/  BSSY B6, `(.L_x_1112) ;  /* 0x000001f000067945 */ /* 0x000fe20003800000 */
[----:B------:R-:W-:Y:S01]  /*d7b0*/  BAR.SYNC.DEFER_BLOCKING 0x8, 0x100 ;  /* 0x0204000000007b1d */ /* 0x000fe20000010000 */
[----:B------:R-:W-:-:S04]  /*d7c0*/  ISETP.NE.U32.AND P0, PT, RZ, UR4, PT ;  /* 0x00000004ff007c0c */ /* 0x000fc8000bf05070 */
[----:B------:R-:W-:Y:S01]  /*d7d0*/  ISETP.NE.AND.EX P0, PT, RZ, UR5, PT, P0 ;  /* 0x00000005ff007c0c */ /* 0x000fe2000bf05300 */
[----:B---3--:R-:W-:-:S05]  /*d7e0*/  VIADD R0, R0, 0x20400 ;  /* 0x0002040000007836 */ /* 0x008fca0000000000 */
[----:B------:R-:W-:Y:S02]  /*d7f0*/  LOP3.LUT P1, RZ, R0, 0x3ff, RZ, 0xc0, !PT ;  /* 0x000003ff00ff7812 */ /* 0x000fe4000782c0ff */
[----:B----4-:R-:W-:Y:S02]  /*d800*/  SEL R0, R4, RZ, !P0 ;  /* 0x000000ff04007207 */ /* 0x010fe40004000000 */
[----:B-----5:R-:W-:-:S03]  /*d810*/  SEL R3, R3, RZ, !P0 ;  /* 0x000000ff03037207 */ /* 0x020fc60004000000 */
[----:B------:R1:W-:Y:S01]  /*d820*/  STL [R1+0x34], R0 ;  /* 0x0000340001007387 */ /* 0x0003e20000100800 */
[----:B--2---:R-:W-:-:S03]  /*d830*/  SHF.R.S32.HI R2, RZ, 0x1f, R2 ;  /* 0x0000001fff027819 */ /* 0x004fc60000011402 */
[----:B------:R2:W-:Y:S01]  /*d840*/  STL [R1+0x54], R3 ;  /* 0x0000540301007387 */ /* 0x0005e20000100800 */
[----:B-1----:R-:W-:-:S05]  /*d850*/  SHF.R.S32.HI R0, RZ, 0x1f, R18 ;  /* 0x0000001fff007819 */ /* 0x002fca0000011412 */
        /* <DEDUP_REMOVED lines=19> */
.L_x_1113:
[----:B------:R-:W-:Y:S05]  /*d990*/  BSYNC B6 ;  /* 0x0000000000067941 */ /* 0x000fea0003800000 */
.L_x_1112:
[----:B------:R-:W3:Y:S01]  /*d9a0*/  LDL R4, [R1+0x40] ;  /* 0x0000400001047983 */ /* 0x000ee20000100800 */
[----:B------:R-:W1:Y:S01]  /*d9b0*/  LDC R7, c[0x0][0x448] ;  /* 0x00011200ff077b82 */ /* 0x000e620000000800 */
[----:B------:R-:W-:Y:S01]  /*d9c0*/  ULDC.64 UR4, c[0x0][0x298] ;  /* 0x0000a60000047ab9 */ /* 0x000fe20000000a00 */
[----:B------:R-:W-:Y:S01]  /*d9d0*/  ULDC.64 UR6, c[0x0][0x280] ;  /* 0x0000a00000067ab9 */ /* 0x000fe20000000a00 */
[----:B------:R-:W4:Y:S04]  /*d9e0*/  LDL R10, [R1+0x28] ;  /* 0x00002800010a7983 */ /* 0x000f280000100800 */
[----:B------:R-:W4:Y:S01]  /*d9f0*/  LDL R9, [R1+0x50] ;  /* 0x0000500001097983 */ /* 0x000f220000100800 */
[----:B--2---:R-:W2:Y:S01]  /*da00*/  S2R R2, SR_TID.X ;  /* 0x0000000000027919 */ /* 0x004ea20000002100 */
[----:B------:R-:W0:Y:S02]  /*da10*/  S2R R0, SR_TID.X ;  /* 0x0000000000007919 */ /* 0x000e240000002100 */
[----:B------:R-:W4:Y:S04]  /*da20*/  LDL R8, [R1+0x54] ;  /* 0x0000540001087983 */ /* 0x000f280000100800 */
[----:B------:R-:W4:Y:S01]  /*da30*/  LDL R6, [R1+0x34] ;  /* 0x0000340001067983 */ /* 0x000f220000100800 */
[----:B-1----:R-:W-:-:S13]  /*da40*/  ISETP.NE.AND P0, PT, R7, 0x1, PT ;  /* 0x000000010700780c */ /* 0x002fda0003f05270 */
[----:B------:R-:W1:Y:S01]  /*da50*/  @P0 LDC R3, c[0x0][0x450] ;  /* 0x00011400ff030b82 */ /* 0x000e620000000800 */
[----:B--2---:R-:W-:-:S04]  /*da60*/  LOP3.LUT R2, R2, 0x7f, RZ, 0xc0, !PT ;  /* 0x0000007f02027812 */ /* 0x004fc800078ec0ff */
[----:B------:R-:W-:Y:S01]  /*da70*/  SHF.R.U32.HI R2, RZ, 0x3, R2 ;  /* 0x00000003ff027819 */ /* 0x000fe20000011602 */
[----:B0-----:R-:W-:-:S05]  /*da80*/  IMAD.SHL.U32 R0, R0, 0x10, RZ ;  /* 0x0000001000007824 */ /* 0x001fca00078e00ff */
[----:B------:R-:W-:Y:S02]  /*da90*/  LOP3.LUT R0, R2, 0x70, R0, 0xf8, !PT ;  /* 0x0000007002007812 */ /* 0x000fe400078ef800 */
[----:B------:R-:W0:Y:S03]  /*daa0*/  @P0 LDC R2, c[0x0][0x44c] ;  /* 0x00011300ff020b82 */ /* 0x000e260000000800 */
[----:B------:R-:W-:-:S04]  /*dab0*/  IMAD R5, R17, 0x40, R0 ;  /* 0x0000004011057824 */ /* 0x000fc800078e0200 */
[----:B------:R-:W-:Y:S01]  /*dac0*/  IMAD.MOV.U32 R0, RZ, RZ, R5 ;  /* 0x000000ffff007224 */ /* 0x000fe200078e0005 */
[----:B------:R2:W-:Y:S01]  /*dad0*/  STL [R1+0x24], R5 ;  /* 0x0000240501007387 */ /* 0x0005e20000100800 */
[----:B0-----:R-:W-:-:S05]  /*dae0*/  @P0 IMAD.HI.U32 R2, R5, R2, RZ ;  /* 0x0000000205020227 */ /* 0x001fca00078e00ff */
[----:B-1----:R-:W-:Y:S01]  /*daf0*/  @P0 SHF.R.U32.HI R0, RZ, R3, R2 ;  /* 0x00000003ff000219 */ /* 0x002fe20000011602 */
[----:B---3--:R-:W-:-:S04]  /*db00*/  IMAD R2, R4, UR4, RZ ;  /* 0x0000000404027c24 */ /* 0x008fc8000f8e02ff */
[C---:B----4-:R-:W-:Y:S02]  /*db10*/  IMAD R4, R10.reuse, UR5, R2 ;  /* 0x000000050a047c24 */ /* 0x050fe4000f8e0202 */
[----:B------:R-:W-:Y:S01]  /*db20*/  IMAD.WIDE.U32 R2, R10, UR4, RZ ;  /* 0x000000040a027c25 */ /* 0x000fe2000f8e00ff */
[----:B------:R-:W-:-:S03]  /*db30*/  ULDC.64 UR4, c[0x0][0x2d8] ;  /* 0x0000b60000047ab9 */ /* 0x000fc60000000a00 */
[----:B------:R-:W-:Y:S02]  /*db40*/  IMAD.IADD R3, R3, 0x1, R4 ;  /* 0x0000000103037824 */ /* 0x000fe400078e0204 */
[----:B------:R-:W-:Y:S02]  /*db50*/  IMAD R4, R9, UR4, RZ ;  /* 0x0000000409047c24 */ /* 0x000fe4000f8e02ff */
[----:B------:R0:W5:Y:S01]  /*db60*/  LDL R9, [R1+0x14] ;  /* 0x0000140001097983 */ /* 0x0001620000100800 */
[----:B------:R-:W-:-:S04]  /*db70*/  IMAD.WIDE.U32 R2, R18, UR4, R2 ;  /* 0x0000000412027c25 */ /* 0x000fc8000f8e0002 */
[----:B------:R-:W-:Y:S01]  /*db80*/  IMAD R4, R18, UR5, R4 ;  /* 0x0000000512047c24 */ /* 0x000fe2000f8e0204 */
[----:B------:R-:W-:-:S03]  /*db90*/  ULDC.64 UR4, c[0x0][0x2e0] ;  /* 0x0000b80000047ab9 */ /* 0x000fc60000000a00 */
[----:B------:R-:W-:Y:S02]  /*dba0*/  IMAD.IADD R3, R3, 0x1, R4 ;  /* 0x0000000103037824 */ /* 0x000fe400078e0204 */
[----:B------:R-:W-:Y:S02]  /*dbb0*/  IMAD R4, R8, UR4, RZ ;  /* 0x0000000408047c24 */ /* 0x000fe4000f8e02ff */
[----:B------:R-:W1:Y:S01]  /*dbc0*/  S2R R8, SR_TID.X ;  /* 0x0000000000087919 */ /* 0x000e620000002100 */
[----:B------:R-:W-:-:S04]  /*dbd0*/  IMAD.WIDE.U32 R2, R6, UR4, R2 ;  /* 0x0000000406027c25 */ /* 0x000fc8000f8e0002 */
[----:B------:R-:W-:Y:S01]  /*dbe0*/  IMAD R4, R6, UR5, R4 ;  /* 0x0000000506047c24 */ /* 0x000fe2000f8e0204 */
[----:B------:R-:W-:-:S03]  /*dbf0*/  ULDC.64 UR4, c[0x0][0x2d0] ;  /* 0x0000b40000047ab9 */ /* 0x000fc60000000a00 */
[----:B------:R-:W-:Y:S01]  /*dc00*/  IMAD.IADD R3, R3, 0x1, R4 ;  /* 0x0000000103037824 */ /* 0x000fe200078e0204 */
[----:B------:R-:W-:-:S05]  /*dc10*/  SHF.R.S32.HI R4, RZ, 0x1f, R0 ;  /* 0x0000001fff047819 */ /* 0x000fca0000011400 */
[----:B------:R-:W-:Y:S02]  /*dc20*/  IMAD R4, R4, UR4, RZ ;  /* 0x0000000404047c24 */ /* 0x000fe4000f8e02ff */
[----:B------:R-:W-:-:S04]  /*dc30*/  IMAD.WIDE.U32 R2, R0, UR4, R2 ;  /* 0x0000000400027c25 */ /* 0x000fc8000f8e0002 */
[----:B------:R-:W-:Y:S01]  /*dc40*/  IMAD R4, R0, UR5, R4 ;  /* 0x0000000500047c24 */ /* 0x000fe2000f8e0204 */
[----:B------:R-:W-:Y:S01]  /*dc50*/  ULDC.64 UR4, c[0x0][0x2c8] ;  /* 0x0000b20000047ab9 */ /* 0x000fe20000000a00 */
[----:B------:R-:W-:-:S04]  /*dc60*/  IMAD.MOV R0, RZ, RZ, -R0 ;  /* 0x000000ffff007224 */ /* 0x000fc800078e0a00 */
[----:B------:R-:W-:-:S05]  /*dc70*/  IMAD R0, R7, R0, R5 ;  /* 0x0000000007007224 */ /* 0x000fca00078e0205 */
[----:B------:R-:W-:Y:S01]  /*dc80*/  SHF.R.S32.HI R6, RZ, 0x1f, R0 ;  /* 0x0000001fff067819 */ /* 0x000fe20000011400 */
[----:B------:R-:W-:Y:S02]  /*dc90*/  IMAD.IADD R3, R3, 0x1, R4 ;  /* 0x0000000103037824 */ /* 0x000fe400078e0204 */
[----:B-1----:R-:W-:Y:S02]  /*dca0*/  IMAD.SHL.U32 R10, R8, 0x8, RZ ;  /* 0x00000008080a7824 */ /* 0x002fe400078e00ff */
[----:B------:R-:W-:Y:S02]  /*dcb0*/  IMAD R6, R6, UR4, RZ ;  /* 0x0000000406067c24 */ /* 0x000fe4000f8e02ff */
[----:B--2---:R-:W-:Y:S01]  /*dcc0*/  IMAD.WIDE.U32 R4, R0, UR4, R2 ;  /* 0x0000000400047c25 */ /* 0x004fe2000f8e0002 */
[----:B------:R-:W-:Y:S01]  /*dcd0*/  LOP3.LUT R10, R10, 0x38, RZ, 0xc0, !PT ;  /* 0x000000380a0a7812 */ /* 0x000fe200078ec0ff */
[----:B------:R-:W-:Y:S02]  /*dce0*/  ULDC UR4, c[0x0][0x2b8] ;  /* 0x0000ae0000047ab9 */ /* 0x000fe40000000800 */
[----:B------:R-:W-:Y:S01]  /*dcf0*/  IMAD R0, R0, UR5, R6 ;  /* 0x0000000500007c24 */ /* 0x000fe2000f8e0206 */
[----:B------:R-:W-:-:S03]  /*dd00*/  LEA R3, P1, R4, UR6, 0x1 ;  /* 0x0000000604037c11 */ /* 0x000fc6000f8208ff */
[----:B------:R-:W-:Y:S01]  /*dd10*/  IMAD.IADD R0, R5, 0x1, R0 ;  /* 0x0000000105007824 */ /* 0x000fe200078e0200 */
[----:B------:R-:W-:Y:S01]  /*dd20*/  ISETP.GE.AND P0, PT, R10, UR4, PT ;  /* 0x000000040a007c0c */ /* 0x000fe2000bf06270 */
[----:B------:R-:W-:Y:S01]  /*dd30*/  UMOV UR4, 0xffffffff ;  /* 0xffffffff00047882 */ /* 0x000fe20000000000 */
[----:B------:R-:W-:Y:S02]  /*dd40*/  LOP3.LUT R8, R8, 0x7f, RZ, 0xc0, !PT ;  /* 0x0000007f08087812 */ /* 0x000fe400078ec0ff */
[----:B------:R-:W-:Y:S02]  /*dd50*/  LEA.HI.X R2, R4, UR7, R0, 0x1, P1 ;  /* 0x0000000704027c11 */ /* 0x000fe400088f0c00 */
[----:B------:R-:W-:Y:S01]  /*dd60*/  SHF.R.U32.HI R8, RZ, 0x3, R8 ;  /* 0x00000003ff087819 */ /* 0x000fe20000011608 */
[----:B0-----:R-:W-:Y:S06]  /*dd70*/  BRA.DIV UR4, `(.L_x_1114) ;  /* 0x0000005e04c47947 */ /* 0x001fec000b800000 */
[----:B------:R-:W2:Y:S01]  /*dd80*/  LDL R6, [R1+0x38] ;  /* 0x0000380001067983 */ /* 0x000ea20000100800 */
[----:B------:R-:W-:-:S03]  /*dd90*/  IMAD R17, R17, 0x40, R8 ;  /* 0x0000004011117824 */ /* 0x000fc600078e0208 */
[----:B------:R-:W0:Y:S04]  /*dda0*/  SHFL.IDX PT, R5, R3, RZ, 0x181f ;  /* 0x00181fff03057589 */ /* 0x000e2800000e0000 */
[----:B------:R-:W1:Y:S01]  /*ddb0*/  SHFL.IDX PT, R4, R2, RZ, 0x181f ;  /* 0x00181fff02047589 */ /* 0x000e6200000e0000 */
[----:B--2---:R-:W-:-:S03]  /*ddc0*/  IMAD R0, R6, R7, RZ ;  /* 0x0000000706007224 */ /* 0x004fc600078e02ff */
[----:B------:R-:W-:Y:S01]  /*ddd0*/  SHFL.IDX PT, R6, R2, 0x1, 0x181f ;  /* 0x00381f0002067f89 */ /* 0x000fe200000e0000 */
[C---:B------:R-:W-:Y:S01]  /*dde0*/  VIADD R7, R17.reuse, 0x10 ;  /* 0x0000001011077836 */ /* 0x040fe20000000000 */
[----:B------:R-:W-:-:S04]  /*ddf0*/  ISETP.GE.AND P1, PT, R17, R0, PT ;  /* 0x000000001100720c */ /* 0x000fc80003f26270 */
[----:B------:R2:W-:Y:S09]  /*de00*/  STL [R1+0x4c], R7 ;  /* 0x00004c0701007387 */ /* 0x0005f20000100800 */
[----:B0-----:R-:W-:-:S05]  /*de10*/  @!P1 LEA R5, P2, R10, R5, 0x1 ;  /* 0x000000050a059211 */ /* 0x001fca00078408ff */
[----:B-1----:R-:W-:-:S05]  /*de20*/  @!P1 IMAD.X R4, RZ, RZ, R4, P2 ;  /* 0x000000ffff049224 */ /* 0x002fca00010e0604 */
        /* <DEDUP_REMOVED lines=25> */
.L_x_1246:
[----:B------:R1:W5:Y:S01]  /*dfc0*/  LDL R8, [R1+0x4] ;  /* 0x0000040001087983 */ /* 0x0003620000100800 */
[----:B0-----:R-:W-:-:S05]  /*dfd0*/  VIADD R2, R17, 0x30 ;  /* 0x0000003011027836 */ /* 0x001fca0000000000 */
        /* <DEDUP_REMOVED lines=10> */
.L_x_1115:
[----:B------:R-:W2:Y:S01]  /*e080*/  LDL R0, [R1+0x4] ;  /* 0x0000040001007983 */ /* 0x000ea20000100800 */
[----:B------:R-:W-:Y:S02]  /*e090*/  PLOP3.LUT P1, PT, P1, P0, PT, 0xa2, 0x0 ;  /* 0x000000000000781c */ /* 0x000fe40000f21472 */
[----:B--2---:R-:W-:-:S08]  /*e0a0*/  @P0 R2UR P1, UR4, R0 ;  /* 0x00000000000402ca */ /* 0x004fd00000020000 */
[----:B------:R-:W-:-:S05]  /*e0b0*/  @P0 PLOP3.LUT P0, PT, P1, PT, PT, 0x80, 0x0 ;  /* 0x000000000000081c */ /* 0x000fca0000f0f070 */
[----:B------:R-:W-:Y:S01]  /*e0c0*/  @!P1 SYNCS.ARRIVE.TRANS64.RED.A0T1 RZ, [UR4+0x38800], RZ ;  /* 0x038800ffffff99a7 */ /* 0x000fe20008200404 */
[----:B------:R-:W-:Y:S07]  /*e0d0*/  @!P1 ARRIVES.LDGSTSBAR.64.TRANSCNT [UR4+0x38800] ;  /* 0x03880000ff0099b0 */ /* 0x000fee0008000a84 */
[----:B------:R-:W-:Y:S05]  /*e0e0*/  @P0 BRA.U.ANY `(.L_x_1115) ;  /* 0xfffffffd00e40947 */ /* 0x000fea000393ffff */
[----:B------:R-:W-:Y:S01]  /*e0f0*/  NOP ;  /* 0x0000000000007918 */ /* 0x000fe20000000000 */
[----:B-1----:R-:W2:Y:S01]  /*e100*/  LDL.LU R2, [R1+0x40] ;  /* 0x0000400001027983 */ /* 0x002ea20000300800 */
[----:B------:R-:W-:Y:S01]  /*e110*/  ULDC.64 UR4, c[0x0][0x398] ;  /* 0x0000e60000047ab9 */ /* 0x000fe20000000a00 */
[----:B------:R0:W-:Y:S02]  /*e120*/  SYNCS.ARRIVE.TRANS64.A1T0 RZ, [R0+URZ+0x38800], RZ ;  /* 0x038800ff00ff79a7 */ /* 0x0001e4000810003f */
[----:B------:R-:W3:Y:S01]  /*e130*/  LDL.LU R3, [R1+0x28] ;  /* 0x0000280001037983 */ /* 0x000ee20000300800 */
[----:B------:R-:W-:Y:S01]  /*e140*/  BSSY B6, `(.L_x_1116) ;  /* 0x000001a000067945 */ /* 0x000fe20003800000 */
[----:B0-----:R-:W-:-:S05]  /*e150*/  VIADD R0, R0, 0x26400 ;  /* 0x0002640000007836 */ /* 0x001fca0000000000 */
[----:B------:R-:W-:Y:S01]  /*e160*/  LOP3.LUT P0, RZ, R0, 0x3ff, RZ, 0xc0, !PT ;  /* 0x000003ff00ff7812 */ /* 0x000fe2000780c0ff */
[----:B--2---:R-:W-:-:S04]  /*e170*/  IMAD R2, R2, UR4, RZ ;  /* 0x0000000402027c24 */ /* 0x004fc8000f8e02ff */
[C---:B---3--:R-:W-:Y:S02]  /*e180*/  IMAD R2, R3.reuse, UR5, R2 ;  /* 0x0000000503027c24 */ /* 0x048fe4000f8e0202 */
[----:B------:R-:W-:-:S04]  /*e190*/  IMAD.WIDE.U32 R4, R3, UR4, RZ ;  /* 0x0000000403047c25 */ /* 0x000fc8000f8e00ff */
[----:B------:R-:W-:Y:S01]  /*e1a0*/  IMAD.IADD R0, R5, 0x1, R2 ;  /* 0x0000000105007824 */ /* 0x000fe200078e0202 */
[----:B------:R0:W-:Y:S04]  /*e1b0*/  STL.64 [R1+0x40], R4 ;  /* 0x0000400401007387 */ /* 0x0001e80000100a00 */
        /* <DEDUP_REMOVED lines=13> */
[----:B-----5:R-:W-:Y:S02]  /*e290*/  IMAD.MOV.U32 R8, RZ, RZ, 0x70 ;  /* 0x00000070ff087424 */ /* 0x020fe400078e00ff */
[----:B------:R-:W-:Y:S02]  /*e2a0*/  IMAD.MOV.U32 R12, RZ, RZ, 0x1 ;  /* 0x00000001ff0c7424 */ /* 0x000fe400078e00ff */
[----:B------:R-:W-:-:S07]  /*e2b0*/  IMAD.MOV.U32 R13, RZ, RZ, RZ ;  /* 0x000000ffff0d7224 */ /* 0x000fce00078e00ff */
[----:B------:R-:W-:-:S07]  /*e2c0*/  LEPC R20, `(.L_x_1117) ;  /* 0x000000001014794e */ /* 0x000fce0000000000 */
[----:B0-----:R-:W-:Y:S05]  /*e2d0*/  CALL.ABS.NOINC R2 ;  /* 0x0000000002007343 */ /* 0x001fea0003c00000 */
.L_x_1117:
[----:B------:R-:W-:Y:S05]  /*e2e0*/  BSYNC B6 ;  /* 0x0000000000067941 */ /* 0x000fea0003800000 */
.L_x_1116:
[----:B------:R-:W2:Y:S01]  /*e2f0*/  LDL.LU R6, [R1+0x28] ;  /* 0x0000280001067983 */ /* 0x000ea20000300800 */
[----:B------:R-:W1:Y:S01]  /*e300*/  LDC R7, c[0x0][0x448] ;  /* 0x00011200ff077b82 */ /* 0x000e620000000800 */
[----:B------:R-:W-:Y:S02]  /*e310*/  ULDC.64 UR4, c[0x0][0x3d8] ;  /* 0x0000f60000047ab9 */ /* 0x000fe40000000a00 */
[----:B------:R-:W2:Y:S04]  /*e320*/  LDL.LU.64 R2, [R1+0x40] ;  /* 0x0000400001027983 */ /* 0x000ea80000300a00 */
[----:B0-----:R-:W3:Y:S04]  /*e330*/  LDL.LU R0, [R1+0x50] ;  /* 0x0000500001007983 */ /* 0x001ee80000300800 */
[----:B------:R-:W4:Y:S04]  /*e340*/  LDL.LU R5, [R1+0x54] ;  /* 0x0000540001057983 */ /* 0x000f280000300800 */
[----:B------:R-:W4:Y:S01]  /*e350*/  LDL.LU R4, [R1+0x34] ;  /* 0x0000340001047983 */ /* 0x000f220000300800 */
[----:B-1----:R-:W-:Y:S01]  /*e360*/  ISETP.NE.AND P0, PT, R7, 0x1, PT ;  /* 0x000000010700780c */ /* 0x002fe20003f05270 */
[----:B--2---:R-:W-:-:S02]  /*e370*/  IMAD.MOV.U32 R3, RZ, RZ, R6 ;  /* 0x000000ffff037224 */ /* 0x004fc400078e0006 */
[----:B------:R-:W2:Y:S01]  /*e380*/  LDL.LU R6, [R1+0x24] ;  /* 0x0000240001067983 */ /* 0x000ea20000300800 */
[----:B---3--:R-:W-:-:S03]  /*e390*/  IMAD R0, R0, UR4, RZ ;  /* 0x0000000400007c24 */ /* 0x008fc6000f8e02ff */
[----:B------:R-:W3:Y:S01]  /*e3a0*/  LDL.LU R9, [R1+0x8] ;  /* 0x0000080001097983 */ /* 0x000ee20000300800 */
[----:B------:R-:W-:-:S04]  /*e3b0*/  IMAD.WIDE.U32 R2, R18, UR4, R2 ;  /* 0x0000000412027c25 */ /* 0x000fc8000f8e0002 */
[----:B------:R-:W-:Y:S01]  /*e3c0*/  IMAD R0, R18, UR5, R0 ;  /* 0x0000000512007c24 */ /* 0x000fe2000f8e0200 */
[----:B------:R-:W-:-:S03]  /*e3d0*/  ULDC.64 UR4, c[0x0][0x3e0] ;  /* 0x0000f80000047ab9 */ /* 0x000fc60000000a00 */
[----:B------:R-:W-:Y:S02]  /*e3e0*/  IMAD.IADD R3, R3, 0x1, R0 ;  /* 0x0000000103037824 */ /* 0x000fe400078e0200 */
[----:B----4-:R-:W-:Y:S02]  /*e3f0*/  IMAD R0, R5, UR4, RZ ;  /* 0x0000000405007c24 */ /* 0x010fe4000f8e02ff */
[C---:B------:R-:W-:Y:S01]  /*e400*/  IMAD.WIDE.U32 R2, R4.reuse, UR4, R2 ;  /* 0x0000000404027c25 */ /* 0x040fe2000f8e0002 */
[----:B------:R-:W0:Y:S03]  /*e410*/  @P0 LDC R5, c[0x0][0x450] ;  /* 0x00011400ff050b82 */ /* 0x000e260000000800 */
[----:B------:R-:W-:Y:S01]  /*e420*/  IMAD R0, R4, UR5, R0 ;  /* 0x0000000504007c24 */ /* 0x000fe2000f8e0200 */
[----:B-----5:R-:W1:Y:S01]  /*e430*/  S2R R8, SR_TID.X ;  /* 0x0000000000087919 */ /* 0x020e620000002100 */
[----:B------:R-:W-:-:S02]  /*e440*/  ULDC.64 UR4, c[0x0][0x3d0] ;  /* 0x0000f40000047ab9 */ /* 0x000fc40000000a00 */
[----:B------:R-:W-:Y:S02]  /*e450*/  IMAD.IADD R3, R3, 0x1, R0 ;  /* 0x0000000103037824 */ /* 0x000fe400078e0200 */
[----:B------:R-:W2:Y:S01]  /*e460*/  @P0 LDC R0, c[0x0][0x44c] ;  /* 0x00011300ff000b82 */ /* 0x000ea20000000800 */
[----:B-1----:R-:W-:-:S05]  /*e470*/  IMAD.SHL.U32 R8, R8, 0x8, RZ ;  /* 0x0000000808087824 */ /* 0x002fca00078e00ff */
[----:B------:R-:W-:-:S04]  /*e480*/  LOP3.LUT R8, R8, 0x38, RZ, 0xc0, !PT ;  /* 0x0000003808087812 */ /* 0x000fc800078ec0ff */
[C---:B------:R-:W-:Y:S02]  /*e490*/  LOP3.LUT R11, R8.reuse, 0x80, RZ, 0xfc, !PT ;  /* 0x00000080080b7812 */ /* 0x040fe400078efcff */
[----:B------:R-:W-:Y:S01]  /*e4a0*/  LOP3.LUT R8, R8, 0x40, RZ, 0xfc, !PT ;  /* 0x0000004008087812 */ /* 0x000fe200078efcff */
[----:B--2---:R-:W-:-:S04]  /*e4b0*/  @P0 IMAD.HI.U32 R0, R6, R0, RZ ;  /* 0x0000000006000227 */ /* 0x004fc800078e00ff */
[----:B------:R-:W-:Y:S01]  /*e4c0*/  IMAD.MOV.U32 R4, RZ, RZ, R6 ;  /* 0x000000ffff047224 */ /* 0x000fe200078e0006 */
[----:B0-----:R-:W-:-:S05]  /*e4d0*/  @P0 SHF.R.U32.HI R4, RZ, R5, R0 ;  /* 0x00000005ff040219 */ /* 0x001fca0000011600 */
[----:B------:R-:W-:-:S04]  /*e4e0*/  IMAD.MOV R0, RZ, RZ, -R4 ;  /* 0x000000ffff007224 */ /* 0x000fc800078e0a04 */
[----:B------:R-:W-:Y:S02]  /*e4f0*/  IMAD R0, R7, R0, R6 ;  /* 0x0000000007007224 */ /* 0x000fe400078e0206 */
[----:B------:R-:W0:Y:S01]  /*e500*/  S2R R6, SR_TID.X ;  /* 0x0000000000067919 */ /* 0x000e220000002100 */
        /* <DEDUP_REMOVED lines=10> */
[----:B------:R-:W-:-:S03]  /*e5b0*/  ULDC.64 UR4, c[0x0][0x390] ;  /* 0x0000e40000047ab9 */ /* 0x000fc60000000a00 */
[----:B------:R-:W-:Y:S01]  /*e5c0*/  IMAD.IADD R4, R3, 0x1, R0 ;  /* 0x0000000103047824 */ /* 0x000fe200078e0200 */
[----:B------:R-:W-:Y:S01]  /*e5d0*/  LEA R0, P0, R2, UR4, 0x1 ;  /* 0x0000000402007c11 */ /* 0x000fe2000f8008ff */
[----:B0-----:R-:W-:Y:S01]  /*e5e0*/  IMAD.SHL.U32 R10, R6, 0x8, RZ ;  /* 0x00000008060a7824 */ /* 0x001fe200078e00ff */
[----:B------:R-:W-:Y:S02]  /*e5f0*/  ULDC UR4, c[0x0][0x3b8] ;  /* 0x0000ee0000047ab9 */ /* 0x000fe40000000800 */
[----:B------:R-:W-:Y:S02]  /*e600*/  ISETP.GE.AND P1, PT, R8, UR4, PT ;  /* 0x0000000408007c0c */ /* 0x000fe4000bf26270 */
[----:B------:R-:W0:Y:S01]  /*e610*/  S2R R8, SR_TID.X ;  /* 0x0000000000087919 */ /* 0x000e220000002100 */
[----:B------:R-:W-:-:S04]  /*e620*/  LOP3.LUT R10, R10, 0x38, RZ, 0xc0, !PT ;  /* 0x000000380a0a7812 */ /* 0x000fc800078ec0ff */
[----:B------:R-:W-:Y:S02]  /*e630*/  ISETP.GE.AND P3, PT, R10, UR4, PT ;  /* 0x000000040a007c0c */ /* 0x000fe4000bf66270 */
[----:B------:R-:W-:Y:S02]  /*e640*/  ISETP.GE.AND P2, PT, R11, UR4, PT ;  /* 0x000000040b007c0c */ /* 0x000fe4000bf46270 */
[----:B---3--:R-:W-:-:S09]  /*e650*/  LOP3.LUT R9, R9, 0xfffffff7, RZ, 0xc0, !PT ;  /* 0xfffffff709097812 */ /* 0x008fd200078ec0ff */
[----:B------:R-:W-:-:S04]  /*e660*/  @P3 LOP3.LUT R9, R9, 0x8, RZ, 0xfc, !PT ;  /* 0x0000000809093812 */ /* 0x000fc800078efcff */
[----:B------:R-:W-:-:S04]  /*e670*/  LOP3.LUT R9, R9, 0xfffffffd, RZ, 0xc0, !PT ;  /* 0xfffffffd09097812 */ /* 0x000fc800078ec0ff */
[----:B------:R-:W-:-:S04]  /*e680*/  @P2 LOP3.LUT R9, R9, 0x2, RZ, 0xfc, !PT ;  /* 0x0000000209092812 */ /* 0x000fc800078efcff */
[----:B------:R-:W-:Y:S01]  /*e690*/  LOP3.LUT R9, R9, 0xfffffffb, RZ, 0xc0, !PT ;  /* 0xfffffffb09097812 */ /* 0x000fe200078ec0ff */
[----:B0-----:R-:W-:-:S03]  /*e6a0*/  IMAD.SHL.U32 R8, R8, 0x8, RZ ;  /* 0x0000000808087824 */ /* 0x001fc600078e00ff */
[----:B------:R-:W-:Y:S02]  /*e6b0*/  @P1 LOP3.LUT R9, R9, 0x4, RZ, 0xfc, !PT ;  /* 0x0000000409091812 */ /* 0x000fe400078efcff */
[----:B------:R-:W-:-:S03]  /*e6c0*/  LOP3.LUT R8, R8, 0x38, RZ, 0xc0, !PT ;  /* 0x0000003808087812 */ /* 0x000fc600078ec0ff */
[----:B------:R0:W-:Y:S02]  /*e6d0*/  STL [R1+0x8], R9 ;  /* 0x0000080901007387 */ /* 0x0001e40000100800 */
[C---:B0-----:R-:W-:Y:S02]  /*e6e0*/  LOP3.LUT R9, R8.reuse, 0x100, RZ, 0xfc, !PT ;  /* 0x0000010008097812 */ /* 0x041fe400078efcff */
[----:B------:R-:W-:-:S04]  /*e6f0*/  LOP3.LUT R8, R8, 0xc0, RZ, 0xfc, !PT ;  /* 0x000000c008087812 */ /* 0x000fc800078efcff */
[----:B------:R-:W-:Y:S01]  /*e700*/  ISETP.GE.AND P5, PT, R8, UR4, PT ;  /* 0x0000000408007c0c */ /* 0x000fe2000bfa6270 */
[----:B------:R-:W-:Y:S01]  /*e710*/  IMAD.SHL.U32 R8, R6, 0x8, RZ ;  /* 0x0000000806087824 */ /* 0x000fe200078e00ff */
[----:B------:R-:W-:Y:S01]  /*e720*/  LEA.HI.X R4, R2, UR5, R4, 0x1, P0 ;  /* 0x0000000502047c11 */ /* 0x000fe200080f0c04 */
[----:B------:R-:W-:Y:S01]  /*e730*/  IMAD.SHL.U32 R6, R6, 0x8, RZ ;  /* 0x0000000806067824 */ /* 0x000fe200078e00ff */
[----:B------:R-:W-:Y:S02]  /*e740*/  SEL R5, RZ, 0x1, P3 ;  /* 0x00000001ff057807 */ /* 0x000fe40001800000 */
[----:B------:R-:W-:Y:S02]  /*e750*/  LOP3.LUT R8, R8, 0x38, RZ, 0xc0, !PT ;  /* 0x0000003808087812 */ /* 0x000fe400078ec0ff */
[----:B------:R-:W-:Y:S02]  /*e760*/  SEL R3, RZ, 0x4, P2 ;  /* 0x00000004ff037807 */ /* 0x000fe40001000000 */
[----:B------:R-:W-:-:S02]  /*e770*/  SEL R2, RZ, 0x2, P1 ;  /* 0x00000002ff027807 */ /* 0x000fc40000800000 */
[----:B------:R-:W-:Y:S02]  /*e780*/  ISETP.GE.AND P0, PT, R9, UR4, PT ;  /* 0x0000000409007c0c */ /* 0x000fe4000bf06270 */
[----:B------:R-:W-:Y:S02]  /*e790*/  LOP3.LUT R9, R8, 0x180, RZ, 0xfc, !PT ;  /* 0x0000018008097812 */ /* 0x000fe400078efcff */
[----:B------:R-:W-:Y:S02]  /*e7a0*/  LOP3.LUT R6, R6, 0x38, RZ, 0xc0, !PT ;  /* 0x0000003806067812 */ /* 0x000fe400078ec0ff */
[----:B------:R-:W-:Y:S02]  /*e7b0*/  IADD3 R2, R3, R2, R5 ;  /* 0x0000000203027210 */ /* 0x000fe40007ffe005 */
[----:B------:R-:W-:Y:S02]  /*e7c0*/  SEL R5, RZ, 0x10, P0 ;  /* 0x00000010ff057807 */ /* 0x000fe40000000000 */
[----:B------:R-:W-:-:S02]  /*e7d0*/  SEL R3, RZ, 0x8, P5 ;  /* 0x00000008ff037807 */ /* 0x000fc40002800000 */
[----:B------:R-:W-:Y:S02]  /*e7e0*/  ISETP.GE.AND P1, PT, R9, UR4, PT ;  /* 0x0000000409007c0c */ /* 0x000fe4000bf26270 */
[C---:B------:R-:W-:Y:S02]  /*e7f0*/  LOP3.LUT R8, R6.reuse, 0x140, RZ, 0xfc, !PT ;  /* 0x0000014006087812 */ /* 0x040fe400078efcff */
[----:B------:R-:W-:Y:S02]  /*e800*/  IADD3 R2, R5, R2, R3 ;  /* 0x0000000205027210 */ /* 0x000fe40007ffe003 */
[----:B------:R-:W-:Y:S02]  /*e810*/  SEL R5, RZ, 0x40, P1 ;  /* 0x00000040ff057807 */ /* 0x000fe40000800000 */
[----:B------:R-:W-:Y:S02]  /*e820*/  LOP3.LUT R6, R6, 0x1c0, RZ, 0xfc, !PT ;  /* 0x000001c006067812 */ /* 0x000fe400078efcff */
[----:B------:R-:W-:-:S02]  /*e830*/  ISETP.GE.AND P1, PT, R8, UR4, PT ;  /* 0x0000000408007c0c */ /* 0x000fc4000bf26270 */
[----:B------:R-:W-:Y:S02]  /*e840*/  ISETP.GE.AND P2, PT, R6, UR4, PT ;  /* 0x0000000406007c0c */ /* 0x000fe4000bf46270 */
[----:B------:R-:W-:Y:S01]  /*e850*/  SEL R3, RZ, 0x20, P1 ;  /* 0x00000020ff037807 */ /* 0x000fe20000800000 */
[----:B------:R-:W-:Y:S01]  /*e860*/  UMOV UR4, 0xffffffff ;  /* 0xffffffff00047882 */ /* 0x000fe20000000000 */
[----:B------:R-:W-:Y:S02]  /*e870*/  SEL R6, RZ, 0x80, P2 ;  /* 0x00000080ff067807 */ /* 0x000fe40001000000 */
[----:B------:R-:W-:-:S05]  /*e880*/  IADD3 R5, R5, R2, R3 ;  /* 0x0000000205057210 */ /* 0x000fca0007ffe003 */
[----:B------:R-:W-:Y:S01]  /*e890*/  IMAD.IADD R6, R5, 0x1, R6 ;  /* 0x0000000105067824 */ /* 0x000fe200078e0206 */
[----:B------:R-:W-:Y:S06]  /*e8a0*/  BRA.DIV UR4, `(.L_x_1118) ;  /* 0x0000005a04487947 */ /* 0x000fec000b800000 */
[----:B------:R-:W2:Y:S04]  /*e8b0*/  LDL.LU R8, [R1+0x8] ;  /* 0x0000080001087983 */ /* 0x000ea80000300800 */
[----:B------:R-:W3:Y:S04]  /*e8c0*/  LDL.LU R3, [R1+0x38] ;  /* 0x0000380001037983 */ /* 0x000ee80000300800 */
[----:B------:R-:W4:Y:S04]  /*e8d0*/  LDL.LU R2, [R1+0x4c] ;  /* 0x00004c0001027983 */ /* 0x000f280000300800 */
[----:B------:R-:W5:Y:S04]  /*e8e0*/  LDL R11, [R1+0x14] ;  /* 0x00001400010b7983 */ /* 0x000f680000100800 */
[----:B------:R-:W5:Y:S04]  /*e8f0*/  LDL.LU R15, [R1+0x58] ;  /* 0x00005800010f7983 */ /* 0x000f680000300800 */
[----:B------:R-:W-:Y:S04]  /*e900*/  SHFL.IDX PT, R14, R0, 0x1, 0x181f ;  /* 0x00381f00000e7f89 */ /* 0x000fe800000e0000 */
[----:B------:R-:W-:Y:S01]  /*e910*/  SHFL.IDX PT, R9, R4, 0x1, 0x181f ;  /* 0x00381f0004097f89 */ /* 0x000fe200000e0000 */
[----:B--2---:R-:W-:-:S02]  /*e920*/  IMAD.MOV.U32 R12, RZ, RZ, R8 ;  /* 0x000000ffff0c7224 */ /* 0x004fc400078e0008 */
[----:B---3--:R-:W-:Y:S02]  /*e930*/  IMAD R7, R3, R7, RZ ;  /* 0x0000000703077224 */ /* 0x008fe400078e02ff */
[----:B------:R-:W0:Y:S03]  /*e940*/  S2R R3, SR_TID.X ;  /* 0x0000000000037919 */ /* 0x000e260000002100 */
[-C--:B------:R-:W-:Y:S02]  /*e950*/  ISETP.GE.AND P2, PT, R17, R7.reuse, PT ;  /* 0x000000071100720c */ /* 0x080fe40003f46270 */
[----:B------:R-:W-:Y:S02]  /*e960*/  LOP3.LUT R12, R12, 0xfffffbff, RZ, 0xc0, !PT ;  /* 0xfffffbff0c0c7812 */ /* 0x000fe400078ec0ff */
[----:B----4-:R-:W-:Y:S02]  /*e970*/  ISETP.GE.AND P3, PT, R2, R7, PT ;  /* 0x000000070200720c */ /* 0x010fe40003f66270 */
[----:B------:R-:W-:-:S04]  /*e980*/  @P1 LOP3.LUT R12, R12, 0x400, RZ, 0xfc, !PT ;  /* 0x000004000c0c1812 */ /* 0x000fc800078efcff */
[----:B------:R-:W-:-:S03]  /*e990*/  LOP3.LUT P1, RZ, R12, 0x8, RZ, 0xc0, !PT ;  /* 0x000000080cff7812 */ /* 0x000fc6000782c0ff */
[----:B------:R-:W-:Y:S02]  /*e9a0*/  @!P2 LOP3.LUT R2, R5, 0x40, RZ, 0xc0, !PT ;  /* 0x000000400502a812 */ /* 0x000fe400078ec0ff */
[C---:B------:R-:W-:Y:S02]  /*e9b0*/  LOP3.LUT P4, RZ, R12.reuse, 0x2, RZ, 0xc0, !PT ;  /* 0x000000020cff7812 */ /* 0x040fe4000788c0ff */
[----:B------:R-:W-:Y:S02]  /*e9c0*/  LOP3.LUT R12, R12, 0xfffffeff, RZ, 0xc0, !PT ;  /* 0xfffffeff0c0c7812 */ /* 0x000fe400078ec0ff */
[----:B------:R-:W-:Y:S02]  /*e9d0*/  @!P2 SHF.R.U32.HI R2, RZ, 0x2, R2 ;  /* 0x00000002ff02a819 */ /* 0x000fe40000011602 */
[----:B------:R-:W-:Y:S02]  /*e9e0*/  @P3 LOP3.LUT R12, R12, 0x100, RZ, 0xfc, !PT ;  /* 0x000001000c0c3812 */ /* 0x000fe400078efcff */
[----:B------:R-:W-:-:S02]  /*e9f0*/  @!P2 ISETP.NE.U32.AND P3, PT, R2, RZ, PT ;  /* 0x000000ff0200a20c */ /* 0x000fc40003f65070 */
[----:B------:R-:W-:Y:S02]  /*ea00*/  @!P2 LOP3.LUT R2, R6, 0x80, RZ, 0xc0, !PT ;  /* 0x000000800602a812 */ /* 0x000fe400078ec0ff */
[----:B------:R-:W-:Y:S02]  /*ea10*/  LOP3.LUT R12, R12, 0xffffffdf, RZ, 0xc0, !PT ;  /* 0xffffffdf0c0c7812 */ /* 0x000fe400078ec0ff */
[----:B------:R-:W-:Y:S01]  /*ea20*/  @!P2 SHF.R.U32.HI R2, RZ, 0x3, R2 ;  /* 0x00000003ff02a819 */ /* 0x000fe20000011602 */
[----:B0-----:R-:W-:Y:S02]  /*ea30*/  IMAD.SHL.U32 R13, R3, 0x8, RZ ;  /* 0x00000008030d7824 */ /* 0x001fe400078e00ff */
[----:B------:R-:W0:Y:S04]  /*ea40*/  SHFL.IDX PT, R3, R0, RZ, 0x181f ;  /* 0x00181fff00037589 */ /* 0x000e2800000e0000 */
[----:B------:R-:W-:-:S02]  /*ea50*/  @P3 LOP3.LUT R12, R12, 0x20, RZ, 0xfc, !PT ;  /* 0x000000200c0c3812 */ /* 0x000fc400078efcff */
[----:B------:R-:W-:Y:S02]  /*ea60*/  @!P2 ISETP.NE.U32.AND P3, PT, R2, RZ, PT ;  /* 0x000000ff0200a20c */ /* 0x000fe40003f65070 */
[----:B------:R-:W1:Y:S01]  /*ea70*/  SHFL.IDX PT, R2, R4, RZ, 0x181f ;  /* 0x00181fff04027589 */ /* 0x000e6200000e0000 */
[----:B------:R-:W-:Y:S02]  /*ea80*/  LOP3.LUT R13, R13, 0x38, RZ, 0xc0, !PT ;  /* 0x000000380d0d7812 */ /* 0x000fe400078ec0ff */
[----:B------:R-:W-:Y:S02]  /*ea90*/  LOP3.LUT R12, R12, 0xfffffdff, RZ, 0xc0, !PT ;  /* 0xfffffdff0c0c7812 */ /* 0x000fe400078ec0ff */
[----:B0-----:R-:W-:-:S05]  /*eaa0*/  @!P2 LEA R3, P6, R13, R3, 0x1 ;  /* 0x000000030d03a211 */ /* 0x001fca00078c08ff */
[----:B-1----:R-:W-:-:S05]  /*eab0*/  @!P2 IMAD.X R2, RZ, RZ, R2, P6 ;  /* 0x000000ffff02a224 */ /* 0x002fca00030e0602 */
[-C--:B------:R-:W-:Y:S02]  /*eac0*/  @!P2 LOP3.LUT R3, R3, R2.reuse, RZ, 0x3c, !PT ;  /* 0x000000020303a212 */ /* 0x080fe400078e3cff */
[----:B------:R-:W-:Y:S02]  /*ead0*/  @P3 LOP3.LUT R12, R12, 0x200, RZ, 0xfc, !PT ;  /* 0x000002000c0c3812 */ /* 0x000fe400078efcff */
[C---:B------:R-:W-:Y:S02]  /*eae0*/  @!P2 LOP3.LUT R2, R3.reuse, R2, RZ, 0x3c, !PT ;  /* 0x000000020302a212 */ /* 0x040fe400078e3cff */
[C---:B------:R-:W-:Y:S02]  /*eaf0*/  LOP3.LUT P6, RZ, R12.reuse, 0x4, RZ, 0xc0, !PT ;  /* 0x000000040cff7812 */ /* 0x040fe400078cc0ff */
[----:B------:R-:W-:Y:S02]  /*eb00*/  @!P2 LOP3.LUT R3, R3, R2, RZ, 0x3c, !PT ;  /* 0x000000020303a212 */ /* 0x000fe400078e3cff */
[----:B------:R-:W-:-:S03]  /*eb10*/  LOP3.LUT P3, RZ, R12, 0x20, RZ, 0xc0, !PT ;  /* 0x000000200cff7812 */ /* 0x000fc6000786c0ff */
[----:B-----5:R-:W-:Y:S01]  /*eb20*/  @!P2 LDGSTS.E.BYPASS.LTC128B.128 [R11+0x26400], desc[UR38][R2.64], !P1 ;  /* 0x26400000020bafae */ /* 0x020fe2000c901d66 */
[----:B------:R-:W-:-:S05]  /*eb30*/  LOP3.LUT P1, RZ, R12, 0x400, RZ, 0xc0, !PT ;  /* 0x000004000cff7812 */ /* 0x000fca000782c0ff */
[----:B------:R-:W-:Y:S04]  /*eb40*/  @!P2 LDGSTS.E.BYPASS.LTC128B.128 [R11+0x28400], desc[UR38][R2.64+0x80], !P6 ;  /* 0x28400080020bafae */ /* 0x000fe8000f101d66 */
[----:B------:R-:W-:Y:S04]  /*eb50*/  @!P2 LDGSTS.E.BYPASS.LTC128B.128 [R11+0x2a400], desc[UR38][R2.64+0x100], !P4 ;  /* 0x2a400100020bafae */ /* 0x000fe8000e101d66 */
[----:B------:R-:W-:Y:S04]  /*eb60*/  @!P2 LDGSTS.E.BYPASS.LTC128B.128 [R11+0x2c400], desc[UR38][R2.64+0x180], !P5 ;  /* 0x2c400180020bafae */ /* 0x000fe8000e901d66 */
[----:B------:R-:W-:Y:S04]  /*eb70*/  @!P2 LDGSTS.E.BYPASS.LTC128B.128 [R11+0x2e400], desc[UR38][R2.64+0x200], !P0 ;  /* 0x2e400200020bafae */ /* 0x000fe8000c101d66 */
[----:B------:R-:W-:Y:S04]  /*eb80*/  @!P2 LDGSTS.E.BYPASS.LTC128B.128 [R11+0x30400], desc[UR38][R2.64+0x280], !P1 ;  /* 0x30400280020bafae */ /* 0x000fe8000c901d66 */
[----:B------:R-:W-:Y:S01]  /*eb90*/  @!P2 LDGSTS.E.BYPASS.LTC128B.128 [R11+0x32400], desc[UR38][R2.64+0x300], P3 ;  /* 0x32400300020bafae */ /* 0x000fe20009901d66 */
[----:B------:R-:W-:-:S13]  /*eba0*/  LOP3.LUT P3, RZ, R12, 0x200, RZ, 0xc0, !PT ;  /* 0x000002000cff7812 */ /* 0x000fda000786c0ff */
[----:B------:R0:W-:Y:S01]  /*ebb0*/  @!P2 LDGSTS.E.BYPASS.LTC128B.128 [R11+0x34400], desc[UR38][R2.64+0x380], P3 ;  /* 0x34400380020bafae */ /* 0x0001e20009901d66 */
[----:B------:R-:W-:-:S13]  /*ebc0*/  LOP3.LUT P3, RZ, R12, 0x100, RZ, 0xc0, !PT ;  /* 0x000001000cff7812 */ /* 0x000fda000786c0ff */
[----:B------:R-:W-:-:S05]  /*ebd0*/  @!P3 LEA R10, P2, R13, R14, 0x1 ;  /* 0x0000000e0d0ab211 */ /* 0x000fca00078408ff */
[----:B------:R-:W-:Y:S01]  /*ebe0*/  @!P3 IMAD.X R9, RZ, RZ, R9, P2 ;  /* 0x000000ffff09b224 */ /* 0x000fe200010e0609 */
[----:B------:R-:W-:Y:S02]  /*ebf0*/  LOP3.LUT P2, RZ, R12, 0x8, RZ, 0xc0, !PT ;  /* 0x000000080cff7812 */ /* 0x000fe4000784c0ff */
[----:B------:R-:W-:Y:S01]  /*ec00*/  @!P3 LOP3.LUT R8, R5, 0x40, RZ, 0xc0, !PT ;  /* 0x000000400508b812 */ /* 0x000fe200078ec0ff */
[----:B0-----:R-:W-:Y:S02]  /*ec10*/  @!P3 IMAD.MOV.U32 R2, RZ, RZ, R10 ;  /* 0x000000ffff02b224 */ /* 0x001fe400078e000a */
        /* <DEDUP_REMOVED lines=12> */
[----:B------:R-:W-:-:S03]  /*ece0*/  @!P3 ISETP.NE.U32.AND P2, PT, R8, RZ, PT ;  /* 0x000000ff0800b20c */ /* 0x000fc60003f45070 */
[----:B------:R-:W-:Y:S10]  /*ecf0*/  SHFL.IDX PT, R10, R4, 0x2, 0x181f ;  /* 0x00581f00040a7f89 */ /* 0x000ff400000e0000 */
[----:B------:R0:W-:Y:S01]  /*ed00*/  @!P3 LDGSTS.E.BYPASS.LTC128B.128 [R11+0x34c00], desc[UR38][R2.64+0x380], P2 ;  /* 0x34c00380020bbfae */ /* 0x0001e20009101d66 */
[----:B------:R-:W-:-:S03]  /*ed10*/  ISETP.GE.AND P2, PT, R15, R7, PT ;  /* 0x000000070f00720c */ /* 0x000fc60003f46270 */
[----:B0-----:R-:W0:Y:S01]  /*ed20*/  SHFL.IDX PT, R3, R0, 0x2, 0x181f ;  /* 0x00581f0000037f89 */ /* 0x001e2200000e0000 */
[----:B------:R-:W-:-:S04]  /*ed30*/  LOP3.LUT R12, R12, 0xffffff7f, RZ, 0xc0, !PT ;  /* 0xffffff7f0c0c7812 */ /* 0x000fc800078ec0ff */
[----:B------:R-:W-:-:S05]  /*ed40*/  @P6 LOP3.LUT R12, R12, 0x80, RZ, 0xfc, !PT ;  /* 0x000000800c0c6812 */ /* 0x000fca00078efcff */
[----:B------:R-:W-:Y:S02]  /*ed50*/  @!P2 LOP3.LUT R2, R5, 0x40, RZ, 0xc0, !PT ;  /* 0x000000400502a812 */ /* 0x000fe400078ec0ff */
[----:B------:R-:W-:Y:S02]  /*ed60*/  LOP3.LUT P3, RZ, R12, 0x8, RZ, 0xc0, !PT ;  /* 0x000000080cff7812 */ /* 0x000fe4000786c0ff */
[----:B------:R-:W-:Y:S02]  /*ed70*/  @!P2 SHF.R.U32.HI R9, RZ, 0x2, R2 ;  /* 0x00000002ff09a819 */ /* 0x000fe40000011602 */
[----:B0-----:R-:W-:-:S05]  /*ed80*/  @!P2 LEA R8, P6, R13, R3, 0x1 ;  /* 0x000000030d08a211 */ /* 0x001fca00078c08ff */
[----:B------:R-:W-:Y:S01]  /*ed90*/  @!P2 IMAD.X R3, RZ, RZ, R10, P6 ;  /* 0x000000ffff03a224 */ /* 0x000fe200030e060a */
[----:B------:R-:W-:Y:S01]  /*eda0*/  LOP3.LUT P6, RZ, R12, 0x80, RZ, 0xc0, !PT ;  /* 0x000000800cff7812 */ /* 0x000fe200078cc0ff */
[----:B------:R-:W-:Y:S01]  /*edb0*/  @!P2 IMAD.MOV.U32 R2, RZ, RZ, R8 ;  /* 0x000000ffff02a224 */ /* 0x000fe200078e0008 */
[----:B------:R-:W-:-:S04]  /*edc0*/  @!P2 LOP3.LUT R8, R6, 0x80, RZ, 0xc0, !PT ;  /* 0x000000800608a812 */ /* 0x000fc800078ec0ff */
[----:B------:R-:W-:Y:S01]  /*edd0*/  @!P2 SHF.R.U32.HI R8, RZ, 0x3, R8 ;  /* 0x00000003ff08a819 */ /* 0x000fe20000011608 */
[----:B------:R0:W-:Y:S03]  /*ede0*/  @!P2 LDGSTS.E.BYPASS.LTC128B.128 [R11+0x27400], desc[UR38][R2.64], !P3 ;  /* 0x27400000020bafae */ /* 0x0001e6000d901d66 */
[----:B------:R-:W-:-:S03]  /*edf0*/  @!P2 ISETP.NE.U32.AND P3, PT, R8, RZ, PT ;  /* 0x000000ff0800a20c */ /* 0x000fc60003f65070 */
[----:B------:R0:W-:Y:S01]  /*ee00*/  @!P2 LDGSTS.E.BYPASS.LTC128B.128 [R11+0x29400], desc[UR38][R2.64+0x80], !P6 ;  /* 0x29400080020bafae */ /* 0x0001e2000f101d66 */
[----:B------:R-:W-:-:S03]  /*ee10*/  @!P2 ISETP.NE.U32.AND P6, PT, R9, RZ, PT ;  /* 0x000000ff0900a20c */ /* 0x000fc60003fc5070 */
[----:B------:R0:W-:Y:S04]  /*ee20*/  @!P2 LDGSTS.E.BYPASS.LTC128B.128 [R11+0x2b400], desc[UR38][R2.64+0x100], !P4 ;  /* 0x2b400100020bafae */ /* 0x0001e8000e101d66 */
[----:B------:R0:W-:Y:S04]  /*ee30*/  @!P2 LDGSTS.E.BYPASS.LTC128B.128 [R11+0x2d400], desc[UR38][R2.64+0x180], !P5 ;  /* 0x2d400180020bafae */ /* 0x0001e8000e901d66 */
[----:B------:R0:W-:Y:S04]  /*ee40*/  @!P2 LDGSTS.E.BYPASS.LTC128B.128 [R11+0x2f400], desc[UR38][R2.64+0x200], !P0 ;  /* 0x2f400200020bafae */ /* 0x0001e8000c101d66 */
[----:B------:R0:W-:Y:S04]  /*ee50*/  @!P2 LDGSTS.E.BYPASS.LTC128B.128 [R11+0x31400], desc[UR38][R2.64+0x280], !P1 ;  /* 0x31400280020bafae */ /* 0x0001e8000c901d66 */
[----:B------:R0:W-:Y:S04]  /*ee60*/  @!P2 LDGSTS.E.BYPASS.LTC128B.128 [R11+0x33400], desc[UR38][R2.64+0x300], P6 ;  /* 0x33400300020bafae */ /* 0x0001e8000b101d66 */
[----:B------:R0:W-:Y:S04]  /*ee70*/  STL [R1+0x8], R12 ;  /* 0x0000080c01007387 */ /* 0x0001e80000100800 */
[----:B------:R0:W-:Y:S04]  /*ee80*/  @!P2 LDGSTS.E.BYPASS.LTC128B.128 [R11+0x35400], desc[UR38][R2.64+0x380], P3 ;  /* 0x35400380020bafae */ /* 0x0001e80009901d66 */
[----:B------:R-:W1:Y:S04]  /*ee90*/  SHFL.IDX PT, R4, R4, 0x3, 0x181f ;  /* 0x00781f0004047f89 */ /* 0x000e6800000e0000 */
[----:B------:R-:W2:Y:S02]  /*eea0*/  SHFL.IDX PT, R0, R0, 0x3, 0x181f ;  /* 0x00781f0000007f89 */ /* 0x000ea400000e0000 */
.L_x_1256:
[----:B0-----:R-:W3:Y:S01]  /*eeb0*/  LDL.LU R2, [R1+0x60] ;  /* 0x0000600001027983 */ /* 0x001ee20000300800 */
[----:B------:R-:W-:Y:S01]  /*eec0*/  BSSY B0, `(.L_x_1119) ;  /* 0x000001e000007945 */ /* 0x000fe20003800000 */
[----:B---3--:R-:W-:-:S13]  /*eed0*/  ISETP.GE.AND P2, PT, R2, R7, PT ;  /* 0x000000070200720c */ /* 0x008fda0003f46270 */
[----:B------:R-:W-:Y:S05]  /*eee0*/  @P2 BRA `(.L_x_1120) ;  /* 0x00000000006c2947 */ /* 0x000fea0003800000 */
[----:B------:R-:W3:Y:S04]  /*eef0*/  LDL R3, [R1+0x8] ;  /* 0x0000080001037983 */ /* 0x000ee80000100800 */
[----:B------:R-:W4:Y:S01]  /*ef00*/  LDL R8, [R1+0x14] ;  /* 0x0000140001087983 */ /* 0x000f220000100800 */
[----:B------:R-:W-:Y:S02]  /*ef10*/  LOP3.LUT R5, R5, 0x40, RZ, 0xc0, !PT ;  /* 0x0000004005057812 */ /* 0x000fe400078ec0ff */
[----:B------:R-:W-:Y:S01]  /*ef20*/  LOP3.LUT R6, R6, 0x80, RZ, 0xc0, !PT ;  /* 0x0000008006067812 */ /* 0x000fe200078ec0ff */
[----:B------:R-:W0:Y:S01]  /*ef30*/  S2R R2, SR_TID.X ;  /* 0x0000000000027919 */ /* 0x000e220000002100 */
[----:B------:R-:W-:Y:S02]  /*ef40*/  SHF.R.U32.HI R5, RZ, 0x2, R5 ;  /* 0x00000002ff057819 */ /* 0x000fe40000011605 */
[----:B------:R-:W-:Y:S01]  /*ef50*/  SHF.R.U32.HI R6, RZ, 0x3, R6 ;  /* 0x00000003ff067819 */ /* 0x000fe20000011606 */
[----:B0-----:R-:W-:-:S05]  /*ef60*/  IMAD.SHL.U32 R2, R2, 0x8, RZ ;  /* 0x0000000802027824 */ /* 0x001fca00078e00ff */
[----:B------:R-:W-:-:S04]  /*ef70*/  LOP3.LUT R2, R2, 0x38, RZ, 0xc0, !PT ;  /* 0x0000003802027812 */ /* 0x000fc800078ec0ff */
[----:B--2---:R-:W-:Y:S02]  /*ef80*/  LEA R2, P2, R2, R0, 0x1 ;  /* 0x0000000002027211 */ /* 0x004fe400078408ff */
[C---:B---3--:R-:W-:Y:S02]  /*ef90*/  LOP3.LUT P6, RZ, R3.reuse, 0x8, RZ, 0xc0, !PT ;  /* 0x0000000803ff7812 */ /* 0x048fe400078cc0ff */
[C---:B------:R-:W-:Y:S02]  /*efa0*/  LOP3.LUT P4, RZ, R3.reuse, 0x4, RZ, 0xc0, !PT ;  /* 0x0000000403ff7812 */ /* 0x040fe4000788c0ff */
[----:B------:R-:W-:Y:S01]  /*efb0*/  LOP3.LUT P3, RZ, R3, 0x2, RZ, 0xc0, !PT ;  /* 0x0000000203ff7812 */ /* 0x000fe2000786c0ff */
[----:B-1----:R-:W-:Y:S01]  /*efc0*/  IMAD.X R3, RZ, RZ, R4, P2 ;  /* 0x000000ffff037224 */ /* 0x002fe200010e0604 */
[----:B------:R-:W-:-:S07]  /*efd0*/  ISETP.NE.U32.AND P2, PT, R5, RZ, PT ;  /* 0x000000ff0500720c */ /* 0x000fce0003f45070 */
[----:B------:R-:W-:Y:S01]  /*efe0*/  @!PT LDS RZ, [RZ] ;  /* 0x00000000fffff984 */ /* 0x000fe20000000800 */
[----:B------:R-:W-:Y:S01]  /*eff0*/  @!PT LDS RZ, [RZ] ;  /* 0x00000000fffff984 */ /* 0x000fe20000000800 */
[----:B------:R-:W-:Y:S01]  /*f000*/  @!PT LDS RZ, [RZ] ;  /* 0x00000000fffff984 */ /* 0x000fe20000000800 */
[----:B----4-:R0:W-:Y:S04]  /*f010*/  LDGSTS.E.BYPASS.LTC128B.128 [R8+0x27c00], desc[UR38][R2.64], !P6 ;  /* 0x27c0000002087fae */ /* 0x0101e8000f101d66 */
        /* <DEDUP_REMOVED lines=8> */
.L_x_1120:
[----:B------:R-:W-:Y:S05]  /*f0a0*/  BSYNC B0 ;  /* 0x0000000000007941 */ /* 0x000fea0003800000 */
.L_x_1119:
[----:B--2---:R2:W5:Y:S01]  /*f0b0*/  LDL R0, [R1+0x4] ;  /* 0x0000040001007983 */ /* 0x0045620000100800 */
[----:B------:R-:W-:Y:S01]  /*f0c0*/  PLOP3.LUT P0, PT, PT, PT, PT, 0x80, 0x0 ;  /* 0x000000000000781c */ /* 0x000fe20003f0f070 */
[----:B------:R-:W-:-:S12]  /*f0d0*/  NOP ;  /* 0x0000000000007918 */ /* 0x000fd80000000000 */
.L_x_1121:
[----:B0-----:R-:W3:Y:S01]  /*f0e0*/  LDL R2, [R1+0x4] ;  /* 0x0000040001027983 */ /* 0x001ee20000100800 */
[----:B------:R-:W-:Y:S02]  /*f0f0*/  PLOP3.LUT P1, PT, P1, P0, PT, 0xa2, 0x0 ;  /* 0x000000000000781c */ /* 0x000fe40000f21472 */
[----:B---3--:R-:W-:-:S08]  /*f100*/  @P0 R2UR P1, UR4, R2 ;  /* 0x00000000020402ca */ /* 0x008fd00000020000 */
[----:B------:R-:W-:-:S05]  /*f110*/  @P0 PLOP3.LUT P0, PT, P1, PT, PT, 0x80, 0x0 ;  /* 0x000000000000081c */ /* 0x000fca0000f0f070 */
[----:B------:R-:W-:Y:S01]  /*f120*/  @!P1 SYNCS.ARRIVE.TRANS64.RED.A0T1 RZ, [UR4+0x38810], RZ ;  /* 0x038810ffffff99a7 */ /* 0x000fe20008200404 */
[----:B------:R-:W-:Y:S07]  /*f130*/  @!P1 ARRIVES.LDGSTSBAR.64.TRANSCNT [UR4+0x38810] ;  /* 0x03881000ff0099b0 */ /* 0x000fee0008000a84 */
[----:B------:R-:W-:Y:S05]  /*f140*/  @P0 BRA.U.ANY `(.L_x_1121) ;  /* 0xfffffffd00e40947 */ /* 0x000fea000393ffff */
[----:B------:R-:W3:Y:S02]  /*f150*/  LDL.LU R3, [R1+0x5c] ;  /* 0x00005c0001037983 */ /* 0x000ee40000300800 */
[----:B---3--:R-:W-:-:S05]  /*f160*/  VIADD R3, R3, 0x1 ;  /* 0x0000000103037836 */ /* 0x008fca0000000000 */
[----:B------:R0:W-:Y:S01]  /*f170*/  STL [R1+0x5c], R3 ;  /* 0x00005c0301007387 */ /* 0x0001e20000100800 */
[----:B-----5:R-:W-:-:S04]  /*f180*/  LEA.HI R0, R3, R3, RZ, 0x1 ;  /* 0x0000000303007211 */ /* 0x020fc800078f08ff */
[----:B------:R-:W-:-:S05]  /*f190*/  LOP3.LUT R0, R0, 0xfffffffe, RZ, 0xc0, !PT ;  /* 0xfffffffe00007812 */ /* 0x000fca00078ec0ff */
[----:B------:R-:W-:-:S05]  /*f1a0*/  IMAD.IADD R0, R3, 0x1, -R0 ;  /* 0x0000000103007824 */ /* 0x000fca00078e0a00 */
[----:B------:R-:W-:Y:S01]  /*f1b0*/  SHF.L.U32 R0, R0, 0x1f, RZ ;  /* 0x0000001f00007819 */ /* 0x000fe200000006ff */
[----:B------:R-:W-:Y:S01]  /*f1c0*/  NOP ;  /* 0x0000000000007918 */ /* 0x000fe20000000000 */
[----:B------:R0:W-:Y:S01]  /*f1d0*/  SYNCS.ARRIVE.TRANS64.A1T0 RZ, [R2+URZ+0x38810], RZ ;  /* 0x038810ff02ff79a7 */ /* 0x0001e2000810003f */
[----:B------:R-:W-:Y:S01]  /*f1e0*/  BSSY B0, `(.L_x_1122) ;  /* 0x0000003000007945 */ /* 0x000fe20003800000 */
[----:B------:R-:W3:Y:S03]  /*f1f0*/  SYNCS.PHASECHK.TRANS64.TRYWAIT P0, [R2+URZ+0x38820], R0 ;  /* 0x03882000020075a7 */ /* 0x000ee6000800017f */
[----:B0--3--:R-:W-:Y:S05]  /*f200*/  @!P0 BRA `(.L_x_1123) ;  /* 0x0000005800d48947 */ /* 0x009fea0003800000 */
.L_x_1257:
[----:B------:R-:W-:Y:S05]  /*f210*/  BSYNC B0 ;  /* 0x0000000000007941 */ /* 0x000fea0003800000 */
.L_x_1122:
[----:B0-----:R-:W3:Y:S01]  /*f220*/  LDL R2, [R1+0x8] ;  /* 0x0000080001027983 */ /* 0x001ee20000100800 */
[----:B------:R-:W-:Y:S01]  /*f230*/  BSSY B0, `(.L_x_1124) ;  /* 0x00000a3000007945 */ /* 0x000fe20003800000 */
[----:B---3--:R-:W-:-:S13]  /*f240*/  LOP3.LUT P0, RZ, R2, 0x1, RZ, 0xc0, !PT ;  /* 0x0000000102ff7812 */ /* 0x008fda000780c0ff */
[----:B------:R-:W-:Y:S05]  /*f250*/  @!P0 BRA `(.L_x_1125) ;  /* 0x0000000800808947 */ /* 0x000fea0003800000 */
[----:B------:R-:W3:Y:S04]  /*f260*/  LDL R3, [R1+0x4] ;  /* 0x0000040001037983 */ /* 0x000ee80000100800 */
[----:B-1----:R-:W4:Y:S01]  /*f270*/  LDL R4, [R1+0x18] ;  /* 0x0000180001047983 */ /* 0x002f220000100800 */
[----:B------:R-:W0:Y:S01]  /*f280*/  S2R R2, SR_TID.X ;  /* 0x0000000000027919 */ /* 0x000e220000002100 */
[----:B---3--:R-:W-:Y:S02]  /*f290*/  IMAD.MOV.U32 R5, RZ, RZ, R3 ;  /* 0x000000ffff057224 */ /* 0x008fe400078e0003 */
[----:B------:R-:W3:Y:S01]  /*f2a0*/  LDL R3, [R1+0xc] ;  /* 0x00000c0001037983 */ /* 0x000ee20000100800 */
[----:B----4-:R-:W-:Y:S01]  /*f2b0*/  SHF.L.U32 R0, R4, 0x1f, RZ ;  /* 0x0000001f04007819 */ /* 0x010fe200000006ff */
[----:B------:R-:W-:Y:S01]  /*f2c0*/  BSSY B1, `(.L_x_1126) ;  /* 0x0000006000017945 */ /* 0x000fe20003800000 */
[----:B0-----:R-:W-:-:S04]  /*f2d0*/  LOP3.LUT R2, R2, 0x7f, RZ, 0xc0, !PT ;  /* 0x0000007f02027812 */ /* 0x001fc800078ec0ff */
[----:B------:R-:W-:Y:S01]  /*f2e0*/  ISETP.NE.AND P1, PT, R2, RZ, PT ;  /* 0x000000ff0200720c */ /* 0x000fe20003f25270 */
[----:B---3--:R-:W-:-:S04]  /*f2f0*/  IMAD R3, R3, 0x8, R5 ;  /* 0x0000000803037824 */ /* 0x008fc800078e0205 */
[----:B------:R-:W0:Y:S02]  /*f300*/  SYNCS.PHASECHK.TRANS64.TRYWAIT P0, [R3+URZ+0x38860], R0 ;  /* 0x03886000030075a7 */ /* 0x000e24000800017f */
[----:B0-----:R-:W-:Y:S06]  /*f310*/  @!P0 BRA `(.L_x_1127) ;  /* 0x0000005800a88947 */ /* 0x001fec0003800000 */
.L_x_1258:
[----:B------:R-:W-:Y:S05]  /*f320*/  BSYNC B1 ;  /* 0x0000000000017941 */ /* 0x000fea0003800000 */
.L_x_1126:
[----:B------:R-:W-:Y:S04]  /*f330*/  BSSY B1, `(.L_x_1128) ;  /* 0x0000009000017945 */ /* 0x000fe80003800000 */
[----:B------:R-:W-:Y:S05]  /*f340*/  @P1 BRA `(.L_x_1129) ;  /* 0x00000000001c1947 */ /* 0x000fea0003800000 */
[----:B------:R-:W1:Y:S01]  /*f350*/  S2R R2, SR_TID.X ;  /* 0x0000000000027919 */ /* 0x000e620000002100 */
[----:B0-----:R-:W-:-:S04]  /*f360*/  IMAD.MOV.U32 R0, RZ, RZ, 0x10000 ;  /* 0x00010000ff007424 */ /* 0x001fc800078e00ff */
[----:B------:R3:W-:Y:S01]  /*f370*/  SYNCS.ARRIVE.TRANS64 RZ, [R3+URZ+0x38850], R0 ;  /* 0x0388500003ff79a7 */ /* 0x0007e2000800003f */
[----:B-1----:R-:W-:-:S04]  /*f380*/  LOP3.LUT R2, R2, 0x1f, RZ, 0xc0, !PT ;  /* 0x0000001f02027812 */ /* 0x002fc800078ec0ff */
[----:B------:R-:W-:-:S13]  /*f390*/  ISETP.NE.AND P0, PT, R2, RZ, PT ;  /* 0x000000ff0200720c */ /* 0x000fda0003f05270 */
[----:B---3--:R-:W-:Y:S05]  /*f3a0*/  @!P0 BRA `(.L_x_1129) ;  /* 0x0000000000048947 */ /* 0x008fea0003800000 */
[----:B------:R-:W-:Y:S01]  /*f3b0*/  BPT.TRAP 0x1 ;  /* 0x000000040000795c */ /* 0x000fe20000300000 */
.L_x_1129:
[----:B------:R-:W-:Y:S05]  /*f3c0*/  BSYNC B1 ;  /* 0x0000000000017941 */ /* 0x000fea0003800000 */
.L_x_1128:
[----:B------:R-:W3:Y:S04]  /*f3d0*/  LDL R5, [R1+0x4] ;  /* 0x0000040001057983 */ /* 0x000ee80000100800 */
[----:B------:R-:W3:Y:S04]  /*f3e0*/  LDL R2, [R1+0xc] ;  /* 0x00000c0001027983 */ /* 0x000ee80000100800 */
[----:B------:R-:W4:Y:S04]  /*f3f0*/  LDL R4, [R1+0x20] ;  /* 0x0000200001047983 */ /* 0x000f280000100800 */
[----:B0-----:R-:W4:Y:S01]  /*f400*/  LDL R0, [R1+0x64] ;  /* 0x0000640001007983 */ /* 0x001f220000100800 */
[----:B------:R-:W-:Y:S01]  /*f410*/  UIADD3 UR4, UP0, UR40, 0x470, URZ ;  /* 0x0000047028047890 */ /* 0x000fe2000ff1e03f */
[----:B------:R-:W-:Y:S01]  /*f420*/  VIADD R3, R3, 0x38850 ;  /* 0x0003885003037836 */ /* 0x000fe20000000000 */
[----:B------:R-:W-:Y:S01]  /*f430*/  PLOP3.LUT P0, PT, PT, PT, PT, 0x80, 0x0 ;  /* 0x000000000000781c */ /* 0x000fe20003f0f070 */
[----:B------:R-:W-:Y:S01]  /*f440*/  UMOV UR6, 0x0 ;  /* 0x0000000000067882 */ /* 0x000fe20000000000 */
[----:B------:R-:W-:Y:S01]  /*f450*/  UIADD3.X UR5, URZ, UR41, URZ, UP0, !UPT ;  /* 0x000000293f057290 */ /* 0x000fe200087fe43f */
[----:B------:R-:W-:Y:S01]  /*f460*/  UMOV UR7, 0x14f00000 ;  /* 0x14f0000000077882 */ /* 0x000fe20000000000 */
[----:B------:R-:W-:Y:S01]  /*f470*/  UMOV UR10, URZ ;  /* 0x0000003f000a7c82 */ /* 0x000fe20008000000 */
[----:B---3--:R-:W-:-:S02]  /*f480*/  IMAD R2, R2, 0x10000, R5 ;  /* 0x0001000002027824 */ /* 0x008fc400078e0205 */
[----:B----4-:R-:W-:Y:S02]  /*f490*/  IMAD R0, R0, 0x40, R4 ;  /* 0x0000004000007824 */ /* 0x010fe400078e0204 */
[----:B------:R-:W-:-:S07]  /*f4a0*/  VIADD R4, R2, 0x400 ;  /* 0x0000040002047836 */ /* 0x000fce0000000000 */
.L_x_1130:
[----:B------:R-:W3:Y:S01]  /*f4b0*/  LDL R5, [R1] ;  /* 0x0000000001057983 */ /* 0x000ee20000100800 */
[----:B------:R-:W-:-:S13]  /*f4c0*/  @P0 ELECT P1, URZ, PT ;  /* 0x00000000003f082f */ /* 0x000fda0003820000 */
[----:B------:R-:W-:Y:S02]  /*f4d0*/  @P1 R2UR UR12, R18 ;  /* 0x00000000120c12ca */ /* 0x000fe400000e0000 */
[----:B------:R-:W-:Y:S02]  /*f4e0*/  @P1 R2UR UR11, R0 ;  /* 0x00000000000b12ca */ /* 0x000fe400000e0000 */
[----:B------:R-:W-:Y:S02]  /*f4f0*/  @P1 R2UR UR9, R3 ;  /* 0x00000000030912ca */ /* 0x000fe400000e0000 */
[----:B------:R-:W-:Y:S02]  /*f500*/  @P1 R2UR UR8, R4 ;  /* 0x00000000040812ca */ /* 0x000fe400000e0000 */
[----:B------:R-:W-:Y:S02]  /*f510*/  @P1 PLOP3.LUT P0, PT, P1, PT, PT, 0x8, 0x0 ;  /* 0x000000000000181c */ /* 0x000fe40000f0e170 */
[----:B---3--:R-:W-:-:S02]  /*f520*/  @P1 R2UR UR13, R5 ;  /* 0x00000000050d12ca */ /* 0x008fc400000e0000 */
        /* <DEDUP_REMOVED lines=8> */
.L_x_1131:
        /* <DEDUP_REMOVED lines=16> */
.L_x_1132:
        /* <DEDUP_REMOVED lines=16> */
.L_x_1133:
        /* <DEDUP_REMOVED lines=16> */
.L_x_1134:
        /* <DEDUP_REMOVED lines=16> */
.L_x_1135:
        /* <DEDUP_REMOVED lines=16> */
.L_x_1136:
        /* <DEDUP_REMOVED lines=16> */
.L_x_1137:
        /* <DEDUP_REMOVED lines=11> */
.L_x_1125:
[----:B------:R-:W-:Y:S05]  /*fc60*/  BSYNC B0 ;  /* 0x0000000000007941 */ /* 0x000fea0003800000 */
.L_x_1124:
[----:B-1----:R-:W3:Y:S01]  /*fc70*/  LDL.LU R4, [R1+0x48] ;  /* 0x0000480001047983 */ /* 0x002ee20000300800 */
[----:B------:R-:W-:Y:S01]  /*fc80*/  BSSY B0, `(.L_x_1138) ;  /* 0x00002cf000007945 */ /* 0x000fe20003800000 */
[----:B---3--:R-:W-:-:S13]  /*fc90*/  ISETP.GE.AND P0, PT, R4, 0x41, PT ;  /* 0x000000410400780c */ /* 0x008fda0003f06270 */
[----:B------:R-:W-:Y:S05]  /*fca0*/  @!P0 BRA `(.L_x_1139) ;  /* 0x0000002c00308947 */ /* 0x000fea0003800000 */
[----:B------:R-:W3:Y:S01]  /*fcb0*/  LDL R4, [R1+0x30] ;  /* 0x0000300001047983 */ /* 0x000ee20000100800 */
[----:B------:R-:W-:Y:S01]  /*fcc0*/  IMAD.MOV.U32 R0, RZ, RZ, 0x1 ;  /* 0x00000001ff007424 */ /* 0x000fe200078e00ff */
[----:B------:R-:W-:Y:S01]  /*fcd0*/  BSSY B2, `(.L_x_1140) ;  /* 0x00000f3000027945 */ /* 0x000fe20003800000 */
[----:B---3--:R-:W-:-:S05]  /*fce0*/  IMAD.MOV R6, RZ, RZ, -R4 ;  /* 0x000000ffff067224 */ /* 0x008fca00078e0a04 */
[----:B------:R-:W-:-:S05]  /*fcf0*/  VIADDMNMX R6, R6, R0, 0xffffffff, !PT ;  /* 0xffffffff06067446 */ /* 0x000fca0007800100 */
[----:B------:R-:W-:-:S05]  /*fd00*/  IMAD.IADD R0, R4, 0x1, R6 ;  /* 0x0000000104007824 */ /* 0x000fca00078e0206 */
[----:B------:R-:W-:-:S04]  /*fd10*/  LOP3.LUT R0, R0, 0x1, RZ, 0xc0, !PT ;  /* 0x0000000100007812 */ /* 0x000fc800078ec0ff */
[----:B------:R-:W-:Y:S01]  /*fd20*/  ISETP.NE.U32.AND P0, PT, R0, 0x1, PT ;  /* 0x000000010000780c */ /* 0x000fe20003f05070 */
[----:B------:R-:W-:-:S12]  /*fd30*/  VIADD R0, R4, 0xfffffffe ;  /* 0xfffffffe04007836 */ /* 0x000fd80000000000 */
[----:B------:R-:W-:Y:S05]  /*fd40*/  @P0 BRA `(.L_x_1141) ;  /* 0x0000000c00ac0947 */ /* 0x000fea0003800000 */
[----:B------:R-:W3:Y:S04]  /*fd50*/  LDL R5, [R1+0x8] ;  /* 0x0000080001057983 */ /* 0x000ee80000100800 */
[----:B------:R-:W4:Y:S04]  /*fd60*/  LDL.LU R4, [R1+0xc] ;  /* 0x00000c0001047983 */ /* 0x000f280000300800 */
[----:B------:R-:W5:Y:S01]  /*fd70*/  LDL.LU R7, [R1+0x18] ;  /* 0x0000180001077983 */ /* 0x000f620000300800 */
[----:B------:R-:W-:Y:S01]  /*fd80*/  BSSY B1, `(.L_x_1142) ;  /* 0x00000e5000017945 */ /* 0x000fe20003800000 */
[----:B---3--:R-:W-:Y:S01]  /*fd90*/  LOP3.LUT P2, RZ, R5, 0x1, RZ, 0xc0, !PT ;  /* 0x0000000105ff7812 */ /* 0x008fe2000784c0ff */
[----:B----4-:R-:W-:-:S05]  /*fda0*/  VIADD R2, R4, 0x1 ;  /* 0x0000000104027836 */ /* 0x010fca0000000000 */
[----:B------:R-:W-:-:S04]  /*fdb0*/  ISETP.NE.AND P0, PT, R2, 0x2, PT ;  /* 0x000000020200780c */ /* 0x000fc80003f05270 */
[----:B------:R-:W-:Y:S02]  /*fdc0*/  SEL R3, RZ, 0x1, P0 ;  /* 0x00000001ff037807 */ /* 0x000fe40000000000 */
[----:B------:R-:W-:Y:S02]  /*fdd0*/  SEL R8, R2, RZ, P0 ;  /* 0x000000ff02087207 */ /* 0x000fe40000000000 */
[----:B-----5:R-:W-:-:S05]  /*fde0*/  LOP3.LUT R7, R7, R3, RZ, 0x3c, !PT ;  /* 0x0000000307077212 */ /* 0x020fca00078e3cff */
[----:B------:R0:W-:Y:S04]  /*fdf0*/  STL [R1+0x18], R7 ;  /* 0x0000180701007387 */ /* 0x0001e80000100800 */
[----:B------:R0:W-:Y:S01]  /*fe00*/  STL [R1+0xc], R8 ;  /* 0x00000c0801007387 */ /* 0x0001e20000100800 */
[----:B------:R-:W-:Y:S05]  /*fe10*/  @!P2 BRA `(.L_x_1143) ;  /* 0x0000000c006ca947 */ /* 0x000fea0003800000 */
[----:B------:R-:W-:Y:S02]  /*fe20*/  ULDC.64 UR4, c[0x0][0x418] ;  /* 0x0001060000047ab9 */ /* 0x000fe40000000a00 */
[----:B------:R-:W-:-:S04]  /*fe30*/  ISETP.NE.U32.AND P0, PT, RZ, UR4, PT ;  /* 0x00000004ff007c0c */ /* 0x000fc8000bf05070 */
[----:B------:R-:W-:-:S13]  /*fe40*/  ISETP.NE.AND.EX P0, PT, RZ, UR5, PT, P0 ;  /* 0x00000005ff007c0c */ /* 0x000fda000bf05300 */
[----:B------:R-:W-:Y:S05]  /*fe50*/  @!P0 BRA `(.L_x_1144) ;  /* 0x0000000000508947 */ /* 0x000fea0003800000 */
[----:B------:R-:W3:Y:S01]  /*fe60*/  LDL R10, [R1+0x1c] ;  /* 0x00001c00010a7983 */ /* 0x000ee20000100800 */
[----:B------:R-:W1:Y:S01]  /*fe70*/  LDC R5, c[0x0][0x43c] ;  /* 0x00010f00ff057b82 */ /* 0x000e620000000800 */
[----:B------:R-:W-:Y:S02]  /*fe80*/  ULDC.64 UR6, c[0x0][0x428] ;  /* 0x00010a0000067ab9 */ /* 0x000fe40000000a00 */
[----:B------:R-:W4:Y:S01]  /*fe90*/  LDL R9, [R1+0x10] ;  /* 0x0000100001097983 */ /* 0x000f220000100800 */
        /* <DEDUP_REMOVED lines=8> */
[----:B---3--:R-:W-:-:S04]  /*ff20*/  IMAD R4, R10, UR6, RZ ;  /* 0x000000060a047c24 */ /* 0x008fc8000f8e02ff */
[C---:B----4-:R-:W-:Y:S02]  /*ff30*/  IMAD R4, R9.reuse, UR7, R4 ;  /* 0x0000000709047c24 */ /* 0x050fe4000f8e0204 */
[----:B------:R-:W-:-:S04]  /*ff40*/  IMAD.WIDE.U32 R2, R9, UR6, R2 ;  /* 0x0000000609027c25 */ /* 0x000fc8000f8e0002 */
[----:B------:R-:W-:Y:S01]  /*ff50*/  IMAD.IADD R3, R4, 0x1, R3 ;  /* 0x0000000104037824 */ /* 0x000fe200078e0203 */
[----:B------:R-:W-:-:S04]  /*ff60*/  LEA R4, P0, R2, UR4, 0x2 ;  /* 0x0000000402047c11 */ /* 0x000fc8000f8010ff */
[----:B------:R-:W-:-:S05]  /*ff70*/  LEA.HI.X R5, R2, UR5, R3, 0x2, P0 ;  /* 0x0000000502057c11 */ /* 0x000fca00080f1403 */
[----:B------:R-:W3:Y:S04]  /*ff80*/  LDG.E R2, desc[UR38][R4.64] ;  /* 0x0000002604027981 */ /* 0x000ee8000c1e1900 */
[----:B---3--:R1:W-:Y:S02]  /*ff90*/  STL [R1], R2 ;  /* 0x0000000201007387 */ /* 0x0083e40000100800 */
.L_x_1144:
[----:B-1----:R-:W3:Y:S01]  /*ffa0*/  LDL R2, [R1+0x4] ;  /* 0x0000040001027983 */ /* 0x002ee20000100800 */
[----:B------:R-:W1:Y:S02]  /*ffb0*/  S2R R3, SR_TID.X ;  /* 0x0000000000037919 */ /* 0x000e640000002100 */
[----:B-1----:R-:W-:Y:S01]  /*ffc0*/  LOP3.LUT R4, R3, 0x7f, RZ, 0xc0, !PT ;  /* 0x0000007f03047812 */ /* 0x002fe200078ec0ff */
[----:B------:R-:W-:Y:S03]  /*ffd0*/  BSSY B3, `(.L_x_1145) ;  /* 0x0000006000037945 */ /* 0x000fe60003800000 */
[----:B------:R-:W-:Y:S01]  /*ffe0*/  ISETP.NE.AND P1, PT, R4, RZ, PT ;  /* 0x000000ff0400720c */ /* 0x000fe20003f25270 */
[----:B---3--:R-:W-:Y:S01]  /*fff0*/  IMAD R3, R8, 0x8, R2 ;  /* 0x0000000808037824 */ /* 0x008fe200078e0202 */
[----:B------:R-:W-:-:S04]  /*10000*/  SHF.L.U32 R2, R7, 0x1f, RZ ;  /* 0x0000001f07027819 */ /* 0x000fc800000006ff */
[----:B------:R-:W1:Y:S02]  /*10010*/  SYNCS.PHASECHK.TRANS64.TRYWAIT P0, [R3+URZ+0x38840], R2 ;  /* 0x03884002030075a7 */ /* 0x000e64000800017f */
[----:B-1----:R-:W-:Y:S05]  /*10020*/  @!P0 BRA `(.L_x_1146) ;  /* 0x0000004c00788947 */ /* 0x002fea0003800000 */
.L_x_1259:
[----:B------:R-:W-:Y:S05]  /*10030*/  BSYNC B3 ;  /* 0x0000000000037941 */ /* 0x000fea0003800000 */
.L_x_1145:
[----:B------:R-:W-:Y:S04]  /*10040*/  BSSY B3, `(.L_x_1147) ;  /* 0x0000009000037945 */ /* 0x000fe80003800000 */
[----:B------:R-:W-:Y:S05]  /*10050*/  @P1 BRA `(.L_x_1148) ;  /* 0x00000000001c1947 */ /* 0x000fea0003800000 */
[----:B------:R-:W3:Y:S02]  /*10060*/  S2R R4, SR_TID.X ;  /* 0x0000000000047919 */ /* 0x000ee40000002100 */
[----:B---3--:R-:W-:Y:S01]  /*10070*/  LOP3.LUT R5, R4, 0x1f, RZ, 0xc0, !PT ;  /* 0x0000001f04057812 */ /* 0x008fe200078ec0ff */
[----:B------:R-:W-:-:S03]  /*10080*/  IMAD.MOV.U32 R4, RZ, RZ, 0x2000 ;  /* 0x00002000ff047424 */ /* 0x000fc600078e00ff */
[----:B------:R-:W-:Y:S01]  /*10090*/  ISETP.NE.AND P0, PT, R5, RZ, PT ;  /* 0x000000ff0500720c */ /* 0x000fe20003f05270 */
[----:B------:R3:W-:-:S12]  /*100a0*/  SYNCS.ARRIVE.TRANS64 RZ, [R3+URZ+0x38830], R4 ;  /* 0x0388300403ff79a7 */ /* 0x0007d8000800003f */
[----:B---3--:R-:W-:Y:S05]  /*100b0*/  @!P0 BRA `(.L_x_1148) ;  /* 0x0000000000048947 */ /* 0x008fea0003800000 */
[----:B------:R-:W-:Y:S01]  /*100c0*/  BPT.TRAP 0x1 ;  /* 0x000000040000795c */ /* 0x000fe20000300000 */
.L_x_1148:
[----:B------:R-:W-:Y:S05]  /*100d0*/  BSYNC B3 ;  /* 0x0000000000037941 */ /* 0x000fea0003800000 */
.L_x_1147:
[----:B0-----:R-:W3:Y:S04]  /*100e0*/  LDL R8, [R1+0x4] ;  /* 0x0000040001087983 */ /* 0x001ee80000100800 */
[----:B------:R-:W3:Y:S04]  /*100f0*/  LDL R4, [R1+0xc] ;  /* 0x00000c0001047983 */ /* 0x000ee80000100800 */
[----:B------:R-:W4:Y:S01]  /*10100*/  LDL R5, [R1+0x20] ;  /* 0x0000200001057983 */ /* 0x000f220000100800 */
[----:B------:R-:W-:Y:S01]  /*10110*/  IMAD.MOV.U32 R7, RZ, RZ, RZ ;  /* 0x000000ffff077224 */ /* 0x000fe200078e00ff */
[----:B------:R-:W-:Y:S01]  /*10120*/  UIADD3 UR4, UP0, UR40, 0x370, URZ ;  /* 0x0000037028047890 */ /* 0x000fe2000ff1e03f */
[----:B------:R-:W-:Y:S01]  /*10130*/  PLOP3.LUT P0, PT, PT, PT, PT, 0x80, 0x0 ;  /* 0x000000000000781c */ /* 0x000fe20003f0f070 */
[----:B------:R-:W-:Y:S01]  /*10140*/  UMOV UR6, 0x0 ;  /* 0x0000000000067882 */ /* 0x000fe20000000000 */
[----:B------:R-:W-:Y:S01]  /*10150*/  UMOV UR7, 0x14f00000 ;  /* 0x14f0000000077882 */ /* 0x000fe20000000000 */
[----:B------:R-:W-:Y:S01]  /*10160*/  R2UR UR10, R7 ;  /* 0x00000000070a72ca */ /* 0x000fe200000e0000 */
[----:B------:R-:W-:Y:S01]  /*10170*/  UIADD3.X UR5, URZ, UR41, URZ, UP0, !UPT ;  /* 0x000000293f057290 */ /* 0x000fe200087fe43f */
[----:B---3--:R-:W-:-:S02]  /*10180*/  IMAD R4, R4, 0x2000, R8 ;  /* 0x0000200004047824 */ /* 0x008fc400078e0208 */
[----:B----4-:R-:W-:Y:S02]  /*10190*/  IMAD R0, R0, 0x40, R5 ;  /* 0x0000004000007824 */ /* 0x010fe400078e0205 */
[----:B------:R-:W-:Y:S02]  /*101a0*/  VIADD R4, R4, 0x22400 ;  /* 0x0002240004047836 */ /* 0x000fe40000000000 */
[----:B------:R-:W-:-:S07]  /*101b0*/  VIADD R5, R3, 0x38830 ;  /* 0x0003883003057836 */ /* 0x000fce0000000000 */
.L_x_1149:
        /* <DEDUP_REMOVED lines=11> */
[----:B------:R-:W0:Y:S01]  /*10270*/  SYNCS.PHASECHK.TRANS64.TRYWAIT P0, [R3+URZ+0x38860], R2 ;  /* 0x03886002030075a7 */ /* 0x000e22000800017f */
[----:B------:R-:W-:Y:S04]  /*10280*/  BSSY B3, `(.L_x_1150) ;  /* 0x0000002000037945 */ /* 0x000fe80003800000 */
[----:B0-----:R-:W-:Y:S05]  /*10290*/  @!P0 BRA `(.L_x_1151) ;  /* 0x0000004800f08947 */ /* 0x001fea0003800000 */
.L_x_1260:
[----:B------:R-:W-:Y:S05]  /*102a0*/  BSYNC B3 ;  /* 0x0000000000037941 */ /* 0x000fea0003800000 */
.L_x_1150:
[----:B------:R-:W-:Y:S01]  /*102b0*/  BSSY B3, `(.L_x_1152) ;  /* 0x000000b000037945 */ /* 0x000fe20003800000 */
[----:B------:R-:W-:Y:S02]  /*102c0*/  IMAD.MOV.U32 R8, RZ, RZ, 0x0 ;  /* 0x00000000ff087424 */ /* 0x000fe400078e00ff */
[----:B------:R-:W-:Y:S01]  /*102d0*/  IMAD.MOV.U32 R9, RZ, RZ, 0x14f00000 ;  /* 0x14f00000ff097424 */ /* 0x000fe200078e00ff */
[----:B------:R-:W-:Y:S06]  /*102e0*/  @P1 BRA `(.L_x_1153) ;  /* 0x00000000001c1947 */ /* 0x000fec0003800000 */
[----:B------:R-:W3:Y:S01]  /*102f0*/  S2R R4, SR_TID.X ;  /* 0x0000000000047919 */ /* 0x000ee20000002100 */
[----:B01----:R-:W-:-:S04]  /*10300*/  IMAD.MOV.U32 R2, RZ, RZ, 0x10000 ;  /* 0x00010000ff027424 */ /* 0x003fc800078e00ff */
[----:B------:R4:W-:Y:S01]  /*10310*/  SYNCS.ARRIVE.TRANS64 RZ, [R3+URZ+0x38850], R2 ;  /* 0x0388500203ff79a7 */ /* 0x0009e2000800003f */
[----:B---3--:R-:W-:-:S04]  /*10320*/  LOP3.LUT R4, R4, 0x1f, RZ, 0xc0, !PT ;  /* 0x0000001f04047812 */ /* 0x008fc800078ec0ff */
[----:B------:R-:W-:-:S13]  /*10330*/  ISETP.NE.AND P0, PT, R4, RZ, PT ;  /* 0x000000ff0400720c */ /* 0x000fda0003f05270 */
[----:B----4-:R-:W-:Y:S05]  /*10340*/  @!P0 BRA `(.L_x_1153) ;  /* 0x0000000000048947 */ /* 0x010fea0003800000 */
[----:B------:R-:W-:Y:S01]  /*10350*/  BPT.TRAP 0x1 ;  /* 0x000000040000795c */ /* 0x000fe20000300000 */
.L_x_1153:
[----:B------:R-:W-:Y:S05]  /*10360*/  BSYNC B3 ;  /* 0x0000000000037941 */ /* 0x000fea0003800000 */
.L_x_1152:
[----:B------:R-:W3:Y:S04]  /*10370*/  LDL R4, [R1+0x4] ;  /* 0x0000040001047983 */ /* 0x000ee80000100800 */
[----:B01----:R-:W3:Y:S01]  /*10380*/  LDL R2, [R1+0xc] ;  /* 0x00000c0001027983 */ /* 0x003ee20000100800 */
        /* <DEDUP_REMOVED lines=9> */
.L_x_1154:
        /* <DEDUP_REMOVED lines=16> */
.L_x_1155:
        /* <DEDUP_REMOVED lines=16> */
.L_x_1156:
        /* <DEDUP_REMOVED lines=16> */
.L_x_1157:
        /* <DEDUP_REMOVED lines=16> */
.L_x_1158:
        /* <DEDUP_REMOVED lines=16> */
.L_x_1159:
        /* <DEDUP_REMOVED lines=16> */
.L_x_1160:
        /* <DEDUP_REMOVED lines=16> */
.L_x_1161:
        /* <DEDUP_REMOVED lines=10> */
[----:B-1----:R-:W-:Y:S05]  /*10bc0*/  @P0 BRA.U.ANY `(.L_x_1161) ;  /* 0xfffffffd00d40947 */ /* 0x002fea000393ffff */
.L_x_1143:
[----:B------:R-:W-:Y:S05]  /*10bd0*/  BSYNC B1 ;  /* 0x0000000000017941 */ /* 0x000fea0003800000 */
.L_x_1142:
[----:B------:R-:W3:Y:S02]  /*10be0*/  LDL.LU R4, [R1+0x30] ;  /* 0x0000300001047983 */ /* 0x000ee40000300800 */
[----:B---3--:R-:W-:-:S07]  /*10bf0*/  VIADD R0, R4, 0xfffffffd ;  /* 0xfffffffd04007836 */ /* 0x008fce0000000000 */
.L_x_1141:
[----:B------:R-:W-:Y:S05]  /*10c00*/  BSYNC B2 ;  /* 0x0000000000027941 */ /* 0x000fea0003800000 */
.L_x_1140:
[----:B------:R-:W3:Y:S01]  /*10c10*/  LDL.LU R2, [R1+0x2c] ;  /* 0x00002c0001027983 */ /* 0x000ee20000300800 */
[----:B------:R-:W-:-:S05]  /*10c20*/  IMAD.MOV R6, RZ, RZ, -R6 ;  /* 0x000000ffff067224 */ /* 0x000fca00078e0a06 */
[----:B---3--:R-:W-:-:S13]  /*10c30*/  ISETP.NE.AND P0, PT, R2, R6, PT ;  /* 0x000000060200720c */ /* 0x008fda0003f05270 */
[----:B------:R-:W-:Y:S05]  /*10c40*/  @!P0 BRA `(.L_x_1139) ;  /* 0x0000001c00488947 */ /* 0x000fea0003800000 */
.L_x_1202:
[----:B------:R-:W3:Y:S04]  /*10c50*/  LDL R4, [R1+0x8] ;  /* 0x0000080001047983 */ /* 0x000ee80000100800 */
[----:B0-----:R-:W0:Y:S04]  /*10c60*/  LDL.LU R3, [R1+0xc] ;  /* 0x00000c0001037983 */ /* 0x001e280000300800 */
[----:B------:R-:W4:Y:S01]  /*10c70*/  LDL.LU R2, [R1+0x18] ;  /* 0x0000180001027983 */ /* 0x000f220000300800 */
[----:B------:R-:W-:Y:S05]  /*10c80*/  YIELD ;  /* 0x0000000000007946 */ /* 0x000fea0003800000 */
[----:B------:R-:W-:Y:S01]  /*10c90*/  BSSY B1, `(.L_x_1162) ;  /* 0x00000e2000017945 */ /* 0x000fe20003800000 */
[----:B---3--:R-:W-:Y:S01]  /*10ca0*/  LOP3.LUT P1, RZ, R4, 0x1, RZ, 0xc0, !PT ;  /* 0x0000000104ff7812 */ /* 0x008fe2000782c0ff */
[----:B0-----:R-:W-:-:S05]  /*10cb0*/  VIADD R7, R3, 0x1 ;  /* 0x0000000103077836 */ /* 0x001fca0000000000 */
[----:B------:R-:W-:-:S04]  /*10cc0*/  ISETP.NE.AND P0, PT, R7, 0x2, PT ;  /* 0x000000020700780c */ /* 0x000fc80003f05270 */
[----:B------:R-:W-:Y:S02]  /*10cd0*/  SEL R6, RZ, 0x1, P0 ;  /* 0x00000001ff067807 */ /* 0x000fe40000000000 */
[----:B------:R-:W-:Y:S02]  /*10ce0*/  SEL R7, R7, RZ, P0 ;  /* 0x000000ff07077207 */ /* 0x000fe40000000000 */
[----:B----4-:R-:W-:Y:S01]  /*10cf0*/  LOP3.LUT R6, R2, R6, RZ, 0x3c, !PT ;  /* 0x0000000602067212 */ /* 0x010fe200078e3cff */
[----:B------:R-:W-:Y:S06]  /*10d00*/  @!P1 BRA `(.L_x_1163) ;  /* 0x0000000c00689947 */ /* 0x000fec0003800000 */
[----:B------:R-:W-:Y:S01]  /*10d10*/  ULDC.64 UR4, c[0x0][0x418] ;  /* 0x0001060000047ab9 */ /* 0x000fe20000000a00 */
[----:B------:R-:W-:Y:S01]  /*10d20*/  IMAD.MOV.U32 R8, RZ, RZ, R0 ;  /* 0x000000ffff087224 */ /* 0x000fe200078e0000 */
[----:B------:R-:W-:-:S04]  /*10d30*/  ISETP.NE.U32.AND P0, PT, RZ, UR4, PT ;  /* 0x00000004ff007c0c */ /* 0x000fc8000bf05070 */
[----:B------:R-:W-:-:S13]  /*10d40*/  ISETP.NE.AND.EX P0, PT, RZ, UR5, PT, P0 ;  /* 0x00000005ff007c0c */ /* 0x000fda000bf05300 */
[----:B------:R-:W-:Y:S05]  /*10d50*/  @!P0 BRA `(.L_x_1164) ;  /* 0x0000000000508947 */ /* 0x000fea0003800000 */
[----:B------:R-:W3:Y:S01]  /*10d60*/  LDL R9, [R1+0x1c] ;  /* 0x00001c0001097983 */ /* 0x000ee20000100800 */
[----:B------:R-:W0:Y:S01]  /*10d70*/  LDC R8, c[0x0][0x43c] ;  /* 0x00010f00ff087b82 */ /* 0x000e220000000800 */
[----:B------:R-:W-:Y:S02]  /*10d80*/  ULDC.64 UR6, c[0x0][0x428] ;  /* 0x00010a0000067ab9 */ /* 0x000fe40000000a00 */
[----:B------:R-:W4:Y:S01]  /*10d90*/  LDL R5, [R1+0x10] ;  /* 0x0000100001057983 */ /* 0x000f220000100800 */
        /* <DEDUP_REMOVED lines=16> */
.L_x_1164:
[----:B0-----:R-:W3:Y:S01]  /*10ea0*/  LDL R2, [R1+0x4] ;  /* 0x0000040001027983 */ /* 0x001ee20000100800 */
[----:B------:R-:W0:Y:S01]  /*10eb0*/  S2R R3, SR_TID.X ;  /* 0x0000000000037919 */ /* 0x000e220000002100 */
[----:B------:R-:W-:Y:S01]  /*10ec0*/  BSSY B2, `(.L_x_1165) ;  /* 0x0000007000027945 */ /* 0x000fe20003800000 */
[----:B0-----:R-:W-:-:S04]  /*10ed0*/  LOP3.LUT R3, R3, 0x7f, RZ, 0xc0, !PT ;  /* 0x0000007f03037812 */ /* 0x001fc800078ec0ff */
[----:B------:R-:W-:Y:S01]  /*10ee0*/  ISETP.NE.AND P1, PT, R3, RZ, PT ;  /* 0x000000ff0300720c */ /* 0x000fe20003f25270 */
[----:B---3--:R-:W-:Y:S01]  /*10ef0*/  IMAD R4, R7, 0x8, R2 ;  /* 0x0000000807047824 */ /* 0x008fe200078e0202 */
[----:B------:R-:W-:-:S04]  /*10f00*/  SHF.L.U32 R2, R6, 0x1f, RZ ;  /* 0x0000001f06027819 */ /* 0x000fc800000006ff */
[----:B------:R-:W0:Y:S02]  /*10f10*/  SYNCS.PHASECHK.TRANS64.TRYWAIT P0, [R4+URZ+0x38840], R2 ;  /* 0x03884002040075a7 */ /* 0x000e24000800017f */
[----:B0-----:R-:W-:Y:S05]  /*10f20*/  @!P0 BRA `(.L_x_1166) ;  /* 0x0000003c00e08947 */ /* 0x001fea0003800000 */
.L_x_1261:
[----:B------:R-:W-:Y:S05]  /*10f30*/  BSYNC B2 ;  /* 0x0000000000027941 */ /* 0x000fea0003800000 */
.L_x_1165:
        /* <DEDUP_REMOVED lines=9> */
.L_x_1168:
[----:B------:R-:W-:Y:S05]  /*10fd0*/  BSYNC B2 ;  /* 0x0000000000027941 */ /* 0x000fea0003800000 */
.L_x_1167:
        /* <DEDUP_REMOVED lines=13> */
.L_x_1169:
        /* <DEDUP_REMOVED lines=11> */
[----:B------:R-:W1:Y:S01]  /*11160*/  SYNCS.PHASECHK.TRANS64.TRYWAIT P0, [R4+URZ+0x38860], R2 ;  /* 0x03886002040075a7 */ /* 0x000e62000800017f */
[----:B------:R-:W-:Y:S04]  /*11170*/  BSSY B2, `(.L_x_1170) ;  /* 0x0000002000027945 */ /* 0x000fe80003800000 */
[----:B-1----:R-:W-:Y:S05]  /*11180*/  @!P0 BRA `(.L_x_1171) ;  /* 0x0000003c005c8947 */ /* 0x002fea0003800000 */
.L_x_1262:
[----:B------:R-:W-:Y:S05]  /*11190*/  BSYNC B2 ;  /* 0x0000000000027941 */ /* 0x000fea0003800000 */
.L_x_1170:
        /* <DEDUP_REMOVED lines=11> */
.L_x_1173:
[----:B------:R-:W-:Y:S05]  /*11250*/  BSYNC B2 ;  /* 0x0000000000027941 */ /* 0x000fea0003800000 */
.L_x_1172:
[----:B------:R-:W3:Y:S01]  /*11260*/  LDL R5, [R1+0x4] ;  /* 0x0000040001057983 */ /* 0x000ee20000100800 */
        /* <DEDUP_REMOVED lines=9> */
.L_x_1174:
        /* <DEDUP_REMOVED lines=16> */
.L_x_1175:
        /* <DEDUP_REMOVED lines=16> */
.L_x_1176:
        /* <DEDUP_REMOVED lines=16> */
.L_x_1177:
        /* <DEDUP_REMOVED lines=16> */
.L_x_1178:
        /* <DEDUP_REMOVED lines=16> */
.L_x_1179:
        /* <DEDUP_REMOVED lines=16> */
.L_x_1180:
        /* <DEDUP_REMOVED lines=16> */
.L_x_1181:
        /* <DEDUP_REMOVED lines=11> */
.L_x_1163:
[----:B------:R-:W-:Y:S05]  /*11ab0*/  BSYNC B1 ;  /* 0x0000000000017941 */ /* 0x000fea0003800000 */
.L_x_1162:
[----:B------:R-:W3:Y:S01]  /*11ac0*/  LDL R2, [R1+0x8] ;  /* 0x0000080001027983 */ /* 0x000ee20000100800 */
[----:B------:R-:W-:Y:S01]  /*11ad0*/  VIADD R7, R7, 0x1 ;  /* 0x0000000107077836 */ /* 0x000fe20000000000 */
[----:B------:R-:W-:Y:S04]  /*11ae0*/  BSSY B1, `(.L_x_1182) ;  /* 0x00000e5000017945 */ /* 0x000fe80003800000 */
[----:B------:R-:W-:-:S04]  /*11af0*/  ISETP.NE.AND P0, PT, R7, 0x2, PT ;  /* 0x000000020700780c */ /* 0x000fc80003f05270 */
[----:B------:R-:W-:Y:S02]  /*11b00*/  SEL R9, R7, RZ, P0 ;  /* 0x000000ff07097207 */ /* 0x000fe40000000000 */
[----:B---3--:R-:W-:Y:S02]  /*11b10*/  LOP3.LUT P2, RZ, R2, 0x1, RZ, 0xc0, !PT ;  /* 0x0000000102ff7812 */ /* 0x008fe4000784c0ff */
        /* <DEDUP_REMOVED lines=30> */
.L_x_1184:
[----:B-1----:R-:W3:Y:S01]  /*11d00*/  LDL R2, [R1+0x4] ;  /* 0x0000040001027983 */ /* 0x002ee20000100800 */
[----:B------:R-:W1:Y:S01]  /*11d10*/  S2R R3, SR_TID.X ;  /* 0x0000000000037919 */ /* 0x000e620000002100 */
[----:B------:R-:W-:Y:S01]  /*11d20*/  BSSY B2, `(.L_x_1185) ;  /* 0x0000007000027945 */ /* 0x000fe20003800000 */
[----:B-1----:R-:W-:-:S04]  /*11d30*/  LOP3.LUT R3, R3, 0x7f, RZ, 0xc0, !PT ;  /* 0x0000007f03037812 */ /* 0x002fc800078ec0ff */
[----:B------:R-:W-:Y:S01]  /*11d40*/  ISETP.NE.AND P1, PT, R3, RZ, PT ;  /* 0x000000ff0300720c */ /* 0x000fe20003f25270 */
[----:B---3--:R-:W-:Y:S01]  /*11d50*/  IMAD R4, R9, 0x8, R2 ;  /* 0x0000000809047824 */ /* 0x008fe200078e0202 */
[----:B------:R-:W-:-:S04]  /*11d60*/  SHF.L.U32 R2, R8, 0x1f, RZ ;  /* 0x0000001f08027819 */ /* 0x000fc800000006ff */
[----:B------:R-:W1:Y:S02]  /*11d70*/  SYNCS.PHASECHK.TRANS64.TRYWAIT P0, [R4+URZ+0x38840], R2 ;  /* 0x03884002040075a7 */ /* 0x000e64000800017f */
[----:B-1----:R-:W-:Y:S05]  /*11d80*/  @!P0 BRA `(.L_x_1186) ;  /* 0x0000003000708947 */ /* 0x002fea0003800000 */
.L_x_1263:
[----:B------:R-:W-:Y:S05]  /*11d90*/  BSYNC B2 ;  /* 0x0000000000027941 */ /* 0x000fea0003800000 */
.L_x_1185:
        /* <DEDUP_REMOVED lines=9> */
.L_x_1188:
[----:B------:R-:W-:Y:S05]  /*11e30*/  BSYNC B2 ;  /* 0x0000000000027941 */ /* 0x000fea0003800000 */
.L_x_1187:
        /* <DEDUP_REMOVED lines=14> */
.L_x_1189:
        /* <DEDUP_REMOVED lines=14> */
.L_x_1264:
[----:B------:R-:W-:Y:S05]  /*12000*/  BSYNC B2 ;  /* 0x0000000000027941 */ /* 0x000fea0003800000 */
.L_x_1190:
        /* <DEDUP_REMOVED lines=11> */
.L_x_1193:
[----:B------:R-:W-:Y:S05]  /*120c0*/  BSYNC B2 ;  /* 0x0000000000027941 */ /* 0x000fea0003800000 */
.L_x_1192:
[----:B------:R-:W3:Y:S04]  /*120d0*/  LDL R8, [R1+0x4] ;  /* 0x0000040001087983 */ /* 0x000ee80000100800 */
        /* <DEDUP_REMOVED lines=10> */
.L_x_1194:
        /* <DEDUP_REMOVED lines=16> */
.L_x_1195:
        /* <DEDUP_REMOVED lines=16> */
.L_x_1196:
        /* <DEDUP_REMOVED lines=16> */
.L_x_1197:
        /* <DEDUP_REMOVED lines=16> */
.L_x_1198:
        /* <DEDUP_REMOVED lines=16> */
.L_x_1199:
        /* <DEDUP_REMOVED lines=16> */
.L_x_1200:
        /* <DEDUP_REMOVED lines=16> */
.L_x_1201:
        /* <DEDUP_REMOVED lines=11> */
.L_x_1183:
[----:B------:R-:W-:Y:S05]  /*12930*/  BSYNC B1 ;  /* 0x0000000000017941 */ /* 0x000fea0003800000 */
.L_x_1182:
[C---:B------:R-:W-:Y:S01]  /*12940*/  ISETP.GT.AND P0, PT, R0.reuse, 0x1, PT ;  /* 0x000000010000780c */ /* 0x040fe20003f04270 */
[----:B------:R-:W-:-:S12]  /*12950*/  VIADD R0, R0, 0xfffffffe ;  /* 0xfffffffe00007836 */ /* 0x000fd80000000000 */
[----:B------:R-:W-:Y:S05]  /*12960*/  @P0 BRA `(.L_x_1202) ;  /* 0xffffffe000b80947 */ /* 0x000fea000383ffff */
.L_x_1139:
[----:B------:R-:W-:Y:S05]  /*12970*/  BSYNC B0 ;  /* 0x0000000000007941 */ /* 0x000fea0003800000 */
.L_x_1138:
[----:B------:R-:W3:Y:S04]  /*12980*/  LDL.LU R4, [R1+0xc] ;  /* 0x00000c0001047983 */ /* 0x000ee80000300800 */
[----:B------:R-:W4:Y:S01]  /*12990*/  LDL.LU R3, [R1+0x18] ;  /* 0x0000180001037983 */ /* 0x000f220000300800 */
[----:B------:R-:W1:Y:S01]  /*129a0*/  S2R R2, SR_TID.X ;  /* 0x0000000000027919 */ /* 0x000e620000002100 */
[----:B------:R-:W-:Y:S01]  /*129b0*/  BSSY B0, `(.L_x_1203) ;  /* 0x0000015000007945 */ /* 0x000fe20003800000 */
[----:B-1----:R-:W-:-:S04]  /*129c0*/  LOP3.LUT R2, R2, 0x7f, RZ, 0xc0, !PT ;  /* 0x0000007f02027812 */ /* 0x002fc800078ec0ff */
[----:B------:R-:W-:Y:S01]  /*129d0*/  ISETP.NE.AND P1, PT, R2, RZ, PT ;  /* 0x000000ff0200720c */ /* 0x000fe20003f25270 */
[----:B---3--:R-:W-:-:S05]  /*129e0*/  VIADD R0, R4, 0x1 ;  /* 0x0000000104007836 */ /* 0x008fca0000000000 */
[----:B------:R-:W-:-:S04]  /*129f0*/  ISETP.NE.AND P0, PT, R0, 0x2, PT ;  /* 0x000000020000780c */ /* 0x000fc80003f05270 */
[----:B------:R-:W-:-:S04]  /*12a00*/  SEL R2, RZ, 0x1, P0 ;  /* 0x00000001ff027807 */ /* 0x000fc80000000000 */
[----:B----4-:R-:W-:-:S05]  /*12a10*/  LOP3.LUT R3, R3, R2, RZ, 0x3c, !PT ;  /* 0x0000000203037212 */ /* 0x010fca00078e3cff */
[----:B------:R1:W-:Y:S01]  /*12a20*/  STL [R1+0x18], R3 ;  /* 0x0000180301007387 */ /* 0x0003e20000100800 */
[----:B------:R-:W-:Y:S05]  /*12a30*/  @P1 BRA `(.L_x_1204) ;  /* 0x0000000000301947 */ /* 0x000fea0003800000 */
[----:B-1----:R-:W1:Y:S01]  /*12a40*/  S2R R3, SR_LANEID ;  /* 0x0000000000037919 */ /* 0x002e620000000000 */
[----:B------:R-:W-:Y:S01]  /*12a50*/  VOTEU.ANY UR4, UPT, PT ;  /* 0x0000000000047886 */ /* 0x000fe200038e0100 */
[----:B------:R-:W3:Y:S01]  /*12a60*/  LDC.64 R4, c[0x0][0xd60] ;  /* 0x00035800ff047b82 */ /* 0x000ee20000000a00 */
[----:B------:R-:W1:Y:S02]  /*12a70*/  FLO.U32 R2, UR4 ;  /* 0x0000000400027d00 */ /* 0x000e6400080e0000 */
[----:B-1----:R-:W-:-:S06]  /*12a80*/  ISETP.EQ.U32.AND P1, PT, R2, R3, PT ;  /* 0x000000030200720c */ /* 0x002fcc0003f22070 */
[----:B------:R-:W3:Y:S07]  /*12a90*/  POPC R3, UR4 ;  /* 0x0000000400037d09 */ /* 0x000eee0008000000 */
[----:B---3--:R-:W3:Y:S04]  /*12aa0*/  @P1 ATOMG.E.ADD.STRONG.GPU PT, R3, desc[UR38][R4.64], R3 ;  /* 0x00000003040319a8 */ /* 0x008ee800081ee1e6 */
[----:B---3--:R1:W3:Y:S02]  /*12ab0*/  SHFL.IDX PT, R3, R3, R2, 0x1f ;  /* 0x00001f0203037589 */ /* 0x0082e400000e0000 */
[----:B-1----:R-:W1:Y:S02]  /*12ac0*/  S2R R2, SR_LTMASK ;  /* 0x0000000000027919 */ /* 0x002e640000003900 */
[----:B-1----:R-:W-:-:S06]  /*12ad0*/  LOP3.LUT R2, R2, UR4, RZ, 0xc0, !PT ;  /* 0x0000000402027c12 */ /* 0x002fcc000f8ec0ff */
[----:B------:R-:W3:Y:S02]  /*12ae0*/  POPC R2, R2 ;  /* 0x0000000200027309 */ /* 0x000ee40000000000 */
[----:B---3--:R-:W-:-:S07]  /*12af0*/  IADD3 R16, R3, UR36, R2 ;  /* 0x0000002403107c10 */ /* 0x008fce000fffe002 */
.L_x_1204:
[----:B------:R-:W-:Y:S05]  /*12b00*/  BSYNC B0 ;  /* 0x0000000000007941 */ /* 0x000fea0003800000 */
.L_x_1203:
[----:B------:R-:W-:-:S05]  /*12b10*/  SEL R0, R0, RZ, P0 ;  /* 0x000000ff00007207 */ /* 0x000fca0000000000 */
[----:B------:R3:W-:Y:S02]  /*12b20*/  STL [R1+0xc], R0 ;  /* 0x00000c0001007387 */ /* 0x0007e40000100800 */
.L_x_1100:
[----:B------:R-:W-:Y:S05]  /*12b30*/  BSYNC B7 ;  /* 0x0000000000077941 */ /* 0x000fea0003800000 */
.L_x_1098:
[----:B---3--:R-:W3:Y:S02]  /*12b40*/  LDL R0, [R1+0x8] ;  /* 0x0000080001007983 */ /* 0x008ee40000100800 */
[----:B---3--:R-:W-:-:S13]  /*12b50*/  LOP3.LUT P0, RZ, R0, 0x40, RZ, 0xc0, !PT ;  /* 0x0000004000ff7812 */ /* 0x008fda000780c0ff */
[----:B------:R-:W-:Y:S05]  /*12b60*/  @!P0 BRA `(.L_x_1205) ;  /* 0x0000000000288947 */ /* 0x000fea0003800000 */
[----:B------:R-:W-:Y:S05]  /*12b70*/  WARPSYNC.ALL ;  /* 0x0000000000007948 */ /* 0x000fea0003800000 */
[----:B------:R-:W3:Y:S08]  /*12b80*/  S2UR UR5, SR_CgaCtaId ;  /* 0x00000000000579c3 */ /* 0x000ef00000008800 */
[----:B------:R-:W-:Y:S06]  /*12b90*/  BAR.SYNC.DEFER_BLOCKING 0x5, 0x180 ;  /* 0x0146000000007b1d */ /* 0x000fec0000010000 */
[----:B------:R-:W-:-:S02]  /*12ba0*/  UMOV UR4, 0x400 ;  /* 0x0000040000047882 */ /* 0x000fc40000000000 */
[----:B---3--:R-:W-:-:S06]  /*12bb0*/  ULEA UR4, UR5, UR4, 0x18 ;  /* 0x0000000405047291 */ /* 0x008fcc000f8ec03f */
[----:B------:R-:W-:-:S05]  /*12bc0*/  IMAD.U32 R0, RZ, RZ, UR4 ;  /* 0x00000004ff007e24 */ /* 0x000fca000f8e00ff */
[----:B------:R3:W4:Y:S04]  /*12bd0*/  LDS.128 R16, [R0+0x388d0] ;  /* 0x0388d00000107984 */ /* 0x0007280000000c00 */
[----:B------:R3:W-:Y:S01]  /*12be0*/  STL [R1+0x4], R0 ;  /* 0x0000040001007387 */ /* 0x0007e20000100800 */
[----:B------:R-:W-:Y:S06]  /*12bf0*/  BAR.ARV 0x4, 0x180 ;  /* 0x0106000000007b1d */ /* 0x000fec0000002000 */
[----:B------:R-:W-:Y:S05]  /*12c00*/  BRA `(.L_x_1206) ;  /* 0x0000000800487947 */ /* 0x000fea0003800000 */
.L_x_1205:
[----:B------:R-:W0:Y:S01]  /*12c10*/  S2R R0, SR_TID.X ;  /* 0x0000000000007919 */ /* 0x000e220000002100 */
[----:B------:R-:W-:Y:S01]  /*12c20*/  UMOV UR4, 0xffffffff ;  /* 0xffffffff00047882 */ /* 0x000fe20000000000 */
[----:B01----:R-:W-:-:S04]  /*12c30*/  LOP3.LUT R7, R0, 0x1f, RZ, 0xc0, !PT ;  /* 0x0000001f00077812 */ /* 0x003fc800078ec0ff */
[----:B------:R-:W-:Y:S01]  /*12c40*/  ISETP.NE.AND P0, PT, R7, 0x1f, PT ;  /* 0x0000001f0700780c */ /* 0x000fe20003f05270 */
[----:B------:R-:W-:-:S12]  /*12c50*/  BRA.DIV UR4, `(.L_x_1207) ;  /* 0x0000002204e47947 */ /* 0x000fd8000b800000 */
[----:B------:R-:W-:Y:S01]  /*12c60*/  IMAD.IADD R0, R19, 0x1, R7 ;  /* 0x0000000113007824 */ /* 0x000fe200078e0207 */
[----:B------:R-:W-:-:S04]  /*12c70*/  ULDC UR4, c[0x0][0xd3c] ;  /* 0x00034f0000047ab9 */ /* 0x000fc80000000800 */
[----:B------:R-:W-:-:S13]  /*12c80*/  ISETP.GE.OR P1, PT, R0, UR4, !P0 ;  /* 0x0000000400007c0c */ /* 0x000fda000c726670 */
[----:B------:R-:W0:Y:S02]  /*12c90*/  @!P1 LDC.64 R2, c[0x0][0xd80] ;  /* 0x00036000ff029b82 */ /* 0x000e240000000a00 */
[----:B0-----:R-:W-:-:S06]  /*12ca0*/  @!P1 IMAD.WIDE R2, R0, 0x4, R2 ;  /* 0x0000000400029825 */ /* 0x001fcc00078e0202 */
[----:B------:R0:W3:Y:S01]  /*12cb0*/  @!P1 LDG.E R3, desc[UR38][R2.64] ;  /* 0x0000002602039981 */ /* 0x0000e2000c1e1900 */
[C---:B------:R-:W-:Y:S02]  /*12cc0*/  ISETP.GE.U32.AND P2, PT, R7.reuse, 0x2, PT ;  /* 0x000000020700780c */ /* 0x040fe40003f46070 */
[C---:B------:R-:W-:Y:S01]  /*12cd0*/  ISETP.GE.U32.AND P3, PT, R7.reuse, 0x4, PT ;  /* 0x000000040700780c */ /* 0x040fe20003f66070 */
[----:B------:R-:W-:Y:S01]  /*12ce0*/  SHFL.IDX PT, R0, R16, RZ, 0x1f ;  /* 0x00001fff10007589 */ /* 0x000fe200000e0000 */
[C---:B------:R-:W-:Y:S02]  /*12cf0*/  ISETP.GE.U32.AND P4, PT, R7.reuse, 0x8, PT ;  /* 0x000000080700780c */ /* 0x040fe40003f86070 */
[C---:B------:R-:W-:Y:S01]  /*12d00*/  ISETP.GE.U32.AND P5, PT, R7.reuse, 0x10, PT ;  /* 0x000000100700780c */ /* 0x040fe20003fa6070 */
[----:B------:R-:W-:Y:S01]  /*12d10*/  SHFL.IDX PT, R4, R16, 0x1, 0x1f ;  /* 0x00201f0010047f89 */ /* 0x000fe200000e0000 */
[----:B0-----:R-:W-:Y:S02]  /*12d20*/  IMAD.MOV.U32 R2, RZ, RZ, RZ ;  /* 0x000000ffff027224 */ /* 0x001fe400078e00ff */
[----:B---3--:R-:W-:Y:S01]  /*12d30*/  @!P1 IMAD.MOV.U32 R2, RZ, RZ, R3 ;  /* 0x000000ffff029224 */ /* 0x008fe200078e0003 */
        /* <DEDUP_REMOVED lines=17> */
.L_x_1274:
[----:B------:R-:W-:Y:S02]  /*12e50*/  ULDC UR4, c[0x0][0xd38] ;  /* 0x00034e0000047ab9 */ /* 0x000fe40000000800 */
[----:B------:R-:W-:-:S04]  /*12e60*/  IMAD.U32 R16, RZ, RZ, UR4 ;  /* 0x00000004ff107e24 */ /* 0x000fc8000f8e00ff */
[----:B-1----:R-:W-:-:S04]  /*12e70*/  IMAD R6, R6, R16, RZ ;  /* 0x0000001006067224 */ /* 0x002fc800078e02ff */
[----:B------:R-:W-:-:S05]  /*12e80*/  IMAD.IADD R4, R4, 0x1, R6 ;  /* 0x0000000104047824 */ /* 0x000fca00078e0206 */
[----:B------:R-:W-:-:S13]  /*12e90*/  ISETP.GT.AND P6, PT, R4, R0, PT ;  /* 0x000000000400720c */ /* 0x000fda0003fc4270 */
[----:B------:R-:W-:Y:S05]  /*12ea0*/  @P6 BRA `(.L_x_1208) ;  /* 0x00000000009c6947 */ /* 0x000fea0003800000 */
.L_x_1213:
[----:B------:R-:W1:Y:S01]  /*12eb0*/  LDC R2, c[0x0][0xd3c] ;  /* 0x00034f00ff027b82 */ /* 0x000e620000000800 */
[----:B------:R-:W-:-:S05]  /*12ec0*/  VIADD R19, R19, 0x1f ;  /* 0x0000001f13137836 */ /* 0x000fca0000000000 */
[----:B-1----:R-:W-:-:S13]  /*12ed0*/  ISETP.GE.AND P6, PT, R19, R2, PT ;  /* 0x000000021300720c */ /* 0x002fda0003fc6270 */
[----:B------:R-:W-:Y:S05]  /*12ee0*/  @P6 BRA `(.L_x_1209) ;  /* 0x0000000400446947 */ /* 0x000fea0003800000 */
[----:B0-----:R-:W0:Y:S01]  /*12ef0*/  S2R R3, SR_TID.X ;  /* 0x0000000000037919 */ /* 0x001e220000002100 */
        /* <DEDUP_REMOVED lines=9> */
.L_x_1211:
[----:B------:R-:W-:Y:S05]  /*12f90*/  BSYNC B0 ;  /* 0x0000000000007941 */ /* 0x000fea0003800000 */
.L_x_1210:
[----:B------:R-:W-:-:S03]  /*12fa0*/  UMOV UR4, 0xffffffff ;  /* 0xffffffff00047882 */ /* 0x000fc60000000000 */
[----:B------:R-:W-:Y:S05]  /*12fb0*/  BRA.DIV UR4, `(.L_x_1212) ;  /* 0x0000002604487947 */ /* 0x000fea000b800000 */
        /* <DEDUP_REMOVED lines=16> */
.L_x_1282:
[----:B------:R-:W-:Y:S02]  /*130c0*/  ULDC UR4, c[0x0][0xd38] ;  /* 0x00034e0000047ab9 */ /* 0x000fe40000000800 */
[----:B------:R-:W-:-:S04]  /*130d0*/  IMAD.U32 R16, RZ, RZ, UR4 ;  /* 0x00000004ff107e24 */ /* 0x000fc8000f8e00ff */
[----:B-1----:R-:W-:-:S04]  /*130e0*/  IMAD R6, R6, R16, RZ ;  /* 0x0000001006067224 */ /* 0x002fc800078e02ff */
[----:B------:R-:W-:-:S05]  /*130f0*/  IMAD.IADD R4, R6, 0x1, R4 ;  /* 0x0000000106047824 */ /* 0x000fca00078e0204 */
[----:B------:R-:W-:-:S13]  /*13100*/  ISETP.GT.AND P6, PT, R4, R0, PT ;  /* 0x000000000400720c */ /* 0x000fda0003fc4270 */
[----:B------:R-:W-:Y:S05]  /*13110*/  @!P6 BRA `(.L_x_1213) ;  /* 0xfffffffc0064e947 */ /* 0x000fea000383ffff */
.L_x_1208:
[----:B------:R-:W-:Y:S01]  /*13120*/  IMAD.IADD R6, R4, 0x1, -R6 ;  /* 0x0000000104067824 */ /* 0x000fe200078e0a06 */
[----:B------:R-:W-:-:S03]  /*13130*/  UMOV UR4, 0xffffffff ;  /* 0xffffffff00047882 */ /* 0x000fc60000000000 */
[----:B------:R-:W-:-:S05]  /*13140*/  IMAD R4, R3, R16, R6 ;  /* 0x0000001003047224 */ /* 0x000fca00078e0206 */
[----:B------:R-:W-:Y:S01]  /*13150*/  ISETP.GT.AND P6, PT, R4, R0, PT ;  /* 0x000000000400720c */ /* 0x000fe20003fc4270 */
[----:B------:R-:W-:-:S12]  /*13160*/  BRA.DIV UR4, `(.L_x_1214) ;  /* 0x0000002604b47947 */ /* 0x000fd8000b800000 */
[----:B------:R-:W-:-:S04]  /*13170*/  VOTE.ANY R5, PT, !P6 ;  /* 0x0000000000057806 */ /* 0x000fc800070e0100 */
[----:B------:R-:W1:Y:S02]  /*13180*/  POPC R4, R5 ;  /* 0x0000000500047309 */ /* 0x000e640000000000 */
[----:B-1----:R1:W3:Y:S02]  /*13190*/  SHFL.IDX PT, R17, R2, R4, 0x1f ;  /* 0x00001f0402117589 */ /* 0x0022e400000e0000 */
.L_x_1286:
[----:B------:R-:W-:Y:S01]  /*131a0*/  ISETP.NE.AND P0, PT, R5, RZ, PT ;  /* 0x000000ff0500720c */ /* 0x000fe20003f05270 */
[----:B-1----:R-:W-:-:S12]  /*131b0*/  IMAD.MOV.U32 R2, RZ, RZ, RZ ;  /* 0x000000ffff027224 */ /* 0x002fd800078e00ff */
[----:B------:R-:W-:Y:S05]  /*131c0*/  @!P0 BRA `(.L_x_1215) ;  /* 0x0000000000108947 */ /* 0x000fea0003800000 */
[----:B------:R-:W-:Y:S01]  /*131d0*/  UMOV UR4, 0xffffffff ;  /* 0xffffffff00047882 */ /* 0x000fe20000000000 */
[----:B------:R-:W-:Y:S02]  /*131e0*/  VIADD R12, R4, 0xffffffff ;  /* 0xffffffff040c7836 */ /* 0x000fe40000000000 */
[----:B------:R-:W-:Y:S05]  /*131f0*/  BRA.DIV UR4, `(.L_x_1216) ;  /* 0x0000002604d87947 */ /* 0x000fea000b800000 */
[----:B------:R1:W4:Y:S02]  /*13200*/  SHFL.IDX PT, R2, R3, R12, 0x1f ;  /* 0x00001f0c03027589 */ /* 0x00032400000e0000 */
.L_x_1215:
[----:B---3--:R-:W-:Y:S01]  /*13210*/  IABS R5, R17 ;  /* 0x0000001100057213 */ /* 0x008fe20000000000 */
[----:B----4-:R-:W-:Y:S02]  /*13220*/  IMAD R16, R2, R16, R6 ;  /* 0x0000001002107224 */ /* 0x010fe400078e0206 */
[----:B------:R-:W-:Y:S01]  /*13230*/  IMAD.IADD R19, R4, 0x1, R19 ;  /* 0x0000000104137824 */ /* 0x000fe200078e0213 */
[----:B------:R-:W3:Y:S01]  /*13240*/  I2F.RP R2, R5 ;  /* 0x0000000500027306 */ /* 0x000ee20000209400 */
[----:B------:R-:W-:-:S07]  /*13250*/  IMAD.IADD R0, R0, 0x1, -R16 ;  /* 0x0000000100007824 */ /* 0x000fce00078e0a10 */
[----:B---3--:R-:W3:Y:S02]  /*13260*/  MUFU.RCP R2, R2 ;  /* 0x0000000200027308 */ /* 0x008ee40000001000 */
[----:B---3--:R-:W-:-:S06]  /*13270*/  VIADD R2, R2, 0xffffffe ;  /* 0x0ffffffe02027836 */ /* 0x008fcc0000000000 */
        /* <DEDUP_REMOVED lines=24> */
.L_x_1209:
[----:B------:R-:W-:Y:S01]  /*13400*/  UMOV UR4, URZ ;  /* 0x0000003f00047c82 */ /* 0x000fe20008000000 */
[----:B------:R-:W-:Y:S01]  /*13410*/  UMOV UR5, URZ ;  /* 0x0000003f00057c82 */ /* 0x000fe20008000000 */
[----:B------:R-:W-:Y:S01]  /*13420*/  ULDC UR6, c[0x0][0xd3c] ;  /* 0x00034f0000067ab9 */ /* 0x000fe20000000800 */
[----:B------:R-:W-:Y:S02]  /*13430*/  IMAD.MOV.U32 R16, RZ, RZ, R0 ;  /* 0x000000ffff107224 */ /* 0x000fe400078e0000 */
[----:B------:R-:W-:Y:S02]  /*13440*/  IMAD.U32 R17, RZ, RZ, UR4 ;  /* 0x00000004ff117e24 */ /* 0x000fe4000f8e00ff */
[----:B------:R-:W-:Y:S02]  /*13450*/  IMAD.U32 R18, RZ, RZ, UR5 ;  /* 0x00000005ff127e24 */ /* 0x000fe4000f8e00ff */
[----:B------:R-:W-:-:S07]  /*13460*/  IMAD.U32 R19, RZ, RZ, UR6 ;  /* 0x00000006ff137e24 */ /* 0x000fce000f8e00ff */
.L_x_1217:
[----:B0-----:R0:W3:Y:S01]  /*13470*/  LDL R3, [R1+0x4] ;  /* 0x0000040001037983 */ /* 0x0010e20000100800 */
[----:B------:R-:W1:Y:S01]  /*13480*/  S2R R0, SR_TID.X ;  /* 0x0000000000007919 */ /* 0x000e620000002100 */
[----:B------:R-:W-:Y:S05]  /*13490*/  WARPSYNC.ALL ;  /* 0x0000000000007948 */ /* 0x000fea0003800000 */
[----:B-1----:R-:W-:Y:S01]  /*134a0*/  LOP3.LUT R0, R0, 0x1f, RZ, 0xc0, !PT ;  /* 0x0000001f00007812 */ /* 0x002fe200078ec0ff */
[----:B------:R-:W-:Y:S03]  /*134b0*/  BAR.SYNC.DEFER_BLOCKING 0x4, 0x180 ;  /* 0x0106000000007b1d */ /* 0x000fe60000010000 */
[----:B------:R-:W-:-:S13]  /*134c0*/  ISETP.NE.AND P0, PT, R0, RZ, PT ;  /* 0x000000ff0000720c */ /* 0x000fda0003f05270 */
[----:B------:R-:W3:Y:S01]  /*134d0*/  @!P0 S2R R0, SR_CgaCtaId ;  /* 0x0000000000008919 */ /* 0x000ee20000008800 */
[----:B------:R-:W-:-:S04]  /*134e0*/  @!P0 MOV R2, 0x400 ;  /* 0x0000040000028802 */ /* 0x000fc80000000f00 */
[----:B---3--:R-:W-:-:S05]  /*134f0*/  @!P0 LEA R3, R0, R2, 0x18 ;  /* 0x0000000200038211 */ /* 0x008fca00078ec0ff */
[----:B------:R0:W-:Y:S04]  /*13500*/  @!P0 STS.128 [R3+0x388d0], R16 ;  /* 0x0388d01003008388 */ /* 0x0001e80000000c00 */
[----:B------:R0:W-:Y:S01]  /*13510*/  @!P0 STL [R1+0x4], R3 ;  /* 0x0000040301008387 */ /* 0x0001e20000100800 */
[----:B------:R-:W-:Y:S06]  /*13520*/  BAR.ARV 0x5, 0x180 ;  /* 0x0146000000007b1d */ /* 0x000fec0000002000 */
.L_x_1206:
[----:B------:R-:W-:Y:S02]  /*13530*/  ULDC UR4, c[0x0][0xd3c] ;  /* 0x00034f0000047ab9 */ /* 0x000fe40000000800 */
[----:B----4-:R-:W-:-:S13]  /*13540*/  ISETP.GE.AND P0, PT, R19, UR4, PT ;  /* 0x0000000413007c0c */ /* 0x010fda000bf06270 */
[----:B------:R-:W-:Y:S05]  /*13550*/  @!P0 BRA `(.L_x_1218) ;  /* 0xffffff9000508947 */ /* 0x000fea000383ffff */
[----:B------:R-:W-:Y:S05]  /*13560*/  BSYNC B8 ;  /* 0x0000000000087941 */ /* 0x000fea0003800000 */
.L_x_1094:
[----:B---3--:R-:W3:Y:S01]  /*13570*/  LDL.LU R0, [R1+0x5c] ;  /* 0x00005c0001007983 */ /* 0x008ee20000300800 */
[----:B------:R-:W-:Y:S01]  /*13580*/  BSSY B0, `(.L_x_1219) ;  /* 0x000000b000007945 */ /* 0x000fe20003800000 */
[----:B------:R-:W4:Y:S01]  /*13590*/  S2R R5, SR_CgaCtaId ;  /* 0x0000000000057919 */ /* 0x000f220000008800 */
[----:B---3--:R-:W-:-:S05]  /*135a0*/  VIADD R0, R0, 0x1 ;  /* 0x0000000100007836 */ /* 0x008fca0000000000 */
[----:B------:R-:W-:-:S04]  /*135b0*/  LEA.HI R2, R0, R0, RZ, 0x1 ;  /* 0x0000000000027211 */ /* 0x000fc800078f08ff */
[----:B01----:R-:W-:Y:S02]  /*135c0*/  LOP3.LUT R3, R2, 0xfffffffe, RZ, 0xc0, !PT ;  /* 0xfffffffe02037812 */ /* 0x003fe400078ec0ff */
[----:B------:R-:W-:-:S03]  /*135d0*/  MOV R2, 0x400 ;  /* 0x0000040000027802 */ /* 0x000fc60000000f00 */
[----:B------:R-:W-:Y:S01]  /*135e0*/  IMAD.IADD R0, R0, 0x1, -R3 ;  /* 0x0000000100007824 */ /* 0x000fe200078e0a03 */
[----:B----4-:R-:W-:-:S04]  /*135f0*/  LEA R9, R5, R2, 0x18 ;  /* 0x0000000205097211 */ /* 0x010fc800078ec0ff */
[----:B------:R-:W-:-:S04]  /*13600*/  SHF.L.U32 R0, R0, 0x1f, RZ ;  /* 0x0000001f00007819 */ /* 0x000fc800000006ff */
[----:B------:R-:W0:Y:S02]  /*13610*/  SYNCS.PHASECHK.TRANS64.TRYWAIT P0, [R9+URZ+0x38820], R0 ;  /* 0x03882000090075a7 */ /* 0x000e24000800017f */
[----:B0-----:R-:W-:Y:S05]  /*13620*/  @!P0 BRA `(.L_x_1220) ;  /* 0x0000002000f48947 */ /* 0x001fea0003800000 */
.L_x_1289:
[----:B------:R-:W-:Y:S05]  /*13630*/  BSYNC B0 ;  /* 0x0000000000007941 */ /* 0x000fea0003800000 */
.L_x_1219:
[----:B------:R-:W-:-:S03]  /*13640*/  UMOV UR4, 0xffffffff ;  /* 0xffffffff00047882 */ /* 0x000fc60000000000 */
[----:B------:R-:W-:Y:S05]  /*13650*/  BRA.DIV UR4, `(.L_x_1221) ;  /* 0x0000002204fc7947 */ /* 0x000fea000b800000 */
[----:B0-----:R-:W0:Y:S02]  /*13660*/  S2R R0, SR_TID.X ;  /* 0x0000000000007919 */ /* 0x001e240000002100 */
[----:B0-----:R-:W-:-:S04]  /*13670*/  SHF.R.U32.HI R0, RZ, 0x5, R0 ;  /* 0x00000005ff007819 */ /* 0x001fc80000011600 */
[----:B------:R-:W-:-:S05]  /*13680*/  LOP3.LUT R0, R0, 0x3, RZ, 0xc0, !PT ;  /* 0x0000000300007812 */ /* 0x000fca00078ec0ff */
[----:B------:R0:W1:Y:S02]  /*13690*/  SHFL.IDX PT, R14, R0, RZ, 0x1f ;  /* 0x00001fff000e7589 */ /* 0x00006400000e0000 */
.L_x_1292:
[----:B-1----:R-:W-:Y:S01]  /*136a0*/  ISETP.NE.AND P0, PT, R14, RZ, PT ;  /* 0x000000ff0e00720c */ /* 0x002fe20003f05270 */
[----:B------:R-:W-:-:S12]  /*136b0*/  BSSY B0, `(.L_x_1222) ;  /* 0x0000020000007945 */ /* 0x000fd80003800000 */
[----:B------:R-:W-:Y:S05]  /*136c0*/  @P0 BRA `(.L_x_1223) ;  /* 0x0000000000780947 */ /* 0x000fea0003800000 */
[----:B------:R-:W-:-:S03]  /*136d0*/  UMOV UR4, 0xffffffff ;  /* 0xffffffff00047882 */ /* 0x000fc60000000000 */
[----:B------:R-:W-:Y:S05]  /*136e0*/  BRA.DIV UR4, `(.L_x_1224) ;  /* 0x00000026040c7947 */ /* 0x000fea000b800000 */
[----:B------:R-:W-:-:S13]  /*136f0*/  ELECT P6, URZ, PT ;  /* 0x00000000003f782f */ /* 0x000fda00038c0000 */
.L_x_1295:
[----:B------:R-:W-:Y:S05]  /*13700*/  @!P6 BRA `(.L_x_1223) ;  /* 0x000000000068e947 */ /* 0x000fea0003800000 */
[----:B------:R-:W3:Y:S04]  /*13710*/  LDL R2, [R1+0xc] ;  /* 0x00000c0001027983 */ /* 0x000ee80000100800 */
[----:B------:R-:W4:Y:S01]  /*13720*/  LDL.LU R6, [R1+0x18] ;  /* 0x0000180001067983 */ /* 0x000f220000300800 */
[----:B0-----:R-:W-:-:S04]  /*13730*/  VIADD R0, R9, 0x38840 ;  /* 0x0003884009007836 */ /* 0x001fc80000000000 */
[C---:B---3--:R-:W-:Y:S02]  /*13740*/  IMAD R5, R2.reuse, 0x8, R0 ;  /* 0x0000000802057824 */ /* 0x048fe400078e0200 */
[----:B------:R-:W-:Y:S01]  /*13750*/  VIADD R2, R2, 0x1 ;  /* 0x0000000102027836 */ /* 0x000fe20000000000 */
[----:B----4-:R-:W-:-:S04]  /*13760*/  SHF.L.U32 R4, R6, 0x1f, RZ ;  /* 0x0000001f06047819 */ /* 0x010fc800000006ff */
[----:B------:R-:W-:Y:S01]  /*13770*/  ISETP.NE.AND P1, PT, R2, 0x2, PT ;  /* 0x000000020200780c */ /* 0x000fe20003f25270 */
[----:B------:R-:W0:Y:S03]  /*13780*/  SYNCS.PHASECHK.TRANS64.TRYWAIT P0, [R5+URZ], R4 ;  /* 0x00000004050075a7 */ /* 0x000e26000800017f */
[----:B------:R-:W-:-:S04]  /*13790*/  SEL R3, RZ, 0x1, P1 ;  /* 0x00000001ff037807 */ /* 0x000fc80000800000 */
[----:B------:R-:W-:Y:S02]  /*137a0*/  LOP3.LUT R6, R6, R3, RZ, 0x3c, !PT ;  /* 0x0000000306067212 */ /* 0x000fe400078e3cff */
[----:B------:R-:W-:Y:S02]  /*137b0*/  SEL R3, R2, RZ, P1 ;  /* 0x000000ff02037207 */ /* 0x000fe40000800000 */
[----:B------:R-:W-:-:S03]  /*137c0*/  SHF.L.U32 R2, R6, 0x1f, RZ ;  /* 0x0000001f06027819 */ /* 0x000fc600000006ff */
[----:B------:R-:W-:Y:S01]  /*137d0*/  IMAD R7, R3, 0x8, R0 ;  /* 0x0000000803077824 */ /* 0x000fe200078e0200 */
[----:B0-----:R-:W-:Y:S06]  /*137e0*/  @!P0 BRA `(.L_x_1225) ;  /* 0x0000002000ec8947 */ /* 0x001fec0003800000 */
.L_x_1296:
[----:B------:R-:W0:Y:S01]  /*137f0*/  LDL.LU R6, [R1+0xc] ;  /* 0x00000c0001067983 */ /* 0x000e220000300800 */
[----:B------:R-:W1:Y:S01]  /*13800*/  SYNCS.PHASECHK.TRANS64.TRYWAIT P0, [R7+URZ], R2 ;  /* 0x00000002070075a7 */ /* 0x000e62000800017f */
[----:B------:R-:W-:-:S04]  /*13810*/  VIADD R0, R9, 0x38860 ;  /* 0x0003886009007836 */ /* 0x000fc80000000000 */
[----:B0-----:R-:W-:Y:S01]  /*13820*/  IMAD R5, R6, 0x8, R0 ;  /* 0x0000000806057824 */ /* 0x001fe200078e0200 */
[----:B-1----:R-:W-:Y:S06]  /*13830*/  @!P0 BRA `(.L_x_1226) ;  /* 0x0000002000ec8947 */ /* 0x002fec0003800000 */
.L_x_1297:
[----:B------:R-:W1:Y:S02]  /*13840*/  SYNCS.PHASECHK.TRANS64.TRYWAIT P0, [R5+URZ], R4 ;  /* 0x00000004050075a7 */ /* 0x000e64000800017f */
[----:B-1----:R-:W-:Y:S05]  /*13850*/  @!P0 BRA `(.L_x_1227) ;  /* 0x0000002000f88947 */ /* 0x002fea0003800000 */
.L_x_1298:
[----:B------:R-:W-:-:S07]  /*13860*/  IMAD R3, R3, 0x8, R0 ;  /* 0x0000000803037824 */ /* 0x000fce00078e0200 */
.L_x_1228:
[----:B---3--:R3:W4:Y:S02]  /*13870*/  SYNCS.PHASECHK.TRANS64.TRYWAIT P0, [R3+URZ], R2 ;  /* 0x00000002030075a7 */ /* 0x008724000800017f */
[----:B----4-:R-:W-:Y:S05]  /*13880*/  @!P0 NANOSLEEP.SYNCS 0x989680 ;  /* 0x009896800000895d */ /* 0x010fea0003900000 */
[----:B------:R-:W4:Y:S02]  /*13890*/  @!P0 SYNCS.PHASECHK.TRANS64 P0, [R3+URZ], R2 ;  /* 0x00000002030085a7 */ /* 0x000f24000800007f */
[----:B----4-:R-:W-:Y:S05]  /*138a0*/  @!P0 BRA `(.L_x_1228) ;  /* 0xfffffffc00f08947 */ /* 0x010fea000383ffff */
.L_x_1223:
[----:B------:R-:W-:Y:S05]  /*138b0*/  BSYNC B0 ;  /* 0x0000000000007941 */ /* 0x000fea0003800000 */
.L_x_1222:
[----:B------:R-:W-:Y:S05]  /*138c0*/  EXIT ;  /* 0x000000000000794d */ /* 0x000fea0003800000 */
.L_x_1052:
[----:B0-----:R-:W-:-:S04]  /*138d0*/  IMAD.U32 R0, RZ, RZ, UR37 ;  /* 0x00000025ff007e24 */ /* 0x001fc8000f8e00ff */
[----:B------:R0:W1:Y:S03]  /*138e0*/  SYNCS.PHASECHK.TRANS64.TRYWAIT P1, [R0+URZ+0x38800], R3 ;  /* 0x03880003000075a7 */ /* 0x000066000802017f */
[----:B-1----:R-:W-:Y:S05]  /*138f0*/  @!P1 NANOSLEEP.SYNCS 0x989680 ;  /* 0x009896800000995d */ /* 0x002fea0003900000 */
[----:B------:R-:W1:Y:S02]  /*13900*/  @!P1 SYNCS.PHASECHK.TRANS64 P1, [R0+URZ+0x38800], R3 ;  /* 0x03880003000095a7 */ /* 0x000e64000802007f */
[----:B-1----:R-:W-:Y:S05]  /*13910*/  @!P1 BRA `(.L_x_1052) ;  /* 0xfffffffc00ec9947 */ /* 0x002fea000383ffff */
[----:B------:R-:W-:Y:S05]  /*13920*/  BRA `(.L_x_1229) ;  /* 0xfffffef8001c7947 */ /* 0x000fea000383ffff */
.L_x_1056:
[----:B--2---:R2:W3:Y:S02]  /*13930*/  SYNCS.PHASECHK.TRANS64.TRYWAIT P1, [R4+URZ+0x38830], R5 ;  /* 0x03883005040075a7 */ /* 0x0044e4000802017f */
[----:B---3--:R-:W-:Y:S05]  /*13940*/  @!P1 NANOSLEEP.SYNCS 0x989680 ;  /* 0x009896800000995d */ /* 0x008fea0003900000 */
[----:B------:R-:W3:Y:S02]  /*13950*/  @!P1 SYNCS.PHASECHK.TRANS64 P1, [R4+URZ+0x38830], R5 ;  /* 0x03883005040095a7 */ /* 0x000ee4000802007f */
[----:B---3--:R-:W-:Y:S05]  /*13960*/  @!P1 BRA `(.L_x_1056) ;  /* 0xfffffffc00f09947 */ /* 0x008fea000383ffff */
[----:B------:R-:W-:Y:S05]  /*13970*/  BRA `(.L_x_1055) ;  /* 0xfffffef800347947 */ /* 0x000fea000383ffff */
.L_x_1057:
[----:B0-----:R-:W-:-:S04]  /*13980*/  IMAD.U32 R6, RZ, RZ, UR37 ;  /* 0x00000025ff067e24 */ /* 0x001fc8000f8e00ff */
[----:B------:R0:W3:Y:S03]  /*13990*/  SYNCS.PHASECHK.TRANS64.TRYWAIT P1, [R6+URZ+0x38810], R3 ;  /* 0x03881003060075a7 */ /* 0x0000e6000802017f */
[----:B---3--:R-:W-:Y:S05]  /*139a0*/  @!P1 NANOSLEEP.SYNCS 0x989680 ;  /* 0x009896800000995d */ /* 0x008fea0003900000 */
[----:B------:R-:W3:Y:S02]  /*139b0*/  @!P1 SYNCS.PHASECHK.TRANS64 P1, [R6+URZ+0x38810], R3 ;  /* 0x03881003060095a7 */ /* 0x000ee4000802007f */
[----:B---3--:R-:W-:Y:S05]  /*139c0*/  @!P1 BRA `(.L_x_1057) ;  /* 0xfffffffc00ec9947 */ /* 0x008fea000383ffff */
[----:B------:R-:W-:Y:S05]  /*139d0*/  BRA `(.L_x_1230) ;  /* 0xfffffef800bc7947 */ /* 0x000fea000383ffff */
.L_x_1061:
[----:B----4-:R4:W0:Y:S02]  /*139e0*/  SYNCS.PHASECHK.TRANS64.TRYWAIT P1, [R4+URZ+0x38850], R5 ;  /* 0x03885005040075a7 */ /* 0x010824000802017f */
[----:B0-----:R-:W-:Y:S05]  /*139f0*/  @!P1 NANOSLEEP.SYNCS 0x989680 ;  /* 0x009896800000995d */ /* 0x001fea0003900000 */
[----:B------:R-:W0:Y:S02]  /*13a00*/  @!P1 SYNCS.PHASECHK.TRANS64 P1, [R4+URZ+0x38850], R5 ;  /* 0x03885005040095a7 */ /* 0x000e24000802007f */
[----:B0-----:R-:W-:Y:S05]  /*13a10*/  @!P1 BRA `(.L_x_1061) ;  /* 0xfffffffc00f09947 */ /* 0x001fea000383ffff */
[----:B------:R-:W-:Y:S05]  /*13a20*/  BRA `(.L_x_1060) ;  /* 0xfffffef800c87947 */ /* 0x000fea000383ffff */
.L_x_1066:
[----:B-1----:R-:W-:-:S04]  /*13a30*/  IMAD.U32 R10, RZ, RZ, UR5 ;  /* 0x00000005ff0a7e24 */ /* 0x002fc8000f8e00ff */
[----:B------:R1:W2:Y:S03]  /*13a40*/  SYNCS.PHASECHK.TRANS64.TRYWAIT P3, [R10+URZ+0x38830], R3 ;  /* 0x038830030a0075a7 */ /* 0x0002a6000806017f */
[----:B--2---:R-:W-:Y:S05]  /*13a50*/  @!P3 NANOSLEEP.SYNCS 0x989680 ;  /* 0x009896800000b95d */ /* 0x004fea0003900000 */
[----:B------:R-:W2:Y:S02]  /*13a60*/  @!P3 SYNCS.PHASECHK.TRANS64 P3, [R10+URZ+0x38830], R3 ;  /* 0x038830030a00b5a7 */ /* 0x000ea4000806007f */
[----:B--2---:R-:W-:Y:S05]  /*13a70*/  @!P3 BRA `(.L_x_1066) ;  /* 0xfffffffc00ecb947 */ /* 0x004fea000383ffff */
[----:B------:R-:W-:Y:S05]  /*13a80*/  BRA `(.L_x_1065) ;  /* 0xffffff1c00487947 */ /* 0x000fea000383ffff */
.L_x_1070:
[----:B-1----:R-:W-:-:S04]  /*13a90*/  IMAD.U32 R10, RZ, RZ, UR5 ;  /* 0x00000005ff0a7e24 */ /* 0x002fc8000f8e00ff */
[----:B------:R1:W3:Y:S03]  /*13aa0*/  SYNCS.PHASECHK.TRANS64.TRYWAIT P3, [R10+URZ+0x38850], R3 ;  /* 0x038850030a0075a7 */ /* 0x0002e6000806017f */
[----:B---3--:R-:W-:Y:S05]  /*13ab0*/  @!P3 NANOSLEEP.SYNCS 0x989680 ;  /* 0x009896800000b95d */ /* 0x008fea0003900000 */
[----:B------:R-:W3:Y:S02]  /*13ac0*/  @!P3 SYNCS.PHASECHK.TRANS64 P3, [R10+URZ+0x38850], R3 ;  /* 0x038850030a00b5a7 */ /* 0x000ee4000806007f */
[----:B---3--:R-:W-:Y:S05]  /*13ad0*/  @!P3 BRA `(.L_x_1070) ;  /* 0xfffffffc00ecb947 */ /* 0x008fea000383ffff */
[----:B------:R-:W-:Y:S05]  /*13ae0*/  BRA `(.L_x_1069) ;  /* 0xffffff1c00b87947 */ /* 0x000fea000383ffff */
.L_x_1106:
        /* <DEDUP_REMOVED lines=11> */
.L_x_1232:
[----:B------:R-:W-:Y:S05]  /*13ba0*/  BSYNC B0 ;  /* 0x0000000000007941 */ /* 0x000fea0003800000 */
.L_x_1231:
[----:B------:R-:W-:Y:S05]  /*13bb0*/  BRA `(.L_x_1233) ;  /* 0xffffff94009c7947 */ /* 0x000fea000383ffff */
.L_x_1108:
[----:B------:R-:W-:Y:S01]  /*13bc0*/  BSSY B0, `(.L_x_1234) ;  /* 0x0000006000007945 */ /* 0x000fe20003800000 */
[----:B------:R-:W-:-:S07]  /*13bd0*/  IMAD.MOV.U32 R15, RZ, RZ, -0x1 ;  /* 0xffffffffff0f7424 */ /* 0x000fce00078e00ff */
[----:B01----:R-:W-:Y:S05]  /*13be0*/  WARPSYNC.COLLECTIVE R15, `(.L_x_1235) ;  /* 0x000000000f0c7348 */ /* 0x003fea0003c00000 */
[----:B------:R-:W-:Y:S02]  /*13bf0*/  ELECT P6, UR62, PT ;  /* 0x00000000003e782f */ /* 0x000fe400038c0000 */
[----:B------:R-:W-:Y:S01]  /*13c00*/  MOV R14, UR62 ;  /* 0x0000003e000e7c02 */ /* 0x000fe20008000f00 */
[----:B01----:R-:W-:Y:S10]  /*13c10*/  ENDCOLLECTIVE ;  /* 0x000000000000791b */ /* 0x003ff40003800000 */
.L_x_1235:
[----:B------:R-:W-:Y:S05]  /*13c20*/  BSYNC B0 ;  /* 0x0000000000007941 */ /* 0x000fea0003800000 */
.L_x_1234:
[----:B------:R-:W-:Y:S05]  /*13c30*/  BRA `(.L_x_1236) ;  /* 0xffffff9400a87947 */ /* 0x000fea000383ffff */
.L_x_1110:
[----:B-1----:R1:W2:Y:S02]  /*13c40*/  SYNCS.PHASECHK.TRANS64.TRYWAIT P0, [R0+URZ+0x38840], R2 ;  /* 0x03884002000075a7 */ /* 0x0022a4000800017f */
[----:B--2---:R-:W-:Y:S05]  /*13c50*/  @!P0 NANOSLEEP.SYNCS 0x989680 ;  /* 0x009896800000895d */ /* 0x004fea0003900000 */
[----:B------:R-:W2:Y:S02]  /*13c60*/  @!P0 SYNCS.PHASECHK.TRANS64 P0, [R0+URZ+0x38840], R2 ;  /* 0x03884002000085a7 */ /* 0x000ea4000800007f */
[----:B--2---:R-:W-:Y:S05]  /*13c70*/  @!P0 BRA `(.L_x_1110) ;  /* 0xfffffffc00f08947 */ /* 0x004fea000383ffff */
[----:B------:R-:W-:Y:S05]  /*13c80*/  BRA `(.L_x_1237) ;  /* 0xffffff9800147947 */ /* 0x000fea000383ffff */
.L_x_1114:
[----:B------:R0:W5:Y:S01]  /*13c90*/  LDL R6, [R1+0x38] ;  /* 0x0000380001067983 */ /* 0x0001620000100800 */
[----:B------:R-:W-:Y:S02]  /*13ca0*/  IMAD.MOV.U32 R13, RZ, RZ, R2 ;  /* 0x000000ffff0d7224 */ /* 0x000fe400078e0002 */
[----:B------:R-:W-:Y:S02]  /*13cb0*/  IMAD.MOV.U32 R12, RZ, RZ, RZ ;  /* 0x000000ffff0c7224 */ /* 0x000fe400078e00ff */
[----:B------:R-:W-:Y:S02]  /*13cc0*/  IMAD.MOV.U32 R11, RZ, RZ, 0x181f ;  /* 0x0000181fff0b7424 */ /* 0x000fe400078e00ff */
[----:B------:R-:W-:Y:S02]  /*13cd0*/  IMAD.MOV.U32 R15, RZ, RZ, -0x1 ;  /* 0xffffffffff0f7424 */ /* 0x000fe400078e00ff */
[----:B0-----:R-:W-:-:S07]  /*13ce0*/  IMAD R17, R17, 0x40, R8 ;  /* 0x0000004011117824 */ /* 0x001fce00078e0208 */
[----:B-----5:R-:W-:Y:S05]  /*13cf0*/  WARPSYNC.COLLECTIVE R15, `(.L_x_1238) ;  /* 0x000000000f087348 */ /* 0x020fea0003c00000 */
[----:B------:R0:W1:Y:S02]  /*13d00*/  SHFL.IDX P6, R14, R13, R12, R11 ;  /* 0x0000000c0d0e7389 */ /* 0x00006400000c000b */
[----:B01---5:R-:W-:Y:S01]  /*13d10*/  ENDCOLLECTIVE ;  /* 0x000000000000791b */ /* 0x023fe20003800000 */
.L_x_1238:
[----:B------:R-:W-:Y:S02]  /*13d20*/  IMAD.MOV.U32 R13, RZ, RZ, R3 ;  /* 0x000000ffff0d7224 */ /* 0x000fe400078e0003 */
[----:B------:R-:W-:-:S07]  /*13d30*/  IMAD.MOV.U32 R4, RZ, RZ, R14 ;  /* 0x000000ffff047224 */ /* 0x000fce00078e000e */
[----:B------:R-:W-:Y:S05]  /*13d40*/  WARPSYNC.COLLECTIVE R15, `(.L_x_1239) ;  /* 0x000000000f087348 */ /* 0x000fea0003c00000 */
[----:B------:R0:W1:Y:S02]  /*13d50*/  SHFL.IDX P6, R14, R13, R12, R11 ;  /* 0x0000000c0d0e7389 */ /* 0x00006400000c000b */
[----:B01----:R-:W-:Y:S01]  /*13d60*/  ENDCOLLECTIVE ;  /* 0x000000000000791b */ /* 0x003fe20003800000 */
.L_x_1239:
[----:B------:R-:W-:Y:S02]  /*13d70*/  IMAD.MOV.U32 R13, RZ, RZ, R2 ;  /* 0x000000ffff0d7224 */ /* 0x000fe400078e0002 */
[----:B------:R-:W-:Y:S02]  /*13d80*/  IMAD.MOV.U32 R12, RZ, RZ, 0x1 ;  /* 0x00000001ff0c7424 */ /* 0x000fe400078e00ff */
[----:B------:R-:W-:-:S07]  /*13d90*/  IMAD.MOV.U32 R5, RZ, RZ, R14 ;  /* 0x000000ffff057224 */ /* 0x000fce00078e000e */
[----:B------:R-:W-:Y:S05]  /*13da0*/  WARPSYNC.COLLECTIVE R15, `(.L_x_1240) ;  /* 0x000000000f087348 */ /* 0x000fea0003c00000 */
[----:B------:R0:W1:Y:S02]  /*13db0*/  SHFL.IDX P6, R14, R13, R12, R11 ;  /* 0x0000000c0d0e7389 */ /* 0x00006400000c000b */
[----:B01----:R-:W-:Y:S01]  /*13dc0*/  ENDCOLLECTIVE ;  /* 0x000000000000791b */ /* 0x003fe20003800000 */
.L_x_1240:
[----:B------:R-:W-:Y:S02]  /*13dd0*/  IMAD.MOV.U32 R13, RZ, RZ, R3 ;  /* 0x000000ffff0d7224 */ /* 0x000fe400078e0003 */
[----:B------:R-:W-:Y:S02]  /*13de0*/  IMAD R0, R6, R7, RZ ;  /* 0x0000000706007224 */ /* 0x000fe400078e02ff */
[----:B------:R-:W-:-:S07]  /*13df0*/  IMAD.MOV.U32 R6, RZ, RZ, R14 ;  /* 0x000000ffff067224 */ /* 0x000fce00078e000e */
[----:B------:R-:W-:Y:S05]  /*13e00*/  WARPSYNC.COLLECTIVE R15, `(.L_x_1241) ;  /* 0x000000000f087348 */ /* 0x000fea0003c00000 */
[----:B------:R0:W1:Y:S02]  /*13e10*/  SHFL.IDX P6, R14, R13, R12, R11 ;  /* 0x0000000c0d0e7389 */ /* 0x00006400000c000b */
[----:B01----:R-:W-:Y:S01]  /*13e20*/  ENDCOLLECTIVE ;  /* 0x000000000000791b */ /* 0x003fe20003800000 */
.L_x_1241:
[C---:B------:R-:W-:Y:S01]  /*13e30*/  ISETP.GE.AND P1, PT, R17.reuse, R0, PT ;  /* 0x000000001100720c */ /* 0x040fe20003f26270 */
[----:B------:R-:W-:-:S05]  /*13e40*/  VIADD R7, R17, 0x10 ;  /* 0x0000001011077836 */ /* 0x000fca0000000000 */
[----:B------:R0:W-:Y:S07]  /*13e50*/  STL [R1+0x4c], R7 ;  /* 0x00004c0701007387 */ /* 0x0001ee0000100800 */
[----:B------:R-:W-:Y:S01]  /*13e60*/  @!P1 LEA R5, P2, R10, R5, 0x1 ;  /* 0x000000050a059211 */ /* 0x000fe200078408ff */
[----:B------:R-:W-:Y:S02]  /*13e70*/  IMAD.MOV.U32 R13, RZ, RZ, R2 ;  /* 0x000000ffff0d7224 */ /* 0x000fe400078e0002 */
[----:B------:R-:W-:-:S02]  /*13e80*/  IMAD.MOV.U32 R12, RZ, RZ, 0x2 ;  /* 0x00000002ff0c7424 */ /* 0x000fc400078e00ff */
[----:B------:R-:W-:-:S05]  /*13e90*/  @!P1 IMAD.X R4, RZ, RZ, R4, P2 ;  /* 0x000000ffff049224 */ /* 0x000fca00010e0604 */
[----:B------:R-:W-:-:S04]  /*13ea0*/  @!P1 LOP3.LUT R5, R5, R4, RZ, 0x3c, !PT ;  /* 0x0000000405059212 */ /* 0x000fc800078e3cff */
[----:B------:R-:W-:-:S04]  /*13eb0*/  @!P1 LOP3.LUT R4, R5, R4, RZ, 0x3c, !PT ;  /* 0x0000000405049212 */ /* 0x000fc800078e3cff */
[----:B------:R-:W-:-:S05]  /*13ec0*/  @!P1 LOP3.LUT R5, R5, R4, RZ, 0x3c, !PT ;  /* 0x0000000405059212 */ /* 0x000fca00078e3cff */
[----:B------:R-:W-:Y:S01]  /*13ed0*/  @!PT LDS RZ, [RZ] ;  /* 0x00000000fffff984 */ /* 0x000fe20000000800 */
[----:B------:R-:W-:Y:S01]  /*13ee0*/  @!PT LDS RZ, [RZ] ;  /* 0x00000000fffff984 */ /* 0x000fe20000000800 */
[----:B------:R-:W-:Y:S01]  /*13ef0*/  @!PT LDS RZ, [RZ] ;  /* 0x00000000fffff984 */ /* 0x000fe20000000800 */
[----:B------:R1:W-:Y:S01]  /*13f00*/  @!P1 LDGSTS.E.BYPASS.LTC128B.128 [R9+0x20400], desc[UR38][R4.64], !P0 ;  /* 0x2040000004099fae */ /* 0x0003e2000c101d66 */
[----:B------:R-:W-:Y:S01]  /*13f10*/  ISETP.GE.AND P1, PT, R7, R0, PT ;  /* 0x000000000700720c */ /* 0x000fe20003f26270 */
[----:B0-----:R-:W-:-:S05]  /*13f20*/  VIADD R7, R17, 0x20 ;  /* 0x0000002011077836 */ /* 0x001fca0000000000 */
[----:B------:R0:W-:Y:S01]  /*13f30*/  STL [R1+0x58], R7 ;  /* 0x0000580701007387 */ /* 0x0001e20000100800 */
[----:B-1----:R-:W-:-:S07]  /*13f40*/  IMAD.MOV.U32 R4, RZ, RZ, R14 ;  /* 0x000000ffff047224 */ /* 0x002fce00078e000e */
[----:B0-----:R-:W-:Y:S05]  /*13f50*/  WARPSYNC.COLLECTIVE R15, `(.L_x_1242) ;  /* 0x000000000f087348 */ /* 0x001fea0003c00000 */
[----:B------:R1:W2:Y:S02]  /*13f60*/  SHFL.IDX P6, R14, R13, R12, R11 ;  /* 0x0000000c0d0e7389 */ /* 0x0002a400000c000b */
[----:B012---:R-:W-:Y:S01]  /*13f70*/  ENDCOLLECTIVE ;  /* 0x000000000000791b */ /* 0x007fe20003800000 */
.L_x_1242:
        /* <DEDUP_REMOVED lines=10> */
.L_x_1243:
        /* <DEDUP_REMOVED lines=11> */
.L_x_1244:
        /* <DEDUP_REMOVED lines=14> */
.L_x_1245:
[----:B------:R-:W-:Y:S01]  /*141b0*/  IMAD.MOV.U32 R3, RZ, RZ, R14 ;  /* 0x000000ffff037224 */ /* 0x000fe200078e000e */
[----:B------:R-:W-:Y:S06]  /*141c0*/  BRA `(.L_x_1246) ;  /* 0xffffff9c007c7947 */ /* 0x000fec000383ffff */
.L_x_1118:
[----:B------:R-:W2:Y:S04]  /*141d0*/  LDL.LU R12, [R1+0x38] ;  /* 0x00003800010c7983 */ /* 0x000ea80000300800 */
[----:B------:R-:W3:Y:S04]  /*141e0*/  LDL.LU R11, [R1+0x4c] ;  /* 0x00004c00010b7983 */ /* 0x000ee80000300800 */
[----:B------:R-:W4:Y:S04]  /*141f0*/  LDL.LU R9, [R1+0x58] ;  /* 0x0000580001097983 */ /* 0x000f280000300800 */
[----:B------:R-:W5:Y:S01]  /*14200*/  LDL.LU R8, [R1+0x8] ;  /* 0x0000080001087983 */ /* 0x000f620000300800 */
[----:B------:R-:W-:Y:S01]  /*14210*/  BSSY B0, `(.L_x_1247) ;  /* 0x0000017000007945 */ /* 0x000fe20003800000 */
[----:B------:R-:W-:-:S02]  /*14220*/  IMAD.MOV.U32 R13, RZ, RZ, R4 ;  /* 0x000000ffff0d7224 */ /* 0x000fc400078e0004 */
[----:B------:R-:W-:Y:S02]  /*14230*/  IMAD.MOV.U32 R15, RZ, RZ, -0x1 ;  /* 0xffffffffff0f7424 */ /* 0x000fe400078e00ff */
[----:B--2---:R-:W-:Y:S02]  /*14240*/  IMAD R7, R12, R7, RZ ;  /* 0x000000070c077224 */ /* 0x004fe400078e02ff */
[----:B------:R-:W-:-:S03]  /*14250*/  IMAD.MOV.U32 R12, RZ, RZ, RZ ;  /* 0x000000ffff0c7224 */ /* 0x000fc600078e00ff */
[-C--:B------:R-:W-:Y:S02]  /*14260*/  ISETP.GE.AND P2, PT, R17, R7.reuse, PT ;  /* 0x000000071100720c */ /* 0x080fe40003f46270 */
[-C--:B---3--:R-:W-:Y:S01]  /*14270*/  ISETP.GE.AND P3, PT, R11, R7.reuse, PT ;  /* 0x000000070b00720c */ /* 0x088fe20003f66270 */
[----:B------:R-:W-:Y:S01]  /*14280*/  IMAD.MOV.U32 R11, RZ, RZ, 0x181f ;  /* 0x0000181fff0b7424 */ /* 0x000fe200078e00ff */
[----:B----4-:R-:W-:Y:S02]  /*14290*/  ISETP.GE.AND P4, PT, R9, R7, PT ;  /* 0x000000070900720c */ /* 0x010fe40003f86270 */
[----:B-----5:R-:W-:-:S07]  /*142a0*/  LOP3.LUT R8, R8, 0xffffffdf, RZ, 0xc0, !PT ;  /* 0xffffffdf08087812 */ /* 0x020fce00078ec0ff */
[----:B------:R-:W-:-:S04]  /*142b0*/  @!P2 LOP3.LUT R2, R5, 0x40, RZ, 0xc0, !PT ;  /* 0x000000400502a812 */ /* 0x000fc800078ec0ff */
[----:B------:R-:W-:-:S04]  /*142c0*/  @!P2 SHF.R.U32.HI R2, RZ, 0x2, R2 ;  /* 0x00000002ff02a819 */ /* 0x000fc80000011602 */
[----:B------:R-:W-:Y:S02]  /*142d0*/  @!P2 ISETP.NE.U32.AND P6, PT, R2, RZ, PT ;  /* 0x000000ff0200a20c */ /* 0x000fe40003fc5070 */
[----:B------:R-:W-:-:S04]  /*142e0*/  @!P2 LOP3.LUT R2, R6, 0x80, RZ, 0xc0, !PT ;  /* 0x000000800602a812 */ /* 0x000fc800078ec0ff */
[----:B------:R-:W-:-:S07]  /*142f0*/  @!P2 SHF.R.U32.HI R2, RZ, 0x3, R2 ;  /* 0x00000003ff02a819 */ /* 0x000fce0000011602 */
[----:B------:R-:W-:Y:S02]  /*14300*/  @P6 LOP3.LUT R8, R8, 0x20, RZ, 0xfc, !PT ;  /* 0x0000002008086812 */ /* 0x000fe400078efcff */
[----:B------:R-:W-:Y:S02]  /*14310*/  @!P2 ISETP.NE.U32.AND P6, PT, R2, RZ, PT ;  /* 0x000000ff0200a20c */ /* 0x000fe40003fc5070 */
[----:B------:R-:W-:-:S11]  /*14320*/  LOP3.LUT R8, R8, 0xffffffef, RZ, 0xc0, !PT ;  /* 0xffffffef08087812 */ /* 0x000fd600078ec0ff */
[----:B------:R-:W-:-:S05]  /*14330*/  @P6 LOP3.LUT R8, R8, 0x10, RZ, 0xfc, !PT ;  /* 0x0000001008086812 */ /* 0x000fca00078efcff */
[----:B------:R0:W-:Y:S02]  /*14340*/  STL [R1+0x8], R8 ;  /* 0x0000080801007387 */ /* 0x0001e40000100800 */
[----:B0-----:R-:W-:Y:S05]  /*14350*/  WARPSYNC.COLLECTIVE R15, `(.L_x_1248) ;  /* 0x000000000f087348 */ /* 0x001fea0003c00000 */
[----:B------:R1:W2:Y:S02]  /*14360*/  SHFL.IDX P6, R14, R13, R12, R11 ;  /* 0x0000000c0d0e7389 */ /* 0x0002a400000c000b */
[----:B012---:R-:W-:Y:S01]  /*14370*/  ENDCOLLECTIVE ;  /* 0x000000000000791b */ /* 0x007fe20003800000 */
.L_x_1248:
[----:B------:R-:W-:Y:S05]  /*14380*/  BSYNC B0 ;  /* 0x0000000000007941 */ /* 0x000fea0003800000 */
.L_x_1247:
[----:B------:R0:W-:Y:S04]  /*14390*/  STL [R1+0x68], R7 ;  /* 0x0000680701007387 */ /* 0x0001e80000100800 */
[----:B0-----:R0:W5:Y:S04]  /*143a0*/  LDL.LU R7, [R1+0x8] ;  /* 0x0000080001077983 */ /* 0x0011680000300800 */
[----:B------:R0:W5:Y:S01]  /*143b0*/  LDL R17, [R1+0x14] ;  /* 0x0000140001117983 */ /* 0x0001620000100800 */
[----:B------:R-:W-:Y:S02]  /*143c0*/  IMAD.MOV.U32 R13, RZ, RZ, R0 ;  /* 0x000000ffff0d7224 */ /* 0x000fe400078e0000 */
[----:B------:R-:W-:-:S02]  /*143d0*/  IMAD.MOV.U32 R12, RZ, RZ, RZ ;  /* 0x000000ffff0c7224 */ /* 0x000fc400078e00ff */
[----:B------:R-:W-:Y:S02]  /*143e0*/  IMAD.MOV.U32 R11, RZ, RZ, 0x181f ;  /* 0x0000181fff0b7424 */ /* 0x000fe400078e00ff */
[----:B------:R-:W-:Y:S02]  /*143f0*/  IMAD.MOV.U32 R15, RZ, RZ, -0x1 ;  /* 0xffffffffff0f7424 */ /* 0x000fe400078e00ff */
[----:B0-----:R-:W-:-:S07]  /*14400*/  IMAD.MOV.U32 R2, RZ, RZ, R14 ;  /* 0x000000ffff027224 */ /* 0x001fce00078e000e */
[----:B-----5:R-:W-:Y:S05]  /*14410*/  WARPSYNC.COLLECTIVE R15, `(.L_x_1249) ;  /* 0x000000000f087348 */ /* 0x020fea0003c00000 */
[----:B------:R0:W1:Y:S02]  /*14420*/  SHFL.IDX P6, R14, R13, R12, R11 ;  /* 0x0000000c0d0e7389 */ /* 0x00006400000c000b */
[----:B01---5:R-:W-:Y:S01]  /*14430*/  ENDCOLLECTIVE ;  /* 0x000000000000791b */ /* 0x023fe20003800000 */
.L_x_1249:
[----:B------:R-:W-:Y:S02]  /*14440*/  IMAD.MOV.U32 R13, RZ, RZ, R4 ;  /* 0x000000ffff0d7224 */ /* 0x000fe400078e0004 */
[----:B------:R-:W-:Y:S02]  /*14450*/  IMAD.MOV.U32 R12, RZ, RZ, 0x1 ;  /* 0x00000001ff0c7424 */ /* 0x000fe400078e00ff */
[----:B------:R-:W-:-:S05]  /*14460*/  IMAD.MOV.U32 R3, RZ, RZ, R14 ;  /* 0x000000ffff037224 */ /* 0x000fca00078e000e */
[----:B------:R-:W-:-:S05]  /*14470*/  @!P2 LEA R3, P6, R10, R3, 0x1 ;  /* 0x000000030a03a211 */ /* 0x000fca00078c08ff */
[----:B------:R-:W-:-:S05]  /*14480*/  @!P2 IMAD.X R2, RZ, RZ, R2, P6 ;  /* 0x000000ffff02a224 */ /* 0x000fca00030e0602 */
[----:B------:R-:W-:-:S04]  /*14490*/  @!P2 LOP3.LUT R3, R3, R2, RZ, 0x3c, !PT ;  /* 0x000000020303a212 */ /* 0x000fc800078e3cff */
[----:B------:R-:W-:-:S04]  /*144a0*/  @!P2 LOP3.LUT R2, R3, R2, RZ, 0x3c, !PT ;  /* 0x000000020302a212 */ /* 0x000fc800078e3cff */
[----:B------:R-:W-:Y:S02]  /*144b0*/  @!P2 LOP3.LUT R3, R3, R2, RZ, 0x3c, !PT ;  /* 0x000000020303a212 */ /* 0x000fe400078e3cff */
[----:B------:R-:W-:-:S04]  /*144c0*/  LOP3.LUT R7, R7, 0xffff7fff, RZ, 0xc0, !PT ;  /* 0xffff7fff07077812 */ /* 0x000fc800078ec0ff */
[----:B------:R-:W-:-:S04]  /*144d0*/  @P0 LOP3.LUT R7, R7, 0x8000, RZ, 0xfc, !PT ;  /* 0x0000800007070812 */ /* 0x000fc800078efcff */
[C---:B------:R-:W-:Y:S02]  /*144e0*/  LOP3.LUT P0, RZ, R7.reuse, 0x8, RZ, 0xc0, !PT ;  /* 0x0000000807ff7812 */ /* 0x040fe4000780c0ff */
[----:B------:R-:W-:-:S04]  /*144f0*/  LOP3.LUT R7, R7, 0xffffbfff, RZ, 0xc0, !PT ;  /* 0xffffbfff07077812 */ /* 0x000fc800078ec0ff */
[----:B------:R-:W-:-:S04]  /*14500*/  @P1 LOP3.LUT R7, R7, 0x4000, RZ, 0xfc, !PT ;  /* 0x0000400007071812 */ /* 0x000fc800078efcff */
[C---:B------:R-:W-:Y:S02]  /*14510*/  LOP3.LUT P1, RZ, R7.reuse, 0x4, RZ, 0xc0, !PT ;  /* 0x0000000407ff7812 */ /* 0x040fe4000782c0ff */
[----:B------:R-:W-:Y:S01]  /*14520*/  LOP3.LUT R7, R7, 0xffffdfff, RZ, 0xc0, !PT ;  /* 0xffffdfff07077812 */ /* 0x000fe200078ec0ff */
[----:B------:R-:W-:Y:S01]  /*14530*/  @!PT LDS RZ, [RZ] ;  /* 0x00000000fffff984 */ /* 0x000fe20000000800 */
[----:B------:R-:W-:Y:S01]  /*14540*/  @!PT LDS RZ, [RZ] ;  /* 0x00000000fffff984 */ /* 0x000fe20000000800 */
[----:B------:R-:W-:Y:S01]  /*14550*/  @!PT LDS RZ, [RZ] ;  /* 0x00000000fffff984 */ /* 0x000fe20000000800 */
[----:B------:R0:W-:Y:S03]  /*14560*/  @!P2 LDGSTS.E.BYPASS.LTC128B.128 [R17+0x26400], desc[UR38][R2.64], !P0 ;  /* 0x264000000211afae */ /* 0x0001e6000c101d66 */
[----:B------:R-:W-:-:S04]  /*14570*/  @P3 LOP3.LUT R7, R7, 0x2000, RZ, 0xfc, !PT ;  /* 0x0000200007073812 */ /* 0x000fc800078efcff */
[C---:B------:R-:W-:Y:S02]  /*14580*/  LOP3.LUT P3, RZ, R7.reuse, 0x2, RZ, 0xc0, !PT ;  /* 0x0000000207ff7812 */ /* 0x040fe4000786c0ff */
[----:B------:R-:W-:Y:S01]  /*14590*/  LOP3.LUT R7, R7, 0xfffffbff, RZ, 0xc0, !PT ;  /* 0xfffffbff07077812 */ /* 0x000fe200078ec0ff */
[----:B------:R0:W-:Y:S03]  /*145a0*/  @!P2 LDGSTS.E.BYPASS.LTC128B.128 [R17+0x28400], desc[UR38][R2.64+0x80], !P1 ;  /* 0x284000800211afae */ /* 0x0001e6000c901d66 */
[----:B------:R-:W-:-:S04]  /*145b0*/  @P4 LOP3.LUT R7, R7, 0x400, RZ, 0xfc, !PT ;  /* 0x0000040007074812 */ /* 0x000fc800078efcff */
[C---:B------:R-:W-:Y:S02]  /*145c0*/  LOP3.LUT P0, RZ, R7.reuse, 0x8000, RZ, 0xc0, !PT ;  /* 0x0000800007ff7812 */ /* 0x040fe4000780c0ff */
[C---:B------:R-:W-:Y:S01]  /*145d0*/  LOP3.LUT P1, RZ, R7.reuse, 0x4000, RZ, 0xc0, !PT ;  /* 0x0000400007ff7812 */ /* 0x040fe2000782c0ff */
[----:B------:R0:W-:Y:S01]  /*145e0*/  @!P2 LDGSTS.E.BYPASS.LTC128B.128 [R17+0x2a400], desc[UR38][R2.64+0x100], !P3 ;  /* 0x2a4001000211afae */ /* 0x0001e2000d901d66 */
[C---:B------:R-:W-:Y:S02]  /*145f0*/  LOP3.LUT P6, RZ, R7.reuse, 0x20, RZ, 0xc0, !PT ;  /* 0x0000002007ff7812 */ /* 0x040fe400078cc0ff */
[C---:B------:R-:W-:Y:S01]  /*14600*/  LOP3.LUT P3, RZ, R7.reuse, 0x2000, RZ, 0xc0, !PT ;  /* 0x0000200007ff7812 */ /* 0x040fe2000786c0ff */
[----:B------:R0:W-:Y:S01]  /*14610*/  @!P2 LDGSTS.E.BYPASS.LTC128B.128 [R17+0x2c400], desc[UR38][R2.64+0x180], !P5 ;  /* 0x2c4001800211afae */ /* 0x0001e2000e901d66 */
[C---:B------:R-:W-:Y:S02]  /*14620*/  LOP3.LUT P4, RZ, R7.reuse, 0x10, RZ, 0xc0, !PT ;  /* 0x0000001007ff7812 */ /* 0x040fe4000788c0ff */
[----:B------:R-:W-:-:S03]  /*14630*/  LOP3.LUT R7, R7, 0xfffff7ff, RZ, 0xc0, !PT ;  /* 0xfffff7ff07077812 */ /* 0x000fc600078ec0ff */
[----:B------:R0:W-:Y:S01]  /*14640*/  @!P2 LDGSTS.E.BYPASS.LTC128B.128 [R17+0x2e400], desc[UR38][R2.64+0x200], !P0 ;  /* 0x2e4002000211afae */ /* 0x0001e2000c101d66 */
[----:B------:R-:W-:-:S03]  /*14650*/  @P5 LOP3.LUT R7, R7, 0x800, RZ, 0xfc, !PT ;  /* 0x0000080007075812 */ /* 0x000fc600078efcff */
[----:B------:R0:W-:Y:S01]  /*14660*/  @!P2 LDGSTS.E.BYPASS.LTC128B.128 [R17+0x30400], desc[UR38][R2.64+0x280], !P1 ;  /* 0x304002800211afae */ /* 0x0001e2000c901d66 */
[----:B------:R-:W-:Y:S02]  /*14670*/  LOP3.LUT P5, RZ, R7, 0x4, RZ, 0xc0, !PT ;  /* 0x0000000407ff7812 */ /* 0x000fe400078ac0ff */
[----:B------:R-:W-:Y:S01]  /*14680*/  @!P3 LOP3.LUT R8, R5, 0x40, RZ, 0xc0, !PT ;  /* 0x000000400508b812 */ /* 0x000fe200078ec0ff */
[----:B------:R0:W-:Y:S01]  /*14690*/  @!P2 LDGSTS.E.BYPASS.LTC128B.128 [R17+0x32400], desc[UR38][R2.64+0x300], P6 ;  /* 0x324003000211afae */ /* 0x0001e2000b101d66 */
[----:B------:R-:W-:Y:S02]  /*146a0*/  LOP3.LUT R7, R7, 0xffffefff, RZ, 0xc0, !PT ;  /* 0xffffefff07077812 */ /* 0x000fe400078ec0ff */
[----:B------:R-:W-:-:S07]  /*146b0*/  @!P3 SHF.R.U32.HI R8, RZ, 0x2, R8 ;  /* 0x00000002ff08b819 */ /* 0x000fce0000011608 */
[----:B0-----:R-:W-:Y:S05]  /*146c0*/  WARPSYNC.COLLECTIVE R15, `(.L_x_1250) ;  /* 0x000000000f087348 */ /* 0x001fea0003c00000 */
[----:B------:R1:W2:Y:S02]  /*146d0*/  SHFL.IDX P6, R14, R13, R12, R11 ;  /* 0x0000000c0d0e7389 */ /* 0x0002a400000c000b */
[----:B012---:R-:W-:Y:S01]  /*146e0*/  ENDCOLLECTIVE ;  /* 0x000000000000791b */ /* 0x007fe20003800000 */
.L_x_1250:
[----:B------:R-:W-:Y:S01]  /*146f0*/  @!PT LDS RZ, [RZ] ;  /* 0x00000000fffff984 */ /* 0x000fe20000000800 */
[----:B------:R-:W-:Y:S01]  /*14700*/  @!PT LDS RZ, [RZ] ;  /* 0x00000000fffff984 */ /* 0x000fe20000000800 */
[----:B------:R-:W-:Y:S01]  /*14710*/  @!PT LDS RZ, [RZ] ;  /* 0x00000000fffff984 */ /* 0x000fe20000000800 */
[----:B------:R0:W-:Y:S01]  /*14720*/  @!P2 LDGSTS.E.BYPASS.LTC128B.128 [R17+0x34400], desc[UR38][R2.64+0x380], P4 ;  /* 0x344003800211afae */ /* 0x0001e2000a101d66 */
[----:B------:R-:W-:Y:S02]  /*14730*/  @!P3 ISETP.NE.U32.AND P2, PT, R8, RZ, PT ;  /* 0x000000ff0800b20c */ /* 0x000fe40003f45070 */
[----:B------:R-:W-:Y:S02]  /*14740*/  @P5 LOP3.LUT R7, R7, 0x1000, RZ, 0xfc, !PT ;  /* 0x0000100007075812 */ /* 0x000fe400078efcff */
[----:B------:R-:W-:Y:S02]  /*14750*/  @!P3 LOP3.LUT R8, R6, 0x80, RZ, 0xc0, !PT ;  /* 0x000000800608b812 */ /* 0x000fe400078ec0ff */
[C---:B------:R-:W-:Y:S02]  /*14760*/  LOP3.LUT P5, RZ, R7.reuse, 0x8, RZ, 0xc0, !PT ;  /* 0x0000000807ff7812 */ /* 0x040fe400078ac0ff */
[----:B------:R-:W-:Y:S01]  /*14770*/  LOP3.LUT R7, R7, 0xffffffdf, RZ, 0xc0, !PT ;  /* 0xffffffdf07077812 */ /* 0x000fe200078ec0ff */
[----:B------:R-:W-:Y:S01]  /*14780*/  IMAD.MOV.U32 R13, RZ, RZ, R0 ;  /* 0x000000ffff0d7224 */ /* 0x000fe200078e0000 */
[----:B------:R-:W-:-:S03]  /*14790*/  @!P3 SHF.R.U32.HI R8, RZ, 0x3, R8 ;  /* 0x00000003ff08b819 */ /* 0x000fc60000011608 */
[----:B------:R-:W-:Y:S02]  /*147a0*/  @P2 LOP3.LUT R7, R7, 0x20, RZ, 0xfc, !PT ;  /* 0x0000002007072812 */ /* 0x000fe400078efcff */
[----:B------:R-:W-:Y:S02]  /*147b0*/  @!P3 ISETP.NE.U32.AND P4, PT, R8, RZ, PT ;  /* 0x000000ff0800b20c */ /* 0x000fe40003f85070 */
[----:B------:R-:W1:Y:S01]  /*147c0*/  S2R R8, SR_TID.X ;  /* 0x0000000000087919 */ /* 0x000e620000002100 */
[----:B0-----:R-:W-:-:S10]  /*147d0*/  IMAD.MOV.U32 R9, RZ, RZ, R14 ;  /* 0x000000ffff097224 */ /* 0x001fd400078e000e */
[----:B-1----:R-:W-:Y:S05]  /*147e0*/  WARPSYNC.COLLECTIVE R15, `(.L_x_1251) ;  /* 0x000000000f087348 */ /* 0x002fea0003c00000 */
[----:B------:R0:W2:Y:S02]  /*147f0*/  SHFL.IDX P6, R14, R13, R12, R11 ;  /* 0x0000000c0d0e7389 */ /* 0x0000a400000c000b */
[----:B012---:R-:W-:Y:S01]  /*14800*/  ENDCOLLECTIVE ;  /* 0x000000000000791b */ /* 0x007fe20003800000 */
.L_x_1251:
[----:B------:R-:W-:Y:S02]  /*14810*/  IMAD.MOV.U32 R13, RZ, RZ, R4 ;  /* 0x000000ffff0d7224 */ /* 0x000fe400078e0004 */
[----:B------:R-:W-:Y:S01]  /*14820*/  IMAD.MOV.U32 R12, RZ, RZ, 0x2 ;  /* 0x00000002ff0c7424 */ /* 0x000fe200078e00ff */
[----:B------:R-:W-:Y:S02]  /*14830*/  @!P3 LEA R10, P2, R10, R14, 0x1 ;  /* 0x0000000e0a0ab211 */ /* 0x000fe400078408ff */
[----:B------:R-:W-:-:S03]  /*14840*/  LOP3.LUT P6, RZ, R7, 0x20, RZ, 0xc0, !PT ;  /* 0x0000002007ff7812 */ /* 0x000fc600078cc0ff */
[----:B------:R-:W-:Y:S01]  /*14850*/  @!P3 IMAD.X R9, RZ, RZ, R9, P2 ;  /* 0x000000ffff09b224 */ /* 0x000fe200010e0609 */
[----:B------:R-:W-:Y:S01]  /*14860*/  LOP3.LUT P2, RZ, R7, 0x2, RZ, 0xc0, !PT ;  /* 0x0000000207ff7812 */ /* 0x000fe2000784c0ff */
[----:B------:R-:W-:Y:S02]  /*14870*/  @!P3 IMAD.MOV.U32 R2, RZ, RZ, R10 ;  /* 0x000000ffff02b224 */ /* 0x000fe400078e000a */
[----:B------:R-:W-:-:S05]  /*14880*/  @!P3 IMAD.MOV.U32 R3, RZ, RZ, R9 ;  /* 0x000000ffff03b224 */ /* 0x000fca00078e0009 */
[----:B------:R-:W-:Y:S01]  /*14890*/  @!PT LDS RZ, [RZ] ;  /* 0x00000000fffff984 */ /* 0x000fe20000000800 */
[----:B------:R-:W-:Y:S01]  /*148a0*/  @!PT LDS RZ, [RZ] ;  /* 0x00000000fffff984 */ /* 0x000fe20000000800 */
[----:B------:R-:W-:Y:S01]  /*148b0*/  @!PT LDS RZ, [RZ] ;  /* 0x00000000fffff984 */ /* 0x000fe20000000800 */
[----:B------:R0:W-:Y:S01]  /*148c0*/  @!P3 LDGSTS.E.BYPASS.LTC128B.128 [R17+0x26c00], desc[UR38][R2.64], !P5 ;  /* 0x26c000000211bfae */ /* 0x0001e2000e901d66 */
[----:B------:R-:W-:-:S13]  /*148d0*/  LOP3.LUT P5, RZ, R7, 0x1000, RZ, 0xc0, !PT ;  /* 0x0000100007ff7812 */ /* 0x000fda00078ac0ff */
[----:B------:R0:W-:Y:S01]  /*148e0*/  @!P3 LDGSTS.E.BYPASS.LTC128B.128 [R17+0x28c00], desc[UR38][R2.64+0x80], !P5 ;  /* 0x28c000800211bfae */ /* 0x0001e2000e901d66 */
[C---:B------:R-:W-:Y:S02]  /*148f0*/  LOP3.LUT P5, RZ, R7.reuse, 0x800, RZ, 0xc0, !PT ;  /* 0x0000080007ff7812 */ /* 0x040fe400078ac0ff */
[----:B------:R-:W-:Y:S01]  /*14900*/  LOP3.LUT R7, R7, 0xffffff7f, RZ, 0xc0, !PT ;  /* 0xffffff7f07077812 */ /* 0x000fe200078ec0ff */
[----:B------:R0:W-:Y:S03]  /*14910*/  @!P3 LDGSTS.E.BYPASS.LTC128B.128 [R17+0x2ac00], desc[UR38][R2.64+0x100], !P2 ;  /* 0x2ac001000211bfae */ /* 0x0001e6000d101d66 */
[----:B------:R-:W-:-:S04]  /*14920*/  @P2 LOP3.LUT R7, R7, 0x80, RZ, 0xfc, !PT ;  /* 0x0000008007072812 */ /* 0x000fc800078efcff */
[C---:B------:R-:W-:Y:S02]  /*14930*/  LOP3.LUT P2, RZ, R7.reuse, 0x4, RZ, 0xc0, !PT ;  /* 0x0000000407ff7812 */ /* 0x040fe4000784c0ff */
[----:B------:R-:W-:Y:S01]  /*14940*/  LOP3.LUT R7, R7, 0xfffffeff, RZ, 0xc0, !PT ;  /* 0xfffffeff07077812 */ /* 0x000fe200078ec0ff */
[----:B------:R0:W-:Y:S04]  /*14950*/  @!P3 LDGSTS.E.BYPASS.LTC128B.128 [R17+0x2cc00], desc[UR38][R2.64+0x180], !P5 ;  /* 0x2cc001800211bfae */ /* 0x0001e8000e901d66 */
[----:B------:R0:W-:Y:S04]  /*14960*/  @!P3 LDGSTS.E.BYPASS.LTC128B.128 [R17+0x2ec00], desc[UR38][R2.64+0x200], !P0 ;  /* 0x2ec002000211bfae */ /* 0x0001e8000c101d66 */
[----:B------:R0:W-:Y:S02]  /*14970*/  @!P3 LDGSTS.E.BYPASS.LTC128B.128 [R17+0x30c00], desc[UR38][R2.64+0x280], !P1 ;  /* 0x30c002800211bfae */ /* 0x0001e4000c901d66 */
[----:B------:R-:W-:-:S02]  /*14980*/  @P2 LOP3.LUT R7, R7, 0x100, RZ, 0xfc, !PT ;  /* 0x0000010007072812 */ /* 0x000fc400078efcff */
[----:B------:R0:W-:Y:S02]  /*14990*/  @!P3 LDGSTS.E.BYPASS.LTC128B.128 [R17+0x32c00], desc[UR38][R2.64+0x300], P6 ;  /* 0x32c003000211bfae */ /* 0x0001e4000b101d66 */
[----:B------:R-:W-:-:S13]  /*149a0*/  LOP3.LUT P2, RZ, R7, 0x8, RZ, 0xc0, !PT ;  /* 0x0000000807ff7812 */ /* 0x000fda000784c0ff */
[----:B0-----:R-:W-:Y:S05]  /*149b0*/  WARPSYNC.COLLECTIVE R15, `(.L_x_1252) ;  /* 0x000000000f087348 */ /* 0x001fea0003c00000 */
[----:B------:R1:W2:Y:S02]  /*149c0*/  SHFL.IDX P6, R14, R13, R12, R11 ;  /* 0x0000000c0d0e7389 */ /* 0x0002a400000c000b */
[----:B012---:R-:W-:Y:S01]  /*149d0*/  ENDCOLLECTIVE ;  /* 0x000000000000791b */ /* 0x007fe20003800000 */
.L_x_1252:
[----:B------:R-:W-:Y:S01]  /*149e0*/  LOP3.LUT R7, R7, 0xfffffdff, RZ, 0xc0, !PT ;  /* 0xfffffdff07077812 */ /* 0x000fe200078ec0ff */
[----:B------:R-:W-:Y:S01]  /*149f0*/  @!PT LDS RZ, [RZ] ;  /* 0x00000000fffff984 */ /* 0x000fe20000000800 */
[----:B------:R-:W-:Y:S01]  /*14a00*/  @!PT LDS RZ, [RZ] ;  /* 0x00000000fffff984 */ /* 0x000fe20000000800 */
[----:B------:R-:W-:Y:S01]  /*14a10*/  @!PT LDS RZ, [RZ] ;  /* 0x00000000fffff984 */ /* 0x000fe20000000800 */
[----:B------:R0:W-:Y:S03]  /*14a20*/  @!P3 LDGSTS.E.BYPASS.LTC128B.128 [R17+0x34c00], desc[UR38][R2.64+0x380], P4 ;  /* 0x34c003800211bfae */ /* 0x0001e6000a101d66 */
[----:B------:R-:W-:Y:S01]  /*14a30*/  @P2 LOP3.LUT R7, R7, 0x200, RZ, 0xfc, !PT ;  /* 0x0000020007072812 */ /* 0x000fe200078efcff */
[----:B------:R-:W-:-:S03]  /*14a40*/  IMAD.MOV.U32 R13, RZ, RZ, R0 ;  /* 0x000000ffff0d7224 */ /* 0x000fc600078e0000 */
[----:B------:R-:W-:Y:S01]  /*14a50*/  LOP3.LUT P4, RZ, R7, 0x400, RZ, 0xc0, !PT ;  /* 0x0000040007ff7812 */ /* 0x000fe2000788c0ff */
[----:B------:R0:W-:Y:S01]  /*14a60*/  STL [R1+0x8], R7 ;  /* 0x0000080701007387 */ /* 0x0001e20000100800 */
[----:B------:R-:W-:-:S11]  /*14a70*/  IMAD.MOV.U32 R10, RZ, RZ, R14 ;  /* 0x000000ffff0a7224 */ /* 0x000fd600078e000e */
[----:B0-----:R-:W-:Y:S05]  /*14a80*/  WARPSYNC.COLLECTIVE R15, `(.L_x_1253) ;  /* 0x000000000f087348 */ /* 0x001fea0003c00000 */
[----:B------:R1:W2:Y:S02]  /*14a90*/  SHFL.IDX P6, R14, R13, R12, R11 ;  /* 0x0000000c0d0e7389 */ /* 0x0002a400000c000b */
[----:B012---:R-:W-:Y:S01]  /*14aa0*/  ENDCOLLECTIVE ;  /* 0x000000000000791b */ /* 0x007fe20003800000 */
.L_x_1253:
[----:B------:R-:W-:-:S04]  /*14ab0*/  @!P4 LOP3.LUT R2, R5, 0x40, RZ, 0xc0, !PT ;  /* 0x000000400502c812 */ /* 0x000fc800078ec0ff */
[----:B------:R-:W-:Y:S01]  /*14ac0*/  @!P4 SHF.R.U32.HI R9, RZ, 0x2, R2 ;  /* 0x00000002ff09c819 */ /* 0x000fe20000011602 */
[----:B------:R-:W-:Y:S01]  /*14ad0*/  IMAD.SHL.U32 R15, R8, 0x8, RZ ;  /* 0x00000008080f7824 */ /* 0x000fe200078e00ff */
[----:B------:R-:W-:-:S04]  /*14ae0*/  @!P4 LOP3.LUT R8, R6, 0x80, RZ, 0xc0, !PT ;  /* 0x000000800608c812 */ /* 0x000fc800078ec0ff */
[----:B------:R-:W-:Y:S02]  /*14af0*/  @!P4 SHF.R.U32.HI R8, RZ, 0x3, R8 ;  /* 0x00000003ff08c819 */ /* 0x000fe40000011608 */
[----:B------:R-:W-:Y:S02]  /*14b00*/  LOP3.LUT R15, R15, 0x38, RZ, 0xc0, !PT ;  /* 0x000000380f0f7812 */ /* 0x000fe400078ec0ff */
[----:B------:R-:W-:Y:S01]  /*14b10*/  @!P4 ISETP.NE.U32.AND P3, PT, R8, RZ, PT ;  /* 0x000000ff0800c20c */ /* 0x000fe20003f65070 */
[----:B------:R-:W-:Y:S01]  /*14b20*/  IMAD.MOV.U32 R3, RZ, RZ, R14 ;  /* 0x000000ffff037224 */ /* 0x000fe200078e000e */
[----:B------:R-:W-:-:S04]  /*14b30*/  @!P4 ISETP.NE.U32.AND P6, PT, R9, RZ, PT ;  /* 0x000000ff0900c20c */ /* 0x000fc80003fc5070 */
[----:B------:R-:W-:-:S05]  /*14b40*/  @!P4 LEA R8, P2, R15, R3, 0x1 ;  /* 0x000000030f08c211 */ /* 0x000fca00078408ff */
[----:B------:R-:W-:Y:S01]  /*14b50*/  @!P4 IMAD.X R3, RZ, RZ, R10, P2 ;  /* 0x000000ffff03c224 */ /* 0x000fe200010e060a */
[----:B------:R-:W-:Y:S01]  /*14b60*/  LOP3.LUT P2, RZ, R7, 0x200, RZ, 0xc0, !PT ;  /* 0x0000020007ff7812 */ /* 0x000fe2000784c0ff */
[----:B------:R-:W-:-:S12]  /*14b70*/  @!P4 IMAD.MOV.U32 R2, RZ, RZ, R8 ;  /* 0x000000ffff02c224 */ /* 0x000fd800078e0008 */
[----:B------:R-:W-:Y:S01]  /*14b80*/  @!PT LDS RZ, [RZ] ;  /* 0x00000000fffff984 */ /* 0x000fe20000000800 */
[----:B------:R-:W-:Y:S01]  /*14b90*/  @!PT LDS RZ, [RZ] ;  /* 0x00000000fffff984 */ /* 0x000fe20000000800 */
[----:B------:R-:W-:Y:S01]  /*14ba0*/  @!PT LDS RZ, [RZ] ;  /* 0x00000000fffff984 */ /* 0x000fe20000000800 */
[----:B------:R0:W-:Y:S01]  /*14bb0*/  @!P4 LDGSTS.E.BYPASS.LTC128B.128 [R17+0x27400], desc[UR38][R2.64], !P2 ;  /* 0x274000000211cfae */ /* 0x0001e2000d101d66 */
[----:B------:R-:W-:-:S13]  /*14bc0*/  LOP3.LUT P2, RZ, R7, 0x100, RZ, 0xc0, !PT ;  /* 0x0000010007ff7812 */ /* 0x000fda000784c0ff */
[----:B------:R0:W-:Y:S01]  /*14bd0*/  @!P4 LDGSTS.E.BYPASS.LTC128B.128 [R17+0x29400], desc[UR38][R2.64+0x80], !P2 ;  /* 0x294000800211cfae */ /* 0x0001e2000d101d66 */
[----:B------:R-:W-:-:S03]  /*14be0*/  LOP3.LUT P2, RZ, R7, 0x80, RZ, 0xc0, !PT ;  /* 0x0000008007ff7812 */ /* 0x000fc6000784c0ff */
[----:B------:R0:W5:Y:S01]  /*14bf0*/  LDL.LU R7, [R1+0x68] ;  /* 0x0000680001077983 */ /* 0x0001620000300800 */
[----:B------:R-:W-:Y:S02]  /*14c00*/  IMAD.MOV.U32 R13, RZ, RZ, R4 ;  /* 0x000000ffff0d7224 */ /* 0x000fe400078e0004 */
[----:B------:R-:W-:Y:S02]  /*14c10*/  IMAD.MOV.U32 R12, RZ, RZ, 0x3 ;  /* 0x00000003ff0c7424 */ /* 0x000fe400078e00ff */
[----:B------:R-:W-:-:S05]  /*14c20*/  IMAD.MOV.U32 R15, RZ, RZ, -0x1 ;  /* 0xffffffffff0f7424 */ /* 0x000fca00078e00ff */
[----:B------:R0:W-:Y:S04]  /*14c30*/  @!P4 LDGSTS.E.BYPASS.LTC128B.128 [R17+0x2b400], desc[UR38][R2.64+0x100], !P2 ;  /* 0x2b4001000211cfae */ /* 0x0001e8000d101d66 */
[----:B------:R0:W-:Y:S04]  /*14c40*/  @!P4 LDGSTS.E.BYPASS.LTC128B.128 [R17+0x2d400], desc[UR38][R2.64+0x180], !P5 ;  /* 0x2d4001800211cfae */ /* 0x0001e8000e901d66 */
[----:B------:R0:W-:Y:S04]  /*14c50*/  @!P4 LDGSTS.E.BYPASS.LTC128B.128 [R17+0x2f400], desc[UR38][R2.64+0x200], !P0 ;  /* 0x2f4002000211cfae */ /* 0x0001e8000c101d66 */
[----:B------:R0:W-:Y:S04]  /*14c60*/  @!P4 LDGSTS.E.BYPASS.LTC128B.128 [R17+0x31400], desc[UR38][R2.64+0x280], !P1 ;  /* 0x314002800211cfae */ /* 0x0001e8000c901d66 */
[----:B------:R0:W-:Y:S02]  /*14c70*/  @!P4 LDGSTS.E.BYPASS.LTC128B.128 [R17+0x33400], desc[UR38][R2.64+0x300], P6 ;  /* 0x334003000211cfae */ /* 0x0001e4000b101d66 */
[----:B0----5:R-:W-:Y:S05]  /*14c80*/  WARPSYNC.COLLECTIVE R15, `(.L_x_1254) ;  /* 0x000000000f087348 */ /* 0x021fea0003c00000 */
[----:B------:R1:W2:Y:S02]  /*14c90*/  SHFL.IDX P6, R14, R13, R12, R11 ;  /* 0x0000000c0d0e7389 */ /* 0x0002a400000c000b */
[----:B012--5:R-:W-:Y:S01]  /*14ca0*/  ENDCOLLECTIVE ;  /* 0x000000000000791b */ /* 0x027fe20003800000 */
.L_x_1254:
[----:B------:R-:W-:Y:S01]  /*14cb0*/  @!PT LDS RZ, [RZ] ;  /* 0x00000000fffff984 */ /* 0x000fe20000000800 */
[----:B------:R-:W-:Y:S01]  /*14cc0*/  @!PT LDS RZ, [RZ] ;  /* 0x00000000fffff984 */ /* 0x000fe20000000800 */
[----:B------:R-:W-:Y:S01]  /*14cd0*/  @!PT LDS RZ, [RZ] ;  /* 0x00000000fffff984 */ /* 0x000fe20000000800 */
[----:B------:R0:W-:Y:S01]  /*14ce0*/  @!P4 LDGSTS.E.BYPASS.LTC128B.128 [R17+0x35400], desc[UR38][R2.64+0x380], P3 ;  /* 0x354003800211cfae */ /* 0x0001e20009901d66 */
[----:B------:R-:W-:Y:S02]  /*14cf0*/  IMAD.MOV.U32 R13, RZ, RZ, R0 ;  /* 0x000000ffff0d7224 */ /* 0x000fe400078e0000 */
[----:B------:R-:W-:-:S07]  /*14d00*/  IMAD.MOV.U32 R4, RZ, RZ, R14 ;  /* 0x000000ffff047224 */ /* 0x000fce00078e000e */
[----:B0-----:R-:W-:Y:S05]  /*14d10*/  WARPSYNC.COLLECTIVE R15, `(.L_x_1255) ;  /* 0x000000000f087348 */ /* 0x001fea0003c00000 */
[----:B------:R1:W2:Y:S02]  /*14d20*/  SHFL.IDX P6, R14, R13, R12, R11 ;  /* 0x0000000c0d0e7389 */ /* 0x0002a400000c000b */
[----:B012---:R-:W-:Y:S01]  /*14d30*/  ENDCOLLECTIVE ;  /* 0x000000000000791b */ /* 0x007fe20003800000 */
.L_x_1255:
[----:B------:R-:W-:Y:S01]  /*14d40*/  IMAD.MOV.U32 R0, RZ, RZ, R14 ;  /* 0x000000ffff007224 */ /* 0x000fe200078e000e */
[----:B------:R-:W-:Y:S06]  /*14d50*/  BRA `(.L_x_1256) ;  /* 0xffffffa000547947 */ /* 0x000fec000383ffff */
.L_x_1123:
[----:B0-----:R-:W3:Y:S02]  /*14d60*/  LDL R2, [R1+0x4] ;  /* 0x0000040001027983 */ /* 0x001ee40000100800 */
[----:B---3--:R0:W3:Y:S02]  /*14d70*/  SYNCS.PHASECHK.TRANS64.TRYWAIT P0, [R2+URZ+0x38820], R0 ;  /* 0x03882000020075a7 */ /* 0x0080e4000800017f */
[----:B---3--:R-:W-:Y:S05]  /*14d80*/  @!P0 NANOSLEEP.SYNCS 0x989680 ;  /* 0x009896800000895d */ /* 0x008fea0003900000 */
[----:B------:R-:W3:Y:S02]  /*14d90*/  @!P0 SYNCS.PHASECHK.TRANS64 P0, [R2+URZ+0x38820], R0 ;  /* 0x03882000020085a7 */ /* 0x000ee4000800007f */
[----:B---3--:R-:W-:Y:S05]  /*14da0*/  @!P0 BRA `(.L_x_1123) ;  /* 0xfffffffc00ec8947 */ /* 0x008fea000383ffff */
[----:B------:R-:W-:Y:S05]  /*14db0*/  BRA `(.L_x_1257) ;  /* 0xffffffa400147947 */ /* 0x000fea000383ffff */
.L_x_1127:
[----:B0-----:R0:W1:Y:S02]  /*14dc0*/  SYNCS.PHASECHK.TRANS64.TRYWAIT P0, [R3+URZ+0x38860], R0 ;  /* 0x03886000030075a7 */ /* 0x001064000800017f */
[----:B-1----:R-:W-:Y:S05]  /*14dd0*/  @!P0 NANOSLEEP.SYNCS 0x989680 ;  /* 0x009896800000895d */ /* 0x002fea0003900000 */
[----:B------:R-:W1:Y:S02]  /*14de0*/  @!P0 SYNCS.PHASECHK.TRANS64 P0, [R3+URZ+0x38860], R0 ;  /* 0x03886000030085a7 */ /* 0x000e64000800007f */
[----:B-1----:R-:W-:Y:S05]  /*14df0*/  @!P0 BRA `(.L_x_1127) ;  /* 0xfffffffc00f08947 */ /* 0x002fea000383ffff */
[----:B------:R-:W-:Y:S05]  /*14e00*/  BRA `(.L_x_1258) ;  /* 0xffffffa400447947 */ /* 0x000fea000383ffff */
.L_x_1146:
[----:B-1----:R1:W3:Y:S02]  /*14e10*/  SYNCS.PHASECHK.TRANS64.TRYWAIT P0, [R3+URZ+0x38840], R2 ;  /* 0x03884002030075a7 */ /* 0x0022e4000800017f */
[----:B---3--:R-:W-:Y:S05]  /*14e20*/  @!P0 NANOSLEEP.SYNCS 0x989680 ;  /* 0x009896800000895d */ /* 0x008fea0003900000 */
[----:B------:R-:W3:Y:S02]  /*14e30*/  @!P0 SYNCS.PHASECHK.TRANS64 P0, [R3+URZ+0x38840], R2 ;  /* 0x03884002030085a7 */ /* 0x000ee4000800007f */
[----:B---3--:R-:W-:Y:S05]  /*14e40*/  @!P0 BRA `(.L_x_1146) ;  /* 0xfffffffc00f08947 */ /* 0x008fea000383ffff */
[----:B------:R-:W-:Y:S05]  /*14e50*/  BRA `(.L_x_1259) ;  /* 0xffffffb000747947 */ /* 0x000fea000383ffff */
.L_x_1151:
[----:B0-----:R0:W3:Y:S02]  /*14e60*/  SYNCS.PHASECHK.TRANS64.TRYWAIT P0, [R3+URZ+0x38860], R2 ;  /* 0x03886002030075a7 */ /* 0x0010e4000800017f */
[----:B---3--:R-:W-:Y:S05]  /*14e70*/  @!P0 NANOSLEEP.SYNCS 0x989680 ;  /* 0x009896800000895d */ /* 0x008fea0003900000 */
[----:B------:R-:W3:Y:S02]  /*14e80*/  @!P0 SYNCS.PHASECHK.TRANS64 P0, [R3+URZ+0x38860], R2 ;  /* 0x03886002030085a7 */ /* 0x000ee4000800007f */
[----:B---3--:R-:W-:Y:S05]  /*14e90*/  @!P0 BRA `(.L_x_1151) ;  /* 0xfffffffc00f08947 */ /* 0x008fea000383ffff */
[----:B------:R-:W-:Y:S05]  /*14ea0*/  BRA `(.L_x_1260) ;  /* 0xffffffb000fc7947 */ /* 0x000fea000383ffff */
.L_x_1166:
[----:B0-----:R0:W1:Y:S02]  /*14eb0*/  SYNCS.PHASECHK.TRANS64.TRYWAIT P0, [R4+URZ+0x38840], R2 ;  /* 0x03884002040075a7 */ /* 0x001064000800017f */
[----:B-1----:R-:W-:Y:S05]  /*14ec0*/  @!P0 NANOSLEEP.SYNCS 0x989680 ;  /* 0x009896800000895d */ /* 0x002fea0003900000 */
[----:B------:R-:W1:Y:S02]  /*14ed0*/  @!P0 SYNCS.PHASECHK.TRANS64 P0, [R4+URZ+0x38840], R2 ;  /* 0x03884002040085a7 */ /* 0x000e64000800007f */
[----:B-1----:R-:W-:Y:S05]  /*14ee0*/  @!P0 BRA `(.L_x_1166) ;  /* 0xfffffffc00f08947 */ /* 0x002fea000383ffff */
[----:B------:R-:W-:Y:S05]  /*14ef0*/  BRA `(.L_x_1261) ;  /* 0xffffffc0000c7947 */ /* 0x000fea000383ffff */
.L_x_1171:
[----:B-1----:R1:W3:Y:S02]  /*14f00*/  SYNCS.PHASECHK.TRANS64.TRYWAIT P0, [R4+URZ+0x38860], R2 ;  /* 0x03886002040075a7 */ /* 0x0022e4000800017f */
[----:B---3--:R-:W-:Y:S05]  /*14f10*/  @!P0 NANOSLEEP.SYNCS 0x989680 ;  /* 0x009896800000895d */ /* 0x008fea0003900000 */
[----:B------:R-:W3:Y:S02]  /*14f20*/  @!P0 SYNCS.PHASECHK.TRANS64 P0, [R4+URZ+0x38860], R2 ;  /* 0x03886002040085a7 */ /* 0x000ee4000800007f */
[----:B---3--:R-:W-:Y:S05]  /*14f30*/  @!P0 BRA `(.L_x_1171) ;  /* 0xfffffffc00f08947 */ /* 0x008fea000383ffff */
[----:B------:R-:W-:Y:S05]  /*14f40*/  BRA `(.L_x_1262) ;  /* 0xffffffc000907947 */ /* 0x000fea000383ffff */
.L_x_1186:
[----:B-1----:R1:W3:Y:S02]  /*14f50*/  SYNCS.PHASECHK.TRANS64.TRYWAIT P0, [R4+URZ+0x38840], R2 ;  /* 0x03884002040075a7 */ /* 0x0022e4000800017f */
[----:B---3--:R-:W-:Y:S05]  /*14f60*/  @!P0 NANOSLEEP.SYNCS 0x989680 ;  /* 0x009896800000895d */ /* 0x008fea0003900000 */
[----:B------:R-:W3:Y:S02]  /*14f70*/  @!P0 SYNCS.PHASECHK.TRANS64 P0, [R4+URZ+0x38840], R2 ;  /* 0x03884002040085a7 */ /* 0x000ee4000800007f */
[----:B---3--:R-:W-:Y:S05]  /*14f80*/  @!P0 BRA `(.L_x_1186) ;  /* 0xfffffffc00f08947 */ /* 0x008fea000383ffff */
[----:B------:R-:W-:Y:S05]  /*14f90*/  BRA `(.L_x_1263) ;  /* 0xffffffcc007c7947 */ /* 0x000fea000383ffff */
.L_x_1191:
[----:B0-----:R0:W3:Y:S02]  /*14fa0*/  SYNCS.PHASECHK.TRANS64.TRYWAIT P0, [R4+URZ+0x38860], R2 ;  /* 0x03886002040075a7 */ /* 0x0010e4000800017f */
[----:B---3--:R-:W-:Y:S05]  /*14fb0*/  @!P0 NANOSLEEP.SYNCS 0x989680 ;  /* 0x009896800000895d */ /* 0x008fea0003900000 */
[----:B------:R-:W3:Y:S02]  /*14fc0*/  @!P0 SYNCS.PHASECHK.TRANS64 P0, [R4+URZ+0x38860], R2 ;  /* 0x03886002040085a7 */ /* 0x000ee4000800007f */
[----:B---3--:R-:W-:Y:S05]  /*14fd0*/  @!P0 BRA `(.L_x_1191) ;  /* 0xfffffffc00f08947 */ /* 0x008fea000383ffff */
[----:B------:R-:W-:Y:S05]  /*14fe0*/  BRA `(.L_x_1264) ;  /* 0xffffffd000047947 */ /* 0x000fea000383ffff */
.L_x_1207:
[----:B------:R-:W-:Y:S01]  /*14ff0*/  BSSY B0, `(.L_x_1265) ;  /* 0x0000008000007945 */ /* 0x000fe20003800000 */
[----:B------:R-:W-:Y:S02]  /*15000*/  IMAD.MOV.U32 R13, RZ, RZ, R16 ;  /* 0x000000ffff0d7224 */ /* 0x000fe400078e0010 */
[----:B------:R-:W-:Y:S02]  /*15010*/  IMAD.MOV.U32 R12, RZ, RZ, RZ ;  /* 0x000000ffff0c7224 */ /* 0x000fe400078e00ff */
[----:B------:R-:W-:Y:S02]  /*15020*/  IMAD.MOV.U32 R11, RZ, RZ, 0x1f ;  /* 0x0000001fff0b7424 */ /* 0x000fe400078e00ff */
[----:B------:R-:W-:-:S07]  /*15030*/  IMAD.MOV.U32 R15, RZ, RZ, -0x1 ;  /* 0xffffffffff0f7424 */ /* 0x000fce00078e00ff */
[----:B--2---:R-:W-:Y:S05]  /*15040*/  WARPSYNC.COLLECTIVE R15, `(.L_x_1266) ;  /* 0x000000000f087348 */ /* 0x004fea0003c00000 */
[----:B------:R0:W1:Y:S02]  /*15050*/  SHFL.IDX P6, R14, R13, R12, R11 ;  /* 0x0000000c0d0e7389 */ /* 0x00006400000c000b */
[----:B012---:R-:W-:Y:S01]  /*15060*/  ENDCOLLECTIVE ;  /* 0x000000000000791b */ /* 0x007fe20003800000 */
.L_x_1266:
[----:B------:R-:W-:Y:S05]  /*15070*/  BSYNC B0 ;  /* 0x0000000000007941 */ /* 0x000fea0003800000 */
.L_x_1265:
        /* <DEDUP_REMOVED lines=9> */
.L_x_1267:
        /* <DEDUP_REMOVED lines=18> */
.L_x_1268:
        /* <DEDUP_REMOVED lines=8> */
.L_x_1269:
        /* <DEDUP_REMOVED lines=8> */
.L_x_1270:
        /* <DEDUP_REMOVED lines=8> */
.L_x_1271:
        /* <DEDUP_REMOVED lines=8> */
.L_x_1272:
        /* <DEDUP_REMOVED lines=9> */
.L_x_1273:
[----:B------:R-:W-:Y:S01]  /*154c0*/  IMAD.MOV.U32 R6, RZ, RZ, R14 ;  /* 0x000000ffff067224 */ /* 0x000fe200078e000e */
[----:B------:R-:W-:Y:S06]  /*154d0*/  BRA `(.L_x_1274) ;  /* 0xffffffd8005c7947 */ /* 0x000fec000383ffff */
.L_x_1212:
[----:B------:R-:W-:Y:S01]  /*154e0*/  BSSY B0, `(.L_x_1275) ;  /* 0x0000008000007945 */ /* 0x000fe20003800000 */
[----:B-----5:R-:W-:Y:S02]  /*154f0*/  IMAD.MOV.U32 R13, RZ, RZ, R2 ;  /* 0x000000ffff0d7224 */ /* 0x020fe400078e0002 */
[----:B------:R-:W-:Y:S02]  /*15500*/  IMAD.MOV.U32 R12, RZ, RZ, 0x1 ;  /* 0x00000001ff0c7424 */ /* 0x000fe400078e00ff */
[----:B------:R-:W-:Y:S02]  /*15510*/  IMAD.MOV.U32 R11, RZ, RZ, RZ ;  /* 0x000000ffff0b7224 */ /* 0x000fe400078e00ff */
[----:B------:R-:W-:-:S07]  /*15520*/  IMAD.MOV.U32 R15, RZ, RZ, -0x1 ;  /* 0xffffffffff0f7424 */ /* 0x000fce00078e00ff */
[----:B0-2---:R-:W-:Y:S05]  /*15530*/  WARPSYNC.COLLECTIVE R15, `(.L_x_1276) ;  /* 0x000000000f087348 */ /* 0x005fea0003c00000 */
[----:B------:R1:W3:Y:S02]  /*15540*/  SHFL.UP P6, R14, R13, R12, R11 ;  /* 0x0400000c0d0e7389 */ /* 0x0002e400000c000b */
[----:B0123--:R-:W-:Y:S01]  /*15550*/  ENDCOLLECTIVE ;  /* 0x000000000000791b */ /* 0x00ffe20003800000 */
.L_x_1276:
[----:B------:R-:W-:Y:S05]  /*15560*/  BSYNC B0 ;  /* 0x0000000000007941 */ /* 0x000fea0003800000 */
.L_x_1275:
[----:B------:R-:W-:Y:S02]  /*15570*/  IMAD.MOV.U32 R3, RZ, RZ, R14 ;  /* 0x000000ffff037224 */ /* 0x000fe400078e000e */
[----:B------:R-:W-:Y:S02]  /*15580*/  IMAD.MOV.U32 R12, RZ, RZ, 0x2 ;  /* 0x00000002ff0c7424 */ /* 0x000fe400078e00ff */
[----:B------:R-:W-:Y:S01]  /*15590*/  IMAD.MOV.U32 R11, RZ, RZ, RZ ;  /* 0x000000ffff0b7224 */ /* 0x000fe200078e00ff */
[----:B------:R-:W-:Y:S01]  /*155a0*/  SEL R3, R3, RZ, P1 ;  /* 0x000000ff03037207 */ /* 0x000fe20000800000 */
[----:B------:R-:W-:-:S04]  /*155b0*/  IMAD.MOV.U32 R15, RZ, RZ, -0x1 ;  /* 0xffffffffff0f7424 */ /* 0x000fc800078e00ff */
[----:B------:R-:W-:-:S04]  /*155c0*/  IMAD.IADD R3, R2, 0x1, R3 ;  /* 0x0000000102037824 */ /* 0x000fc800078e0203 */
[----:B------:R-:W-:-:S07]  /*155d0*/  IMAD.MOV.U32 R13, RZ, RZ, R3 ;  /* 0x000000ffff0d7224 */ /* 0x000fce00078e0003 */
[----:B------:R-:W-:Y:S05]  /*155e0*/  WARPSYNC.COLLECTIVE R15, `(.L_x_1277) ;  /* 0x000000000f087348 */ /* 0x000fea0003c00000 */
[----:B------:R0:W1:Y:S02]  /*155f0*/  SHFL.UP P6, R14, R13, R12, R11 ;  /* 0x0400000c0d0e7389 */ /* 0x00006400000c000b */
[----:B01----:R-:W-:Y:S01]  /*15600*/  ENDCOLLECTIVE ;  /* 0x000000000000791b */ /* 0x003fe20003800000 */
.L_x_1277:
        /* <DEDUP_REMOVED lines=8> */
.L_x_1278:
        /* <DEDUP_REMOVED lines=8> */
.L_x_1279:
        /* <DEDUP_REMOVED lines=8> */
.L_x_1280:
        /* <DEDUP_REMOVED lines=9> */
.L_x_1281:
[----:B------:R-:W-:Y:S01]  /*15820*/  IMAD.MOV.U32 R6, RZ, RZ, R14 ;  /* 0x000000ffff067224 */ /* 0x000fe200078e000e */
[----:B------:R-:W-:Y:S06]  /*15830*/  BRA `(.L_x_1282) ;  /* 0xffffffd800207947 */ /* 0x000fec000383ffff */
.L_x_1214:
[----:B------:R-:W-:Y:S01]  /*15840*/  BSSY B0, `(.L_x_1283) ;  /* 0x0000006000007945 */ /* 0x000fe20003800000 */
[----:B------:R-:W-:Y:S01]  /*15850*/  PLOP3.LUT P6, PT, P6, PT, PT, 0x8, 0x0 ;  /* 0x000000000000781c */ /* 0x000fe200037ce170 */
[----:B------:R-:W-:-:S12]  /*15860*/  IMAD.MOV.U32 R15, RZ, RZ, -0x1 ;  /* 0xffffffffff0f7424 */ /* 0x000fd800078e00ff */
[----:B0-2---:R-:W-:Y:S05]  /*15870*/  WARPSYNC.COLLECTIVE R15, `(.L_x_1284) ;  /* 0x000000000f087348 */ /* 0x005fea0003c00000 */
[----:B------:R-:W-:Y:S01]  /*15880*/  VOTE.ANY R14, PT, P6 ;  /* 0x00000000000e7806 */ /* 0x000fe200030e0100 */
[----:B0-2---:R-:W-:Y:S06]  /*15890*/  ENDCOLLECTIVE ;  /* 0x000000000000791b */ /* 0x005fec0003800000 */
.L_x_1284:
[----:B------:R-:W-:Y:S05]  /*158a0*/  BSYNC B0 ;  /* 0x0000000000007941 */ /* 0x000fea0003800000 */
.L_x_1283:
        /* <DEDUP_REMOVED lines=9> */
.L_x_1285:
[----:B------:R-:W-:Y:S01]  /*15940*/  IMAD.MOV.U32 R17, RZ, RZ, R14 ;  /* 0x000000ffff117224 */ /* 0x000fe200078e000e */
[----:B------:R-:W-:Y:S06]  /*15950*/  BRA `(.L_x_1286) ;  /* 0xffffffd800107947 */ /* 0x000fec000383ffff */
.L_x_1216:
[----:B------:R-:W-:Y:S01]  /*15960*/  BSSY B0, `(.L_x_1287) ;  /* 0x0000007000007945 */ /* 0x000fe20003800000 */
[----:B------:R-:W-:Y:S02]  /*15970*/  IMAD.MOV.U32 R13, RZ, RZ, R3 ;  /* 0x000000ffff0d7224 */ /* 0x000fe400078e0003 */
[----:B------:R-:W-:Y:S02]  /*15980*/  IMAD.MOV.U32 R11, RZ, RZ, 0x1f ;  /* 0x0000001fff0b7424 */ /* 0x000fe400078e00ff */
[----:B------:R-:W-:-:S07]  /*15990*/  IMAD.MOV.U32 R15, RZ, RZ, -0x1 ;  /* 0xffffffffff0f7424 */ /* 0x000fce00078e00ff */
[----:B0-23--:R-:W-:Y:S05]  /*159a0*/  WARPSYNC.COLLECTIVE R15, `(.L_x_1288) ;  /* 0x000000000f087348 */ /* 0x00dfea0003c00000 */
[----:B------:R1:W4:Y:S02]  /*159b0*/  SHFL.IDX P6, R14, R13, R12, R11 ;  /* 0x0000000c0d0e7389 */ /* 0x00032400000c000b */
[----:B01234-:R-:W-:Y:S01]  /*159c0*/  ENDCOLLECTIVE ;  /* 0x000000000000791b */ /* 0x01ffe20003800000 */
.L_x_1288:
[----:B------:R-:W-:Y:S05]  /*159d0*/  BSYNC B0 ;  /* 0x0000000000007941 */ /* 0x000fea0003800000 */
.L_x_1287:
[----:B------:R-:W-:Y:S01]  /*159e0*/  IMAD.MOV.U32 R2, RZ, RZ, R14 ;  /* 0x000000ffff027224 */ /* 0x000fe200078e000e */
[----:B------:R-:W-:Y:S06]  /*159f0*/  BRA `(.L_x_1215) ;  /* 0xffffffd800047947 */ /* 0x000fec000383ffff */
.L_x_1220:
[----:B0-----:R0:W1:Y:S02]  /*15a00*/  SYNCS.PHASECHK.TRANS64.TRYWAIT P0, [R9+URZ+0x38820], R0 ;  /* 0x03882000090075a7 */ /* 0x001064000800017f */
[----:B-1----:R-:W-:Y:S05]  /*15a10*/  @!P0 NANOSLEEP.SYNCS 0x989680 ;  /* 0x009896800000895d */ /* 0x002fea0003900000 */
[----:B------:R-:W1:Y:S02]  /*15a20*/  @!P0 SYNCS.PHASECHK.TRANS64 P0, [R9+URZ+0x38820], R0 ;  /* 0x03882000090085a7 */ /* 0x000e64000800007f */
[----:B-1----:R-:W-:Y:S05]  /*15a30*/  @!P0 BRA `(.L_x_1220) ;  /* 0xfffffffc00f08947 */ /* 0x002fea000383ffff */
[----:B------:R-:W-:Y:S05]  /*15a40*/  BRA `(.L_x_1289) ;  /* 0xffffffd800f87947 */ /* 0x000fea000383ffff */
.L_x_1221:
        /* <DEDUP_REMOVED lines=8> */
[----:B0-2---:R-:W-:Y:S05]  /*15ad0*/  WARPSYNC.COLLECTIVE R15, `(.L_x_1291) ;  /* 0x000000000f087348 */ /* 0x005fea0003c00000 */
[----:B------:R1:W3:Y:S02]  /*15ae0*/  SHFL.IDX P6, R14, R13, R12, R11 ;  /* 0x0000000c0d0e7389 */ /* 0x0002e400000c000b */
[----:B0123--:R-:W-:Y:S01]  /*15af0*/  ENDCOLLECTIVE ;  /* 0x000000000000791b */ /* 0x00ffe20003800000 */
.L_x_1291:
[----:B------:R-:W-:Y:S05]  /*15b00*/  BSYNC B0 ;  /* 0x0000000000007941 */ /* 0x000fea0003800000 */
.L_x_1290:
[----:B------:R-:W-:Y:S05]  /*15b10*/  BRA `(.L_x_1292) ;  /* 0xffffffd800e07947 */ /* 0x000fea000383ffff */
.L_x_1224:
[----:B------:R-:W-:Y:S01]  /*15b20*/  BSSY B1, `(.L_x_1293) ;  /* 0x0000006000017945 */ /* 0x000fe20003800000 */
[----:B------:R-:W-:-:S07]  /*15b30*/  IMAD.MOV.U32 R15, RZ, RZ, -0x1 ;  /* 0xffffffffff0f7424 */ /* 0x000fce00078e00ff */
[----:B0-2---:R-:W-:Y:S05]  /*15b40*/  WARPSYNC.COLLECTIVE R15, `(.L_x_1294) ;  /* 0x000000000f0c7348 */ /* 0x005fea0003c00000 */
[----:B------:R-:W-:Y:S02]  /*15b50*/  ELECT P6, UR62, PT ;  /* 0x00000000003e782f */ /* 0x000fe400038c0000 */
[----:B------:R-:W-:Y:S01]  /*15b60*/  MOV R14, UR62 ;  /* 0x0000003e000e7c02 */ /* 0x000fe20008000f00 */
[----:B0-2---:R-:W-:Y:S10]  /*15b70*/  ENDCOLLECTIVE ;  /* 0x000000000000791b */ /* 0x005ff40003800000 */
.L_x_1294:
[----:B------:R-:W-:Y:S05]  /*15b80*/  BSYNC B1 ;  /* 0x0000000000017941 */ /* 0x000fea0003800000 */
.L_x_1293:
[----:B------:R-:W-:Y:S05]  /*15b90*/  BRA `(.L_x_1295) ;  /* 0xffffffd800d87947 */ /* 0x000fea000383ffff */
.L_x_1225:
[----:B0-----:R0:W1:Y:S02]  /*15ba0*/  SYNCS.PHASECHK.TRANS64.TRYWAIT P0, [R5+URZ], R4 ;  /* 0x00000004050075a7 */ /* 0x001064000800017f */
[----:B-1----:R-:W-:Y:S05]  /*15bb0*/  @!P0 NANOSLEEP.SYNCS 0x989680 ;  /* 0x009896800000895d */ /* 0x002fea0003900000 */
[----:B------:R-:W1:Y:S02]  /*15bc0*/  @!P0 SYNCS.PHASECHK.TRANS64 P0, [R5+URZ], R4 ;  /* 0x00000004050085a7 */ /* 0x000e64000800007f */
[----:B-1----:R-:W-:Y:S05]  /*15bd0*/  @!P0 BRA `(.L_x_1225) ;  /* 0xfffffffc00f08947 */ /* 0x002fea000383ffff */
[----:B------:R-:W-:Y:S05]  /*15be0*/  BRA `(.L_x_1296) ;  /* 0xffffffdc00007947 */ /* 0x000fea000383ffff */
.L_x_1226:
[----:B0-----:R0:W1:Y:S02]  /*15bf0*/  SYNCS.PHASECHK.TRANS64.TRYWAIT P0, [R7+URZ], R2 ;  /* 0x00000002070075a7 */ /* 0x001064000800017f */
[----:B-1----:R-:W-:Y:S05]  /*15c00*/  @!P0 NANOSLEEP.SYNCS 0x989680 ;  /* 0x009896800000895d */ /* 0x002fea0003900000 */
[----:B------:R-:W1:Y:S02]  /*15c10*/  @!P0 SYNCS.PHASECHK.TRANS64 P0, [R7+URZ], R2 ;  /* 0x00000002070085a7 */ /* 0x000e64000800007f */
[----:B-1----:R-:W-:Y:S05]  /*15c20*/  @!P0 BRA `(.L_x_1226) ;  /* 0xfffffffc00f08947 */ /* 0x002fea000383ffff */
[----:B------:R-:W-:Y:S05]  /*15c30*/  BRA `(.L_x_1297) ;  /* 0xffffffdc00007947 */ /* 0x000fea000383ffff */
.L_x_1227:
[----:B-1----:R1:W3:Y:S02]  /*15c40*/  SYNCS.PHASECHK.TRANS64.TRYWAIT P0, [R5+URZ], R4 ;  /* 0x00000004050075a7 */ /* 0x0022e4000800017f */
[----:B---3--:R-:W-:Y:S05]  /*15c50*/  @!P0 NANOSLEEP.SYNCS 0x989680 ;  /* 0x009896800000895d */ /* 0x008fea0003900000 */
[----:B------:R-:W3:Y:S02]  /*15c60*/  @!P0 SYNCS.PHASECHK.TRANS64 P0, [R5+URZ], R4 ;  /* 0x00000004050085a7 */ /* 0x000ee4000800007f */
[----:B---3--:R-:W-:Y:S05]  /*15c70*/  @!P0 BRA `(.L_x_1227) ;  /* 0xfffffffc00f08947 */ /* 0x008fea000383ffff */
[----:B------:R-:W-:Y:S05]  /*15c80*/  BRA `(.L_x_1298) ;  /* 0xffffffd800f47947 */ /* 0x000fea000383ffff */
.L_x_1299:
        /* <DEDUP_REMOVED lines=15> */
.L_x_5871:


//--------------------- .text._ZN7cutlass13device_kernelIN5flash11enable_sm90INS1_16FlashAttnFwdSm90INS1_25CollectiveMainloopFwdSm90ILi2EN4cute5tupleIJNS5_1CILi1EEES8_S8_EEENS6_IJNS7_ILi64EEESA_SA_EEELi512ENS_10bfloat16_tEfNS_4arch4Sm90ELb0ELb0ELb0ELb1ELb0ELb1ELb1ELb0ELb0ELb1ELb0ELb0EEENS1_21CollectiveEpilogueFwdINS6_IJSA_NS7_ILi512EEESA_EEES9_SC_SE_Li256ELb1ELb1ELb0ELb0EEENS1_36VarlenDynamicPersistentTileSchedulerILi64ELi64ELi256ELi128ELb0ELb1ELb1ELb0ELb1ELb1EEEEEEEEEvNT_6ParamsE --------------------------
	.section	.text._ZN7cutlass13device_kernelIN5flash11enable_sm90INS1_16FlashAttnFwdSm90INS1_25CollectiveMainloopFwdSm90ILi2EN4cute5tupleIJNS5_1CILi1EEES8_S8_EEENS6_IJNS7_ILi64EEESA_SA_EEELi512ENS_10bfloat16_tEfNS_4arch4Sm90ELb0ELb0ELb0ELb1ELb0ELb1ELb1ELb0ELb0ELb1ELb0ELb0EEENS1_21CollectiveEpilogueFwdINS6_IJSA_NS7_ILi512EEESA_EEES9_SC_SE_Li256ELb1ELb1ELb0ELb0EEENS1_36VarlenDynamicPersistentTileSchedulerILi64ELi64ELi256ELi128ELb0ELb1ELb1ELb0ELb1ELb1EEEEEEEEEvNT_6ParamsE,"ax",@progbits
	.align	128
.text._ZN7cutlass13device_kernelIN5flash11enable_sm90INS1_16FlashAttnFwdSm90INS1_25CollectiveMainloopFwdSm90ILi2EN4cute5tupleIJNS5_1CILi1EEES8_S8_EEENS6_IJNS7_ILi64EEESA_SA_EEELi512ENS_10bfloat16_tEfNS_4arch4Sm90ELb0ELb0ELb0ELb1ELb0ELb1ELb1ELb0ELb0ELb1ELb0ELb0EEENS1_21CollectiveEpilogueFwdINS6_IJSA_NS7_ILi512EEESA_EEES9_SC_SE_Li256ELb1ELb1ELb0ELb0EEENS1_36VarlenDynamicPersistentTileSchedulerILi64ELi64ELi256ELi128ELb0ELb1ELb1ELb0ELb1ELb1EEEEEEEEEvNT_6ParamsE:
        .type           _ZN7cutlass13device_kernelIN5flash11enable_sm90INS1_16FlashAttnFwdSm90INS1_25CollectiveMainloopFwdSm90ILi2EN4cute5tupleIJNS5_1CILi1EEES8_S8_EEENS6_IJNS7_ILi64EEESA_SA_EEELi512ENS_10bfloat16_tEfNS_4arch4Sm90ELb0ELb0ELb0ELb1ELb0ELb1ELb1ELb0ELb0ELb1ELb0ELb0EEENS1_21CollectiveEpilogueFwdINS6_IJSA_NS7_ILi512EEESA_EEES9_SC_SE_Li256ELb1ELb1ELb0ELb0EEENS1_36VarlenDynamicPersistentTileSchedulerILi64ELi64ELi256ELi128ELb0ELb1ELb1ELb0ELb1ELb1EEEEEEEEEvNT_6ParamsE,@function
        .size           _ZN7cutlass13device_kernelIN5flash11enable_sm90INS1_16FlashAttnFwdSm90INS1_25CollectiveMainloopFwdSm90ILi2EN4cute5tupleIJNS5_1CILi1EEES8_S8_EEENS6_IJNS7_ILi64EEESA_SA_EEELi512ENS_10bfloat16_tEfNS_4arch4Sm90ELb0ELb0ELb0ELb1ELb0ELb1ELb1ELb0ELb0ELb1ELb0ELb0EEENS1_21CollectiveEpilogueFwdINS6_IJSA_NS7_ILi512EEESA_EEES9_SC_SE_Li256ELb1ELb1ELb0ELb0EEENS1_36VarlenDynamicPersistentTileSchedulerILi64ELi64ELi256ELi128ELb0ELb1ELb1ELb0ELb1ELb1EEEEEEEEEvNT_6ParamsE,(.L_x_5872 - _ZN7cutlass13device_kernelIN5flash11enable_sm90INS1_16FlashAttnFwdSm90INS1_25CollectiveMainloopFwdSm90ILi2EN4cute5tupleIJNS5_1CILi1EEES8_S8_EEENS6_IJNS7_ILi64EEESA_SA_EEELi512ENS_10bfloat16_tEfNS_4arch4Sm90ELb0ELb0ELb0ELb1ELb0ELb1ELb1ELb0ELb0ELb1ELb0ELb0EEENS1_21CollectiveEpilogueFwdINS6_IJSA_NS7_ILi512EEESA_EEES9_SC_SE_Li256ELb1ELb1ELb0ELb0EEENS1_36VarlenDynamicPersistentTileSchedulerILi64ELi64ELi256ELi128ELb0ELb1ELb1ELb0ELb1ELb1EEEEEEEEEvNT_6ParamsE)
        .other          _ZN7cutlass13device_kernelIN5flash11enable_sm90INS1_16FlashAttnFwdSm90INS1_25CollectiveMainloopFwdSm90ILi2EN4cute5tupleIJNS5_1CILi1EEES8_S8_EEENS6_IJNS7_ILi64EEESA_SA_EEELi512ENS_10bfloat16_tEfNS_4arch4Sm90ELb0ELb0ELb0ELb1ELb0ELb1ELb1ELb0ELb0ELb1ELb0ELb0EEENS1_21CollectiveEpilogueFwdINS6_IJSA_NS7_ILi512EEESA_EEES9_SC_SE_Li256ELb1ELb1ELb0ELb0EEENS1_36VarlenDynamicPersistentTileSchedulerILi64ELi64ELi256ELi128ELb0ELb1ELb1ELb0ELb1ELb1EEEEEEEEEvNT_6ParamsE,@"STO_CUDA_ENTRY STV_DEFAULT"
_ZN7cutlass13device_kernelIN5flash11enable_sm90INS1_16FlashAttnFwdSm90INS1_25CollectiveMainloopFwdSm90ILi2EN4cute5tupleIJNS5_1CILi1EEES8_S8_EEENS6_IJNS7_ILi64EEESA_SA_EEELi512ENS_10bfloat16_tEfNS_4arch4Sm90ELb0ELb0ELb0ELb1ELb0ELb1ELb1ELb0ELb0ELb1ELb0ELb0EEENS1_21CollectiveEpilogueFwdINS6_IJSA_NS7_ILi512EEESA_EEES9_SC_SE_Li256ELb1ELb1ELb0ELb0EEENS1_36VarlenDynamicPersistentTileSchedulerILi64ELi64ELi256ELi128ELb0ELb1ELb1ELb0ELb1ELb1EEEEEEEEEvNT_6ParamsE:
        /* <DEDUP_REMOVED lines=23> */
.L_x_1301:
[----:B------:R-:W-:Y:S05]  /*0170*/  BSYNC B0 ;  /* 0x0000000000007941 */ /* 0x000fea0003800000 */
.L_x_1300:
        /* <DEDUP_REMOVED lines=14> */
[----:B-1----:R0:W-:Y:S01]  /*0260*/  STL [R1+0x4], R3 ;  /* 0x0000040301007387 */ /* 0x0021e20000100800 */
        /* <DEDUP_REMOVED lines=24> */
.L_x_1302:
        /* <DEDUP_REMOVED lines=22> */
.L_x_1303:
        /* <DEDUP_REMOVED lines=18> */
.L_x_1304:
        /* <DEDUP_REMOVED lines=22> */
.L_x_1305:
        /* <DEDUP_REMOVED lines=22> */
.L_x_1306:
        /* <DEDUP_REMOVED lines=9> */
.L_x_1309:
        /* <DEDUP_REMOVED lines=25> */
[----:B------:R-:W-:Y:S02]  /*0b50*/  LEA.HI R6, R0, R15, RZ, 0x4 ;  /* 0x0000000f00067211 */ /* 0x000fe400078f20ff */
[----:B------:R-:W-:Y:S02]  /*0b60*/  LOP3.LUT R4, R3, 0xffffff80, RZ, 0xc0, !PT ;  /* 0xffffff8003047812 */ /* 0x000fe400078ec0ff */
[----:B------:R-:W-:-:S03]  /*0b70*/  LOP3.LUT R5, R6, 0xfffffff0, RZ, 0xc0, !PT ;  /* 0xfffffff006057812 */ /* 0x000fc600078ec0ff */
[C---:B------:R-:W-:Y:S01]  /*0b80*/  IMAD.IADD R4, R15.reuse, 0x1, -R4 ;  /* 0x000000010f047824 */ /* 0x040fe200078e0a04 */
[----:B------:R-:W-:Y:S01]  /*0b90*/  LEA.HI R7, R0, R15, RZ, 0x5 ;  /* 0x0000000f00077211 */ /* 0x000fe200078f28ff */
[----:B------:R-:W-:Y:S01]  /*0ba0*/  IMAD.IADD R9, R15, 0x1, -R5 ;  /* 0x000000010f097824 */ /* 0x000fe200078e0a05 */
[----:B------:R-:W-:Y:S02]  /*0bb0*/  SHF.R.S32.HI R11, RZ, 0x4, R6 ;  /* 0x00000004ff0b7819 */ /* 0x000fe40000011406 */
[----:B------:R-:W-:Y:S02]  /*0bc0*/  SHF.R.S32.HI R5, RZ, 0x1f, R4 ;  /* 0x0000001fff057819 */ /* 0x000fe40000011404 */
[--C-:B------:R-:W-:Y:S02]  /*0bd0*/  SHF.R.S32.HI R192, RZ, 0x5, R7.reuse ;  /* 0x00000005ffc07819 */ /* 0x100fe40000011407 */
[----:B------:R-:W-:Y:S02]  /*0be0*/  SHF.R.S32.HI R13, RZ, 0x1f, R7 ;  /* 0x0000001fff0d7819 */ /* 0x000fe40000011407 */
[----:B------:R-:W-:-:S02]  /*0bf0*/  SHF.R.S32.HI R8, RZ, 0x1f, R9 ;  /* 0x0000001fff087819 */ /* 0x000fc40000011409 */
[----:B------:R-:W-:Y:S02]  /*0c00*/  LEA.HI R7, R6, R11, RZ, 0x1 ;  /* 0x0000000b06077211 */ /* 0x000fe400078f08ff */
[----:B------:R-:W-:Y:S02]  /*0c10*/  LEA.HI R6, R5, R4, RZ, 0x2 ;  /* 0x0000000405067211 */ /* 0x000fe400078f10ff */
[----:B------:R-:W-:Y:S02]  /*0c20*/  LEA.HI R10, R8, R9, RZ, 0x3 ;  /* 0x00000009080a7211 */ /* 0x000fe400078f18ff */
[----:B------:R-:W-:Y:S02]  /*0c30*/  LOP3.LUT R14, R7, 0x1ffffffe, RZ, 0xc0, !PT ;  /* 0x1ffffffe070e7812 */ /* 0x000fe400078ec0ff */
[--C-:B------:R-:W-:Y:S02]  /*0c40*/  SHF.R.S32.HI R7, RZ, 0x2, R6.reuse ;  /* 0x00000002ff077819 */ /* 0x100fe40000011406 */
[----:B------:R-:W-:Y:S01]  /*0c50*/  SHF.R.S32.HI R8, RZ, 0x1f, R6 ;  /* 0x0000001fff087819 */ /* 0x000fe20000011406 */
[----:B------:R-:W-:-:S03]  /*0c60*/  IMAD.IADD R14, R11, 0x1, -R14 ;  /* 0x000000010b0e7824 */ /* 0x000fc600078e0a0e */
[----:B------:R-:W-:Y:S02]  /*0c70*/  LEA.HI R8, R8, R7, RZ, 0x3 ;  /* 0x0000000708087211 */ /* 0x000fe400078f18ff */
[----:B------:R-:W-:Y:S02]  /*0c80*/  LEA.HI R5, R5, R4, RZ, 0x5 ;  /* 0x0000000405057211 */ /* 0x000fe400078f28ff */
[----:B------:R-:W-:Y:S02]  /*0c90*/  LOP3.LUT R8, R8, 0xfffffff8, RZ, 0xc0, !PT ;  /* 0xfffffff808087812 */ /* 0x000fe400078ec0ff */
[----:B------:R-:W-:Y:S02]  /*0ca0*/  LOP3.LUT R11, R6, 0x7ffffffc, RZ, 0xc0, !PT ;  /* 0x7ffffffc060b7812 */ /* 0x000fe400078ec0ff */
[----:B------:R-:W-:Y:S01]  /*0cb0*/  SHF.R.S32.HI R5, RZ, 0x5, R5 ;  /* 0x00000005ff057819 */ /* 0x000fe20000011405 */
[----:B------:R-:W-:Y:S02]  /*0cc0*/  IMAD.IADD R8, R7, 0x1, -R8 ;  /* 0x0000000107087824 */ /* 0x000fe400078e0a08 */
[----:B------:R-:W-:Y:S01]  /*0cd0*/  IMAD.IADD R11, R4, 0x1, -R11 ;  /* 0x00000001040b7824 */ /* 0x000fe200078e0a0b */
[----:B------:R-:W-:Y:S01]  /*0ce0*/  LEA.HI R4, R0, R15, RZ, 0x2 ;  /* 0x0000000f00047211 */ /* 0x000fe200078f10ff */
[----:B------:R-:W-:Y:S01]  /*0cf0*/  IMAD R191, R5, 0x10, R8 ;  /* 0x0000001005bf7824 */ /* 0x000fe200078e0208 */
[----:B------:R-:W-:-:S02]  /*0d00*/  LEA.HI R13, R13, R192, RZ, 0x2 ;  /* 0x000000c00d0d7211 */ /* 0x000fc400078f10ff */
[----:B------:R-:W-:Y:S02]  /*0d10*/  LOP3.LUT R12, R10, 0xfffffff8, RZ, 0xc0, !PT ;  /* 0xfffffff80a0c7812 */ /* 0x000fe400078ec0ff */
[----:B------:R-:W-:Y:S02]  /*0d20*/  LOP3.LUT R5, R4, 0xfffffffc, RZ, 0xc0, !PT ;  /* 0xfffffffc04057812 */ /* 0x000fe400078ec0ff */
[----:B------:R-:W-:Y:S01]  /*0d30*/  SHF.R.S32.HI R224, RZ, 0x7, R3 ;  /* 0x00000007ffe07819 */ /* 0x000fe20000011403 */
[----:B------:R-:W-:Y:S01]  /*0d40*/  IMAD.IADD R12, R9, 0x1, -R12 ;  /* 0x00000001090c7824 */ /* 0x000fe200078e0a0c */
[----:B------:R-:W-:Y:S01]  /*0d50*/  LOP3.LUT R13, R13, 0x3ffffc, RZ, 0xc0, !PT ;  /* 0x003ffffc0d0d7812 */ /* 0x000fe200078ec0ff */
[----:B------:R-:W-:Y:S01]  /*0d60*/  IMAD.IADD R5, R15, 0x1, -R5 ;  /* 0x000000010f057824 */ /* 0x000fe200078e0a05 */
[----:B------:R-:W-:Y:S01]  /*0d70*/  LEA.HI R0, R0, R15, RZ, 0x3 ;  /* 0x0000000f00007211 */ /* 0x000fe200078f18ff */
[----:B------:R-:W-:Y:S02]  /*0d80*/  IMAD R16, R224, 0x100, R9 ;  /* 0x00000100e0107824 */ /* 0x000fe400078e0209 */
[----:B------:R-:W-:Y:S01]  /*0d90*/  IMAD.IADD R13, R192, 0x1, -R13 ;  /* 0x00000001c00d7824 */ /* 0x000fe200078e0a0d */
[----:B------:R-:W-:Y:S01]  /*0da0*/  SHF.R.S32.HI R222, RZ, 0x3, R0 ;  /* 0x00000003ffde7819 */ /* 0x000fe20000011400 */
[----:B------:R-:W-:Y:S01]  /*0db0*/  IMAD.SHL.U32 R9, R12, 0x40, RZ ;  /* 0x000000400c097824 */ /* 0x000fe200078e00ff */
[----:B------:R-:W-:-:S02]  /*0dc0*/  LOP3.LUT R221, R0, 0xfffffff8, RZ, 0xc0, !PT ;  /* 0xfffffff800dd7812 */ /* 0x000fc400078ec0ff */
[----:B------:R-:W-:Y:S02]  /*0dd0*/  SHF.R.S32.HI R19, RZ, 0x2, R4 ;  /* 0x00000002ff137819 */ /* 0x000fe40000011404 */
[----:B------:R-:W-:Y:S01]  /*0de0*/  LEA.HI R0, R5, R5, RZ, 0x1 ;  /* 0x0000000505007211 */ /* 0x000fe200078f08ff */
[----:B------:R-:W-:Y:S01]  /*0df0*/  IMAD R13, R13, 0x10, R16 ;  /* 0x000000100d0d7824 */ /* 0x000fe200078e0210 */
[----:B------:R-:W-:Y:S01]  /*0e00*/  LOP3.LUT R9, R9, 0x1c0, RZ, 0xc0, !PT ;  /* 0x000001c009097812 */ /* 0x000fe200078ec0ff */
[----:B------:R-:W-:Y:S01]  /*0e10*/  IMAD.SHL.U32 R14, R14, 0x8, RZ ;  /* 0x000000080e0e7824 */ /* 0x000fe200078e00ff */
[----:B------:R-:W-:Y:S01]  /*0e20*/  LOP3.LUT R0, R0, 0x1ffffffe, RZ, 0xc0, !PT ;  /* 0x1ffffffe00007812 */ /* 0x000fe200078ec0ff */
[----:B------:R-:W-:Y:S02]  /*0e30*/  IMAD.SHL.U32 R10, R10, 0x40, RZ ;  /* 0x000000400a0a7824 */ /* 0x000fe400078e00ff */
[----:B------:R-:W-:Y:S02]  /*0e40*/  VIADD R234, R19, 0x20 ;  /* 0x0000002013ea7836 */ /* 0x000fe40000000000 */
[--C-:B------:R-:W-:Y:S01]  /*0e50*/  IMAD.U32 R233, R13, 0x40, R14.reuse ;  /* 0x000000400de97824 */ /* 0x100fe200078e000e */
[----:B------:R-:W-:Y:S01]  /*0e60*/  LOP3.LUT R14, R9, 0x8, R14, 0xf8, !PT ;  /* 0x00000008090e7812 */ /* 0x000fe200078ef80e */
[C---:B------:R-:W-:Y:S01]  /*0e70*/  IMAD.SHL.U32 R16, R5.reuse, 0x8, RZ ;  /* 0x0000000805107824 */ /* 0x040fe200078e00ff */
[----:B------:R-:W-:Y:S01]  /*0e80*/  SHF.R.U32.HI R9, RZ, 0x3, R9 ;  /* 0x00000003ff097819 */ /* 0x000fe20000011609 */
[C---:B------:R-:W-:Y:S01]  /*0e90*/  IMAD.IADD R0, R5.reuse, 0x1, -R0 ;  /* 0x0000000105007824 */ /* 0x040fe200078e0a00 */
[----:B------:R-:W-:Y:S01]  /*0ea0*/  LOP3.LUT R7, R10, 0x7ffffe00, RZ, 0xc0, !PT ;  /* 0x7ffffe000a077812 */ /* 0x000fe200078ec0ff */
[----:B------:R-:W-:Y:S01]  /*0eb0*/  IMAD.SHL.U32 R184, R5, 0x4, RZ ;  /* 0x0000000405b87824 */ /* 0x000fe200078e00ff */
[----:B------:R-:W-:-:S02]  /*0ec0*/  SHF.R.S32.HI R4, RZ, 0x1f, R4 ;  /* 0x0000001fff047819 */ /* 0x000fc40000011404 */
[----:B------:R-:W-:Y:S01]  /*0ed0*/  SHF.R.S32.HI R5, RZ, 0x1f, R234 ;  /* 0x0000001fff057819 */ /* 0x000fe200000114ea */
[----:B------:R-:W-:Y:S01]  /*0ee0*/  IMAD R7, R192, 0x400, R7 ;  /* 0x00000400c0077824 */ /* 0x000fe200078e0207 */
[----:B------:R-:W-:Y:S01]  /*0ef0*/  LOP3.LUT R14, R14, R9, RZ, 0x3c, !PT ;  /* 0x000000090e0e7212 */ /* 0x000fe200078e3cff */
[----:B------:R-:W-:Y:S01]  /*0f00*/  IMAD.SHL.U32 R230, R234, 0x40, RZ ;  /* 0x00000040eae67824 */ /* 0x000fe200078e00ff */
[----:B------:R-:W-:Y:S02]  /*0f10*/  LEA.HI R4, R4, R19, RZ, 0x3 ;  /* 0x0000001304047211 */ /* 0x000fe400078f18ff */
[----:B------:R-:W-:Y:S01]  /*0f20*/  LEA.HI R5, R5, R234, RZ, 0x3 ;  /* 0x000000ea05057211 */ /* 0x000fe200078f18ff */
[----:B------:R-:W-:Y:S01]  /*0f30*/  IMAD.IADD R7, R7, 0x1, R14 ;  /* 0x0000000107077824 */ /* 0x000fe200078e020e */
[----:B------:R-:W-:Y:S01]  /*0f40*/  R2P PR, R12, 0x6 ;  /* 0x000000060c007804 */ /* 0x000fe20000000000 */
[----:B------:R-:W-:Y:S01]  /*0f50*/  IMAD.IADD R221, R15, 0x1, -R221 ;  /* 0x000000010fdd7824 */ /* 0x000fe200078e0add */
[----:B------:R-:W-:Y:S01]  /*0f60*/  LEA.HI R3, R3, R224, RZ, 0x1 ;  /* 0x000000e003037211 */ /* 0x000fe200078f08ff */
[----:B------:R-:W-:Y:S01]  /*0f70*/  IMAD.SHL.U32 R5, R5, 0x40, RZ ;  /* 0x0000004005057824 */ /* 0x000fe200078e00ff */
[----:B------:R-:W-:Y:S01]  /*0f80*/  LOP3.LUT R4, R4, 0xfffffff8, RZ, 0xc0, !PT ;  /* 0xfffffff804047812 */ /* 0x000fe200078ec0ff */
[----:B------:R-:W-:Y:S01]  /*0f90*/  IMAD R195, R7, 0x2, R2 ;  /* 0x0000000207c37824 */ /* 0x000fe200078e0202 */
[----:B------:R-:W-:Y:S01]  /*0fa0*/  LOP3.LUT R230, R230, 0x1c0, RZ, 0xc0, !PT ;  /* 0x000001c0e6e67812 */ /* 0x000fe200078ec0ff */
[----:B------:R-:W-:Y:S01]  /*0fb0*/  IMAD.MOV.U32 R208, RZ, RZ, 0x40 ;  /* 0x00000040ffd07424 */ /* 0x000fe200078e00ff */
[----:B------:R-:W-:Y:S01]  /*0fc0*/  LOP3.LUT R3, R3, 0xfffffe, RZ, 0xc0, !PT ;  /* 0x00fffffe03037812 */ /* 0x000fe200078ec0ff */
[----:B------:R-:W-:Y:S01]  /*0fd0*/  IMAD.SHL.U32 R189, R221, 0x8, RZ ;  /* 0x00000008ddbd7824 */ /* 0x000fe200078e00ff */
[----:B------:R-:W-:Y:S01]  /*0fe0*/  SHF.R.U32.HI R6, RZ, 0x3, R230 ;  /* 0x00000003ff067819 */ /* 0x000fe200000116e6 */
[----:B------:R-:W-:Y:S01]  /*0ff0*/  IMAD.IADD R188, R19, 0x1, -R4 ;  /* 0x0000000113bc7824 */ /* 0x000fe200078e0a04 */
[----:B------:R-:W-:Y:S01]  /*1000*/  LOP3.LUT R4, R230, 0x38, R16, 0xf8, !PT ;  /* 0x00000038e6047812 */ /* 0x000fe200078ef810 */
[----:B------:R-:W-:Y:S01]  /*1010*/  VIADD R190, R184, 0x10 ;  /* 0x00000010b8be7836 */ /* 0x000fe20000000000 */
[----:B------:R-:W-:Y:S01]  /*1020*/  LOP3.LUT R231, R5, 0xfffffe00, RZ, 0xc0, !PT ;  /* 0xfffffe0005e77812 */ /* 0x000fe200078ec0ff */
[----:B------:R-:W-:Y:S01]  /*1030*/  VIADD R209, R195, 0x36400 ;  /* 0x00036400c3d17836 */ /* 0x000fe20000000000 */
[----:B------:R-:W-:Y:S01]  /*1040*/  SEL R208, R208, 0xffffffc0, !P2 ;  /* 0xffffffc0d0d07807 */ /* 0x000fe20005000000 */
[----:B------:R-:W-:Y:S01]  /*1050*/  IMAD.IADD R3, R224, 0x1, -R3 ;  /* 0x00000001e0037824 */ /* 0x000fe200078e0a03 */
[----:B------:R-:W-:Y:S01]  /*1060*/  LOP3.LUT R229, R231, R4, R6, 0xf6, !PT ;  /* 0x00000004e7e57212 */ /* 0x000fe200078ef606 */
[----:B------:R-:W-:-:S02]  /*1070*/  VIADD R218, R189, 0x40 ;  /* 0x00000040bdda7836 */ /* 0x000fc40000000000 */
[C---:B------:R-:W-:Y:S01]  /*1080*/  VIADD R217, R189.reuse, 0x80 ;  /* 0x00000080bdd97836 */ /* 0x040fe20000000000 */
[----:B------:R-:W-:Y:S01]  /*1090*/  SHF.R.S32.HI R227, RZ, 0x1f, R190 ;  /* 0x0000001fffe37819 */ /* 0x000fe200000114be */
[C---:B------:R-:W-:Y:S02]  /*10a0*/  VIADD R216, R189.reuse, 0xc0 ;  /* 0x000000c0bdd87836 */ /* 0x040fe40000000000 */
[C---:B------:R-:W-:Y:S02]  /*10b0*/  VIADD R215, R189.reuse, 0x100 ;  /* 0x00000100bdd77836 */ /* 0x040fe40000000000 */
[C---:B------:R-:W-:Y:S02]  /*10c0*/  VIADD R214, R189.reuse, 0x140 ;  /* 0x00000140bdd67836 */ /* 0x040fe40000000000 */
[C---:B------:R-:W-:Y:S02]  /*10d0*/  VIADD R226, R189.reuse, 0x180 ;  /* 0x00000180bde27836 */ /* 0x040fe40000000000 */
[----:B------:R-:W-:-:S02]  /*10e0*/  VIADD R225, R189, 0x1c0 ;  /* 0x000001c0bde17836 */ /* 0x000fc40000000000 */
[----:B------:R-:W-:Y:S02]  /*10f0*/  VIADD R196, R195, 0x36420 ;  /* 0x00036420c3c47836 */ /* 0x000fe40000000000 */
[----:B------:R-:W-:Y:S01]  /*1100*/  @P1 VIADD R196, R209, 0xffffffe0 ;  /* 0xffffffe0d1c41836 */ /* 0x000fe20000000000 */
[----:B------:R-:W-:Y:S01]  /*1110*/  SHF.R.S32.HI R8, RZ, 0x1f, R218 ;  /* 0x0000001fff087819 */ /* 0x000fe200000114da */
[----:B------:R-:W-:Y:S01]  /*1120*/  IMAD.SHL.U32 R194, R3, 0x100, RZ ;  /* 0x0000010003c27824 */ /* 0x000fe200078e00ff */
[----:B------:R-:W-:Y:S01]  /*1130*/  SHF.R.S32.HI R3, RZ, 0x1f, R217 ;  /* 0x0000001fff037819 */ /* 0x000fe200000114d9 */
[----:B------:R-:W-:Y:S01]  /*1140*/  IMAD.IADD R209, R209, 0x1, R208 ;  /* 0x00000001d1d17824 */ /* 0x000fe200078e02d0 */
[----:B------:R-:W-:Y:S01]  /*1150*/  CS2R R22, SRZ ;  /* 0x0000000000167805 */ /* 0x000fe2000001ff00 */
[----:B------:R-:W-:Y:S01]  /*1160*/  IMAD.MOV.U32 R186, RZ, RZ, RZ ;  /* 0x000000ffffba7224 */ /* 0x000fe200078e00ff */
[----:B------:R-:W-:Y:S01]  /*1170*/  SHF.R.S32.HI R8, RZ, 0x1f, R216 ;  /* 0x0000001fff087819 */ /* 0x000fe200000114d8 */
[----:B------:R-:W-:Y:S01]  /*1180*/  IMAD.MOV.U32 R219, RZ, RZ, RZ ;  /* 0x000000ffffdb7224 */ /* 0x000fe200078e00ff */
[----:B------:R-:W-:Y:S01]  /*1190*/  SHF.R.S32.HI R3, RZ, 0x1f, R215 ;  /* 0x0000001fff037819 */ /* 0x000fe200000114d7 */
[----:B------:R-:W-:Y:S01]  /*11a0*/  IMAD.SHL.U32 R228, R190, 0x2, RZ ;  /* 0x00000002bee47824 */ /* 0x000fe200078e00ff */
[----:B------:R-:W-:Y:S01]  /*11b0*/  SHF.R.S32.HI R237, RZ, 0x1f, R214 ;  /* 0x0000001fffed7819 */ /* 0x000fe200000114d6 */
[----:B------:R-:W-:Y:S01]  /*11c0*/  IMAD.SHL.U32 R193, R11, 0x2, RZ ;  /* 0x000000020bc17824 */ /* 0x000fe200078e00ff */
[----:B------:R-:W-:Y:S01]  /*11d0*/  SHF.R.S32.HI R236, RZ, 0x1f, R226 ;  /* 0x0000001fffec7819 */ /* 0x000fe200000114e2 */
[----:B------:R-:W-:Y:S01]  /*11e0*/  IMAD R229, R229, 0x2, R2 ;  /* 0x00000002e5e57824 */ /* 0x000fe200078e0202 */
[----:B------:R-:W-:Y:S01]  /*11f0*/  SHF.R.S32.HI R235, RZ, 0x1f, R225 ;  /* 0x0000001fffeb7819 */ /* 0x000fe200000114e1 */
[----:B------:R-:W-:Y:S01]  /*1200*/  IMAD R232, R0, 0x8, R191 ;  /* 0x0000000800e87824 */ /* 0x000fe200078e02bf */
[----:B------:R-:W-:Y:S01]  /*1210*/  SHF.L.U64.HI R227, R190, 0x1, R227 ;  /* 0x00000001bee37819 */ /* 0x000fe200000102e3 */
[----:B------:R-:W-:Y:S01]  /*1220*/  IMAD.IADD R208, R208, 0x1, R196 ;  /* 0x00000001d0d07824 */ /* 0x000fe200078e02c4 */
[----:B--2---:R-:W-:Y:S01]  /*1230*/  LOP3.LUT R187, R18, 0x1, RZ, 0xfc, !PT ;  /* 0x0000000112bb7812 */ /* 0x004fe200078efcff */
[----:B------:R-:W-:-:S07]  /*1240*/  IMAD.MOV.U32 R18, RZ, RZ, RZ ;  /* 0x000000ffff127224 */ /* 0x000fce00078e00ff */
.L_x_1423:
        /* <DEDUP_REMOVED lines=52> */
.L_x_1311:
[----:B------:R-:W-:Y:S02]  /*1590*/  IMAD.U32 R46, RZ, RZ, UR5 ;  /* 0x00000005ff2e7e24 */ /* 0x000fe4000f8e00ff */
[----:B------:R-:W-:Y:S01]  /*15a0*/  IMAD.U32 R28, RZ, RZ, UR4 ;  /* 0x00000004ff1c7e24 */ /* 0x000fe2000f8e00ff */
[----:B------:R-:W-:Y:S06]  /*15b0*/  @!P2 BRA `(.L_x_1312) ;  /* 0x000000000010a947 */ /* 0x000fec0003800000 */
[----:B------:R-:W-:-:S04]  /*15c0*/  IADD3 R4, P0, R211, UR8, RZ ;  /* 0x00000008d3047c10 */ /* 0x000fc8000ff1e0ff */
[----:B------:R-:W-:-:S05]  /*15d0*/  IADD3.X R5, R212, UR9, RZ, P0, !PT ;  /* 0x00000009d4057c10 */ /* 0x000fca00087fe4ff */
[----:B------:R0:W5:Y:S01]  /*15e0*/  LDG.E R28, desc[UR40][R4.64] ;  /* 0x00000028041c7981 */ /* 0x000162000c1e1900 */
[----:B------:R-:W-:Y:S05]  /*15f0*/  BRA `(.L_x_1313) ;  /* 0x0000000000107947 */ /* 0x000fea0003800000 */
.L_x_1312:
[----:B------:R-:W-:Y:S05]  /*1600*/  @!P0 BRA `(.L_x_1313) ;  /* 0x00000000000c8947 */ /* 0x000fea0003800000 */
[----:B------:R-:W2:Y:S04]  /*1610*/  LDG.E R5, desc[UR40][R8.64] ;  /* 0x0000002808057981 */ /* 0x000ea8000c1e1900 */
[----:B------:R-:W2:Y:S02]  /*1620*/  LDG.E R28, desc[UR40][R8.64+0x4] ;  /* 0x00000428081c7981 */ /* 0x000ea4000c1e1900 */
[----:B--2---:R-:W-:-:S07]  /*1630*/  IMAD.IADD R28, R28, 0x1, -R5 ;  /* 0x000000011c1c7824 */ /* 0x004fce00078e0a05 */
.L_x_1313:
        /* <DEDUP_REMOVED lines=55> */
.L_x_1316:
[----:B------:R-:W-:Y:S05]  /*19b0*/  BSYNC B6 ;  /* 0x0000000000067941 */ /* 0x000fea0003800000 */
.L_x_1315:
        /* <DEDUP_REMOVED lines=20> */
.L_x_1318:
[----:B------:R-:W-:Y:S05]  /*1b00*/  BSYNC B6 ;  /* 0x0000000000067941 */ /* 0x000fea0003800000 */
.L_x_1317:
        /* <DEDUP_REMOVED lines=110> */
.L_x_1348:
        /* <DEDUP_REMOVED lines=57> */
.L_x_1323:
[----:B------:R-:W-:Y:S05]  /*2580*/  BSYNC B1 ;  /* 0x0000000000017941 */ /* 0x000fea0003800000 */
.L_x_1322:
        /* <DEDUP_REMOVED lines=19> */
.L_x_1324:
[----:B------:R-:W-:Y:S01]  /*26c0*/  IMAD R66, R22, 0x8, R2 ;  /* 0x0000000816427824 */ /* 0x000fe200078e0202 */
[----:B------:R-:W-:Y:S01]  /*26d0*/  SHF.L.U32 R75, R186, 0x1f, RZ ;  /* 0x0000001fba4b7819 */ /* 0x000fe200000006ff */
[----:B------:R-:W-:Y:S03]  /*26e0*/  BSSY B1, `(.L_x_1325) ;  /* 0x0000003000017945 */ /* 0x000fe60003800000 */
[----:B------:R-:W0:Y:S02]  /*26f0*/  SYNCS.PHASECHK.TRANS64.TRYWAIT P5, [R66+URZ+0x38890], R75 ;  /* 0x0388904b420075a7 */ /* 0x000e2400080a017f */
[----:B0-----:R-:W-:Y:S05]  /*2700*/  @!P5 BRA `(.L_x_1326) ;  /* 0x00000194003cd947 */ /* 0x001fea0003800000 */
.L_x_1614:
[----:B------:R-:W-:Y:S05]  /*2710*/  BSYNC B1 ;  /* 0x0000000000017941 */ /* 0x000fea0003800000 */
.L_x_1325:
        /* <DEDUP_REMOVED lines=53> */
.L_x_1331:
[----:B------:R-:W-:Y:S05]  /*2a70*/  BSYNC B2 ;  /* 0x0000000000027941 */ /* 0x000fea0003800000 */
.L_x_1330:
[----:B--2---:R1:W-:Y:S02]  /*2a80*/  STG.E.128 desc[UR40][R12.64], R4 ;  /* 0x000000040c007986 */ /* 0x0043e4000c101d28 */
.L_x_1329:
[----:B------:R-:W-:Y:S05]  /*2a90*/  BSYNC B1 ;  /* 0x0000000000017941 */ /* 0x000fea0003800000 */
.L_x_1328:
        /* <DEDUP_REMOVED lines=56> */
.L_x_1333:
[----:B------:R-:W-:Y:S05]  /*2e20*/  BSYNC B1 ;  /* 0x0000000000017941 */ /* 0x000fea0003800000 */
.L_x_1332:
[----:B-1----:R1:W-:Y:S01]  /*2e30*/  STG.E.128 desc[UR40][R12.64+0x40], R4 ;  /* 0x000040040c007986 */ /* 0x0023e2000c101d28 */
[----:B------:R-:W-:Y:S05]  /*2e40*/  BRA `(.L_x_1327) ;  /* 0x0000000c00387947 */ /* 0x000fea0003800000 */
.L_x_1321:
        /* <DEDUP_REMOVED lines=41> */
.L_x_1334:
[----:B------:R-:W-:Y:S01]  /*30e0*/  IMAD R66, R22, 0x8, R2 ;  /* 0x0000000816427824 */ /* 0x000fe200078e0202 */
[----:B------:R-:W-:Y:S01]  /*30f0*/  SHF.L.U32 R75, R186, 0x1f, RZ ;  /* 0x0000001fba4b7819 */ /* 0x000fe200000006ff */
[----:B------:R-:W-:Y:S03]  /*3100*/  BSSY B1, `(.L_x_1335) ;  /* 0x0000003000017945 */ /* 0x000fe60003800000 */
[----:B------:R-:W0:Y:S02]  /*3110*/  SYNCS.PHASECHK.TRANS64.TRYWAIT P5, [R66+URZ+0x38890], R75 ;  /* 0x0388904b420075a7 */ /* 0x000e2400080a017f */
[----:B0-----:R-:W-:Y:S05]  /*3120*/  @!P5 BRA `(.L_x_1336) ;  /* 0x0000018800c8d947 */ /* 0x001fea0003800000 */
.L_x_1615:
[----:B------:R-:W-:Y:S05]  /*3130*/  BSYNC B1 ;  /* 0x0000000000017941 */ /* 0x000fea0003800000 */
.L_x_1335:
        /* <DEDUP_REMOVED lines=124> */
.L_x_1338:
[----:B------:R-:W-:Y:S05]  /*3900*/  BSYNC B1 ;  /* 0x0000000000017941 */ /* 0x000fea0003800000 */
.L_x_1337:
        /* <DEDUP_REMOVED lines=10> */
.L_x_1320:
[----:B------:R-:W-:-:S13]  /*39b0*/  ISETP.NE.AND P3, PT, R187, 0x3, PT ;  /* 0x00000003bb00780c */ /* 0x000fda0003f65270 */
[----:B------:R-:W-:Y:S05]  /*39c0*/  @!P3 BRA `(.L_x_1339) ;  /* 0x000000000004b947 */ /* 0x000fea0003800000 */
[----:B------:R-:W-:Y:S01]  /*39d0*/  BPT.TRAP 0x1 ;  /* 0x000000040000795c */ /* 0x000fe20000300000 */
.L_x_1339:
        /* <DEDUP_REMOVED lines=8> */
.L_x_1616:
[----:B------:R-:W-:Y:S05]  /*3a60*/  BSYNC B1 ;  /* 0x0000000000017941 */ /* 0x000fea0003800000 */
.L_x_1340:
        /* <DEDUP_REMOVED lines=12> */
.L_x_1327:
[----:B------:R-:W-:Y:S05]  /*3b30*/  BSYNC B0 ;  /* 0x0000000000007941 */ /* 0x000fea0003800000 */
.L_x_1319:
        /* <DEDUP_REMOVED lines=17> */
.L_x_1343:
[----:B------:R-:W-:Y:S05]  /*3c50*/  BSYNC B0 ;  /* 0x0000000000007941 */ /* 0x000fea0003800000 */
.L_x_1342:
[----:B------:R-:W5:Y:S01]  /*3c60*/  SYNCS.PHASECHK.TRANS64.TRYWAIT P5, [R66+URZ+0x388b0], R75 ;  /* 0x0388b04b420075a7 */ /* 0x000f6200080a017f */
[----:B------:R-:W-:Y:S01]  /*3c70*/  BSSY B0, `(.L_x_1344) ;  /* 0x0000003000007945 */ /* 0x000fe20003800000 */
[----:B------:R-:W-:-:S03]  /*3c80*/  ISETP.GE.AND P3, PT, R19, R68, PT ;  /* 0x000000441300720c */ /* 0x000fc60003f66270 */
[----:B-----5:R-:W-:Y:S10]  /*3c90*/  @!P5 BRA `(.L_x_1345) ;  /* 0x000001800014d947 */ /* 0x020ff40003800000 */
.L_x_1617:
[----:B------:R-:W-:Y:S05]  /*3ca0*/  BSYNC B0 ;  /* 0x0000000000007941 */ /* 0x000fea0003800000 */
.L_x_1344:
        /* <DEDUP_REMOVED lines=81> */
.L_x_1347:
[----:B------:R-:W-:Y:S05]  /*41c0*/  BSYNC B0 ;  /* 0x0000000000007941 */ /* 0x000fea0003800000 */
.L_x_1346:
        /* <DEDUP_REMOVED lines=17> */
.L_x_1314:
[----:B------:R-:W2:Y:S01]  /*42e0*/  LDL R4, [R1+0x4] ;  /* 0x0000040001047983 */ /* 0x000ea20000100800 */
        /* <DEDUP_REMOVED lines=35> */
[----:B------:R-:W-:Y:S02]  /*4520*/  CS2R R36, SRZ ;  /* 0x0000000000247805 */ /* 0x000fe4000001ff00 */
[----:B------:R-:W-:Y:S02]  /*4530*/  CS2R R88, SRZ ;  /* 0x0000000000587805 */ /* 0x000fe4000001ff00 */
[----:B------:R-:W-:-:S02]  /*4540*/  CS2R R86, SRZ ;  /* 0x0000000000567805 */ /* 0x000fc4000001ff00 */
[----:B------:R-:W-:Y:S02]  /*4550*/  CS2R R152, SRZ ;  /* 0x0000000000987805 */ /* 0x000fe4000001ff00 */
[----:B------:R-:W-:Y:S02]  /*4560*/  CS2R R82, SRZ ;  /* 0x0000000000527805 */ /* 0x000fe4000001ff00 */
[----:B------:R-:W-:Y:S02]  /*4570*/  CS2R R154, SRZ ;  /* 0x00000000009a7805 */ /* 0x000fe4000001ff00 */
[----:B---3--:R-:W-:Y:S02]  /*4580*/  CS2R R78, SRZ ;  /* 0x00000000004e7805 */ /* 0x008fe4000001ff00 */
[----:B------:R-:W-:Y:S02]  /*4590*/  CS2R R156, SRZ ;  /* 0x00000000009c7805 */ /* 0x000fe4000001ff00 */
[----:B------:R-:W-:-:S02]  /*45a0*/  CS2R R74, SRZ ;  /* 0x00000000004a7805 */ /* 0x000fc4000001ff00 */
[----:B------:R-:W-:Y:S01]  /*45b0*/  CS2R R158, SRZ ;  /* 0x00000000009e7805 */ /* 0x000fe2000001ff00 */
[----:B------:R-:W-:Y:S01]  /*45c0*/  IMAD.MOV.U32 R71, RZ, RZ, RZ ;  /* 0x000000ffff477224 */ /* 0x000fe200078e00ff */
        /* <DEDUP_REMOVED lines=11> */
[----:B----4-:R-:W-:Y:S01]  /*4680*/  CS2R R50, SRZ ;  /* 0x0000000000327805 */ /* 0x010fe2000001ff00 */
[----:B------:R-:W-:Y:S01]  /*4690*/  IMAD.MOV.U32 R9, RZ, RZ, RZ ;  /* 0x000000ffff097224 */ /* 0x000fe200078e00ff */
[----:B------:R-:W-:Y:S01]  /*46a0*/  CS2R R170, SRZ ;  /* 0x0000000000aa7805 */ /* 0x000fe2000001ff00 */
[----:B------:R-:W-:Y:S01]  /*46b0*/  IMAD.MOV.U32 R169, RZ, RZ, RZ ;  /* 0x000000ffffa97224 */ /* 0x000fe200078e00ff */
[----:B------:R-:W-:-:S02]  /*46c0*/  CS2R R46, SRZ ;  /* 0x00000000002e7805 */ /* 0x000fc4000001ff00 */
[----:B------:R-:W-:Y:S02]  /*46d0*/  CS2R R32, SRZ ;  /* 0x0000000000207805 */ /* 0x000fe4000001ff00 */
[----:B------:R-:W-:Y:S02]  /*46e0*/  CS2R R176, SRZ ;  /* 0x0000000000b07805 */ /* 0x000fe4000001ff00 */
[----:B------:R-:W-:Y:S02]  /*46f0*/  CS2R R38, SRZ ;  /* 0x0000000000267805 */ /* 0x000fe4000001ff00 */
[----:B------:R-:W-:Y:S01]  /*4700*/  CS2R R178, SRZ ;  /* 0x0000000000b27805 */ /* 0x000fe2000001ff00 */
[----:B------:R-:W-:Y:S01]  /*4710*/  IMAD.MOV.U32 R35, RZ, RZ, RZ ;  /* 0x000000ffff237224 */ /* 0x000fe200078e00ff */
[----:B--2---:R-:W-:Y:S01]  /*4720*/  CS2R R28, SRZ ;  /* 0x00000000001c7805 */ /* 0x004fe2000001ff00 */
[----:B------:R-:W-:Y:S01]  /*4730*/  IMAD.MOV.U32 R31, RZ, RZ, RZ ;  /* 0x000000ffff1f7224 */ /* 0x000fe200078e00ff */
[----:B------:R-:W-:Y:S01]  /*4740*/  CS2R R6, SRZ ;  /* 0x0000000000067805 */ /* 0x000fe2000001ff00 */
[----:B------:R-:W-:-:S02]  /*4750*/  IMAD.MOV.U32 R0, RZ, RZ, RZ ;  /* 0x000000ffff007224 */ /* 0x000fc400078e00ff */
[----:B------:R-:W-:Y:S01]  /*4760*/  IMAD.MOV.U32 R5, RZ, RZ, RZ ;  /* 0x000000ffff057224 */ /* 0x000fe200078e00ff */
[----:B------:R-:W-:Y:S01]  /*4770*/  ISETP.NE.AND P0, PT, R4, 0x1, PT ;  /* 0x000000010400780c */ /* 0x000fe20003f05270 */
[----:B------:R-:W-:-:S12]  /*4780*/  @P3 BRA `(.L_x_1350) ;  /* 0x0000000000083947 */ /* 0x000fd80003800000 */
[----:B------:R-:W0:Y:S02]  /*4790*/  FENCE.VIEW.ASYNC.G ;  /* 0x00000000000073c6 */ /* 0x000e240000000100 */
[----:B0-----:R-:W-:Y:S06]  /*47a0*/  BAR.ARV 0xc, 0x180 ;  /* 0x0306000000007b1d */ /* 0x001fec0000002000 */
.L_x_1350:
[----:B------:R-:W-:Y:S05]  /*47b0*/  BSYNC B0 ;  /* 0x0000000000007941 */ /* 0x000fea0003800000 */
.L_x_1349:
        /* <DEDUP_REMOVED lines=8> */
[----:B------:R-:W-:Y:S01]  /*4840*/  IMAD.MOV.U32 R9, RZ, RZ, 0x40000040 ;  /* 0x40000040ff097424 */ /* 0x000fe200078e00ff */
[----:B------:R-:W-:Y:S01]  /*4850*/  ISETP.GE.AND P0, PT, R168, 0x41, PT ;  /* 0x00000041a800780c */ /* 0x000fe20003f06270 */
[----:B------:R-:W-:Y:S01]  /*4860*/  IMAD.MOV.U32 R11, RZ, RZ, 0x40000040 ;  /* 0x40000040ff0b7424 */ /* 0x000fe200078e00ff */
[----:B------:R-:W-:Y:S01]  /*4870*/  BAR.SYNC.DEFER_BLOCKING 0xe, 0x100 ;  /* 0x0384000000007b1d */ /* 0x000fe20000010000 */
[----:B------:R-:W-:Y:S01]  /*4880*/  IMAD.MOV.U32 R7, RZ, RZ, 0x40000040 ;  /* 0x40000040ff077424 */ /* 0x000fe200078e00ff */
[----:B------:R-:W-:Y:S01]  /*4890*/  R2UR UR5, R9 ;  /* 0x00000000090572ca */ /* 0x000fe200000e0000 */
[----:B------:R-:W-:Y:S01]  /*48a0*/  IMAD.MOV.U32 R5, RZ, RZ, 0x40000040 ;  /* 0x40000040ff057424 */ /* 0x000fe200078e00ff */
[----:B------:R-:W-:Y:S01]  /*48b0*/  R2UR UR7, R11 ;  /* 0x000000000b0772ca */ /* 0x000fe200000e0000 */
[----:B------:R-:W-:Y:S01]  /*48c0*/  IMAD.MOV.U32 R13, RZ, RZ, 0x40000040 ;  /* 0x40000040ff0d7424 */ /* 0x000fe200078e00ff */
[----:B------:R-:W-:Y:S01]  /*48d0*/  BSSY B0, `(.L_x_1354) ;  /* 0x00000f5000007945 */ /* 0x000fe20003800000 */
[----:B------:R-:W-:Y:S01]  /*48e0*/  IMAD.MOV.U32 R11, RZ, RZ, 0x40000040 ;  /* 0x40000040ff0b7424 */ /* 0x000fe200078e00ff */
[----:B------:R-:W1:Y:S01]  /*48f0*/  S2R R20, SR_TID.X ;  /* 0x0000000000147919 */ /* 0x000e620000002100 */
[----:B0-----:R-:W-:-:S04]  /*4900*/  LEA.HI R3, R0, R0, RZ, 0x1 ;  /* 0x0000000000037211 */ /* 0x001fc800078f08ff */
[----:B------:R-:W-:Y:S01]  /*4910*/  LOP3.LUT R3, R3, 0x1fffe, RZ, 0xc0, !PT ;  /* 0x0001fffe03037812 */ /* 0x000fe200078ec0ff */
[----:B-----5:R-:W-:-:S04]  /*4920*/  WARPGROUP.ARRIVE ;  /* 0x00000000000079c5 */ /* 0x020fc80000000000 */
[----:B------:R-:W-:Y:S02]  /*4930*/  IMAD.IADD R3, R0, 0x1, -R3 ;  /* 0x0000000100037824 */ /* 0x000fe400078e0a03 */
[----:B------:R-:W-:Y:S02]  /*4940*/  VIADD R0, R2, 0x36400 ;  /* 0x0003640002007836 */ /* 0x000fe40000000000 */
[----:B------:R-:W-:-:S03]  /*4950*/  IMAD R3, R3, 0x8000, R2 ;  /* 0x0000800003037824 */ /* 0x000fc600078e0202 */
[----:B------:R-:W-:Y:S01]  /*4960*/  SHF.R.U32.HI R0, RZ, 0x4, R0 ;  /* 0x00000004ff007819 */ /* 0x000fe20000011600 */
[----:B------:R-:W-:-:S03]  /*4970*/  VIADD R3, R3, 0x400 ;  /* 0x0000040003037836 */ /* 0x000fc60000000000 */
[----:B------:R-:W-:Y:S02]  /*4980*/  LOP3.LUT R0, R0, 0x3fff, RZ, 0xc0, !PT ;  /* 0x00003fff00007812 */ /* 0x000fe400078ec0ff */
[----:B------:R-:W-:Y:S02]  /*4990*/  SHF.R.U32.HI R3, RZ, 0x4, R3 ;  /* 0x00000004ff037819 */ /* 0x000fe40000011603 */
[----:B------:R-:W-:Y:S02]  /*49a0*/  LOP3.LUT R8, R0, 0x10000, RZ, 0xfc, !PT ;  /* 0x0001000000087812 */ /* 0x000fe400078efcff */
[----:B------:R-:W-:Y:S02]  /*49b0*/  LOP3.LUT R3, R3, 0x3fff, RZ, 0xc0, !PT ;  /* 0x00003fff03037812 */ /* 0x000fe400078ec0ff */
[C---:B------:R-:W-:Y:S01]  /*49c0*/  R2UR UR4, R8.reuse ;  /* 0x00000000080472ca */ /* 0x040fe200000e0000 */
[----:B------:R-:W-:Y:S01]  /*49d0*/  VIADD R6, R8, 0x2 ;  /* 0x0000000208067836 */ /* 0x000fe20000000000 */
[----:B------:R-:W-:-:S02]  /*49e0*/  LOP3.LUT R21, R3, 0x2000000, RZ, 0xfc, !PT ;  /* 0x0200000003157812 */ /* 0x000fc400078efcff */
[----:B-1----:R-:W-:-:S03]  /*49f0*/  LOP3.LUT R20, R20, 0x7f, RZ, 0xc0, !PT ;  /* 0x0000007f14147812 */ /* 0x002fc600078ec0ff */
[----:B------:R-:W-:Y:S01]  /*4a00*/  IMAD R10, R18, 0x1000, R21 ;  /* 0x00001000120a7824 */ /* 0x000fe200078e0215 */
[----:B------:R-:W-:-:S03]  /*4a10*/  ISETP.NE.AND P2, PT, R20, RZ, PT ;  /* 0x000000ff1400720c */ /* 0x000fc60003f45270 */
[C---:B------:R-:W-:Y:S01]  /*4a20*/  VIADD R4, R10.reuse, 0x80 ;  /* 0x000000800a047836 */ /* 0x040fe20000000000 */
[C---:B------:R-:W-:Y:S01]  /*4a30*/  R2UR UR6, R10.reuse ;  /* 0x000000000a0672ca */ /* 0x040fe200000e0000 */
[----:B------:R-:W-:-:S08]  /*4a40*/  VIADD R12, R10, 0x100 ;  /* 0x000001000a0c7836 */ /* 0x000fd00000000000 */
[----:B------:R-:W-:-:S04]  /*4a50*/  @!P2 IMAD R0, R18, 0x8, R2 ;  /* 0x000000081200a824 */ /* 0x000fc800078e0202 */
[----:B------:R-:W-:Y:S01]  /*4a60*/  HGMMA.64x256x16.F32.BF16 R24, gdesc[UR4].tnspB, RZ, !UPT, gsb0 ;  /* 0x43e00000041879f0 */ /* 0x000fe2000c0018ff */
[----:B------:R-:W-:Y:S01]  /*4a70*/  R2UR UR4, R6 ;  /* 0x00000000060472ca */ /* 0x000fe200000e0000 */
[----:B------:R-:W-:Y:S01]  /*4a80*/  @!P2 VIADD R0, R0, 0x38860 ;  /* 0x000388600000a836 */ /* 0x000fe20000000000 */
[----:B------:R-:W-:Y:S02]  /*4a90*/  R2UR UR5, R7 ;  /* 0x00000000070572ca */ /* 0x000fe400000e0000 */
[----:B------:R-:W-:Y:S01]  /*4aa0*/  R2UR UR6, R4 ;  /* 0x00000000040672ca */ /* 0x000fe200000e0000 */
[----:B------:R-:W-:Y:S01]  /*4ab0*/  VIADD R4, R8, 0x4 ;  /* 0x0000000408047836 */ /* 0x000fe20000000000 */
[----:B------:R-:W-:Y:S01]  /*4ac0*/  R2UR UR7, R5 ;  /* 0x00000000050772ca */ /* 0x000fe200000e0000 */
[----:B------:R-:W-:Y:S01]  /*4ad0*/  IMAD.MOV.U32 R5, RZ, RZ, 0x40000040 ;  /* 0x40000040ff057424 */ /* 0x000fe200078e00ff */
[----:B------:R-:W-:Y:S01]  /*4ae0*/  @!P2 PRMT R0, RZ, 0x654, R0 ;  /* 0x00000654ff00a816 */ /* 0x000fe20000000000 */
[----:B------:R-:W-:-:S02]  /*4af0*/  WARPGROUP.DEPBAR.LE gsb0, 0x0 ;  /* 0x00008000000079c5 */ /* 0x000fc40000010000 */
[----:B------:R-:W-:-:S15]  /*4b00*/  WARPGROUP.ARRIVE ;  /* 0x00000000000079c5 */ /* 0x000fde0000000000 */
[----:B------:R-:W-:-:S01]  /*4b10*/  NOP ;  /* 0x0000000000007918 */ /* 0x000fc20000000000 */
[----:B------:R-:W-:Y:S01]  /*4b20*/  HGMMA.64x256x16.F32.BF16 R24, gdesc[UR4].tnspB, R24, gsb0 ;  /* 0x43e00000041879f0 */ /* 0x000fe20008001818 */
[----:B------:R-:W-:Y:S02]  /*4b30*/  R2UR UR4, R4 ;  /* 0x00000000040472ca */ /* 0x000fe400000e0000 */
[----:B------:R-:W-:Y:S02]  /*4b40*/  R2UR UR5, R5 ;  /* 0x00000000050572ca */ /* 0x000fe400000e0000 */
[----:B------:R-:W-:Y:S01]  /*4b50*/  R2UR UR6, R12 ;  /* 0x000000000c0672ca */ /* 0x000fe200000e0000 */
[----:B------:R-:W-:Y:S01]  /*4b60*/  VIADD R12, R10, 0x180 ;  /* 0x000001800a0c7836 */ /* 0x000fe20000000000 */
[----:B------:R-:W-:Y:S01]  /*4b70*/  R2UR UR7, R13 ;  /* 0x000000000d0772ca */ /* 0x000fe200000e0000 */
[----:B------:R-:W-:Y:S02]  /*4b80*/  VIADD R10, R8, 0x6 ;  /* 0x00000006080a7836 */ /* 0x000fe40000000000 */
[----:B------:R-:W-:Y:S01]  /*4b90*/  IMAD.MOV.U32 R13, RZ, RZ, 0x40000040 ;  /* 0x40000040ff0d7424 */ /* 0x000fe200078e00ff */
[----:B------:R-:W-:-:S02]  /*4ba0*/  WARPGROUP.DEPBAR.LE gsb0, 0x0 ;  /* 0x00008000000079c5 */ /* 0x000fc40000010000 */
[----:B------:R-:W-:-:S15]  /*4bb0*/  WARPGROUP.ARRIVE ;  /* 0x00000000000079c5 */ /* 0x000fde0000000000 */
        /* <DEDUP_REMOVED lines=12> */
[----:B------:R-:W-:Y:S05]  /*4c80*/  @!P0 BRA `(.L_x_1355) ;  /* 0x0000000800e48947 */ /* 0x000fea0003800000 */
[----:B------:R-:W-:-:S07]  /*4c90*/  VIADD R180, R180, 0xfffffffe ;  /* 0xfffffffeb4b47836 */ /* 0x000fce0000000000 */
.L_x_1356:
[----:B------:R-:W-:Y:S01]  /*4ca0*/  BAR.SYNC.DEFER_BLOCKING 0xe, 0x100 ;  /* 0x0384000000007b1d */ /* 0x000fe20000010000 */
[----:B------:R-:W-:Y:S01]  /*4cb0*/  IMAD R3, R18, 0x40, R191 ;  /* 0x0000004012037824 */ /* 0x000fe200078e02bf */
[----:B------:R-:W-:Y:S01]  /*4cc0*/  R2UR UR4, R8 ;  /* 0x00000000080472ca */ /* 0x000fe200000e0000 */
[----:B------:R-:W-:Y:S01]  /*4cd0*/  VIADD R18, R18, 0x1 ;  /* 0x0000000112127836 */ /* 0x000fe20000000000 */
[----:B------:R-:W-:Y:S01]  /*4ce0*/  R2UR UR5, R9 ;  /* 0x00000000090572ca */ /* 0x000fe200000e0000 */
[----:B------:R-:W-:Y:S01]  /*4cf0*/  IMAD R3, R3, 0x4, R2 ;  /* 0x0000000403037824 */ /* 0x000fe200078e0202 */
[----:B------:R-:W-:Y:S01]  /*4d00*/  ISETP.GT.AND P1, PT, R180, RZ, PT ;  /* 0x000000ffb400720c */ /* 0x000fe20003f24270 */
[----:B------:R-:W-:Y:S01]  /*4d10*/  IMAD.MOV.U32 R13, RZ, RZ, 0x40000040 ;  /* 0x40000040ff0d7424 */ /* 0x000fe200078e00ff */
[----:B------:R-:W-:Y:S01]  /*4d20*/  ISETP.NE.AND P0, PT, R18, 0x2, PT ;  /* 0x000000021200780c */ /* 0x000fe20003f05270 */
[----:B------:R-:W-:Y:S02]  /*4d30*/  IMAD.MOV.U32 R15, RZ, RZ, 0x40000040 ;  /* 0x40000040ff0f7424 */ /* 0x000fe400078e00ff */
[----:B------:R-:W-:Y:S01]  /*4d40*/  VIADD R180, R180, 0xffffffff ;  /* 0xffffffffb4b47836 */ /* 0x000fe20000000000 */
[----:B------:R-:W-:-:S02]  /*4d50*/  SEL R18, R18, RZ, P0 ;  /* 0x000000ff12127207 */ /* 0x000fc40000000000 */
[----:B------:R-:W-:Y:S01]  /*4d60*/  R2UR UR7, R13 ;  /* 0x000000000d0772ca */ /* 0x000fe200000e0000 */
[----:B------:R-:W-:Y:S02]  /*4d70*/  IMAD.MOV.U32 R13, RZ, RZ, 0x40000040 ;  /* 0x40000040ff0d7424 */ /* 0x000fe400078e00ff */
[----:B------:R-:W-:-:S05]  /*4d80*/  IMAD R12, R18, 0x1000, R21 ;  /* 0x00001000120c7824 */ /* 0x000fca00078e0215 */
[----:B------:R-:W-:Y:S01]  /*4d90*/  R2UR UR6, R12 ;  /* 0x000000000c0672ca */ /* 0x000fe200000e0000 */
        /* <DEDUP_REMOVED lines=130> */
[----:B------:R-:W-:-:S02]  /*55c0*/  VIADD R14, R12, 0x80 ;  /* 0x000000800c0e7836 */ /* 0x000fc40000000000 */
[----:B------:R-:W-:-:S03]  /*55d0*/  @!P2 IMAD R0, R18, 0x8, R2 ;  /* 0x000000081200a824 */ /* 0x000fc600078e0202 */
[----:B------:R-:W-:Y:S01]  /*55e0*/  WARPGROUP.ARRIVE ;  /* 0x00000000000079c5 */ /* 0x000fe20000000000 */
[----:B------:R-:W-:-:S05]  /*55f0*/  @!P2 VIADD R0, R0, 0x38860 ;  /* 0x000388600000a836 */ /* 0x000fca0000000000 */
[----:B------:R-:W-:Y:S01]  /*5600*/  HGMMA.64x256x16.F32.BF16 R24, gdesc[UR4].tnspB, R24, gsb0 ;  /* 0x43e00000041879f0 */ /* 0x000fe20008001818 */
[----:B------:R-:W-:Y:S02]  /*5610*/  R2UR UR4, R6 ;  /* 0x00000000060472ca */ /* 0x000fe400000e0000 */
[----:B------:R-:W-:Y:S02]  /*5620*/  R2UR UR5, R7 ;  /* 0x00000000070572ca */ /* 0x000fe400000e0000 */
[----:B------:R-:W-:Y:S01]  /*5630*/  R2UR UR6, R14 ;  /* 0x000000000e0672ca */ /* 0x000fe200000e0000 */
[C---:B------:R-:W-:Y:S01]  /*5640*/  VIADD R14, R12.reuse, 0x100 ;  /* 0x000001000c0e7836 */ /* 0x040fe20000000000 */
[----:B------:R-:W-:Y:S01]  /*5650*/  R2UR UR7, R15 ;  /* 0x000000000f0772ca */ /* 0x000fe200000e0000 */
[----:B------:R-:W-:Y:S01]  /*5660*/  IMAD.MOV.U32 R15, RZ, RZ, 0x40000040 ;  /* 0x40000040ff0f7424 */ /* 0x000fe200078e00ff */
[----:B------:R-:W-:Y:S01]  /*5670*/  @!P2 PRMT R0, RZ, 0x654, R0 ;  /* 0x00000654ff00a816 */ /* 0x000fe20000000000 */
[----:B------:R-:W-:Y:S01]  /*5680*/  VIADD R12, R12, 0x180 ;  /* 0x000001800c0c7836 */ /* 0x000fe20000000000 */
        /* <DEDUP_REMOVED lines=21> */
[----:B------:R0:W-:Y:S02]  /*57e0*/  @!P2 SYNCS.ARRIVE.TRANS64.RED.A1T0 RZ, [R0+URZ], RZ ;  /* 0x000000ff00ffa9a7 */ /* 0x0001e4000810043f */
[----:B0-----:R-:W-:-:S04]  /*57f0*/  SEL R0, RZ, 0x1, P0 ;  /* 0x00000001ff007807 */ /* 0x001fc80000000000 */
[----:B------:R-:W-:Y:S01]  /*5800*/  LOP3.LUT R23, R23, R0, RZ, 0x3c, !PT ;  /* 0x0000000017177212 */ /* 0x000fe200078e3cff */
[----:B------:R-:W-:Y:S06]  /*5810*/  @P1 BRA `(.L_x_1356) ;  /* 0xfffffff400201947 */ /* 0x000fec000383ffff */
.L_x_1355:
[----:B------:R-:W-:Y:S05]  /*5820*/  BSYNC B0 ;  /* 0x0000000000007941 */ /* 0x000fea0003800000 */
.L_x_1354:
[----:B------:R-:W-:Y:S01]  /*5830*/  BAR.SYNC.DEFER_BLOCKING 0xe, 0x100 ;  /* 0x0384000000007b1d */ /* 0x000fe20000010000 */
[C---:B------:R-:W-:Y:S01]  /*5840*/  IMAD R3, R18.reuse, 0x40, R191 ;  /* 0x0000004012037824 */ /* 0x040fe200078e02bf */
[----:B------:R-:W-:Y:S01]  /*5850*/  PLOP3.LUT P0, PT, PT, PT, PT, 0x8, 0x0 ;  /* 0x000000000000781c */ /* 0x000fe20003f0e170 */
[----:B------:R-:W-:Y:S02]  /*5860*/  VIADD R18, R18, 0x1 ;  /* 0x0000000112127836 */ /* 0x000fe40000000000 */
        /* <DEDUP_REMOVED lines=11> */
[----:B-1----:R-:W-:Y:S01]  /*5920*/  FMUL.FTZ R33, R42, R2 ;  /* 0x000000022a217220 */ /* 0x002fe20000410000 */
        /* <DEDUP_REMOVED lines=125> */
.L_x_1352:
        /* <DEDUP_REMOVED lines=31> */
.L_x_1358:
[----:B------:R-:W-:Y:S05]  /*62f0*/  BSYNC B6 ;  /* 0x0000000000067941 */ /* 0x000fea0003800000 */
.L_x_1357:
        /* <DEDUP_REMOVED lines=12> */
.L_x_1362:
[----:B-1----:R1:W2:Y:S02]  /*63c0*/  SYNCS.PHASECHK.TRANS64.TRYWAIT P0, [R2+URZ+0x38800], R3 ;  /* 0x03880003020075a7 */ /* 0x0022a4000800017f */
[----:B--2---:R-:W-:Y:S05]  /*63d0*/  @!P0 NANOSLEEP.SYNCS 0x989680 ;  /* 0x009896800000895d */ /* 0x004fea0003900000 */
[----:B------:R-:W2:Y:S02]  /*63e0*/  @!P0 SYNCS.PHASECHK.TRANS64 P0, [R2+URZ+0x38800], R3 ;  /* 0x03880003020085a7 */ /* 0x000ea4000800007f */
[----:B--2---:R-:W-:Y:S05]  /*63f0*/  @!P0 BRA `(.L_x_1362) ;  /* 0xfffffffc00f08947 */ /* 0x004fea000383ffff */
.L_x_1361:
[----:B------:R-:W-:Y:S05]  /*6400*/  BSYNC B0 ;  /* 0x0000000000007941 */ /* 0x000fea0003800000 */
.L_x_1360:
[----:B------:R-:W-:Y:S05]  /*6410*/  BRA `(.L_x_1363) ;  /* 0x0000002000847947 */ /* 0x000fea0003800000 */
.L_x_1359:
        /* <DEDUP_REMOVED lines=37> */
.L_x_1365:
[----:B------:R-:W-:Y:S05]  /*6670*/  BSYNC B6 ;  /* 0x0000000000067941 */ /* 0x000fea0003800000 */
.L_x_1364:
        /* <DEDUP_REMOVED lines=11> */
.L_x_1623:
[----:B------:R-:W-:Y:S01]  /*6730*/  ULDC UR4, c[0x0][0x448] ;  /* 0x0001120000047ab9 */ /* 0x000fe20000000800 */
[----:B------:R-:W-:Y:S01]  /*6740*/  LEA.HI R5, R219, R219, RZ, 0x1 ;  /* 0x000000dbdb057211 */ /* 0x000fe200078f08ff */
[----:B------:R-:W-:Y:S01]  /*6750*/  IMAD R24, R24, UR4, RZ ;  /* 0x0000000418187c24 */ /* 0x000fe2000f8e02ff */
[----:B------:R-:W-:Y:S01]  /*6760*/  BSSY B1, `(.L_x_1369) ;  /* 0x0000020000017945 */ /* 0x000fe20003800000 */
[----:B------:R-:W-:Y:S02]  /*6770*/  CS2R R8, SRZ ;  /* 0x0000000000087805 */ /* 0x000fe4000001ff00 */
[----:B------:R-:W-:Y:S01]  /*6780*/  LOP3.LUT R12, R5, 0xfffffffe, RZ, 0xc0, !PT ;  /* 0xfffffffe050c7812 */ /* 0x000fe200078ec0ff */
[----:B------:R-:W-:Y:S01]  /*6790*/  IMAD.SHL.U32 R5, R188, 0x40, RZ ;  /* 0x00000040bc057824 */ /* 0x000fe200078e00ff */
[----:B------:R-:W-:Y:S02]  /*67a0*/  ISETP.GE.AND P0, PT, R6, R24, PT ;  /* 0x000000180600720c */ /* 0x000fe40003f06270 */
[----:B------:R-:W-:-:S02]  /*67b0*/  CS2R R6, SRZ ;  /* 0x0000000000067805 */ /* 0x000fc4000001ff00 */
[----:B------:R-:W-:Y:S01]  /*67c0*/  CS2R R10, SRZ ;  /* 0x00000000000a7805 */ /* 0x000fe2000001ff00 */
[----:B------:R-:W-:Y:S01]  /*67d0*/  IMAD.IADD R12, R219, 0x1, -R12 ;  /* 0x00000001db0c7824 */ /* 0x000fe200078e0a0c */
[----:B------:R-:W-:Y:S02]  /*67e0*/  LOP3.LUT R13, R5, 0x1c0, RZ, 0xc0, !PT ;  /* 0x000001c0050d7812 */ /* 0x000fe400078ec0ff */
        /* <DEDUP_REMOVED lines=23> */
.L_x_1370:
[----:B------:R-:W-:Y:S05]  /*6960*/  BSYNC B1 ;  /* 0x0000000000017941 */ /* 0x000fea0003800000 */
.L_x_1369:
        /* <DEDUP_REMOVED lines=9> */
[----:B------:R-:W-:Y:S01]  /*6a00*/  SHF.R.U64 R24, R20, 0x10, R21 ;  /* 0x0000001014187819 */ /* 0x000fe20000001215 */
[----:B------:R-:W-:Y:S01]  /*6a10*/  IMAD.MOV.U32 R4, RZ, RZ, R11 ;  /* 0x000000ffff047224 */ /* 0x000fe200078e000b */
[----:B------:R-:W-:Y:S01]  /*6a20*/  SHF.R.U32.HI R25, RZ, 0x10, R21 ;  /* 0x00000010ff197819 */ /* 0x000fe20000011615 */
[----:B------:R-:W-:Y:S01]  /*6a30*/  IMAD.MOV.U32 R10, RZ, RZ, R6 ;  /* 0x000000ffff0a7224 */ /* 0x000fe200078e0006 */
[----:B------:R-:W-:Y:S01]  /*6a40*/  SHF.R.U32.HI R27, RZ, 0x10, R11 ;  /* 0x00000010ff1b7819 */ /* 0x000fe2000001160b */
[--C-:B------:R-:W-:Y:S01]  /*6a50*/  IMAD.MOV.U32 R11, RZ, RZ, R7.reuse ;  /* 0x000000ffff0b7224 */ /* 0x100fe200078e0007 */
[--C-:B------:R-:W-:Y:S01]  /*6a60*/  SHF.R.U64 R21, R6, 0x10, R7.reuse ;  /* 0x0000001006157819 */ /* 0x100fe20000001207 */
[----:B------:R-:W-:Y:S01]  /*6a70*/  IMAD.MOV.U32 R6, RZ, RZ, R8 ;  /* 0x000000ffff067224 */ /* 0x000fe200078e0008 */
[----:B------:R-:W-:Y:S01]  /*6a80*/  SHF.R.U32.HI R20, RZ, 0x10, R7 ;  /* 0x00000010ff147819 */ /* 0x000fe20000011607 */
[--C-:B------:R-:W-:Y:S01]  /*6a90*/  IMAD.MOV.U32 R7, RZ, RZ, R9.reuse ;  /* 0x000000ffff077224 */ /* 0x100fe200078e0009 */
[--C-:B------:R-:W-:Y:S01]  /*6aa0*/  SHF.R.U64 R15, R8, 0x10, R9.reuse ;  /* 0x00000010080f7819 */ /* 0x100fe20000001209 */
[----:B------:R-:W-:Y:S01]  /*6ab0*/  BSSY B1, `(.L_x_1371) ;  /* 0x000000f000017945 */ /* 0x000fe20003800000 */
[----:B------:R-:W-:Y:S01]  /*6ac0*/  SHF.R.U32.HI R8, RZ, 0x10, R9 ;  /* 0x00000010ff087819 */ /* 0x000fe20000011609 */
[----:B------:R-:W-:Y:S01]  /*6ad0*/  IMAD R9, R192, 0x200, R29 ;  /* 0x00000200c0097824 */ /* 0x000fe200078e021d */
[----:B------:R-:W-:-:S02]  /*6ae0*/  PRMT R29, R3, 0x5410, R26 ;  /* 0x00005410031d7816 */ /* 0x000fc4000000001a */
[----:B------:R-:W-:Y:S01]  /*6af0*/  VIMNMX R36, R0, 0x40, PT ;  /* 0x0000004000247848 */ /* 0x000fe20003fe0100 */
[----:B------:R-:W-:Y:S01]  /*6b00*/  IMAD R3, R9, 0x2, R2 ;  /* 0x0000000209037824 */ /* 0x000fe200078e0202 */
[----:B------:R-:W-:Y:S02]  /*6b10*/  PRMT R27, R4, 0x5410, R27 ;  /* 0x00005410041b7816 */ /* 0x000fe4000000001b */
[----:B------:R-:W-:Y:S01]  /*6b20*/  LOP3.LUT P2, RZ, R188, 0x4, RZ, 0xc0, !PT ;  /* 0x00000004bcff7812 */ /* 0x000fe2000784c0ff */
[----:B------:R-:W-:Y:S01]  /*6b30*/  VIADD R4, R3, 0x20400 ;  /* 0x0002040003047836 */ /* 0x000fe20000000000 */
[----:B------:R-:W-:Y:S01]  /*6b40*/  ISETP.GE.AND P1, PT, R19, R36, PT ;  /* 0x000000241300720c */ /* 0x000fe20003f26270 */
[----:B------:R-:W-:Y:S01]  /*6b50*/  VIADD R0, R3, 0x20440 ;  /* 0x0002044003007836 */ /* 0x000fe20000000000 */
[----:B------:R-:W-:Y:S02]  /*6b60*/  PRMT R30, R13, 0x5410, R24 ;  /* 0x000054100d1e7816 */ /* 0x000fe40000000018 */
[----:B------:R-:W-:-:S02]  /*6b70*/  PRMT R31, R14, 0x5410, R25 ;  /* 0x000054100e1f7816 */ /* 0x000fc40000000019 */
[----:B------:R-:W-:Y:S01]  /*6b80*/  PRMT R32, R10, 0x5410, R21 ;  /* 0x000054100a207816 */ /* 0x000fe20000000015 */
[----:B------:R-:W-:Y:S06]  /*6b90*/  @!P0 BRA `(.L_x_1372) ;  /* 0x0000015000d88947 */ /* 0x000fec0003800000 */
.L_x_1624:
[----:B------:R-:W-:Y:S05]  /*6ba0*/  BSYNC B1 ;  /* 0x0000000000017941 */ /* 0x000fea0003800000 */
.L_x_1371:
        /* <DEDUP_REMOVED lines=49> */
.L_x_1376:
[----:B------:R-:W-:Y:S05]  /*6ec0*/  BSYNC B2 ;  /* 0x0000000000027941 */ /* 0x000fea0003800000 */
.L_x_1375:
        /* <DEDUP_REMOVED lines=39> */
.L_x_1374:
[----:B------:R-:W-:Y:S05]  /*7140*/  BSYNC B1 ;  /* 0x0000000000017941 */ /* 0x000fea0003800000 */
.L_x_1373:
        /* <DEDUP_REMOVED lines=21> */
[C---:B------:R-:W-:Y:S01]  /*72a0*/  FMUL.FTZ R13, R24.reuse, R4 ;  /* 0x00000004180d7220 */ /* 0x040fe20000410000 */
[C---:B------:R-:W-:Y:S01]  /*72b0*/  IMAD.U32 R11, R7.reuse, 0x10000, RZ ;  /* 0x00010000070b7824 */ /* 0x040fe200078e00ff */
[----:B------:R-:W-:Y:S01]  /*72c0*/  LOP3.LUT R7, R7, 0xffff0000, RZ, 0xc0, !PT ;  /* 0xffff000007077812 */ /* 0x000fe200078ec0ff */
[-C--:B------:R-:W-:Y:S01]  /*72d0*/  FFMA.FTZ R15, R24, R8.reuse, R15 ;  /* 0x00000008180f7223 */ /* 0x080fe2000001000f */
[----:B------:R-:W-:Y:S01]  /*72e0*/  FFMA.FTZ R4, R20, R8, -R13 ;  /* 0x0000000814047223 */ /* 0x000fe2000001080d */
[----:B------:R-:W-:-:S02]  /*72f0*/  IMAD.U32 R24, R27, 0x10000, RZ ;  /* 0x000100001b187824 */ /* 0x000fc400078e00ff */
[-C--:B------:R-:W-:Y:S01]  /*7300*/  FMUL.FTZ R14, R21, R5.reuse ;  /* 0x00000005150e7220 */ /* 0x080fe20000410000 */
[----:B------:R-:W-:Y:S01]  /*7310*/  FMUL.FTZ R8, R29, R5 ;  /* 0x000000051d087220 */ /* 0x000fe20000410000 */
[----:B------:R-:W-:Y:S01]  /*7320*/  LOP3.LUT R27, R27, 0xffff0000, RZ, 0xc0, !PT ;  /* 0xffff00001b1b7812 */ /* 0x000fe200078ec0ff */
[-C--:B------:R-:W-:Y:S01]  /*7330*/  FMUL.FTZ R13, R24, R6.reuse ;  /* 0x00000006180d7220 */ /* 0x080fe20000410000 */
[-C--:B------:R-:W-:Y:S01]  /*7340*/  FFMA.FTZ R5, R29, R9.reuse, -R14 ;  /* 0x000000091d057223 */ /* 0x080fe2000001080e */
[----:B------:R-:W-:Y:S01]  /*7350*/  FFMA.FTZ R8, R21, R9, R8 ;  /* 0x0000000915087223 */ /* 0x000fe20000010008 */
[C---:B------:R-:W-:Y:S01]  /*7360*/  FMUL.FTZ R9, R26.reuse, R6 ;  /* 0x000000061a097220 */ /* 0x040fe20000410000 */
[-C--:B------:R-:W-:Y:S01]  /*7370*/  FMUL.FTZ R14, R33, R7.reuse ;  /* 0x00000007210e7220 */ /* 0x080fe20000410000 */
[C---:B------:R-:W-:Y:S01]  /*7380*/  FMUL.FTZ R20, R27.reuse, R7 ;  /* 0x000000071b147220 */ /* 0x040fe20000410000 */
[-C--:B------:R-:W-:Y:S01]  /*7390*/  FFMA.FTZ R13, R26, R10.reuse, R13 ;  /* 0x0000000a1a0d7223 */ /* 0x080fe2000001000d */
[----:B------:R-:W-:Y:S01]  /*73a0*/  FFMA.FTZ R6, R24, R10, -R9 ;  /* 0x0000000a18067223 */ /* 0x000fe20000010809 */
[-C--:B------:R-:W-:Y:S01]  /*73b0*/  FFMA.FTZ R7, R27, R11.reuse, -R14 ;  /* 0x0000000b1b077223 */ /* 0x080fe2000001080e */
[----:B------:R-:W-:Y:S01]  /*73c0*/  FFMA.FTZ R20, R33, R11, R20 ;  /* 0x0000000b21147223 */ /* 0x000fe20000010014 */
[----:B------:R-:W-:-:S02]  /*73d0*/  F2FP.BF16.F32.PACK_AB R4, R15, R4 ;  /* 0x000000040f04723e */ /* 0x000fc400000010ff */
[----:B------:R-:W-:Y:S02]  /*73e0*/  F2FP.BF16.F32.PACK_AB R5, R8, R5 ;  /* 0x000000050805723e */ /* 0x000fe400000010ff */
[----:B------:R-:W-:Y:S02]  /*73f0*/  F2FP.BF16.F32.PACK_AB R6, R13, R6 ;  /* 0x000000060d06723e */ /* 0x000fe400000010ff */
[----:B------:R-:W-:-:S05]  /*7400*/  F2FP.BF16.F32.PACK_AB R7, R20, R7 ;  /* 0x000000071407723e */ /* 0x000fca00000010ff */
[----:B------:R0:W-:Y:S02]  /*7410*/  STS.128 [R3+0x21400], R4 ;  /* 0x0214000403007388 */ /* 0x0001e40000000c00 */
.L_x_1379:
[----:B------:R-:W-:Y:S05]  /*7420*/  BSYNC B1 ;  /* 0x0000000000017941 */ /* 0x000fea0003800000 */
.L_x_1378:
[----:B------:R-:W-:Y:S05]  /*7430*/  @P1 BRA `(.L_x_1377) ;  /* 0x0000001000581947 */ /* 0x000fea0003800000 */
[----:B0-----:R-:W0:Y:S01]  /*7440*/  LDS.128 R4, [R0+0x1000] ;  /* 0x0010000000047984 */ /* 0x001e220000000c00 */
[C---:B------:R-:W-:Y:S01]  /*7450*/  IMAD.U32 R15, R34.reuse, 0x10000, RZ ;  /* 0x00010000220f7824 */ /* 0x040fe200078e00ff */
[----:B------:R-:W-:Y:S01]  /*7460*/  LOP3.LUT R34, R34, 0xffff0000, RZ, 0xc0, !PT ;  /* 0xffff000022227812 */ /* 0x000fe200078ec0ff */
[C---:B------:R-:W-:Y:S01]  /*7470*/  IMAD.U32 R13, R30.reuse, 0x10000, RZ ;  /* 0x000100001e0d7824 */ /* 0x040fe200078e00ff */
[----:B------:R-:W-:Y:S01]  /*7480*/  LOP3.LUT R30, R30, 0xffff0000, RZ, 0xc0, !PT ;  /* 0xffff00001e1e7812 */ /* 0x000fe200078ec0ff */
[C---:B------:R-:W-:Y:S01]  /*7490*/  IMAD.U32 R21, R35.reuse, 0x10000, RZ ;  /* 0x0001000023157824 */ /* 0x040fe200078e00ff */
[----:B------:R-:W-:Y:S02]  /*74a0*/  LOP3.LUT R26, R35, 0xffff0000, RZ, 0xc0, !PT ;  /* 0xffff0000231a7812 */ /* 0x000fe400078ec0ff */
        /* <DEDUP_REMOVED lines=11> */
[----:B------:R-:W-:Y:S01]  /*7560*/  FMUL.FTZ R11, R34, R5 ;  /* 0x00000005220b7220 */ /* 0x000fe20000410000 */
[-C--:B------:R-:W-:Y:S01]  /*7570*/  FFMA.FTZ R4, R13, R3.reuse, -R14 ;  /* 0x000000030d047223 */ /* 0x080fe2000001080e */
[----:B------:R-:W-:Y:S01]  /*7580*/  FFMA.FTZ R3, R15, R3, R20 ;  /* 0x000000030f037223 */ /* 0x000fe20000010014 */
[----:B------:R-:W-:Y:S01]  /*7590*/  FMUL.FTZ R13, R30, R5 ;  /* 0x000000051e0d7220 */ /* 0x000fe20000410000 */
[----:B------:R-:W-:-:S02]  /*75a0*/  IMAD.U32 R15, R31, 0x10000, RZ ;  /* 0x000100001f0f7824 */ /* 0x000fc400078e00ff */
        /* <DEDUP_REMOVED lines=16> */
.L_x_1367:
        /* <DEDUP_REMOVED lines=8> */
.L_x_1630:
        /* <DEDUP_REMOVED lines=23> */
.L_x_1382:
[----:B------:R-:W-:Y:S05]  /*78a0*/  BSYNC B1 ;  /* 0x0000000000017941 */ /* 0x000fea0003800000 */
.L_x_1381:
[----:B------:R-:W2:Y:S01]  /*78b0*/  SYNCS.PHASECHK.TRANS64.TRYWAIT P1, [R2+URZ+0x38800], R13 ;  /* 0x0388000d020075a7 */ /* 0x000ea2000802017f */
[----:B------:R-:W-:Y:S01]  /*78c0*/  IMAD R0, R25, -0x40, R0 ;  /* 0xffffffc019007824 */ /* 0x000fe200078e0200 */
[--C-:B-----5:R-:W-:Y:S01]  /*78d0*/  SHF.R.U64 R26, R8, 0x10, R9.reuse ;  /* 0x00000010081a7819 */ /* 0x120fe20000001209 */
[----:B-1----:R-:W-:Y:S01]  /*78e0*/  IMAD.MOV.U32 R15, RZ, RZ, R8 ;  /* 0x000000ffff0f7224 */ /* 0x002fe200078e0008 */
[--C-:B------:R-:W-:Y:S01]  /*78f0*/  SHF.R.U32.HI R27, RZ, 0x10, R9.reuse ;  /* 0x00000010ff1b7819 */ /* 0x100fe20000011609 */
[----:B------:R-:W-:Y:S01]  /*7900*/  IMAD.MOV.U32 R20, RZ, RZ, R9 ;  /* 0x000000ffff147224 */ /* 0x000fe200078e0009 */
[--C-:B------:R-:W-:Y:S01]  /*7910*/  SHF.R.U64 R24, R10, 0x10, R11.reuse ;  /* 0x000000100a187819 */ /* 0x100fe2000000120b */
[----:B------:R-:W-:Y:S01]  /*7920*/  IMAD.MOV.U32 R3, RZ, RZ, R10 ;  /* 0x000000ffff037224 */ /* 0x000fe200078e000a */
[--C-:B------:R-:W-:Y:S01]  /*7930*/  SHF.R.U32.HI R25, RZ, 0x10, R11.reuse ;  /* 0x00000010ff197819 */ /* 0x100fe2000001160b */
[----:B----4-:R-:W-:Y:S01]  /*7940*/  IMAD.MOV.U32 R14, RZ, RZ, R11 ;  /* 0x000000ffff0e7224 */ /* 0x010fe200078e000b */
        /* <DEDUP_REMOVED lines=22> */
.L_x_1631:
[----:B------:R-:W-:Y:S05]  /*7ab0*/  BSYNC B1 ;  /* 0x0000000000017941 */ /* 0x000fea0003800000 */
.L_x_1383:
[----:B------:R-:W-:Y:S04]  /*7ac0*/  BSSY B1, `(.L_x_1385) ;  /* 0x000005a000017945 */ /* 0x000fe80003800000 */
[----:B------:R-:W-:Y:S05]  /*7ad0*/  @P2 BRA `(.L_x_1386) ;  /* 0x0000000400602947 */ /* 0x000fea0003800000 */
[----:B------:R-:W-:Y:S01]  /*7ae0*/  IMAD.SHL.U32 R4, R188, 0x40, RZ ;  /* 0x00000040bc047824 */ /* 0x000fe200078e00ff */
[C---:B------:R-:W-:Y:S01]  /*7af0*/  LOP3.LUT R27, R41.reuse, 0xffff0000, RZ, 0xc0, !PT ;  /* 0xffff0000291b7812 */ /* 0x040fe200078ec0ff */
        /* <DEDUP_REMOVED lines=14> */
[----:B------:R-:W0:Y:S01]  /*7be0*/  LDS.128 R4, [R36+0x20400] ;  /* 0x0204000024047984 */ /* 0x000e220000000c00 */
[C---:B-1----:R-:W-:Y:S01]  /*7bf0*/  IMAD.U32 R21, R8.reuse, 0x10000, RZ ;  /* 0x0001000008157824 */ /* 0x042fe200078e00ff */
[----:B------:R-:W-:Y:S01]  /*7c00*/  LOP3.LUT R8, R8, 0xffff0000, RZ, 0xc0, !PT ;  /* 0xffff000008087812 */ /* 0x000fe200078ec0ff */
[C---:B------:R-:W-:Y:S01]  /*7c10*/  IMAD.U32 R25, R10.reuse, 0x10000, RZ ;  /* 0x000100000a197824 */ /* 0x040fe200078e00ff */
[----:B------:R-:W-:Y:S01]  /*7c20*/  LOP3.LUT R10, R10, 0xffff0000, RZ, 0xc0, !PT ;  /* 0xffff00000a0a7812 */ /* 0x000fe200078ec0ff */
[----:B0-----:R-:W-:Y:S02]  /*7c30*/  IMAD.U32 R13, R4, 0x10000, RZ ;  /* 0x00010000040d7824 */ /* 0x001fe400078e00ff */
[C---:B------:R-:W-:Y:S01]  /*7c40*/  FMUL.FTZ R32, R21.reuse, R30 ;  /* 0x0000001e15207220 */ /* 0x040fe20000410000 */
[-C--:B------:R-:W-:Y:S01]  /*7c50*/  FMUL.FTZ R34, R21, R28.reuse ;  /* 0x0000001c15227220 */ /* 0x080fe20000410000 */
[----:B------:R-:W-:Y:S01]  /*7c60*/  LOP3.LUT R21, R39, 0xffff0000, RZ, 0xc0, !PT ;  /* 0xffff000027157812 */ /* 0x000fe200078ec0ff */
[----:B------:R-:W-:Y:S01]  /*7c70*/  FMUL.FTZ R29, R8, R27 ;  /* 0x0000001b081d7220 */ /* 0x000fe20000410000 */
[----:B------:R-:W-:Y:S01]  /*7c80*/  LOP3.LUT R4, R4, 0xffff0000, RZ, 0xc0, !PT ;  /* 0xffff000004047812 */ /* 0x000fe200078ec0ff */
[----:B------:R-:W-:Y:S01]  /*7c90*/  FFMA.FTZ R31, R13, R28, -R32 ;  /* 0x0000001c0d1f7223 */ /* 0x000fe20000010820 */
[----:B------:R-:W-:-:S02]  /*7ca0*/  IMAD.U32 R32, R43, 0x10000, RZ ;  /* 0x000100002b207824 */ /* 0x000fc400078e00ff */
[----:B------:R-:W-:Y:S01]  /*7cb0*/  FFMA.FTZ R34, R13, R30, R34 ;  /* 0x0000001e0d227223 */ /* 0x000fe20000010022 */
[----:B------:R-:W-:Y:S02]  /*7cc0*/  IMAD.U32 R28, R40, 0x10000, RZ ;  /* 0x00010000281c7824 */ /* 0x000fe400078e00ff */
[-C--:B------:R-:W-:Y:S01]  /*7cd0*/  FMUL.FTZ R13, R8, R21.reuse ;  /* 0x00000015080d7220 */ /* 0x080fe20000410000 */
[----:B------:R-:W-:Y:S01]  /*7ce0*/  FFMA.FTZ R30, R4, R21, -R29 ;  /* 0x00000015041e7223 */ /* 0x000fe2000001081d */
[----:B------:R-:W-:Y:S01]  /*7cf0*/  FMUL.FTZ R8, R25, R32 ;  /* 0x0000002019087220 */ /* 0x000fe20000410000 */
[C---:B------:R-:W-:Y:S01]  /*7d00*/  IMAD.U32 R15, R6.reuse, 0x10000, RZ ;  /* 0x00010000060f7824 */ /* 0x040fe200078e00ff */
[----:B------:R-:W-:Y:S01]  /*7d10*/  LOP3.LUT R29, R43, 0xffff0000, RZ, 0xc0, !PT ;  /* 0xffff00002b1d7812 */ /* 0x000fe200078ec0ff */
[-C--:B------:R-:W-:Y:S01]  /*7d20*/  FMUL.FTZ R25, R25, R28.reuse ;  /* 0x0000001c19197220 */ /* 0x080fe20000410000 */
[----:B------:R-:W-:Y:S01]  /*7d30*/  LOP3.LUT R6, R6, 0xffff0000, RZ, 0xc0, !PT ;  /* 0xffff000006067812 */ /* 0x000fe200078ec0ff */
[C---:B------:R-:W-:Y:S01]  /*7d40*/  FFMA.FTZ R28, R15.reuse, R28, -R8 ;  /* 0x0000001c0f1c7223 */ /* 0x040fe20000010808 */
[----:B------:R-:W-:Y:S01]  /*7d50*/  LOP3.LUT R21, R40, 0xffff0000, RZ, 0xc0, !PT ;  /* 0xffff000028157812 */ /* 0x000fe200078ec0ff */
[----:B------:R-:W-:Y:S01]  /*7d60*/  FFMA.FTZ R32, R15, R32, R25 ;  /* 0x000000200f207223 */ /* 0x000fe20000010019 */
[----:B------:R-:W-:-:S02]  /*7d70*/  IMAD.U32 R24, R9, 0x10000, RZ ;  /* 0x0001000009187824 */ /* 0x000fc400078e00ff */
[----:B------:R-:W-:Y:S01]  /*7d80*/  FMUL.FTZ R15, R10, R29 ;  /* 0x0000001d0a0f7220 */ /* 0x000fe20000410000 */
[----:B------:R-:W-:Y:S02]  /*7d90*/  IMAD.U32 R25, R42, 0x10000, RZ ;  /* 0x000100002a197824 */ /* 0x000fe400078e00ff */
[----:B------:R-:W-:Y:S01]  /*7da0*/  FFMA.FTZ R27, R4, R27, R13 ;  /* 0x0000001b041b7223 */ /* 0x000fe2000001000d */
[----:B------:R-:W-:Y:S02]  /*7db0*/  IMAD.U32 R14, R5, 0x10000, RZ ;  /* 0x00010000050e7824 */ /* 0x000fe400078e00ff */
[-C--:B------:R-:W-:Y:S01]  /*7dc0*/  FMUL.FTZ R37, R10, R21.reuse ;  /* 0x000000150a257220 */ /* 0x080fe20000410000 */
[----:B------:R-:W-:Y:S02]  /*7dd0*/  IMAD.U32 R13, R0, 0x10000, RZ ;  /* 0x00010000000d7824 */ /* 0x000fe400078e00ff */
[----:B------:R-:W-:Y:S01]  /*7de0*/  FFMA.FTZ R35, R6, R21, -R15 ;  /* 0x0000001506237223 */ /* 0x000fe2000001080f */
[----:B------:R-:W-:Y:S01]  /*7df0*/  FMUL.FTZ R33, R24, R25 ;  /* 0x0000001918217220 */ /* 0x000fe20000410000 */
[----:B------:R-:W-:-:S02]  /*7e00*/  IMAD.U32 R26, R11, 0x10000, RZ ;  /* 0x000100000b1a7824 */ /* 0x000fc400078e00ff */
[----:B------:R-:W-:Y:S01]  /*7e10*/  FMUL.FTZ R24, R24, R13 ;  /* 0x0000000d18187220 */ /* 0x000fe20000410000 */
[----:B------:R-:W-:Y:S02]  /*7e20*/  IMAD.U32 R21, R44, 0x10000, RZ ;  /* 0x000100002c157824 */ /* 0x000fe400078e00ff */
[----:B------:R-:W-:Y:S01]  /*7e30*/  FFMA.FTZ R37, R6, R29, R37 ;  /* 0x0000001d06257223 */ /* 0x000fe20000010025 */
[----:B------:R-:W-:Y:S02]  /*7e40*/  IMAD.U32 R15, R3, 0x10000, RZ ;  /* 0x00010000030f7824 */ /* 0x000fe400078e00ff */
[----:B------:R-:W-:Y:S01]  /*7e50*/  FFMA.FTZ R33, R14, R13, -R33 ;  /* 0x0000000d0e217223 */ /* 0x000fe20000010821 */
[----:B------:R-:W-:Y:S01]  /*7e60*/  IMAD.U32 R20, R7, 0x10000, RZ ;  /* 0x0001000007147824 */ /* 0x000fe200078e00ff */
[----:B------:R-:W-:Y:S01]  /*7e70*/  LOP3.LUT R9, R9, 0xffff0000, RZ, 0xc0, !PT ;  /* 0xffff000009097812 */ /* 0x000fe200078ec0ff */
[C---:B------:R-:W-:Y:S01]  /*7e80*/  FMUL.FTZ R29, R26.reuse, R21 ;  /* 0x000000151a1d7220 */ /* 0x040fe20000410000 */
[----:B------:R-:W-:Y:S01]  /*7e90*/  LOP3.LUT R11, R11, 0xffff0000, RZ, 0xc0, !PT ;  /* 0xffff00000b0b7812 */ /* 0x000fe200078ec0ff */
[----:B------:R-:W-:Y:S01]  /*7ea0*/  FMUL.FTZ R13, R26, R15 ;  /* 0x0000000f1a0d7220 */ /* 0x000fe20000410000 */
[----:B------:R-:W-:Y:S01]  /*7eb0*/  LOP3.LUT R8, R42, 0xffff0000, RZ, 0xc0, !PT ;  /* 0xffff00002a087812 */ /* 0x000fe200078ec0ff */
[----:B------:R-:W-:Y:S01]  /*7ec0*/  FFMA.FTZ R24, R14, R25, R24 ;  /* 0x000000190e187223 */ /* 0x000fe20000010018 */
[----:B------:R-:W-:Y:S01]  /*7ed0*/  LOP3.LUT R10, R44, 0xffff0000, RZ, 0xc0, !PT ;  /* 0xffff00002c0a7812 */ /* 0x000fe200078ec0ff */
[----:B------:R-:W-:Y:S01]  /*7ee0*/  FFMA.FTZ R29, R20, R15, -R29 ;  /* 0x0000000f141d7223 */ /* 0x000fe2000001081d */
[----:B------:R-:W-:Y:S01]  /*7ef0*/  LOP3.LUT R4, R0, 0xffff0000, RZ, 0xc0, !PT ;  /* 0xffff000000047812 */ /* 0x000fe200078ec0ff */
[----:B------:R-:W-:Y:S01]  /*7f00*/  FFMA.FTZ R13, R20, R21, R13 ;  /* 0x00000015140d7223 */ /* 0x000fe2000001000d */
[----:B------:R-:W-:Y:S01]  /*7f10*/  LOP3.LUT R6, R3, 0xffff0000, RZ, 0xc0, !PT ;  /* 0xffff000003067812 */ /* 0x000fe200078ec0ff */
[----:B------:R-:W-:Y:S01]  /*7f20*/  FMUL.FTZ R14, R9, R8 ;  /* 0x00000008090e7220 */ /* 0x000fe20000410000 */
[----:B------:R-:W-:Y:S01]  /*7f30*/  LOP3.LUT R5, R5, 0xffff0000, RZ, 0xc0, !PT ;  /* 0xffff000005057812 */ /* 0x000fe200078ec0ff */
[----:B------:R-:W-:Y:S01]  /*7f40*/  FMUL.FTZ R20, R11, R10 ;  /* 0x0000000a0b147220 */ /* 0x000fe20000410000 */
[----:B------:R-:W-:Y:S01]  /*7f50*/  LOP3.LUT R7, R7, 0xffff0000, RZ, 0xc0, !PT ;  /* 0xffff000007077812 */ /* 0x000fe200078ec0ff */
[----:B------:R-:W-:Y:S01]  /*7f60*/  FMUL.FTZ R9, R9, R4 ;  /* 0x0000000409097220 */ /* 0x000fe20000410000 */
[----:B------:R-:W-:Y:S01]  /*7f70*/  FMUL.FTZ R11, R11, R6 ;  /* 0x000000060b0b7220 */ /* 0x000fe20000410000 */
[----:B------:R-:W-:Y:S01]  /*7f80*/  FFMA.FTZ R14, R5, R4, -R14 ;  /* 0x00000004050e7223 */ /* 0x000fe2000001080e */
[----:B------:R-:W-:Y:S01]  /*7f90*/  F2FP.BF16.F32.PACK_AB R4, R30, R31 ;  /* 0x0000001f1e04723e */ /* 0x000fe200000010ff */
[----:B------:R-:W-:Y:S01]  /*7fa0*/  FFMA.FTZ R20, R7, R6, -R20 ;  /* 0x0000000607147223 */ /* 0x000fe20000010814 */
[----:B------:R-:W-:Y:S01]  /*7fb0*/  FFMA.FTZ R9, R5, R8, R9 ;  /* 0x0000000805097223 */ /* 0x000fe20000010009 */
[----:B------:R-:W-:Y:S01]  /*7fc0*/  FFMA.FTZ R26, R7, R10, R11 ;  /* 0x0000000a071a7223 */ /* 0x000fe2000001000b */
[----:B------:R-:W-:-:S02]  /*7fd0*/  F2FP.BF16.F32.PACK_AB R6, R35, R28 ;  /* 0x0000001c2306723e */ /* 0x000fc400000010ff */
[----:B------:R-:W-:Y:S02]  /*7fe0*/  F2FP.BF16.F32.PACK_AB R5, R14, R33 ;  /* 0x000000210e05723e */ /* 0x000fe400000010ff */
[----:B------:R-:W-:Y:S02]  /*7ff0*/  F2FP.BF16.F32.PACK_AB R7, R20, R29 ;  /* 0x0000001d1407723e */ /* 0x000fe400000010ff */
[----:B------:R-:W-:Y:S02]  /*8000*/  F2FP.BF16.F32.PACK_AB R8, R27, R34 ;  /* 0x000000221b08723e */ /* 0x000fe400000010ff */
[----:B------:R-:W-:Y:S01]  /*8010*/  F2FP.BF16.F32.PACK_AB R10, R37, R32 ;  /* 0x00000020250a723e */ /* 0x000fe200000010ff */
[----:B------:R1:W-:Y:S01]  /*8020*/  STS.128 [R36+0x20400], R4 ;  /* 0x0204000424007388 */ /* 0x0003e20000000c00 */
[----:B------:R-:W-:Y:S02]  /*8030*/  F2FP.BF16.F32.PACK_AB R9, R9, R24 ;  /* 0x000000180909723e */ /* 0x000fe400000010ff */
[----:B------:R-:W-:-:S05]  /*8040*/  F2FP.BF16.F32.PACK_AB R11, R26, R13 ;  /* 0x0000000d1a0b723e */ /* 0x000fca00000010ff */
[----:B------:R1:W-:Y:S02]  /*8050*/  STS.128 [R38+0x20400], R8 ;  /* 0x0204000826007388 */ /* 0x0003e40000000c00 */
.L_x_1386:
[----:B------:R-:W-:Y:S05]  /*8060*/  BSYNC B1 ;  /* 0x0000000000017941 */ /* 0x000fea0003800000 */
.L_x_1385:
[----:B------:R-:W-:Y:S05]  /*8070*/  @P0 BRA `(.L_x_1377) ;  /* 0x0000000400480947 */ /* 0x000fea0003800000 */
[----:B------:R-:W-:Y:S01]  /*8080*/  IMAD.IADD R45, R16, 0x1, R45 ;  /* 0x00000001102d7824 */ /* 0x000fe200078e022d */
[----:B-1----:R-:W-:Y:S01]  /*8090*/  SHF.R.U32.HI R5, RZ, 0x3, R230 ;  /* 0x00000003ff057819 */ /* 0x002fe200000116e6 */
[C---:B------:R-:W-:Y:S01]  /*80a0*/  IMAD.U32 R30, R41.reuse, 0x10000, RZ ;  /* 0x00010000291e7824 */ /* 0x040fe200078e00ff */
[----:B------:R-:W-:Y:S01]  /*80b0*/  LOP3.LUT R32, R41, 0xffff0000, RZ, 0xc0, !PT ;  /* 0xffff000029207812 */ /* 0x000fe200078ec0ff */
[----:B------:R-:W-:Y:S01]  /*80c0*/  IMAD.U32 R28, R39, 0x10000, RZ ;  /* 0x00010000271c7824 */ /* 0x000fe200078e00ff */
[----:B------:R-:W-:Y:S01]  /*80d0*/  LOP3.LUT R4, R230, 0x38, R45, 0xf8, !PT ;  /* 0x00000038e6047812 */ /* 0x000fe200078ef82d */
[----:B------:R-:W-:Y:S01]  /*80e0*/  IMAD.U32 R37, R0, 0x10000, RZ ;  /* 0x0001000000257824 */ /* 0x000fe200078e00ff */
[----:B------:R-:W-:Y:S02]  /*80f0*/  LOP3.LUT R41, R44, 0xffff0000, RZ, 0xc0, !PT ;  /* 0xffff00002c297812 */ /* 0x000fe400078ec0ff */
[----:B------:R-:W-:-:S05]  /*8100*/  LOP3.LUT R4, R4, R5, RZ, 0x3c, !PT ;  /* 0x0000000504047212 */ /* 0x000fca00078e3cff */
[----:B------:R-:W-:Y:S02]  /*8110*/  IMAD.IADD R9, R231, 0x1, R4 ;  /* 0x00000001e7097824 */ /* 0x000fe400078e0204 */
[----:B------:R-:W1:Y:S02]  /*8120*/  LDS.128 R4, [R229+0x20400] ;  /* 0x02040000e5047984 */ /* 0x000e640000000c00 */
[----:B0-----:R-:W-:-:S05]  /*8130*/  IMAD R13, R9, 0x2, R2 ;  /* 0x00000002090d7824 */ /* 0x001fca00078e0202 */
        /* <DEDUP_REMOVED lines=15> */
[----:B------:R-:W-:Y:S01]  /*8230*/  LOP3.LUT R24, R39, 0xffff0000, RZ, 0xc0, !PT ;  /* 0xffff000027187812 */ /* 0x000fe200078ec0ff */
[----:B------:R-:W-:Y:S01]  /*8240*/  FMUL.FTZ R33, R32, R8 ;  /* 0x0000000820217220 */ /* 0x000fe20000410000 */
[----:B------:R-:W-:-:S02]  /*8250*/  IMAD.U32 R39, R42, 0x10000, RZ ;  /* 0x000100002a277824 */ /* 0x000fc400078e00ff */
[-C--:B------:R-:W-:Y:S01]  /*8260*/  FFMA.FTZ R29, R28, R14.reuse, -R29 ;  /* 0x0000000e1c1d7223 */ /* 0x080fe2000001081d */
[----:B------:R-:W-:Y:S01]  /*8270*/  FFMA.FTZ R31, R30, R14, R31 ;  /* 0x0000000e1e1f7223 */ /* 0x000fe2000001001f */
[C---:B------:R-:W-:Y:S01]  /*8280*/  FMUL.FTZ R35, R24.reuse, R8 ;  /* 0x0000000818237220 */ /* 0x040fe20000410000 */
[-C--:B------:R-:W-:Y:S01]  /*8290*/  FFMA.FTZ R8, R24, R4.reuse, -R33 ;  /* 0x0000000418087223 */ /* 0x080fe20000010821 */
[-C--:B------:R-:W-:Y:S01]  /*82a0*/  FMUL.FTZ R24, R39, R25.reuse ;  /* 0x0000001927187220 */ /* 0x080fe20000410000 */
[----:B------:R-:W-:Y:S01]  /*82b0*/  FMUL.FTZ R28, R37, R25 ;  /* 0x00000019251c7220 */ /* 0x000fe20000410000 */
[----:B------:R-:W-:Y:S02]  /*82c0*/  IMAD.U32 R26, R10, 0x10000, RZ ;  /* 0x000100000a1a7824 */ /* 0x000fe400078e00ff */
[----:B------:R-:W-:Y:S01]  /*82d0*/  FFMA.FTZ R14, R32, R4, R35 ;  /* 0x00000004200e7223 */ /* 0x000fe20000010023 */
[----:B------:R-:W-:Y:S01]  /*82e0*/  IMAD.U32 R30, R43, 0x10000, RZ ;  /* 0x000100002b1e7824 */ /* 0x000fe200078e00ff */
[----:B------:R-:W-:Y:S01]  /*82f0*/  LOP3.LUT R10, R10, 0xffff0000, RZ, 0xc0, !PT ;  /* 0xffff00000a0a7812 */ /* 0x000fe200078ec0ff */
[----:B------:R-:W-:-:S02]  /*8300*/  IMAD.U32 R4, R40, 0x10000, RZ ;  /* 0x0001000028047824 */ /* 0x000fc400078e00ff */
[-C--:B------:R-:W-:Y:S01]  /*8310*/  FFMA.FTZ R24, R37, R15.reuse, -R24 ;  /* 0x0000000f25187223 */ /* 0x080fe20000010818 */
[----:B------:R-:W-:Y:S01]  /*8320*/  FFMA.FTZ R28, R39, R15, R28 ;  /* 0x0000000f271c7223 */ /* 0x000fe2000001001c */
[----:B------:R-:W-:Y:S01]  /*8330*/  LOP3.LUT R40, R40, 0xffff0000, RZ, 0xc0, !PT ;  /* 0xffff000028287812 */ /* 0x000fe200078ec0ff */
[-C--:B------:R-:W-:Y:S01]  /*8340*/  FMUL.FTZ R15, R30, R26.reuse ;  /* 0x0000001a1e0f7220 */ /* 0x080fe20000410000 */
[----:B------:R-:W-:Y:S01]  /*8350*/  LOP3.LUT R32, R43, 0xffff0000, RZ, 0xc0, !PT ;  /* 0xffff00002b207812 */ /* 0x000fe200078ec0ff */
[----:B------:R-:W-:Y:S02]  /*8360*/  IMAD.U32 R27, R11, 0x10000, RZ ;  /* 0x000100000b1b7824 */ /* 0x000fe400078e00ff */
[----:B------:R-:W-:Y:S01]  /*8370*/  FMUL.FTZ R25, R4, R26 ;  /* 0x0000001a04197220 */ /* 0x000fe20000410000 */
[----:B------:R-:W-:Y:S02]  /*8380*/  IMAD.U32 R39, R44, 0x10000, RZ ;  /* 0x000100002c277824 */ /* 0x000fe400078e00ff */
[----:B------:R-:W-:Y:S01]  /*8390*/  FFMA.FTZ R15, R4, R20, -R15 ;  /* 0x00000014040f7223 */ /* 0x000fe2000001080f */
[-C--:B------:R-:W-:Y:S01]  /*83a0*/  FMUL.FTZ R33, R32, R10.reuse ;  /* 0x0000000a20217220 */ /* 0x080fe20000410000 */
[----:B------:R-:W-:Y:S01]  /*83b0*/  FMUL.FTZ R35, R40, R10 ;  /* 0x0000000a28237220 */ /* 0x000fe20000410000 */
[----:B------:R-:W-:-:S02]  /*83c0*/  IMAD.U32 R37, R3, 0x10000, RZ ;  /* 0x0001000003257824 */ /* 0x000fc400078e00ff */
[-C--:B------:R-:W-:Y:S01]  /*83d0*/  FMUL.FTZ R4, R39, R27.reuse ;  /* 0x0000001b27047220 */ /* 0x080fe20000410000 */
[----:B------:R-:W-:Y:S01]  /*83e0*/  FFMA.FTZ R10, R30, R20, R25 ;  /* 0x000000141e0a7223 */ /* 0x000fe20000010019 */
[-C--:B------:R-:W-:Y:S01]  /*83f0*/  FFMA.FTZ R20, R40, R6.reuse, -R33 ;  /* 0x0000000628147223 */ /* 0x080fe20000010821 */
[----:B------:R-:W-:Y:S01]  /*8400*/  FFMA.FTZ R35, R32, R6, R35 ;  /* 0x0000000620237223 */ /* 0x000fe20000010023 */
[C---:B------:R-:W-:Y:S01]  /*8410*/  FMUL.FTZ R6, R37.reuse, R27 ;  /* 0x0000001b25067220 */ /* 0x040fe20000410000 */
[-C--:B------:R-:W-:Y:S01]  /*8420*/  FFMA.FTZ R25, R37, R21.reuse, -R4 ;  /* 0x0000001525197223 */ /* 0x080fe20000010804 */
[----:B------:R-:W-:Y:S02]  /*8430*/  LOP3.LUT R37, R42, 0xffff0000, RZ, 0xc0, !PT ;  /* 0xffff00002a257812 */ /* 0x000fe400078ec0ff */
[----:B------:R-:W-:Y:S01]  /*8440*/  LOP3.LUT R11, R11, 0xffff0000, RZ, 0xc0, !PT ;  /* 0xffff00000b0b7812 */ /* 0x000fe200078ec0ff */
[----:B------:R-:W-:Y:S01]  /*8450*/  FFMA.FTZ R21, R39, R21, R6 ;  /* 0x0000001527157223 */ /* 0x000fe20000010006 */
[----:B------:R-:W-:Y:S01]  /*8460*/  LOP3.LUT R27, R0, 0xffff0000, RZ, 0xc0, !PT ;  /* 0xffff0000001b7812 */ /* 0x000fe200078ec0ff */
[----:B------:R-:W-:Y:S01]  /*8470*/  FMUL.FTZ R0, R37, R9 ;  /* 0x0000000925007220 */ /* 0x000fe20000410000 */
[----:B------:R-:W-:Y:S01]  /*8480*/  LOP3.LUT R33, R3, 0xffff0000, RZ, 0xc0, !PT ;  /* 0xffff000003217812 */ /* 0x000fe200078ec0ff */
[----:B------:R-:W-:Y:S01]  /*8490*/  FMUL.FTZ R6, R41, R11 ;  /* 0x0000000b29067220 */ /* 0x000fe20000410000 */
[----:B------:R-:W-:Y:S01]  /*84a0*/  F2FP.BF16.F32.PACK_AB R10, R35, R10 ;  /* 0x0000000a230a723e */ /* 0x000fe200000010ff */
[C---:B------:R-:W-:Y:S01]  /*84b0*/  FMUL.FTZ R4, R27.reuse, R9 ;  /* 0x000000091b047220 */ /* 0x040fe20000410000 */
[----:B------:R-:W-:Y:S01]  /*84c0*/  FFMA.FTZ R3, R27, R5, -R0 ;  /* 0x000000051b037223 */ /* 0x000fe20000010800 */
[C---:B------:R-:W-:Y:S01]  /*84d0*/  FMUL.FTZ R26, R33.reuse, R11 ;  /* 0x0000000b211a7220 */ /* 0x040fe20000410000 */
[----:B------:R-:W-:Y:S01]  /*84e0*/  FFMA.FTZ R0, R33, R7, -R6 ;  /* 0x0000000721007223 */ /* 0x000fe20000010806 */
[----:B------:R-:W-:Y:S01]  /*84f0*/  FFMA.FTZ R9, R37, R5, R4 ;  /* 0x0000000525097223 */ /* 0x000fe20000010004 */
[----:B------:R-:W-:Y:S01]  /*8500*/  F2FP.BF16.F32.PACK_AB R6, R20, R15 ;  /* 0x0000000f1406723e */ /* 0x000fe200000010ff */
[----:B------:R-:W-:Y:S01]  /*8510*/  FFMA.FTZ R26, R41, R7, R26 ;  /* 0x00000007291a7223 */ /* 0x000fe2000001001a */
[----:B------:R-:W-:-:S02]  /*8520*/  F2FP.BF16.F32.PACK_AB R4, R8, R29 ;  /* 0x0000001d0804723e */ /* 0x000fc400000010ff */
[----:B------:R-:W-:Y:S02]  /*8530*/  F2FP.BF16.F32.PACK_AB R5, R3, R24 ;  /* 0x000000180305723e */ /* 0x000fe400000010ff */
[----:B------:R-:W-:Y:S02]  /*8540*/  F2FP.BF16.F32.PACK_AB R7, R0, R25 ;  /* 0x000000190007723e */ /* 0x000fe400000010ff */
[----:B------:R-:W-:Y:S02]  /*8550*/  F2FP.BF16.F32.PACK_AB R8, R14, R31 ;  /* 0x0000001f0e08723e */ /* 0x000fe400000010ff */
[----:B------:R-:W-:Y:S01]  /*8560*/  F2FP.BF16.F32.PACK_AB R9, R9, R28 ;  /* 0x0000001c0909723e */ /* 0x000fe200000010ff */
[----:B------:R3:W-:Y:S01]  /*8570*/  STS.128 [R229+0x20400], R4 ;  /* 0x02040004e5007388 */ /* 0x0007e20000000c00 */
[----:B------:R-:W-:-:S05]  /*8580*/  F2FP.BF16.F32.PACK_AB R11, R26, R21 ;  /* 0x000000151a0b723e */ /* 0x000fca00000010ff */
[----:B------:R3:W-:Y:S02]  /*8590*/  STS.128 [R13+0x20400], R8 ;  /* 0x020400080d007388 */ /* 0x0007e40000000c00 */
.L_x_1377:
[----:B------:R-:W-:Y:S05]  /*85a0*/  BSYNC B0 ;  /* 0x0000000000007941 */ /* 0x000fea0003800000 */
.L_x_1366:
        /* <DEDUP_REMOVED lines=8> */
.L_x_1363:
[----:B------:R-:W-:-:S13]  /*8630*/  ISETP.NE.AND P0, PT, R187, 0x3, PT ;  /* 0x00000003bb00780c */ /* 0x000fda0003f05270 */
[----:B------:R-:W-:Y:S05]  /*8640*/  @!P0 BRA `(.L_x_1387) ;  /* 0x0000000000048947 */ /* 0x000fea0003800000 */
[----:B------:R-:W-:Y:S01]  /*8650*/  BPT.TRAP 0x1 ;  /* 0x000000040000795c */ /* 0x000fe20000300000 */
.L_x_1387:
[----:B------:R-:W-:Y:S01]  /*8660*/  IMAD R20, R18, 0x8, R2 ;  /* 0x0000000812147824 */ /* 0x000fe200078e0202 */
[----:B0--3--:R-:W-:-:S04]  /*8670*/  SHF.L.U32 R13, R23, 0x1f, RZ ;  /* 0x0000001f170d7819 */ /* 0x009fc800000006ff */
[----:B------:R0:W3:Y:S01]  /*8680*/  SYNCS.PHASECHK.TRANS64.TRYWAIT P1, [R20+URZ+0x38830], R13 ;  /* 0x0388300d140075a7 */ /* 0x0000e2000802017f */
[----:B------:R-:W-:Y:S05]  /*8690*/  @!P0 BRA `(.L_x_1388) ;  /* 0x0000000000048947 */ /* 0x000fea0003800000 */
[----:B------:R-:W-:Y:S01]  /*86a0*/  BPT.TRAP 0x1 ;  /* 0x000000040000795c */ /* 0x000fe20000300000 */
.L_x_1388:
[C---:B-12---:R-:W-:Y:S02]  /*86b0*/  VIADD R0, R2.reuse, 0x22400 ;  /* 0x0002240002007836 */ /* 0x046fe40000000000 */
[----:B------:R-:W-:-:S03]  /*86c0*/  VIADD R3, R2, 0x20400 ;  /* 0x0002040002037836 */ /* 0x000fc60000000000 */
[----:B------:R-:W-:Y:S02]  /*86d0*/  SHF.R.U32.HI R0, RZ, 0x4, R0 ;  /* 0x00000004ff007819 */ /* 0x000fe40000011600 */
[----:B------:R-:W-:Y:S02]  /*86e0*/  SHF.R.U32.HI R3, RZ, 0x4, R3 ;  /* 0x00000004ff037819 */ /* 0x000fe40000011603 */
[----:B------:R-:W-:Y:S02]  /*86f0*/  LOP3.LUT R0, R0, 0x3fff, RZ, 0xc0, !PT ;  /* 0x00003fff00007812 */ /* 0x000fe400078ec0ff */
[----:B------:R-:W-:Y:S02]  /*8700*/  LOP3.LUT R8, R3, 0x3fff, RZ, 0xc0, !PT ;  /* 0x00003fff03087812 */ /* 0x000fe400078ec0ff */
[----:B------:R-:W-:Y:S01]  /*8710*/  LOP3.LUT R3, R0, 0x10000, RZ, 0xfc, !PT ;  /* 0x0001000000037812 */ /* 0x000fe200078efcff */
[----:B---3--:R-:W-:Y:S06]  /*8720*/  @P1 BRA `(.L_x_1389) ;  /* 0x0000000000081947 */ /* 0x008fec0003800000 */
[----:B------:R-:W1:Y:S02]  /*8730*/  SYNCS.PHASECHK.TRANS64.TRYWAIT P1, [R20+URZ+0x38830], R13 ;  /* 0x0388300d140075a7 */ /* 0x000e64000802017f */
[----:B-1----:R-:W-:Y:S05]  /*8740*/  @!P1 BRA `(.L_x_1390) ;  /* 0x00000138008c9947 */ /* 0x002fea0003800000 */
.L_x_1389:
[----:B------:R-:W-:Y:S01]  /*8750*/  IMAD R10, R18, 0x200, R3 ;  /* 0x00000200120a7824 */ /* 0x000fe200078e0203 */
        /* <DEDUP_REMOVED lines=12> */
[----:B------:R-:W-:Y:S01]  /*8820*/  BSSY B0, `(.L_x_1391) ;  /* 0x0000024000007945 */ /* 0x000fe20003800000 */
        /* <DEDUP_REMOVED lines=14> */
[----:B------:R-:W-:Y:S02]  /*8910*/  WARPGROUP.DEPBAR.LE gsb0, 0x0 ;  /* 0x00008000000079c5 */ /* 0x000fe40000010000 */
[----:B------:R-:W-:-:S07]  /*8920*/  WARPGROUP.ARRIVE ;  /* 0x00000000000079c5 */ /* 0x000fce0000000000 */
        /* <DEDUP_REMOVED lines=10> */
[----:B------:R-:W-:Y:S02]  /*89d0*/  R2UR UR6, R10 ;  /* 0x000000000a0672ca */ /* 0x000fe400000e0000 */
[----:B------:R-:W-:Y:S02]  /*89e0*/  R2UR UR7, R11 ;  /* 0x000000000b0772ca */ /* 0x000fe400000e0000 */
[----:B------:R-:W-:Y:S01]  /*89f0*/  SHF.L.U32 R11, R12, 0x1f, RZ ;  /* 0x0000001f0c0b7819 */ /* 0x000fe200000006ff */
[----:B------:R-:W-:-:S02]  /*8a00*/  WARPGROUP.DEPBAR.LE gsb0, 0x0 ;  /* 0x00008000000079c5 */ /* 0x000fc40000010000 */
[----:B------:R-:W-:-:S08]  /*8a10*/  WARPGROUP.ARRIVE ;  /* 0x00000000000079c5 */ /* 0x000fd00000000000 */
[----:B------:R-:W-:Y:S03]  /*8a20*/  HGMMA.64x64x16.F32.BF16 R24, gdesc[UR4], R24, gsb0 ;  /* 0x00e00000041879f0 */ /* 0x000fe60008001818 */
[----:B------:R-:W-:Y:S02]  /*8a30*/  WARPGROUP.DEPBAR.LE gsb0, 0x0 ;  /* 0x00008000000079c5 */ /* 0x000fe40000010000 */
[----:B------:R-:W2:Y:S02]  /*8a40*/  SYNCS.PHASECHK.TRANS64.TRYWAIT P1, [R2+URZ+0x38810], R11 ;  /* 0x0388100b020075a7 */ /* 0x000ea4000802017f */
[----:B--2---:R-:W-:Y:S05]  /*8a50*/  @!P1 BRA `(.L_x_1392) ;  /* 0x0000013400dc9947 */ /* 0x004fea0003800000 */
.L_x_1632:
[----:B------:R-:W-:Y:S05]  /*8a60*/  BSYNC B0 ;  /* 0x0000000000007941 */ /* 0x000fea0003800000 */
.L_x_1391:
[----:B------:R-:W-:Y:S05]  /*8a70*/  @!P0 BRA `(.L_x_1393) ;  /* 0x0000000000048947 */ /* 0x000fea0003800000 */
[----:B------:R-:W-:Y:S01]  /*8a80*/  BPT.TRAP 0x1 ;  /* 0x000000040000795c */ /* 0x000fe20000300000 */
.L_x_1393:
[----:B------:R3:W4:Y:S01]  /*8a90*/  SYNCS.PHASECHK.TRANS64.TRYWAIT P1, [R20+URZ+0x38850], R13 ;  /* 0x0388500d140075a7 */ /* 0x000722000802017f */
[----:B------:R-:W-:Y:S05]  /*8aa0*/  @!P0 BRA `(.L_x_1394) ;  /* 0x0000000000048947 */ /* 0x000fea0003800000 */
[----:B------:R-:W-:Y:S01]  /*8ab0*/  BPT.TRAP 0x1 ;  /* 0x000000040000795c */ /* 0x000fe20000300000 */
.L_x_1394:
[C---:B------:R-:W-:Y:S01]  /*8ac0*/  VIADD R0, R2.reuse, 0x400 ;  /* 0x0000040002007836 */ /* 0x040fe20000000000 */
[----:B------:R-:W-:Y:S01]  /*8ad0*/  BSSY B0, `(.L_x_1395) ;  /* 0x000000a000007945 */ /* 0x000fe20003800000 */
[----:B------:R-:W-:-:S03]  /*8ae0*/  VIADD R10, R2, 0x26400 ;  /* 0x00026400020a7836 */ /* 0x000fc60000000000 */
[----:B------:R-:W-:Y:S02]  /*8af0*/  SHF.R.U32.HI R0, RZ, 0x4, R0 ;  /* 0x00000004ff007819 */ /* 0x000fe40000011600 */
[----:B------:R-:W-:Y:S02]  /*8b00*/  SHF.R.U32.HI R10, RZ, 0x4, R10 ;  /* 0x00000004ff0a7819 */ /* 0x000fe4000001160a */
[----:B------:R-:W-:Y:S02]  /*8b10*/  LOP3.LUT R0, R0, 0x3fff, RZ, 0xc0, !PT ;  /* 0x00003fff00007812 */ /* 0x000fe400078ec0ff */
[----:B--2---:R-:W-:Y:S02]  /*8b20*/  LOP3.LUT R11, R10, 0x3fff, RZ, 0xc0, !PT ;  /* 0x00003fff0a0b7812 */ /* 0x004fe400078ec0ff */
[----:B------:R-:W-:Y:S01]  /*8b30*/  LOP3.LUT R10, R0, 0x10000, RZ, 0xfc, !PT ;  /* 0x00010000000a7812 */ /* 0x000fe200078efcff */
[----:B----4-:R-:W-:Y:S06]  /*8b40*/  @P1 BRA `(.L_x_1396) ;  /* 0x0000000000081947 */ /* 0x010fec0003800000 */
[----:B------:R-:W2:Y:S02]  /*8b50*/  SYNCS.PHASECHK.TRANS64.TRYWAIT P1, [R20+URZ+0x38850], R13 ;  /* 0x0388500d140075a7 */ /* 0x000ea4000802017f */
[----:B--2---:R-:W-:Y:S05]  /*8b60*/  @!P1 BRA `(.L_x_1397) ;  /* 0x0000013400ac9947 */ /* 0x004fea0003800000 */
.L_x_1396:
[----:B------:R-:W-:Y:S05]  /*8b70*/  BSYNC B0 ;  /* 0x0000000000007941 */ /* 0x000fea0003800000 */
.L_x_1395:
[----:B------:R-:W-:Y:S01]  /*8b80*/  LOP3.LUT R0, R11, 0x10000, RZ, 0xfc, !PT ;  /* 0x000100000b007812 */ /* 0x000fe200078efcff */
[----:B------:R-:W-:Y:S01]  /*8b90*/  IMAD R12, R18, 0x1000, R10 ;  /* 0x00001000120c7824 */ /* 0x000fe200078e020a */
[----:B------:R-:W-:Y:S05]  /*8ba0*/  WARPSYNC.ALL ;  /* 0x0000000000007948 */ /* 0x000fea0003800000 */
[----:B------:R-:W-:Y:S01]  /*8bb0*/  IMAD.MOV.U32 R14, RZ, RZ, R0 ;  /* 0x000000ffff0e7224 */ /* 0x000fe200078e0000 */
[----:B------:R-:W-:Y:S01]  /*8bc0*/  R2UR UR6, R12 ;  /* 0x000000000c0672ca */ /* 0x000fe200000e0000 */
[----:B------:R-:W-:Y:S01]  /*8bd0*/  IMAD.MOV.U32 R15, RZ, RZ, 0x40000040 ;  /* 0x40000040ff0f7424 */ /* 0x000fe200078e00ff */
[----:B------:R-:W-:Y:S01]  /*8be0*/  WARPGROUP.ARRIVE ;  /* 0x00000000000079c5 */ /* 0x000fe20000000000 */
[----:B0123--:R-:W-:Y:S01]  /*8bf0*/  IMAD.MOV.U32 R13, RZ, RZ, 0x40000040 ;  /* 0x40000040ff0d7424 */ /* 0x00ffe200078e00ff */
        /* <DEDUP_REMOVED lines=9> */
[----:B------:R-:W-:Y:S01]  /*8c90*/  VIADD R62, R12, 0x800 ;  /* 0x000008000c3e7836 */ /* 0x000fe20000000000 */
[----:B------:R-:W1:Y:S01]  /*8ca0*/  S2R R65, SR_TID.X ;  /* 0x0000000000417919 */ /* 0x000e620000002100 */
[----:B------:R-:W-:-:S02]  /*8cb0*/  VIADD R60, R0, 0x800 ;  /* 0x00000800003c7836 */ /* 0x000fc40000000000 */
[----:B------:R-:W-:Y:S02]  /*8cc0*/  IMAD.MOV.U32 R57, RZ, RZ, 0xa00 ;  /* 0x00000a00ff397424 */ /* 0x000fe400078e00ff */
[----:B------:R-:W-:Y:S02]  /*8cd0*/  IMAD.MOV.U32 R61, RZ, RZ, 0x40000040 ;  /* 0x40000040ff3d7424 */ /* 0x000fe400078e00ff */
[----:B------:R-:W-:Y:S01]  /*8ce0*/  HGMMA.64x64x16.F32.BF16 R24, gdesc[UR4], R24, gsb0 ;  /* 0x00e00000041879f0 */ /* 0x000fe20008001818 */
[----:B------:R-:W-:Y:S01]  /*8cf0*/  R2UR UR4, R58 ;  /* 0x000000003a0472ca */ /* 0x000fe200000e0000 */
[----:B------:R-:W-:Y:S01]  /*8d00*/  VIADD R58, R0, 0x4 ;  /* 0x00000004003a7836 */ /* 0x000fe20000000000 */
[----:B------:R-:W-:Y:S01]  /*8d10*/  R2UR UR5, R59 ;  /* 0x000000003b0572ca */ /* 0x000fe200000e0000 */
[----:B------:R-:W-:Y:S01]  /*8d20*/  IMAD.MOV.U32 R59, RZ, RZ, 0x40000040 ;  /* 0x40000040ff3b7424 */ /* 0x000fe200078e00ff */
[----:B------:R-:W-:Y:S01]  /*8d30*/  R2UR UR6, R14 ;  /* 0x000000000e0672ca */ /* 0x000fe200000e0000 */
[----:B------:R-:W-:Y:S01]  /*8d40*/  VIADD R14, R12, 0x4 ;  /* 0x000000040c0e7836 */ /* 0x000fe20000000000 */
[----:B------:R-:W-:Y:S01]  /*8d50*/  R2UR UR7, R15 ;  /* 0x000000000f0772ca */ /* 0x000fe200000e0000 */
[----:B------:R-:W-:-:S02]  /*8d60*/  IMAD.MOV.U32 R15, RZ, RZ, 0x40000040 ;  /* 0x40000040ff0f7424 */ /* 0x000fc400078e00ff */
[----:B------:R-:W-:Y:S01]  /*8d70*/  IMAD.MOV.U32 R63, RZ, RZ, 0x40000040 ;  /* 0x40000040ff3f7424 */ /* 0x000fe200078e00ff */
[----:B0-----:R-:W-:Y:S02]  /*8d80*/  SHF.R.U32.HI R21, RZ, 0x7, R21 ;  /* 0x00000007ff157819 */ /* 0x001fe40000011615 */
[----:B-1----:R-:W-:-:S03]  /*8d90*/  LOP3.LUT R65, R65, 0x7f, RZ, 0xc0, !PT ;  /* 0x0000007f41417812 */ /* 0x002fc600078ec0ff */
[----:B------:R0:W1:Y:S02]  /*8da0*/  SHFL.IDX PT, R11, R21, RZ, 0x1f ;  /* 0x00001fff150b7589 */ /* 0x00006400000e0000 */
[----:B0-----:R-:W-:Y:S01]  /*8db0*/  IMAD.MOV.U32 R21, RZ, RZ, 0x4 ;  /* 0x00000004ff157424 */ /* 0x001fe200078e00ff */
[----:B-1----:R-:W-:-:S04]  /*8dc0*/  ISETP.GT.AND P1, PT, R11, 0x7f, PT ;  /* 0x0000007f0b00780c */ /* 0x002fc80003f24270 */
[----:B------:R-:W-:Y:S02]  /*8dd0*/  SEL R11, RZ, 0x2, !P1 ;  /* 0x00000002ff0b7807 */ /* 0x000fe40004800000 */
[C---:B------:R-:W-:Y:S02]  /*8de0*/  SEL R13, R21.reuse, 0x2, P1 ;  /* 0x00000002150d7807 */ /* 0x040fe40000800000 */
[----:B------:R-:W-:Y:S02]  /*8df0*/  SEL R21, R21, 0x6, !P1 ;  /* 0x0000000615157807 */ /* 0x000fe40004800000 */
[----:B------:R-:W-:-:S04]  /*8e00*/  SEL R57, R57, 0x980, P1 ;  /* 0x0000098039397807 */ /* 0x000fc80000800000 */
[----:B------:R-:W-:Y:S01]  /*8e10*/  LOP3.LUT R57, R57, 0xa00, RZ, 0xc0, !PT ;  /* 0x00000a0039397812 */ /* 0x000fe200078ec0ff */
[----:B------:R-:W-:Y:S02]  /*8e20*/  WARPGROUP.DEPBAR.LE gsb0, 0x0 ;  /* 0x00008000000079c5 */ /* 0x000fe40000010000 */
[----:B------:R-:W-:-:S06]  /*8e30*/  WARPGROUP.ARRIVE ;  /* 0x00000000000079c5 */ /* 0x000fcc0000000000 */
        /* <DEDUP_REMOVED lines=8> */
[----:B------:R-:W-:Y:S01]  /*8ec0*/  IMAD.MOV.U32 R15, RZ, RZ, 0x40000040 ;  /* 0x40000040ff0f7424 */ /* 0x000fe200078e00ff */
[----:B------:R-:W-:Y:S02]  /*8ed0*/  WARPGROUP.DEPBAR.LE gsb0, 0x0 ;  /* 0x00008000000079c5 */ /* 0x000fe40000010000 */
[----:B------:R-:W-:-:S09]  /*8ee0*/  WARPGROUP.ARRIVE ;  /* 0x00000000000079c5 */ /* 0x000fd20000000000 */
        /* <DEDUP_REMOVED lines=134> */
[----:B------:R-:W-:Y:S01]  /*9750*/  IMAD.IADD R58, R11, 0x1, R62 ;  /* 0x000000010b3a7824 */ /* 0x000fe200078e023e */
[----:B------:R-:W-:Y:S01]  /*9760*/  R2UR UR5, R59 ;  /* 0x000000003b0572ca */ /* 0x000fe200000e0000 */
[----:B------:R-:W-:Y:S01]  /*9770*/  IMAD.MOV.U32 R59, RZ, RZ, 0x40000040 ;  /* 0x40000040ff3b7424 */ /* 0x000fe200078e00ff */
[----:B------:R-:W-:Y:S01]  /*9780*/  R2UR UR6, R14 ;  /* 0x000000000e0672ca */ /* 0x000fe200000e0000 */
[----:B------:R-:W-:Y:S01]  /*9790*/  IMAD.IADD R14, R11, 0x1, R60 ;  /* 0x000000010b0e7824 */ /* 0x000fe200078e023c */
[----:B------:R-:W-:Y:S01]  /*97a0*/  R2UR UR7, R15 ;  /* 0x000000000f0772ca */ /* 0x000fe200000e0000 */
[----:B------:R-:W-:Y:S01]  /*97b0*/  IMAD.MOV.U32 R15, RZ, RZ, 0x40000040 ;  /* 0x40000040ff0f7424 */ /* 0x000fe200078e00ff */
[----:B------:R-:W-:Y:S02]  /*97c0*/  WARPGROUP.DEPBAR.LE gsb0, 0x0 ;  /* 0x00008000000079c5 */ /* 0x000fe40000010000 */
[----:B------:R-:W-:-:S09]  /*97d0*/  WARPGROUP.ARRIVE ;  /* 0x00000000000079c5 */ /* 0x000fd20000000000 */
[----:B------:R-:W-:Y:S01]  /*97e0*/  HGMMA.64x64x16.F32.BF16 R24, gdesc[UR4], R24, gsb0 ;  /* 0x00e00000041879f0 */ /* 0x000fe20008001818 */
[----:B------:R-:W-:Y:S01]  /*97f0*/  R2UR UR6, R58 ;  /* 0x000000003a0672ca */ /* 0x000fe200000e0000 */
[--C-:B------:R-:W-:Y:S01]  /*9800*/  IMAD.IADD R58, R62, 0x1, R13.reuse ;  /* 0x000000013e3a7824 */ /* 0x100fe200078e020d */
        /* <DEDUP_REMOVED lines=21> */
[----:B------:R-:W-:Y:S01]  /*9960*/  IMAD.MOV.U32 R14, RZ, RZ, 0x28 ;  /* 0x00000028ff0e7424 */ /* 0x000fe200078e00ff */
[----:B------:R-:W-:Y:S02]  /*9970*/  R2UR UR5, R15 ;  /* 0x000000000f0572ca */ /* 0x000fe400000e0000 */
[----:B------:R-:W-:Y:S02]  /*9980*/  R2UR UR6, R58 ;  /* 0x000000003a0672ca */ /* 0x000fe400000e0000 */
[----:B------:R-:W-:Y:S01]  /*9990*/  R2UR UR7, R59 ;  /* 0x000000003b0772ca */ /* 0x000fe200000e0000 */
[----:B------:R-:W-:Y:S01]  /*99a0*/  IMAD.MOV.U32 R59, RZ, RZ, 0x40000040 ;  /* 0x40000040ff3b7424 */ /* 0x000fe200078e00ff */
[----:B------:R-:W-:-:S04]  /*99b0*/  SEL R14, R14, 0x26, P1 ;  /* 0x000000260e0e7807 */ /* 0x000fc80000800000 */
[----:B------:R-:W-:-:S04]  /*99c0*/  LOP3.LUT R15, R14, 0x6, RZ, 0xc0, !PT ;  /* 0x000000060e0f7812 */ /* 0x000fc800078ec0ff */
[CC--:B------:R-:W-:Y:S02]  /*99d0*/  IADD3 R58, R15.reuse, R57.reuse, R0 ;  /* 0x000000390f3a7210 */ /* 0x0c0fe40007ffe000 */
[----:B------:R-:W-:Y:S01]  /*99e0*/  IADD3 R14, R15, R57, R12 ;  /* 0x000000390f0e7210 */ /* 0x000fe20007ffe00c */
[----:B------:R-:W-:Y:S02]  /*99f0*/  IMAD.MOV.U32 R15, RZ, RZ, 0x40000040 ;  /* 0x40000040ff0f7424 */ /* 0x000fe400078e00ff */
[----:B------:R-:W-:-:S05]  /*9a00*/  IMAD.MOV.U32 R57, RZ, RZ, 0xc00 ;  /* 0x00000c00ff397424 */ /* 0x000fca00078e00ff */
        /* <DEDUP_REMOVED lines=12> */
[C---:B------:R-:W-:Y:S02]  /*9ad0*/  IMAD.IADD R62, R11.reuse, 0x1, R58 ;  /* 0x000000010b3e7824 */ /* 0x040fe400078e023a */
[----:B------:R-:W-:-:S02]  /*9ae0*/  IMAD.IADD R60, R11, 0x1, R14 ;  /* 0x000000010b3c7824 */ /* 0x000fc400078e020e */
[----:B------:R-:W-:Y:S01]  /*9af0*/  IMAD.MOV.U32 R15, RZ, RZ, 0x40000040 ;  /* 0x40000040ff0f7424 */ /* 0x000fe200078e00ff */
[----:B------:R-:W-:Y:S02]  /*9b00*/  WARPGROUP.DEPBAR.LE gsb0, 0x0 ;  /* 0x00008000000079c5 */ /* 0x000fe40000010000 */
[----:B------:R-:W-:-:S06]  /*9b10*/  WARPGROUP.ARRIVE ;  /* 0x00000000000079c5 */ /* 0x000fcc0000000000 */
        /* <DEDUP_REMOVED lines=8> */
[----:B------:R-:W-:Y:S02]  /*9ba0*/  IMAD.MOV.U32 R63, RZ, RZ, 0x40000040 ;  /* 0x40000040ff3f7424 */ /* 0x000fe400078e00ff */
[----:B------:R-:W-:-:S02]  /*9bb0*/  IMAD.IADD R14, R21, 0x1, R14 ;  /* 0x00000001150e7824 */ /* 0x000fc400078e020e */
[----:B------:R-:W-:Y:S01]  /*9bc0*/  IMAD.IADD R58, R21, 0x1, R58 ;  /* 0x00000001153a7824 */ /* 0x000fe200078e023a */
[----:B------:R-:W-:Y:S02]  /*9bd0*/  WARPGROUP.DEPBAR.LE gsb0, 0x0 ;  /* 0x00008000000079c5 */ /* 0x000fe40000010000 */
[----:B------:R-:W-:-:S06]  /*9be0*/  WARPGROUP.ARRIVE ;  /* 0x00000000000079c5 */ /* 0x000fcc0000000000 */
[----:B------:R-:W-:Y:S01]  /*9bf0*/  HGMMA.64x64x16.F32.BF16 R24, gdesc[UR4], R24, gsb0 ;  /* 0x00e00000041879f0 */ /* 0x000fe20008001818 */
[----:B------:R-:W-:Y:S02]  /*9c00*/  R2UR UR4, R60 ;  /* 0x000000003c0472ca */ /* 0x000fe400000e0000 */
[----:B------:R-:W-:Y:S01]  /*9c10*/  R2UR UR5, R61 ;  /* 0x000000003d0572ca */ /* 0x000fe200000e0000 */
[----:B------:R-:W-:Y:S01]  /*9c20*/  IMAD.MOV.U32 R61, RZ, RZ, 0x40000040 ;  /* 0x40000040ff3d7424 */ /* 0x000fe200078e00ff */
[----:B------:R-:W-:Y:S02]  /*9c30*/  R2UR UR6, R62 ;  /* 0x000000003e0672ca */ /* 0x000fe400000e0000 */
        /* <DEDUP_REMOVED lines=48> */
[----:B------:R-:W-:Y:S01]  /*9f40*/  R2UR UR4, R60 ;  /* 0x000000003c0472ca */ /* 0x000fe200000e0000 */
[----:B------:R-:W-:Y:S01]  /*9f50*/  VIADD R60, R12, 0xe00 ;  /* 0x00000e000c3c7836 */ /* 0x000fe20000000000 */
[----:B------:R-:W-:Y:S02]  /*9f60*/  R2UR UR5, R61 ;  /* 0x000000003d0572ca */ /* 0x000fe400000e0000 */
        /* <DEDUP_REMOVED lines=17> */
[----:B------:R-:W-:Y:S01]  /*a080*/  IMAD.MOV.U32 R15, RZ, RZ, 0x40000040 ;  /* 0x40000040ff0f7424 */ /* 0x000fe200078e00ff */
        /* <DEDUP_REMOVED lines=8> */
[----:B------:R-:W-:Y:S01]  /*a110*/  IMAD.IADD R14, R11, 0x1, R58 ;  /* 0x000000010b0e7824 */ /* 0x000fe200078e023a */
[----:B------:R-:W-:Y:S01]  /*a120*/  R2UR UR7, R15 ;  /* 0x000000000f0772ca */ /* 0x000fe200000e0000 */
        /* <DEDUP_REMOVED lines=17> */
[----:B------:R-:W-:-:S04]  /*a240*/  LOP3.LUT R13, R13, 0x1e00, RZ, 0xc0, !PT ;  /* 0x00001e000d0d7812 */ /* 0x000fc800078ec0ff */
[----:B------:R-:W-:Y:S01]  /*a250*/  IADD3 R12, R11, R13, R12 ;  /* 0x0000000d0b0c7210 */ /* 0x000fe20007ffe00c */
[----:B------:R-:W-:Y:S02]  /*a260*/  WARPGROUP.DEPBAR.LE gsb0, 0x0 ;  /* 0x00008000000079c5 */ /* 0x000fe40000010000 */
[----:B------:R-:W-:-:S06]  /*a270*/  WARPGROUP.ARRIVE ;  /* 0x00000000000079c5 */ /* 0x000fcc0000000000 */
[----:B------:R-:W-:Y:S01]  /*a280*/  HGMMA.64x64x16.F32.BF16 R24, gdesc[UR4], R24, gsb0 ;  /* 0x00e00000041879f0 */ /* 0x000fe20008001818 */
[----:B------:R-:W-:Y:S02]  /*a290*/  R2UR UR4, R62 ;  /* 0x000000003e0472ca */ /* 0x000fe400000e0000 */
[----:B------:R-:W-:Y:S02]  /*a2a0*/  R2UR UR5, R63 ;  /* 0x000000003f0572ca */ /* 0x000fe400000e0000 */
[----:B------:R-:W-:Y:S01]  /*a2b0*/  R2UR UR6, R14 ;  /* 0x000000000e0672ca */ /* 0x000fe200000e0000 */
[----:B------:R-:W-:Y:S01]  /*a2c0*/  IMAD.IADD R14, R21, 0x1, R58 ;  /* 0x00000001150e7824 */ /* 0x000fe200078e023a */
[----:B------:R-:W-:Y:S01]  /*a2d0*/  R2UR UR7, R15 ;  /* 0x000000000f0772ca */ /* 0x000fe200000e0000 */
[----:B------:R-:W-:Y:S02]  /*a2e0*/  IMAD.IADD R58, R21, 0x1, R60 ;  /* 0x00000001153a7824 */ /* 0x000fe400078e023c */
[----:B------:R-:W-:Y:S01]  /*a2f0*/  IMAD.MOV.U32 R15, RZ, RZ, 0x40000040 ;  /* 0x40000040ff0f7424 */ /* 0x000fe200078e00ff */
[----:B------:R-:W-:-:S02]  /*a300*/  WARPGROUP.DEPBAR.LE gsb0, 0x0 ;  /* 0x00008000000079c5 */ /* 0x000fc40000010000 */
[----:B------:R-:W-:-:S07]  /*a310*/  WARPGROUP.ARRIVE ;  /* 0x00000000000079c5 */ /* 0x000fce0000000000 */
[----:B------:R-:W-:Y:S01]  /*a320*/  HGMMA.64x64x16.F32.BF16 R24, gdesc[UR4], R24, gsb0 ;  /* 0x00e00000041879f0 */ /* 0x000fe20008001818 */
[----:B------:R-:W-:Y:S02]  /*a330*/  R2UR UR4, R14 ;  /* 0x000000000e0472ca */ /* 0x000fe400000e0000 */
[----:B------:R-:W-:Y:S01]  /*a340*/  R2UR UR5, R15 ;  /* 0x000000000f0572ca */ /* 0x000fe200000e0000 */
[----:B------:R-:W-:Y:S01]  /*a350*/  IMAD.MOV.U32 R15, RZ, RZ, 0x40000040 ;  /* 0x40000040ff0f7424 */ /* 0x000fe200078e00ff */
[----:B------:R-:W-:Y:S02]  /*a360*/  R2UR UR6, R58 ;  /* 0x000000003a0672ca */ /* 0x000fe400000e0000 */
[----:B------:R-:W-:Y:S02]  /*a370*/  R2UR UR7, R59 ;  /* 0x000000003b0772ca */ /* 0x000fe400000e0000 */
[----:B------:R-:W-:Y:S01]  /*a380*/  IADD3 R14, R11, R13, R0 ;  /* 0x0000000d0b0e7210 */ /* 0x000fe20007ffe000 */
[----:B------:R-:W-:Y:S01]  /*a390*/  IMAD.MOV.U32 R13, RZ, RZ, 0x40000040 ;  /* 0x40000040ff0d7424 */ /* 0x000fe200078e00ff */
[----:B------:R-:W-:-:S02]  /*a3a0*/  WARPGROUP.DEPBAR.LE gsb0, 0x0 ;  /* 0x00008000000079c5 */ /* 0x000fc40000010000 */
[----:B------:R-:W-:-:S07]  /*a3b0*/  WARPGROUP.ARRIVE ;  /* 0x00000000000079c5 */ /* 0x000fce0000000000 */
        /* <DEDUP_REMOVED lines=70> */
[----:B------:R-:W-:Y:S02]  /*a820*/  FMNMX.FTZ R11, R26, R27, !PT ;  /* 0x0000001b1a0b7209 */ /* 0x000fe40007810000 */
[----:B------:R-:W-:Y:S01]  /*a830*/  FSEL R48, R47, -INF , P6 ;  /* 0xff8000002f307808 */ /* 0x000fe20003000000 */
[----:B------:R-:W0:Y:S01]  /*a840*/  SHFL.BFLY PT, R12, R15, 0x2, 0x1f ;  /* 0x0c401f000f0c7f89 */ /* 0x000e2200000e0000 */
[----:B------:R-:W-:Y:S02]  /*a850*/  FMNMX.FTZ R11, R30, R11, !PT ;  /* 0x0000000b1e0b7209 */ /* 0x000fe40007810000 */
[----:B------:R-:W-:Y:S02]  /*a860*/  FSEL R50, R50, -INF , P5 ;  /* 0xff80000032327808 */ /* 0x000fe40002800000 */
[----:B------:R-:W-:Y:S02]  /*a870*/  FMNMX.FTZ R11, R14, R11, !PT ;  /* 0x0000000b0e0b7209 */ /* 0x000fe40007810000 */
[----:B------:R-:W-:-:S02]  /*a880*/  FSEL R54, R54, -INF , P3 ;  /* 0xff80000036367808 */ /* 0x000fc40001800000 */
[----:B------:R-:W-:Y:S02]  /*a890*/  FMNMX.FTZ R11, R34, R11, !PT ;  /* 0x0000000b220b7209 */ /* 0x000fe40007810000 */
[----:B------:R-:W-:Y:S02]  /*a8a0*/  FSEL R78, R55, -INF , P2 ;  /* 0xff800000374e7808 */ /* 0x000fe40001000000 */
[----:B------:R-:W-:Y:S02]  /*a8b0*/  FMNMX.FTZ R11, R36, R11, !PT ;  /* 0x0000000b240b7209 */ /* 0x000fe40007810000 */
[----:B------:R-:W-:Y:S02]  /*a8c0*/  ISETP.GE.AND P2, PT, R168, 0x41, PT ;  /* 0x00000041a800780c */ /* 0x000fe40003f46270 */
[----:B------:R-:W-:Y:S01]  /*a8d0*/  FMNMX.FTZ R13, R38, R11, !PT ;  /* 0x0000000b260d7209 */ /* 0x000fe20007810000 */
[----:B------:R-:W-:-:S03]  /*a8e0*/  IMAD.U32 R11, RZ, RZ, UR4 ;  /* 0x00000004ff0b7e24 */ /* 0x000fc6000f8e00ff */
[----:B------:R-:W-:Y:S02]  /*a8f0*/  FMNMX.FTZ R13, R40, R13, !PT ;  /* 0x0000000d280d7209 */ /* 0x000fe40007810000 */
[----:B0-----:R-:W-:Y:S02]  /*a900*/  FMNMX.FTZ R21, R15, R12, !PT ;  /* 0x0000000c0f157209 */ /* 0x001fe40007810000 */
[----:B------:R-:W-:-:S03]  /*a910*/  FMNMX.FTZ R13, R42, R13, !PT ;  /* 0x0000000d2a0d7209 */ /* 0x000fc60007810000 */
[----:B------:R-:W0:Y:S01]  /*a920*/  SHFL.BFLY PT, R12, R21, 0x1, 0x1f ;  /* 0x0c201f00150c7f89 */ /* 0x000e2200000e0000 */
[----:B------:R-:W-:-:S04]  /*a930*/  FMNMX.FTZ R13, R44, R13, !PT ;  /* 0x0000000d2c0d7209 */ /* 0x000fc80007810000 */
[----:B------:R-:W-:-:S04]  /*a940*/  FMNMX.FTZ R13, R46, R13, !PT ;  /* 0x0000000d2e0d7209 */ /* 0x000fc80007810000 */
[----:B------:R-:W-:-:S04]  /*a950*/  FMNMX.FTZ R13, R48, R13, !PT ;  /* 0x0000000d300d7209 */ /* 0x000fc80007810000 */
[----:B------:R-:W-:Y:S02]  /*a960*/  FMNMX.FTZ R13, R50, R13, !PT ;  /* 0x0000000d320d7209 */ /* 0x000fe40007810000 */
[----:B0-----:R-:W-:-:S04]  /*a970*/  FMNMX.FTZ R12, R21, R12, !PT ;  /* 0x0000000c150c7209 */ /* 0x001fc80007810000 */
        /* <DEDUP_REMOVED lines=24> */
[----:B------:R-:W-:Y:S01]  /*ab00*/  FFMA.FTZ R199, R80, R11, -R15 ;  /* 0x0000000b50c77223 */ /* 0x000fe2000001080f */
[----:B------:R1:W-:Y:S08]  /*ab10*/  MUFU.EX2 R29, R25 ;  /* 0x00000019001d7308 */ /* 0x0003f00000000800 */
[----:B------:R-:W-:Y:S01]  /*ab20*/  MUFU.EX2 R31, R31 ;  /* 0x0000001f001f7308 */ /* 0x000fe20000000800 */
[----:B-1----:R-:W-:-:S05]  /*ab30*/  IMAD.MOV.U32 R25, RZ, RZ, 0x40000040 ;  /* 0x40000040ff197424 */ /* 0x002fca00078e00ff */
[----:B------:R-:W-:Y:S02]  /*ab40*/  R2UR UR11, R25 ;  /* 0x00000000190b72ca */ /* 0x000fe400000e0000 */
[----:B------:R-:W1:Y:S01]  /*ab50*/  MUFU.EX2 R58, R58 ;  /* 0x0000003a003a7308 */ /* 0x000e620000000800 */
[----:B0-----:R-:W-:-:S07]  /*ab60*/  FMNMX.FTZ R28, R13, R28, !PT ;  /* 0x0000001c0d1c7209 */ /* 0x001fce0007810000 */
[----:B------:R-:W-:Y:S01]  /*ab70*/  MUFU.EX2 R32, R32 ;  /* 0x0000002000207308 */ /* 0x000fe20000000800 */
[----:B------:R-:W0:Y:S07]  /*ab80*/  SHFL.BFLY PT, R21, R28, 0x1, 0x1f ;  /* 0x0c201f001c157f89 */ /* 0x000e2e00000e0000 */
[----:B------:R-:W2:Y:S01]  /*ab90*/  MUFU.EX2 R33, R60 ;  /* 0x0000003c00217308 */ /* 0x000ea20000000800 */
[----:B-1----:R-:W-:-:S07]  /*aba0*/  F2FP.BF16.F32.PACK_AB R154, R58, R31 ;  /* 0x0000001f3a9a723e */ /* 0x002fce00000010ff */
[----:B------:R-:W-:Y:S08]  /*abb0*/  MUFU.EX2 R62, R62 ;  /* 0x0000003e003e7308 */ /* 0x000ff00000000800 */
[----:B------:R-:W1:Y:S01]  /*abc0*/  MUFU.EX2 R35, R64 ;  /* 0x0000004000237308 */ /* 0x000e620000000800 */
[----:B0-----:R-:W-:Y:S01]  /*abd0*/  FMNMX.FTZ R21, R28, R21, !PT ;  /* 0x000000151c157209 */ /* 0x001fe20007810000 */
[----:B------:R-:W-:Y:S01]  /*abe0*/  FADD.FTZ R28, R152, R29 ;  /* 0x0000001d981c7221 */ /* 0x000fe20000010000 */
[----:B------:R-:W-:-:S02]  /*abf0*/  F2FP.BF16.F32.PACK_AB R152, R29, R152 ;  /* 0x000000981d98723e */ /* 0x000fc400000010ff */
[C---:B------:R-:W-:Y:S01]  /*ac00*/  FSETP.NEU.FTZ.AND P1, PT, R21.reuse, -INF , PT ;  /* 0xff8000001500780b */ /* 0x040fe20003f3d000 */
[----:B------:R-:W-:Y:S01]  /*ac10*/  FMUL.FTZ R13, R21, R11 ;  /* 0x0000000b150d7220 */ /* 0x000fe20000410000 */
[----:B------:R-:W-:Y:S01]  /*ac20*/  FADD.FTZ R37, R31, R28 ;  /* 0x0000001c1f257221 */ /* 0x000fe20000010000 */
[----:B------:R-:W-:Y:S01]  /*ac30*/  MUFU.EX2 R169, R169 ;  /* 0x000000a900a97308 */ /* 0x000fe20000000800 */
[----:B--2---:R-:W-:Y:S02]  /*ac40*/  F2FP.BF16.F32.PACK_AB R156, R33, R32 ;  /* 0x00000020219c723e */ /* 0x004fe400000010ff */
[----:B------:R-:W-:Y:S01]  /*ac50*/  FSEL R15, R13, RZ, P1 ;  /* 0x000000ff0d0f7208 */ /* 0x000fe20000800000 */
[----:B------:R-:W-:Y:S01]  /*ac60*/  FADD.FTZ R37, R58, R37 ;  /* 0x000000253a257221 */ /* 0x000fe20000010000 */
[----:B------:R-:W-:-:S03]  /*ac70*/  ISETP.NE.AND P1, PT, R65, RZ, PT ;  /* 0x000000ff4100720c */ /* 0x000fc60003f25270 */
[-CC-:B------:R-:W-:Y:S01]  /*ac80*/  FFMA.FTZ R26, R26, R11.reuse, -R15.reuse ;  /* 0x0000000b1a1a7223 */ /* 0x180fe2000001080f */
[-CC-:B------:R-:W-:Y:S01]  /*ac90*/  FFMA.FTZ R27, R27, R11.reuse, -R15.reuse ;  /* 0x0000000b1b1b7223 */ /* 0x180fe2000001080f */
[-CC-:B------:R-:W-:Y:S01]  /*aca0*/  FFMA.FTZ R30, R30, R11.reuse, -R15.reuse ;  /* 0x0000000b1e1e7223 */ /* 0x180fe2000001080f */
[-CC-:B------:R-:W-:Y:S01]  /*acb0*/  FFMA.FTZ R14, R14, R11.reuse, -R15.reuse ;  /* 0x0000000b0e0e7223 */ /* 0x180fe2000001080f */
[-CC-:B------:R-:W-:Y:S01]  /*acc0*/  FFMA.FTZ R34, R34, R11.reuse, -R15.reuse ;  /* 0x0000000b22227223 */ /* 0x180fe2000001080f */
[-CC-:B------:R-:W-:Y:S01]  /*acd0*/  FFMA.FTZ R36, R36, R11.reuse, -R15.reuse ;  /* 0x0000000b24247223 */ /* 0x180fe2000001080f */
[----:B------:R-:W-:Y:S01]  /*ace0*/  MUFU.EX2 R26, R26 ;  /* 0x0000001a001a7308 */ /* 0x000fe20000000800 */
[-CC-:B------:R-:W-:Y:S01]  /*acf0*/  FFMA.FTZ R38, R38, R11.reuse, -R15.reuse ;  /* 0x0000000b26267223 */ /* 0x180fe2000001080f */
[-CC-:B------:R-:W-:Y:S01]  /*ad00*/  FFMA.FTZ R176, R40, R11.reuse, -R15.reuse ;  /* 0x0000000b28b07223 */ /* 0x180fe2000001080f */
[----:B------:R-:W-:Y:S01]  /*ad10*/  FFMA.FTZ R177, R42, R11, -R15 ;  /* 0x0000000b2ab17223 */ /* 0x000fe2000001080f */
[----:B------:R-:W-:-:S02]  /*ad20*/  @!P1 VIADD R13, R20, 0x38840 ;  /* 0x00038840140d9836 */ /* 0x000fc40000000000 */
[-CC-:B------:R-:W-:Y:S01]  /*ad30*/  FFMA.FTZ R178, R44, R11.reuse, -R15.reuse ;  /* 0x0000000b2cb27223 */ /* 0x180fe2000001080f */
[-CC-:B------:R-:W-:Y:S01]  /*ad40*/  FFMA.FTZ R179, R46, R11.reuse, -R15.reuse ;  /* 0x0000000b2eb37223 */ /* 0x180fe2000001080f */
[-CC-:B------:R-:W-:Y:S01]  /*ad50*/  FFMA.FTZ R181, R48, R11.reuse, -R15.reuse ;  /* 0x0000000b30b57223 */ /* 0x180fe2000001080f */
[----:B------:R-:W0:Y:S01]  /*ad60*/  MUFU.EX2 R27, R27 ;  /* 0x0000001b001b7308 */ /* 0x000e220000000800 */
[-CC-:B------:R-:W-:Y:S01]  /*ad70*/  FFMA.FTZ R182, R50, R11.reuse, -R15.reuse ;  /* 0x0000000b32b67223 */ /* 0x180fe2000001080f */
[-CC-:B------:R-:W-:Y:S01]  /*ad80*/  FFMA.FTZ R183, R24, R11.reuse, -R15.reuse ;  /* 0x0000000b18b77223 */ /* 0x180fe2000001080f */
[-CC-:B------:R-:W-:Y:S01]  /*ad90*/  FFMA.FTZ R197, R54, R11.reuse, -R15.reuse ;  /* 0x0000000b36c57223 */ /* 0x180fe2000001080f */
[----:B------:R-:W-:Y:S01]  /*ada0*/  FFMA.FTZ R201, R78, R11, -R15 ;  /* 0x0000000b4ec97223 */ /* 0x000fe2000001080f */
[----:B------:R-:W-:Y:S02]  /*adb0*/  IMAD.MOV.U32 R15, RZ, RZ, 0x40000040 ;  /* 0x40000040ff0f7424 */ /* 0x000fe400078e00ff */
[----:B------:R-:W-:Y:S01]  /*adc0*/  FADD.FTZ R28, R32, R37 ;  /* 0x00000025201c7221 */ /* 0x000fe20000010000 */
[----:B-1----:R-:W-:Y:S01]  /*add0*/  F2FP.BF16.F32.PACK_AB R158, R35, R62 ;  /* 0x0000003e239e723e */ /* 0x002fe200000010ff */
[----:B------:R-:W1:Y:S01]  /*ade0*/  MUFU.EX2 R30, R30 ;  /* 0x0000001e001e7308 */ /* 0x000e620000000800 */
[----:B------:R-:W-:Y:S01]  /*adf0*/  @!P1 VIADD R20, R20, 0x38860 ;  /* 0x0003886014149836 */ /* 0x000fe20000000000 */
[----:B------:R-:W-:Y:S01]  /*ae00*/  R2UR UR7, R15 ;  /* 0x000000000f0772ca */ /* 0x000fe200000e0000 */
[----:B------:R-:W-:-:S03]  /*ae10*/  FADD.FTZ R25, R33, R28 ;  /* 0x0000001c21197221 */ /* 0x000fc60000010000 */
[----:B------:R-:W-:Y:S01]  /*ae20*/  @!P1 PRMT R20, RZ, 0x654, R20 ;  /* 0x00000654ff149816 */ /* 0x000fe20000000014 */
[----:B------:R-:W-:Y:S01]  /*ae30*/  FADD.FTZ R198, R62, R25 ;  /* 0x000000193ec67221 */ /* 0x000fe20000010000 */
[----:B------:R2:W3:Y:S01]  /*ae40*/  MUFU.EX2 R155, R14 ;  /* 0x0000000e009b7308 */ /* 0x0004e20000000800 */
[----:B0-----:R-:W-:Y:S01]  /*ae50*/  FADD.FTZ R15, R26, R27 ;  /* 0x0000001b1a0f7221 */ /* 0x001fe20000010000 */
[----:B------:R-:W-:Y:S01]  /*ae60*/  F2FP.BF16.F32.PACK_AB R153, R27, R26 ;  /* 0x0000001a1b99723e */ /* 0x000fe200000010ff */
[----:B------:R-:W-:-:S05]  /*ae70*/  FADD.FTZ R198, R35, R198 ;  /* 0x000000c623c67221 */ /* 0x000fca0000010000 */
[----:B------:R-:W0:Y:S01]  /*ae80*/  MUFU.EX2 R34, R34 ;  /* 0x0000002200227308 */ /* 0x000e220000000800 */
[----:B--2---:R-:W-:Y:S02]  /*ae90*/  @!P1 PRMT R14, RZ, 0x654, R13 ;  /* 0x00000654ff0e9816 */ /* 0x004fe4000000000d */
[----:B------:R-:W-:Y:S02]  /*aea0*/  LOP3.LUT R13, R56, 0x2000000, RZ, 0xfc, !PT ;  /* 0x02000000380d7812 */ /* 0x000fe400078efcff */
[----:B------:R2:W-:Y:S03]  /*aeb0*/  @!P1 SYNCS.ARRIVE.TRANS64.RED.A1T0 RZ, [R14+URZ], RZ ;  /* 0x000000ff0eff99a7 */ /* 0x0005e6000810043f */
[----:B------:R-:W4:Y:S01]  /*aec0*/  MUFU.EX2 R157, R36 ;  /* 0x00000024009d7308 */ /* 0x000f220000000800 */
[----:B--2---:R-:W-:-:S07]  /*aed0*/  IMAD R14, R18, 0x1000, R13 ;  /* 0x00001000120e7824 */ /* 0x004fce00078e020d */
[----:B------:R-:W2:Y:S01]  /*aee0*/  MUFU.EX2 R159, R38 ;  /* 0x00000026009f7308 */ /* 0x000ea20000000800 */
[C---:B------:R-:W-:Y:S01]  /*aef0*/  VIADD R24, R14.reuse, 0x80 ;  /* 0x000000800e187836 */ /* 0x040fe20000000000 */
[----:B------:R-:W-:-:S04]  /*af00*/  R2UR UR6, R14 ;  /* 0x000000000e0672ca */ /* 0x000fc800000e0000 */
[----:B------:R-:W-:Y:S01]  /*af10*/  R2UR UR10, R24 ;  /* 0x00000000180a72ca */ /* 0x000fe200000e0000 */
[----:B-1----:R-:W-:Y:S01]  /*af20*/  FADD.FTZ R24, R30, R15 ;  /* 0x0000000f1e187221 */ /* 0x002fe20000010000 */
[----:B------:R-:W1:Y:S03]  /*af30*/  MUFU.EX2 R176, R176 ;  /* 0x000000b000b07308 */ /* 0x000e660000000800 */
[C---:B---3--:R-:W-:Y:S01]  /*af40*/  FADD.FTZ R15, R155.reuse, R24 ;  /* 0x000000189b0f7221 */ /* 0x048fe20000010000 */
[----:B------:R-:W-:Y:S01]  /*af50*/  F2FP.BF16.F32.PACK_AB R155, R155, R30 ;  /* 0x0000001e9b9b723e */ /* 0x000fe200000010ff */
[----:B------:R-:W-:Y:S02]  /*af60*/  BAR.SYNC.DEFER_BLOCKING 0xf, 0x100 ;  /* 0x03c4000000007b1d */ /* 0x000fe40000010000 */
[----:B0-----:R-:W-:Y:S01]  /*af70*/  FADD.FTZ R24, R34, R15 ;  /* 0x0000000f22187221 */ /* 0x001fe20000010000 */
[----:B------:R-:W-:-:S03]  /*af80*/  IMAD.MOV.U32 R15, RZ, RZ, 0x40000040 ;  /* 0x40000040ff0f7424 */ /* 0x000fc600078e00ff */
[----:B------:R-:W0:Y:S01]  /*af90*/  MUFU.EX2 R170, R170 ;  /* 0x000000aa00aa7308 */ /* 0x000e220000000800 */
[C---:B----4-:R-:W-:Y:S01]  /*afa0*/  FADD.FTZ R24, R157.reuse, R24 ;  /* 0x000000189d187221 */ /* 0x050fe20000010000 */
[----:B------:R-:W-:-:S03]  /*afb0*/  F2FP.BF16.F32.PACK_AB R157, R157, R34 ;  /* 0x000000229d9d723e */ /* 0x000fc600000010ff */
[----:B--2---:R-:W-:Y:S01]  /*afc0*/  FADD.FTZ R200, R159, R24 ;  /* 0x000000189fc87221 */ /* 0x004fe20000010000 */
[C---:B-1----:R-:W-:Y:S02]  /*afd0*/  F2FP.BF16.F32.PACK_AB R159, R176.reuse, R159 ;  /* 0x0000009fb09f723e */ /* 0x042fe400000010ff */
[----:B------:R-:W-:Y:S01]  /*afe0*/  MUFU.EX2 R171, R171 ;  /* 0x000000ab00ab7308 */ /* 0x000fe20000000800 */
[----:B------:R-:W-:-:S07]  /*aff0*/  FADD.FTZ R200, R176, R200 ;  /* 0x000000c8b0c87221 */ /* 0x000fce0000010000 */
[----:B------:R-:W1:Y:S01]  /*b000*/  MUFU.EX2 R172, R172 ;  /* 0x000000ac00ac7308 */ /* 0x000e620000000800 */
[----:B0-----:R-:W-:Y:S01]  /*b010*/  F2FP.BF16.F32.PACK_AB R160, R170, R169 ;  /* 0x000000a9aaa0723e */ /* 0x001fe200000010ff */
[----:B------:R0:W-:Y:S01]  /*b020*/  STSM.16.M88.4 [R195+0x36400], R152 ;  /* 0x03640098c3007844 */ /* 0x0001e20000000200 */
[----:B------:R-:W-:-:S03]  /*b030*/  FADD.FTZ R169, R169, R198 ;  /* 0x000000c6a9a97221 */ /* 0x000fc60000010000 */
[----:B------:R2:W-:Y:S01]  /*b040*/  STSM.16.M88.4 [R196], R156 ;  /* 0x0000009cc4007844 */ /* 0x0005e20000000200 */
[----:B------:R-:W-:Y:S01]  /*b050*/  FADD.FTZ R170, R170, R169 ;  /* 0x000000a9aaaa7221 */ /* 0x000fe20000010000 */
[----:B------:R-:W-:Y:S08]  /*b060*/  MUFU.EX2 R177, R177 ;  /* 0x000000b100b17308 */ /* 0x000ff00000000800 */
[----:B------:R-:W3:Y:S01]  /*b070*/  MUFU.EX2 R178, R178 ;  /* 0x000000b200b27308 */ /* 0x000ee20000000800 */
[----:B-1----:R-:W-:Y:S01]  /*b080*/  F2FP.BF16.F32.PACK_AB R162, R172, R171 ;  /* 0x000000abaca2723e */ /* 0x002fe200000010ff */
[----:B------:R-:W-:-:S04]  /*b090*/  FADD.FTZ R171, R171, R170 ;  /* 0x000000aaabab7221 */ /* 0x000fc80000010000 */
[----:B------:R-:W-:Y:S02]  /*b0a0*/  FADD.FTZ R172, R172, R171 ;  /* 0x000000abacac7221 */ /* 0x000fe40000010000 */
[----:B------:R-:W1:Y:S08]  /*b0b0*/  MUFU.EX2 R179, R179 ;  /* 0x000000b300b37308 */ /* 0x000e700000000800 */
[----:B------:R-:W4:Y:S01]  /*b0c0*/  MUFU.EX2 R181, R181 ;  /* 0x000000b500b57308 */ /* 0x000f220000000800 */
[----:B---3--:R-:W-:Y:S01]  /*b0d0*/  F2FP.BF16.F32.PACK_AB R161, R178, R177 ;  /* 0x000000b1b2a1723e */ /* 0x008fe200000010ff */
[----:B------:R-:W-:-:S04]  /*b0e0*/  FADD.FTZ R177, R177, R200 ;  /* 0x000000c8b1b17221 */ /* 0x000fc80000010000 */
[----:B------:R-:W-:Y:S02]  /*b0f0*/  FADD.FTZ R178, R178, R177 ;  /* 0x000000b1b2b27221 */ /* 0x000fe40000010000 */
[----:B------:R-:W-:Y:S02]  /*b100*/  MUFU.EX2 R173, R173 ;  /* 0x000000ad00ad7308 */ /* 0x000fe40000000800 */
[----:B-1----:R-:W-:-:S06]  /*b110*/  FADD.FTZ R178, R179, R178 ;  /* 0x000000b2b3b27221 */ /* 0x002fcc0000010000 */
[----:B------:R-:W1:Y:S01]  /*b120*/  MUFU.EX2 R174, R174 ;  /* 0x000000ae00ae7308 */ /* 0x000e620000000800 */
[C---:B----4-:R-:W-:Y:S01]  /*b130*/  F2FP.BF16.F32.PACK_AB R163, R181.reuse, R179 ;  /* 0x000000b3b5a3723e */ /* 0x050fe200000010ff */
[----:B------:R-:W-:-:S04]  /*b140*/  FADD.FTZ R181, R181, R178 ;  /* 0x000000b2b5b57221 */ /* 0x000fc80000010000 */
[----:B------:R2:W-:Y:S02]  /*b150*/  STSM.16.M88.4 [R209], R160 ;  /* 0x000000a0d1007844 */ /* 0x0005e40000000200 */
[----:B------:R-:W3:Y:S08]  /*b160*/  MUFU.EX2 R175, R175 ;  /* 0x000000af00af7308 */ /* 0x000ef00000000800 */
[----:B------:R-:W4:Y:S01]  /*b170*/  MUFU.EX2 R199, R199 ;  /* 0x000000c700c77308 */ /* 0x000f220000000800 */
[----:B-1----:R-:W-:Y:S01]  /*b180*/  F2FP.BF16.F32.PACK_AB R164, R174, R173 ;  /* 0x000000adaea4723e */ /* 0x002fe200000010ff */
[----:B------:R-:W-:-:S04]  /*b190*/  FADD.FTZ R173, R173, R172 ;  /* 0x000000acadad7221 */ /* 0x000fc80000010000 */
[----:B------:R-:W-:Y:S02]  /*b1a0*/  FADD.FTZ R174, R174, R173 ;  /* 0x000000adaeae7221 */ /* 0x000fe40000010000 */
[----:B------:R-:W-:Y:S02]  /*b1b0*/  MUFU.EX2 R182, R182 ;  /* 0x000000b600b67308 */ /* 0x000fe40000000800 */
[----:B---3--:R-:W-:-:S06]  /*b1c0*/  FADD.FTZ R174, R175, R174 ;  /* 0x000000aeafae7221 */ /* 0x008fcc0000010000 */
[----:B------:R-:W1:Y:S01]  /*b1d0*/  MUFU.EX2 R183, R183 ;  /* 0x000000b700b77308 */ /* 0x000e620000000800 */
[C---:B----4-:R-:W-:Y:S01]  /*b1e0*/  F2FP.BF16.F32.PACK_AB R166, R199.reuse, R175 ;  /* 0x000000afc7a6723e */ /* 0x050fe200000010ff */
[----:B------:R-:W-:-:S06]  /*b1f0*/  FADD.FTZ R199, R199, R174 ;  /* 0x000000aec7c77221 */ /* 0x000fcc0000010000 */
[----:B------:R-:W3:Y:S08]  /*b200*/  MUFU.EX2 R197, R197 ;  /* 0x000000c500c57308 */ /* 0x000ef00000000800 */
[----:B------:R-:W4:Y:S01]  /*b210*/  MUFU.EX2 R201, R201 ;  /* 0x000000c900c97308 */ /* 0x000f220000000800 */
[----:B-1----:R-:W-:Y:S01]  /*b220*/  F2FP.BF16.F32.PACK_AB R165, R183, R182 ;  /* 0x000000b6b7a5723e */ /* 0x002fe200000010ff */
[----:B------:R-:W-:-:S04]  /*b230*/  FADD.FTZ R182, R182, R181 ;  /* 0x000000b5b6b67221 */ /* 0x000fc80000010000 */
[----:B------:R-:W-:-:S04]  /*b240*/  FADD.FTZ R182, R183, R182 ;  /* 0x000000b6b7b67221 */ /* 0x000fc80000010000 */
[----:B---3--:R-:W-:Y:S01]  /*b250*/  FADD.FTZ R182, R197, R182 ;  /* 0x000000b6c5b67221 */ /* 0x008fe20000010000 */
[----:B----4-:R-:W-:-:S03]  /*b260*/  F2FP.BF16.F32.PACK_AB R167, R201, R197 ;  /* 0x000000c5c9a7723e */ /* 0x010fc600000010ff */
[----:B------:R-:W-:Y:S02]  /*b270*/  FADD.FTZ R201, R201, R182 ;  /* 0x000000b6c9c97221 */ /* 0x000fe40000010000 */
[----:B------:R2:W-:Y:S01]  /*b280*/  STSM.16.M88.4 [R208], R164 ;  /* 0x000000a4d0007844 */ /* 0x0005e20000000200 */
[----:B------:R-:W-:-:S06]  /*b290*/  WARPGROUP.ARRIVE ;  /* 0x00000000000079c5 */ /* 0x000fcc0000000000 */
[----:B------:R-:W-:Y:S03]  /*b2a0*/  HGMMA.64x256x16.F32.BF16 R24, R152, gdesc[UR4].tnspB, RZ, !UPT, gsb0 ;  /* 0x43e0000498187df0 */ /* 0x000fe6000c0018ff */
[----:B------:R-:W-:Y:S02]  /*b2b0*/  WARPGROUP.DEPBAR.LE gsb0, 0x0 ;  /* 0x00008000000079c5 */ /* 0x000fe40000010000 */
[----:B------:R-:W-:Y:S01]  /*b2c0*/  WARPGROUP.ARRIVE ;  /* 0x00000000000079c5 */ /* 0x000fe20000000000 */
[C---:B0-----:R-:W-:Y:S02]  /*b2d0*/  VIADD R152, R14.reuse, 0x100 ;  /* 0x000001000e987836 */ /* 0x041fe40000000000 */
[----:B------:R-:W-:Y:S02]  /*b2e0*/  IMAD.MOV.U32 R153, RZ, RZ, 0x40000040 ;  /* 0x40000040ff997424 */ /* 0x000fe400078e00ff */
[----:B------:R-:W-:-:S15]  /*b2f0*/  VIADD R14, R14, 0x180 ;  /* 0x000001800e0e7836 */ /* 0x000fde0000000000 */
[----:B------:R-:W-:-:S03]  /*b300*/  NOP ;  /* 0x0000000000007918 */ /* 0x000fc60000000000 */
        /* <DEDUP_REMOVED lines=24> */
[----:B------:R-:W-:Y:S02]  /*b490*/  VIADD R15, R180, 0xfffffffe ;  /* 0xfffffffeb40f7836 */ /* 0x000fe40000000000 */
[----:B------:R-:W-:Y:S02]  /*b4a0*/  IMAD.MOV.U32 R200, RZ, RZ, R21 ;  /* 0x000000ffffc87224 */ /* 0x000fe400078e0015 */
[----:B------:R-:W-:Y:S02]  /*b4b0*/  IMAD.MOV.U32 R197, RZ, RZ, R12 ;  /* 0x000000ffffc57224 */ /* 0x000fe400078e000c */
[----:B------:R-:W-:-:S07]  /*b4c0*/  IMAD.MOV.U32 R198, RZ, RZ, R18 ;  /* 0x000000ffffc67224 */ /* 0x000fce00078e0012 */
.L_x_1410:
[----:B------:R-:W-:Y:S01]  /*b4d0*/  VIADD R18, R198, 0x1 ;  /* 0x00000001c6127836 */ /* 0x000fe20000000000 */
[C---:B------:R-:W-:Y:S01]  /*b4e0*/  ISETP.GT.AND P2, PT, R15.reuse, RZ, PT ;  /* 0x000000ff0f00720c */ /* 0x040fe20003f44270 */
[----:B------:R-:W-:-:S03]  /*b4f0*/  VIADD R15, R15, 0xffffffff ;  /* 0xffffffff0f0f7836 */ /* 0x000fc60000000000 */
[----:B------:R-:W-:-:S04]  /*b500*/  ISETP.NE.AND P3, PT, R18, 0x2, PT ;  /* 0x000000021200780c */ /* 0x000fc80003f65270 */
[----:B------:R-:W-:Y:S02]  /*b510*/  SEL R12, RZ, 0x1, P3 ;  /* 0x00000001ff0c7807 */ /* 0x000fe40001800000 */
[----:B------:R-:W-:Y:S02]  /*b520*/  SEL R18, R18, RZ, P3 ;  /* 0x000000ff12127207 */ /* 0x000fe40001800000 */
[----:B------:R-:W-:Y:S01]  /*b530*/  LOP3.LUT R23, R23, R12, RZ, 0x3c, !PT ;  /* 0x0000000c17177212 */ /* 0x000fe200078e3cff */
[----:B---3--:R-:W-:Y:S06]  /*b540*/  @!P0 BRA `(.L_x_1400) ;  /* 0x0000000000048947 */ /* 0x008fec0003800000 */
[----:B------:R-:W-:Y:S01]  /*b550*/  BPT.TRAP 0x1 ;  /* 0x000000040000795c */ /* 0x000fe20000300000 */
.L_x_1400:
[----:B------:R-:W-:Y:S01]  /*b560*/  IMAD R14, R18, 0x8, R2 ;  /* 0x00000008120e7824 */ /* 0x000fe200078e0202 */
[----:B------:R-:W-:-:S04]  /*b570*/  SHF.L.U32 R11, R23, 0x1f, RZ ;  /* 0x0000001f170b7819 */ /* 0x000fc800000006ff */
[----:B------:R0:W1:Y:S01]  /*b580*/  SYNCS.PHASECHK.TRANS64.TRYWAIT P3, [R14+URZ+0x38830], R11 ;  /* 0x0388300b0e0075a7 */ /* 0x000062000806017f */
[----:B------:R-:W-:Y:S05]  /*b590*/  @!P0 BRA `(.L_x_1401) ;  /* 0x0000000000048947 */ /* 0x000fea0003800000 */
[----:B------:R-:W-:Y:S01]  /*b5a0*/  BPT.TRAP 0x1 ;  /* 0x000000040000795c */ /* 0x000fe20000300000 */
.L_x_1401:
[----:B------:R-:W-:Y:S01]  /*b5b0*/  VIADD R12, R2, 0x20400 ;  /* 0x00020400020c7836 */ /* 0x000fe20000000000 */
[----:B------:R-:W-:Y:S01]  /*b5c0*/  BSSY B1, `(.L_x_1402) ;  /* 0x0000009000017945 */ /* 0x000fe20003800000 */
[----:B------:R-:W-:Y:S02]  /*b5d0*/  IMAD R154, R18, 0x200, R3 ;  /* 0x00000200129a7824 */ /* 0x000fe400078e0203 */
[----:B------:R-:W-:Y:S01]  /*b5e0*/  IMAD.MOV.U32 R155, RZ, RZ, 0x40000040 ;  /* 0x40000040ff9b7424 */ /* 0x000fe200078e00ff */
[----:B------:R-:W-:-:S04]  /*b5f0*/  SHF.R.U32.HI R12, RZ, 0x4, R12 ;  /* 0x00000004ff0c7819 */ /* 0x000fc8000001160c */
[----:B------:R-:W-:-:S04]  /*b600*/  LOP3.LUT R12, R12, 0x3fff, RZ, 0xc0, !PT ;  /* 0x00003fff0c0c7812 */ /* 0x000fc800078ec0ff */
[----:B--2---:R-:W-:Y:S01]  /*b610*/  LOP3.LUT R20, R12, 0x10000, RZ, 0xfc, !PT ;  /* 0x000100000c147812 */ /* 0x004fe200078efcff */
[----:B-1----:R-:W-:Y:S06]  /*b620*/  @P3 BRA `(.L_x_1403) ;  /* 0x0000000000083947 */ /* 0x002fec0003800000 */
[----:B------:R-:W1:Y:S02]  /*b630*/  SYNCS.PHASECHK.TRANS64.TRYWAIT P3, [R14+URZ+0x38830], R11 ;  /* 0x0388300b0e0075a7 */ /* 0x000e64000806017f */
[----:B-1----:R-:W-:Y:S05]  /*b640*/  @!P3 BRA `(.L_x_1404) ;  /* 0x0000010c0008b947 */ /* 0x002fea0003800000 */
.L_x_1403:
[----:B------:R-:W-:Y:S05]  /*b650*/  BSYNC B1 ;  /* 0x0000000000017941 */ /* 0x000fea0003800000 */
.L_x_1402:
        /* <DEDUP_REMOVED lines=14> */
[----:B------:R-:W-:Y:S01]  /*b740*/  WARPGROUP.ARRIVE ;  /* 0x00000000000079c5 */ /* 0x000fe20000000000 */
[----:B------:R-:W-:Y:S02]  /*b750*/  R2UR UR8, R4 ;  /* 0x00000000040872ca */ /* 0x000fe400000e0000 */
[----:B------:R-:W-:Y:S02]  /*b760*/  R2UR UR9, R5 ;  /* 0x00000000050972ca */ /* 0x000fe400000e0000 */
[----:B------:R-:W-:Y:S01]  /*b770*/  R2UR UR14, R20 ;  /* 0x00000000140e72ca */ /* 0x000fe200000e0000 */
[----:B------:R-:W-:Y:S01]  /*b780*/  HGMMA.64x64x16.F32.BF16 R152, gdesc[UR4], RZ, !UPT, gsb0 ;  /* 0x00e00000049879f0 */ /* 0x000fe2000c0018ff */
[----:B------:R-:W-:-:S02]  /*b790*/  R2UR UR15, R21 ;  /* 0x00000000150f72ca */ /* 0x000fc400000e0000 */
[----:B------:R-:W-:Y:S02]  /*b7a0*/  R2UR UR12, R6 ;  /* 0x00000000060c72ca */ /* 0x000fe400000e0000 */
        /* <DEDUP_REMOVED lines=13> */
[----:B------:R-:W-:Y:S05]  /*b880*/  @!P0 BRA `(.L_x_1405) ;  /* 0x0000000000048947 */ /* 0x000fea0003800000 */
[----:B------:R-:W-:Y:S01]  /*b890*/  BPT.TRAP 0x1 ;  /* 0x000000040000795c */ /* 0x000fe20000300000 */
.L_x_1405:
[----:B------:R2:W3:Y:S01]  /*b8a0*/  SYNCS.PHASECHK.TRANS64.TRYWAIT P3, [R14+URZ+0x38850], R11 ;  /* 0x0388500b0e0075a7 */ /* 0x0004e2000806017f */
[----:B------:R-:W-:Y:S05]  /*b8b0*/  @!P0 BRA `(.L_x_1406) ;  /* 0x0000000000048947 */ /* 0x000fea0003800000 */
[----:B------:R-:W-:Y:S01]  /*b8c0*/  BPT.TRAP 0x1 ;  /* 0x000000040000795c */ /* 0x000fe20000300000 */
.L_x_1406:
[----:B------:R-:W-:Y:S04]  /*b8d0*/  BSSY B1, `(.L_x_1407) ;  /* 0x0000004000017945 */ /* 0x000fe80003800000 */
[----:B---3--:R-:W-:Y:S05]  /*b8e0*/  @P3 BRA `(.L_x_1408) ;  /* 0x0000000000083947 */ /* 0x008fea0003800000 */
[----:B------:R-:W3:Y:S02]  /*b8f0*/  SYNCS.PHASECHK.TRANS64.TRYWAIT P3, [R14+URZ+0x38850], R11 ;  /* 0x0388500b0e0075a7 */ /* 0x000ee4000806017f */
[----:B---3--:R-:W-:Y:S05]  /*b900*/  @!P3 BRA `(.L_x_1409) ;  /* 0x00000108006cb947 */ /* 0x008fea0003800000 */
.L_x_1408:
[----:B------:R-:W-:Y:S05]  /*b910*/  BSYNC B1 ;  /* 0x0000000000017941 */ /* 0x000fea0003800000 */
.L_x_1407:
[----:B0123--:R-:W-:Y:S01]  /*b920*/  VIADD R11, R2, 0x26400 ;  /* 0x00026400020b7836 */ /* 0x00ffe20000000000 */
[----:B------:R-:W-:Y:S01]  /*b930*/  WARPGROUP.ARRIVE ;  /* 0x00000000000079c5 */ /* 0x000fe20000000000 */
[----:B------:R-:W-:-:S05]  /*b940*/  VIADD R204, R0, 0x6 ;  /* 0x0000000600cc7836 */ /* 0x000fca0000000000 */
[----:B------:R-:W0:Y:S01]  /*b950*/  S2R R12, SR_TID.X ;  /* 0x00000000000c7919 */ /* 0x000e220000002100 */
[----:B------:R-:W-:Y:S01]  /*b960*/  VIADD R20, R0, 0x200 ;  /* 0x0000020000147836 */ /* 0x000fe20000000000 */
[----:B------:R-:W-:Y:S01]  /*b970*/  SHF.R.U32.HI R11, RZ, 0x4, R11 ;  /* 0x00000004ff0b7819 */ /* 0x000fe2000001160b */
[----:B------:R-:W-:Y:S02]  /*b980*/  IMAD R202, R18, 0x1000, R10 ;  /* 0x0000100012ca7824 */ /* 0x000fe400078e020a */
[----:B------:R-:W-:Y:S01]  /*b990*/  IMAD.MOV.U32 R203, RZ, RZ, 0x40000040 ;  /* 0x40000040ffcb7424 */ /* 0x000fe200078e00ff */
[----:B------:R-:W-:Y:S01]  /*b9a0*/  LOP3.LUT R11, R11, 0x3fff, RZ, 0xc0, !PT ;  /* 0x00003fff0b0b7812 */ /* 0x000fe200078ec0ff */
[----:B------:R-:W-:Y:S01]  /*b9b0*/  IMAD.MOV.U32 R207, RZ, RZ, 0x40000040 ;  /* 0x40000040ffcf7424 */ /* 0x000fe200078e00ff */
[C---:B------:R-:W-:Y:S01]  /*b9c0*/  R2UR UR6, R202.reuse ;  /* 0x00000000ca0672ca */ /* 0x040fe200000e0000 */
[----:B------:R-:W-:Y:S01]  /*b9d0*/  IMAD.MOV.U32 R205, RZ, RZ, 0x40000040 ;  /* 0x40000040ffcd7424 */ /* 0x000fe200078e00ff */
[----:B------:R-:W-:Y:S01]  /*b9e0*/  LOP3.LUT R0, R11, 0x10000, RZ, 0xfc, !PT ;  /* 0x000100000b007812 */ /* 0x000fe200078efcff */
[----:B------:R-:W-:Y:S01]  /*b9f0*/  IMAD.MOV.U32 R21, RZ, RZ, 0x40000040 ;  /* 0x40000040ff157424 */ /* 0x000fe200078e00ff */
[----:B------:R-:W-:Y:S01]  /*ba00*/  R2UR UR7, R203 ;  /* 0x00000000cb0772ca */ /* 0x000fe200000e0000 */
[----:B------:R-:W-:Y:S01]  /*ba10*/  VIADD R203, R202, 0x800 ;  /* 0x00000800cacb7836 */ /* 0x000fe20000000000 */
[----:B------:R-:W-:Y:S01]  /*ba20*/  R2UR UR5, R207 ;  /* 0x00000000cf0572ca */ /* 0x000fe200000e0000 */
[----:B------:R-:W-:-:S02]  /*ba30*/  IMAD.MOV.U32 R206, RZ, RZ, R0 ;  /* 0x000000ffffce7224 */ /* 0x000fc400078e0000 */
[----:B------:R-:W-:-:S03]  /*ba40*/  IMAD.MOV.U32 R207, RZ, RZ, 0x40000040 ;  /* 0x40000040ffcf7424 */ /* 0x000fc600078e00ff */
[----:B------:R-:W-:Y:S01]  /*ba50*/  R2UR UR4, R206 ;  /* 0x00000000ce0472ca */ /* 0x000fe200000e0000 */
[----:B------:R-:W-:Y:S01]  /*ba60*/  VIADD R206, R0, 0x2 ;  /* 0x0000000200ce7836 */ /* 0x000fe20000000000 */
[----:B0-----:R-:W-:-:S11]  /*ba70*/  SHF.R.U32.HI R12, RZ, 0x7, R12 ;  /* 0x00000007ff0c7819 */ /* 0x001fd6000001160c */
[----:B------:R-:W-:Y:S01]  /*ba80*/  HGMMA.64x64x16.F32.BF16 R152, gdesc[UR4], R152, gsb0 ;  /* 0x00e00000049879f0 */ /* 0x000fe20008001898 */
[----:B------:R-:W-:Y:S01]  /*ba90*/  R2UR UR4, R206 ;  /* 0x00000000ce0472ca */ /* 0x000fe200000e0000 */
[----:B------:R-:W-:Y:S01]  /*baa0*/  VIADD R206, R202, 0x2 ;  /* 0x00000002cace7836 */ /* 0x000fe20000000000 */
[----:B------:R-:W-:Y:S01]  /*bab0*/  R2UR UR5, R207 ;  /* 0x00000000cf0572ca */ /* 0x000fe200000e0000 */
[----:B------:R-:W-:Y:S01]  /*bac0*/  IMAD.MOV.U32 R207, RZ, RZ, 0x40000040 ;  /* 0x40000040ffcf7424 */ /* 0x000fe200078e00ff */
[----:B------:R-:W0:Y:S02]  /*bad0*/  SHFL.IDX PT, R11, R12, RZ, 0x1f ;  /* 0x00001fff0c0b7589 */ /* 0x000e2400000e0000 */
[----:B------:R-:W-:Y:S01]  /*bae0*/  R2UR UR6, R206 ;  /* 0x00000000ce0672ca */ /* 0x000fe200000e0000 */
[----:B------:R-:W-:Y:S01]  /*baf0*/  VIADD R206, R0, 0x4 ;  /* 0x0000000400ce7836 */ /* 0x000fe20000000000 */
[----:B------:R-:W-:Y:S01]  /*bb00*/  R2UR UR7, R207 ;  /* 0x00000000cf0772ca */ /* 0x000fe200000e0000 */
[----:B------:R-:W-:Y:S01]  /*bb10*/  IMAD.MOV.U32 R207, RZ, RZ, 0x40000040 ;  /* 0x40000040ffcf7424 */ /* 0x000fe200078e00ff */
[----:B0-----:R-:W-:-:S04]  /*bb20*/  ISETP.GT.AND P3, PT, R11, 0x7f, PT ;  /* 0x0000007f0b00780c */ /* 0x001fc80003f64270 */
[----:B------:R-:W-:Y:S01]  /*bb30*/  SEL R12, RZ, 0x2, !P3 ;  /* 0x00000002ff0c7807 */ /* 0x000fe20005800000 */
[----:B------:R-:W-:Y:S02]  /*bb40*/  WARPGROUP.DEPBAR.LE gsb0, 0x0 ;  /* 0x00008000000079c5 */ /* 0x000fe40000010000 */
[----:B------:R-:W-:-:S06]  /*bb50*/  WARPGROUP.ARRIVE ;  /* 0x00000000000079c5 */ /* 0x000fcc0000000000 */
[----:B------:R-:W-:Y:S01]  /*bb60*/  HGMMA.64x64x16.F32.BF16 R152, gdesc[UR4], R152, gsb0 ;  /* 0x00e00000049879f0 */ /* 0x000fe20008001898 */
[----:B------:R-:W-:Y:S01]  /*bb70*/  R2UR UR4, R206 ;  /* 0x00000000ce0472ca */ /* 0x000fe200000e0000 */
[----:B------:R-:W-:Y:S01]  /*bb80*/  VIADD R206, R202, 0x4 ;  /* 0x00000004cace7836 */ /* 0x000fe20000000000 */
[----:B------:R-:W-:Y:S01]  /*bb90*/  R2UR UR5, R207 ;  /* 0x00000000cf0572ca */ /* 0x000fe200000e0000 */
[----:B------:R-:W-:-:S03]  /*bba0*/  IMAD.MOV.U32 R207, RZ, RZ, 0x40000040 ;  /* 0x40000040ffcf7424 */ /* 0x000fc600078e00ff */
[----:B------:R-:W-:Y:S01]  /*bbb0*/  R2UR UR6, R206 ;  /* 0x00000000ce0672ca */ /* 0x000fe200000e0000 */
[----:B------:R-:W-:Y:S01]  /*bbc0*/  IMAD.MOV.U32 R206, RZ, RZ, 0x28 ;  /* 0x00000028ffce7424 */ /* 0x000fe200078e00ff */
[----:B------:R-:W-:Y:S01]  /*bbd0*/  R2UR UR7, R207 ;  /* 0x00000000cf0772ca */ /* 0x000fe200000e0000 */
[----:B------:R-:W-:-:S03]  /*bbe0*/  IMAD.MOV.U32 R207, RZ, RZ, 0xa00 ;  /* 0x00000a00ffcf7424 */ /* 0x000fc600078e00ff */
[----:B------:R-:W-:Y:S02]  /*bbf0*/  SEL R206, R206, 0x26, P3 ;  /* 0x00000026cece7807 */ /* 0x000fe40001800000 */
[----:B------:R-:W-:Y:S02]  /*bc00*/  SEL R207, R207, 0x980, P3 ;  /* 0x00000980cfcf7807 */ /* 0x000fe40001800000 */
[----:B------:R-:W-:Y:S02]  /*bc10*/  LOP3.LUT R206, R206, 0x6, RZ, 0xc0, !PT ;  /* 0x00000006cece7812 */ /* 0x000fe400078ec0ff */
[----:B------:R-:W-:Y:S01]  /*bc20*/  LOP3.LUT R207, R207, 0xa00, RZ, 0xc0, !PT ;  /* 0x00000a00cfcf7812 */ /* 0x000fe200078ec0ff */
        /* <DEDUP_REMOVED lines=8> */
[----:B------:R-:W-:Y:S01]  /*bcb0*/  VIADD R204, R0, 0x800 ;  /* 0x0000080000cc7836 */ /* 0x000fe20000000000 */
[----:B------:R-:W-:Y:S01]  /*bcc0*/  R2UR UR7, R205 ;  /* 0x00000000cd0772ca */ /* 0x000fe200000e0000 */
[----:B------:R-:W-:-:S05]  /*bcd0*/  IMAD.MOV.U32 R205, RZ, RZ, 0x4 ;  /* 0x00000004ffcd7424 */ /* 0x000fca00078e00ff */
[----:B------:R-:W-:Y:S01]  /*bce0*/  SEL R11, R205, 0x2, P3 ;  /* 0x00000002cd0b7807 */ /* 0x000fe20001800000 */
        /* <DEDUP_REMOVED lines=150> */
[----:B------:R-:W-:Y:S02]  /*c650*/  R2UR UR4, R20 ;  /* 0x00000000140472ca */ /* 0x000fe400000e0000 */
[----:B------:R-:W-:Y:S01]  /*c660*/  R2UR UR5, R21 ;  /* 0x00000000150572ca */ /* 0x000fe200000e0000 */
[----:B------:R-:W-:Y:S01]  /*c670*/  VIADD R21, R0, 0xa00 ;  /* 0x00000a0000157836 */ /* 0x000fe20000000000 */
[----:B------:R-:W-:Y:S01]  /*c680*/  SEL R20, R205, 0x6, !P3 ;  /* 0x00000006cd147807 */ /* 0x000fe20005800000 */
[----:B------:R-:W-:-:S04]  /*c690*/  IMAD.MOV.U32 R205, RZ, RZ, 0x40000040 ;  /* 0x40000040ffcd7424 */ /* 0x000fc800078e00ff */
[----:B------:R-:W-:Y:S01]  /*c6a0*/  IMAD.IADD R204, R204, 0x1, R20 ;  /* 0x00000001cccc7824 */ /* 0x000fe200078e0214 */
[----:B------:R-:W-:Y:S02]  /*c6b0*/  WARPGROUP.DEPBAR.LE gsb0, 0x0 ;  /* 0x00008000000079c5 */ /* 0x000fe40000010000 */
[----:B------:R-:W-:-:S06]  /*c6c0*/  WARPGROUP.ARRIVE ;  /* 0x00000000000079c5 */ /* 0x000fcc0000000000 */
[----:B------:R-:W-:Y:S01]  /*c6d0*/  HGMMA.64x64x16.F32.BF16 R152, gdesc[UR4], R152, gsb0 ;  /* 0x00e00000049879f0 */ /* 0x000fe20008001898 */
[----:B------:R-:W-:Y:S01]  /*c6e0*/  R2UR UR4, R204 ;  /* 0x00000000cc0472ca */ /* 0x000fe200000e0000 */
[----:B------:R-:W-:Y:S01]  /*c6f0*/  IMAD.IADD R204, R203, 0x1, R20 ;  /* 0x00000001cbcc7824 */ /* 0x000fe200078e0214 */
[----:B------:R-:W-:Y:S01]  /*c700*/  R2UR UR5, R205 ;  /* 0x00000000cd0572ca */ /* 0x000fe200000e0000 */
[----:B------:R-:W-:Y:S02]  /*c710*/  IMAD.MOV.U32 R205, RZ, RZ, 0x40000040 ;  /* 0x40000040ffcd7424 */ /* 0x000fe400078e00ff */
[----:B------:R-:W-:Y:S01]  /*c720*/  VIADD R203, R202, 0xa00 ;  /* 0x00000a00cacb7836 */ /* 0x000fe20000000000 */
[----:B------:R-:W-:Y:S02]  /*c730*/  R2UR UR6, R204 ;  /* 0x00000000cc0672ca */ /* 0x000fe400000e0000 */
[----:B------:R-:W-:Y:S01]  /*c740*/  R2UR UR7, R205 ;  /* 0x00000000cd0772ca */ /* 0x000fe200000e0000 */
[----:B------:R-:W-:Y:S01]  /*c750*/  IMAD.MOV.U32 R205, RZ, RZ, 0x40000040 ;  /* 0x40000040ffcd7424 */ /* 0x000fe200078e00ff */
[----:B------:R-:W-:-:S02]  /*c760*/  IADD3 R204, R206, R207, R0 ;  /* 0x000000cfcecc7210 */ /* 0x000fc40007ffe000 */
[----:B------:R-:W-:Y:S01]  /*c770*/  IADD3 R206, R206, R207, R202 ;  /* 0x000000cfcece7210 */ /* 0x000fe20007ffe0ca */
        /* <DEDUP_REMOVED lines=37> */
[----:B------:R-:W-:Y:S02]  /*c9d0*/  IMAD.MOV.U32 R205, RZ, RZ, 0x40000040 ;  /* 0x40000040ffcd7424 */ /* 0x000fe400078e00ff */
[----:B------:R-:W-:Y:S01]  /*c9e0*/  VIADD R21, R0, 0xc00 ;  /* 0x00000c0000157836 */ /* 0x000fe20000000000 */
[----:B------:R-:W-:Y:S02]  /*c9f0*/  WARPGROUP.DEPBAR.LE gsb0, 0x0 ;  /* 0x00008000000079c5 */ /* 0x000fe40000010000 */
[----:B------:R-:W-:-:S07]  /*ca00*/  WARPGROUP.ARRIVE ;  /* 0x00000000000079c5 */ /* 0x000fce0000000000 */
        /* <DEDUP_REMOVED lines=71> */
[----:B------:R-:W-:Y:S02]  /*ce80*/  R2UR UR6, R206 ;  /* 0x00000000ce0672ca */ /* 0x000fe400000e0000 */
[----:B------:R-:W-:Y:S01]  /*ce90*/  R2UR UR7, R207 ;  /* 0x00000000cf0772ca */ /* 0x000fe200000e0000 */
[----:B------:R-:W-:Y:S02]  /*cea0*/  WARPGROUP.DEPBAR.LE gsb0, 0x0 ;  /* 0x00008000000079c5 */ /* 0x000fe40000010000 */
[----:B------:R-:W-:-:S10]  /*ceb0*/  WARPGROUP.ARRIVE ;  /* 0x00000000000079c5 */ /* 0x000fd40000000000 */
        /* <DEDUP_REMOVED lines=15> */
[----:B------:R-:W-:Y:S02]  /*cfb0*/  IMAD.MOV.U32 R205, RZ, RZ, 0x40000040 ;  /* 0x40000040ffcd7424 */ /* 0x000fe400078e00ff */
[----:B------:R-:W-:Y:S01]  /*cfc0*/  IMAD.MOV.U32 R11, RZ, RZ, 0x1000 ;  /* 0x00001000ff0b7424 */ /* 0x000fe200078e00ff */
[----:B------:R-:W-:Y:S01]  /*cfd0*/  R2UR UR6, R204 ;  /* 0x00000000cc0672ca */ /* 0x000fe200000e0000 */
[----:B------:R-:W-:Y:S01]  /*cfe0*/  IMAD.IADD R204, R20, 0x1, R21 ;  /* 0x0000000114cc7824 */ /* 0x000fe200078e0215 */
[----:B------:R-:W-:Y:S01]  /*cff0*/  R2UR UR7, R205 ;  /* 0x00000000cd0772ca */ /* 0x000fe200000e0000 */
[----:B------:R-:W-:Y:S01]  /*d000*/  IMAD.IADD R20, R203, 0x1, R20 ;  /* 0x00000001cb147824 */ /* 0x000fe200078e0214 */
[----:B------:R-:W-:Y:S01]  /*d010*/  SEL R11, R11, 0xf80, P3 ;  /* 0x00000f800b0b7807 */ /* 0x000fe20001800000 */
[----:B------:R-:W-:-:S02]  /*d020*/  IMAD.MOV.U32 R205, RZ, RZ, 0x40000040 ;  /* 0x40000040ffcd7424 */ /* 0x000fc400078e00ff */
[----:B------:R-:W-:Y:S01]  /*d030*/  IMAD.MOV.U32 R21, RZ, RZ, 0x40000040 ;  /* 0x40000040ff157424 */ /* 0x000fe200078e00ff */
[----:B------:R-:W-:Y:S01]  /*d040*/  LOP3.LUT R11, R11, 0x1e00, RZ, 0xc0, !PT ;  /* 0x00001e000b0b7812 */ /* 0x000fe200078ec0ff */
        /* <DEDUP_REMOVED lines=9> */
[----:B------:R-:W-:Y:S02]  /*d0e0*/  R2UR UR4, R20 ;  /* 0x00000000140472ca */ /* 0x000fe400000e0000 */
[----:B------:R-:W-:Y:S01]  /*d0f0*/  R2UR UR5, R21 ;  /* 0x00000000150572ca */ /* 0x000fe200000e0000 */
[----:B------:R-:W-:Y:S01]  /*d100*/  IMAD.MOV.U32 R21, RZ, RZ, 0x40000040 ;  /* 0x40000040ff157424 */ /* 0x000fe200078e00ff */
[----:B------:R-:W-:Y:S01]  /*d110*/  IADD3 R20, R203, R11, R0 ;  /* 0x0000000bcb147210 */ /* 0x000fe20007ffe000 */
[----:B------:R-:W-:Y:S01]  /*d120*/  IMAD.MOV.U32 R203, RZ, RZ, 0x40000040 ;  /* 0x40000040ffcb7424 */ /* 0x000fe200078e00ff */
[----:B------:R-:W-:-:S02]  /*d130*/  WARPGROUP.DEPBAR.LE gsb0, 0x0 ;  /* 0x00008000000079c5 */ /* 0x000fc40000010000 */
[----:B------:R-:W-:-:S07]  /*d140*/  WARPGROUP.ARRIVE ;  /* 0x00000000000079c5 */ /* 0x000fce0000000000 */
[----:B------:R-:W-:Y:S01]  /*d150*/  HGMMA.64x64x16.F32.BF16 R152, gdesc[UR4], R152, gsb0 ;  /* 0x00e00000049879f0 */ /* 0x000fe20008001898 */
[----:B------:R-:W-:Y:S01]  /*d160*/  R2UR UR4, R20 ;  /* 0x00000000140472ca */ /* 0x000fe200000e0000 */
[----:B------:R-:W-:Y:S01]  /*d170*/  IMAD R20, R18, 0x1000, R13 ;  /* 0x0000100012147824 */ /* 0x000fe200078e020d */
        /* <DEDUP_REMOVED lines=8> */
[----:B------:R-:W-:Y:S01]  /*d200*/  ULDC UR4, c[0x0][0xa80] ;  /* 0x0002a00000047ab9 */ /* 0x000fe20000000800 */
[----:B------:R-:W-:Y:S01]  /*d210*/  R2UR UR6, R20 ;  /* 0x00000000140672ca */ /* 0x000fe200000e0000 */
[----:B------:R-:W-:Y:S02]  /*d220*/  WARPGROUP.DEPBAR.LE gsb0, 0x0 ;  /* 0x00008000000079c5 */ /* 0x000fe40000010000 */
[----:B------:R-:W-:Y:S02]  /*d230*/  FMNMX.FTZ R11, R152, R197, !PT ;  /* 0x000000c5980b7209 */ /* 0x000fe40007810000 */
[----:B------:R-:W-:Y:S02]  /*d240*/  FMNMX.FTZ R21, R154, R200, !PT ;  /* 0x000000c89a157209 */ /* 0x000fe40007810000 */
[----:B------:R-:W-:-:S02]  /*d250*/  FMNMX.FTZ R11, R153, R11, !PT ;  /* 0x0000000b990b7209 */ /* 0x000fc40007810000 */
[----:B------:R-:W-:Y:S02]  /*d260*/  FMNMX.FTZ R21, R155, R21, !PT ;  /* 0x000000159b157209 */ /* 0x000fe40007810000 */
[----:B------:R-:W-:Y:S02]  /*d270*/  FMNMX.FTZ R11, R156, R11, !PT ;  /* 0x0000000b9c0b7209 */ /* 0x000fe40007810000 */
[----:B------:R-:W-:Y:S02]  /*d280*/  FMNMX.FTZ R21, R158, R21, !PT ;  /* 0x000000159e157209 */ /* 0x000fe40007810000 */
        /* <DEDUP_REMOVED lines=25> */
[----:B------:R-:W-:-:S03]  /*d420*/  FMNMX.FTZ R21, R183, R21, !PT ;  /* 0x00000015b7157209 */ /* 0x000fc60007810000 */
[----:B------:R-:W0:Y:S04]  /*d430*/  SHFL.BFLY PT, R11, R12, 0x2, 0x1f ;  /* 0x0c401f000c0b7f89 */ /* 0x000e2800000e0000 */
[----:B------:R-:W1:Y:S01]  /*d440*/  SHFL.BFLY PT, R205, R21, 0x2, 0x1f ;  /* 0x0c401f0015cd7f89 */ /* 0x000e6200000e0000 */
[----:B0-----:R-:W-:Y:S02]  /*d450*/  FMNMX.FTZ R12, R12, R11, !PT ;  /* 0x0000000b0c0c7209 */ /* 0x001fe40007810000 */
[----:B-1----:R-:W-:-:S03]  /*d460*/  FMNMX.FTZ R21, R21, R205, !PT ;  /* 0x000000cd15157209 */ /* 0x002fc60007810000 */
[----:B------:R-:W0:Y:S02]  /*d470*/  SHFL.BFLY PT, R11, R12, 0x1, 0x1f ;  /* 0x0c201f000c0b7f89 */ /* 0x000e2400000e0000 */
[----:B0-----:R-:W-:Y:S01]  /*d480*/  FMNMX.FTZ R12, R12, R11, !PT ;  /* 0x0000000b0c0c7209 */ /* 0x001fe20007810000 */
[----:B------:R-:W-:-:S04]  /*d490*/  IMAD.U32 R11, RZ, RZ, UR4 ;  /* 0x00000004ff0b7e24 */ /* 0x000fc8000f8e00ff */
[C---:B------:R-:W-:Y:S01]  /*d4a0*/  FMUL.FTZ R203, R12.reuse, R11 ;  /* 0x0000000b0ccb7220 */ /* 0x040fe20000410000 */
[----:B------:R-:W-:-:S03]  /*d4b0*/  FADD.FTZ R197, -R12, R197 ;  /* 0x000000c50cc57221 */ /* 0x000fc60000010100 */
[-CC-:B------:R-:W-:Y:S01]  /*d4c0*/  FFMA.FTZ R204, R156, R11.reuse, -R203.reuse ;  /* 0x0000000b9ccc7223 */ /* 0x180fe200000108cb */
[-CC-:B------:R-:W-:Y:S01]  /*d4d0*/  FFMA.FTZ R156, R160, R11.reuse, -R203.reuse ;  /* 0x0000000ba09c7223 */ /* 0x180fe200000108cb */
[-CC-:B------:R-:W-:Y:S01]  /*d4e0*/  FFMA.FTZ R160, R164, R11.reuse, -R203.reuse ;  /* 0x0000000ba4a07223 */ /* 0x180fe200000108cb */
[-C--:B------:R-:W-:Y:S01]  /*d4f0*/  FMUL.FTZ R197, R197, R11.reuse ;  /* 0x0000000bc5c57220 */ /* 0x080fe20000410000 */
[----:B------:R-:W0:Y:S01]  /*d500*/  SHFL.BFLY PT, R164, R21, 0x1, 0x1f ;  /* 0x0c201f0015a47f89 */ /* 0x000e2200000e0000 */
[-CC-:B------:R-:W-:Y:S01]  /*d510*/  FFMA.FTZ R152, R152, R11.reuse, -R203.reuse ;  /* 0x0000000b98987223 */ /* 0x180fe200000108cb */
[-CC-:B------:R-:W-:Y:S01]  /*d520*/  FFMA.FTZ R153, R153, R11.reuse, -R203.reuse ;  /* 0x0000000b99997223 */ /* 0x180fe200000108cb */
[----:B------:R1:W2:Y:S01]  /*d530*/  MUFU.EX2 R202, R197 ;  /* 0x000000c500ca7308 */ /* 0x0002a20000000800 */
[-CC-:B------:R-:W-:Y:S01]  /*d540*/  FFMA.FTZ R157, R157, R11.reuse, -R203.reuse ;  /* 0x0000000b9d9d7223 */ /* 0x180fe200000108cb */
[-CC-:B------:R-:W-:Y:S01]  /*d550*/  FFMA.FTZ R161, R161, R11.reuse, -R203.reuse ;  /* 0x0000000ba1a17223 */ /* 0x180fe200000108cb */
[-CC-:B------:R-:W-:Y:S01]  /*d560*/  FFMA.FTZ R168, R168, R11.reuse, -R203.reuse ;  /* 0x0000000ba8a87223 */ /* 0x180fe200000108cb */
[-CC-:B------:R-:W-:Y:S01]  /*d570*/  FFMA.FTZ R169, R169, R11.reuse, -R203.reuse ;  /* 0x0000000ba9a97223 */ /* 0x180fe200000108cb */
[-CC-:B------:R-:W-:Y:S01]  /*d580*/  FFMA.FTZ R172, R172, R11.reuse, -R203.reuse ;  /* 0x0000000bacac7223 */ /* 0x180fe200000108cb */
[-CC-:B------:R-:W-:Y:S01]  /*d590*/  FFMA.FTZ R173, R173, R11.reuse, -R203.reuse ;  /* 0x0000000badad7223 */ /* 0x180fe200000108cb */
[-CC-:B------:R-:W-:Y:S01]  /*d5a0*/  FFMA.FTZ R176, R176, R11.reuse, -R203.reuse ;  /* 0x0000000bb0b07223 */ /* 0x180fe200000108cb */
[----:B------:R-:W-:Y:S01]  /*d5b0*/  MUFU.EX2 R152, R152 ;  /* 0x0000009800987308 */ /* 0x000fe20000000800 */
[-CC-:B-1----:R-:W-:Y:S01]  /*d5c0*/  FFMA.FTZ R197, R165, R11.reuse, -R203.reuse ;  /* 0x0000000ba5c57223 */ /* 0x182fe200000108cb */
[-CC-:B------:R-:W-:Y:S01]  /*d5d0*/  FFMA.FTZ R177, R177, R11.reuse, -R203.reuse ;  /* 0x0000000bb1b17223 */ /* 0x180fe200000108cb */
[-CC-:B------:R-:W-:Y:S01]  /*d5e0*/  FFMA.FTZ R180, R180, R11.reuse, -R203.reuse ;  /* 0x0000000bb4b47223 */ /* 0x180fe200000108cb */
[----:B------:R-:W-:-:S04]  /*d5f0*/  FFMA.FTZ R181, R181, R11, -R203 ;  /* 0x0000000bb5b57223 */ /* 0x000fc800000108cb */
[----:B------:R-:W-:Y:S01]  /*d600*/  MUFU.EX2 R153, R153 ;  /* 0x0000009900997308 */ /* 0x000fe20000000800 */
[-C--:B--2---:R-:W-:Y:S01]  /*d610*/  FMUL.FTZ R24, R24, R202.reuse ;  /* 0x000000ca18187220 */ /* 0x084fe20000410000 */
[-C--:B------:R-:W-:Y:S01]  /*d620*/  FMUL.FTZ R25, R25, R202.reuse ;  /* 0x000000ca19197220 */ /* 0x080fe20000410000 */
[-C--:B------:R-:W-:Y:S01]  /*d630*/  FMUL.FTZ R28, R28, R202.reuse ;  /* 0x000000ca1c1c7220 */ /* 0x080fe20000410000 */
[----:B------:R-:W-:Y:S01]  /*d640*/  FMUL.FTZ R29, R29, R202 ;  /* 0x000000ca1d1d7220 */ /* 0x000fe20000410000 */
[----:B0-----:R-:W-:Y:S01]  /*d650*/  FMNMX.FTZ R21, R21, R164, !PT ;  /* 0x000000a415157209 */ /* 0x001fe20007810000 */
[-C--:B------:R-:W-:Y:S01]  /*d660*/  FMUL.FTZ R32, R32, R202.reuse ;  /* 0x000000ca20207220 */ /* 0x080fe20000410000 */
[-C--:B------:R-:W-:Y:S01]  /*d670*/  FMUL.FTZ R33, R33, R202.reuse ;  /* 0x000000ca21217220 */ /* 0x080fe20000410000 */
[----:B------:R-:W-:Y:S01]  /*d680*/  MUFU.EX2 R204, R204 ;  /* 0x000000cc00cc7308 */ /* 0x000fe20000000800 */
[-C--:B------:R-:W-:Y:S01]  /*d690*/  FMUL.FTZ R36, R36, R202.reuse ;  /* 0x000000ca24247220 */ /* 0x080fe20000410000 */
[C---:B------:R-:W-:Y:S01]  /*d6a0*/  FADD.FTZ R164, -R21.reuse, R200 ;  /* 0x000000c815a47221 */ /* 0x040fe20000010100 */
[-C--:B------:R-:W-:Y:S01]  /*d6b0*/  FMUL.FTZ R205, R21, R11.reuse ;  /* 0x0000000b15cd7220 */ /* 0x080fe20000410000 */
[-C--:B------:R-:W-:Y:S01]  /*d6c0*/  FMUL.FTZ R37, R37, R202.reuse ;  /* 0x000000ca25257220 */ /* 0x080fe20000410000 */
[----:B------:R-:W-:Y:S01]  /*d6d0*/  FMUL.FTZ R40, R40, R202 ;  /* 0x000000ca28287220 */ /* 0x000fe20000410000 */
[-C--:B------:R-:W-:Y:S01]  /*d6e0*/  FMUL.FTZ R164, R164, R11.reuse ;  /* 0x0000000ba4a47220 */ /* 0x080fe20000410000 */
[-CC-:B------:R-:W-:Y:S01]  /*d6f0*/  FFMA.FTZ R154, R154, R11.reuse, -R205.reuse ;  /* 0x0000000b9a9a7223 */ /* 0x180fe200000108cd */
[-CC-:B------:R-:W-:Y:S01]  /*d700*/  FFMA.FTZ R206, R155, R11.reuse, -R205.reuse ;  /* 0x0000000b9bce7223 */ /* 0x180fe200000108cd */
[-CC-:B------:R-:W-:Y:S01]  /*d710*/  FFMA.FTZ R155, R158, R11.reuse, -R205.reuse ;  /* 0x0000000b9e9b7223 */ /* 0x180fe200000108cd */
[-CC-:B------:R-:W-:Y:S01]  /*d720*/  FFMA.FTZ R158, R162, R11.reuse, -R205.reuse ;  /* 0x0000000ba29e7223 */ /* 0x180fe200000108cd */
[----:B------:R-:W-:Y:S01]  /*d730*/  IMAD.MOV R162, RZ, RZ, -R194 ;  /* 0x000000ffffa27224 */ /* 0x000fe200078e0ac2 */
[----:B------:R-:W0:Y:S01]  /*d740*/  MUFU.EX2 R164, R164 ;  /* 0x000000a400a47308 */ /* 0x000e220000000800 */
[-CC-:B------:R-:W-:Y:S01]  /*d750*/  FFMA.FTZ R165, R159, R11.reuse, -R205.reuse ;  /* 0x0000000b9fa57223 */ /* 0x180fe200000108cd */
[-CC-:B------:R-:W-:Y:S01]  /*d760*/  FFMA.FTZ R159, R163, R11.reuse, -R205.reuse ;  /* 0x0000000ba39f7223 */ /* 0x180fe200000108cd */
[----:B------:R-:W-:Y:S01]  /*d770*/  FFMA.FTZ R200, R166, R11, -R205 ;  /* 0x0000000ba6c87223 */ /* 0x000fe200000108cd */
[----:B------:R-:W-:Y:S01]  /*d780*/  ISETP.NE.AND P3, PT, R193, R162, PT ;  /* 0x000000a2c100720c */ /* 0x000fe20003f65270 */
[----:B------:R-:W-:-:S02]  /*d790*/  @!P1 VIADD R162, R14, 0x38840 ;  /* 0x000388400ea29836 */ /* 0x000fc40000000000 */
[-CC-:B------:R-:W-:Y:S01]  /*d7a0*/  FFMA.FTZ R203, R167, R11.reuse, -R205.reuse ;  /* 0x0000000ba7cb7223 */ /* 0x180fe200000108cd */
[-CC-:B------:R-:W-:Y:S01]  /*d7b0*/  FFMA.FTZ R170, R170, R11.reuse, -R205.reuse ;  /* 0x0000000baaaa7223 */ /* 0x180fe200000108cd */
[----:B------:R-:W1:Y:S01]  /*d7c0*/  MUFU.EX2 R154, R154 ;  /* 0x0000009a009a7308 */ /* 0x000e620000000800 */
[-CC-:B------:R-:W-:Y:S01]  /*d7d0*/  FFMA.FTZ R171, R171, R11.reuse, -R205.reuse ;  /* 0x0000000babab7223 */ /* 0x180fe200000108cd */
[----:B------:R-:W-:Y:S01]  /*d7e0*/  @!P1 PRMT R162, RZ, 0x654, R162 ;  /* 0x00000654ffa29816 */ /* 0x000fe200000000a2 */
[-CC-:B------:R-:W-:Y:S01]  /*d7f0*/  FFMA.FTZ R174, R174, R11.reuse, -R205.reuse ;  /* 0x0000000baeae7223 */ /* 0x180fe200000108cd */
[-CC-:B------:R-:W-:Y:S01]  /*d800*/  FFMA.FTZ R175, R175, R11.reuse, -R205.reuse ;  /* 0x0000000bafaf7223 */ /* 0x180fe200000108cd */
[-CC-:B------:R-:W-:Y:S01]  /*d810*/  FFMA.FTZ R178, R178, R11.reuse, -R205.reuse ;  /* 0x0000000bb2b27223 */ /* 0x180fe200000108cd */
[----:B------:R2:W-:Y:S01]  /*d820*/  @!P1 SYNCS.ARRIVE.TRANS64.RED.A1T0 RZ, [R162+URZ], RZ ;  /* 0x000000ffa2ff99a7 */ /* 0x0005e2000810043f */
[----:B------:R-:W-:Y:S01]  /*d830*/  FFMA.FTZ R179, R179, R11, -R205 ;  /* 0x0000000bb3b37223 */ /* 0x000fe200000108cd */
[----:B------:R-:W3:Y:S01]  /*d840*/  MUFU.EX2 R206, R206 ;  /* 0x000000ce00ce7308 */ /* 0x000ee20000000800 */
[----:B------:R-:W-:-:S02]  /*d850*/  @!P3 IMAD R163, R198, 0x40, R191 ;  /* 0x00000040c6a3b824 */ /* 0x000fc400078e02bf */
[-C--:B0-----:R-:W-:Y:S01]  /*d860*/  FMUL.FTZ R26, R26, R164.reuse ;  /* 0x000000a41a1a7220 */ /* 0x081fe20000410000 */
[-C--:B------:R-:W-:Y:S01]  /*d870*/  FMUL.FTZ R27, R27, R164.reuse ;  /* 0x000000a41b1b7220 */ /* 0x080fe20000410000 */
[-C--:B------:R-:W-:Y:S01]  /*d880*/  FMUL.FTZ R30, R30, R164.reuse ;  /* 0x000000a41e1e7220 */ /* 0x080fe20000410000 */
[----:B------:R-:W-:Y:S02]  /*d890*/  @!P3 IMAD R163, R163, 0x4, R2 ;  /* 0x00000004a3a3b824 */ /* 0x000fe400078e0202 */
[-CC-:B--2---:R-:W-:Y:S01]  /*d8a0*/  FFMA.FTZ R162, R182, R11.reuse, -R205.reuse ;  /* 0x0000000bb6a27223 */ /* 0x184fe200000108cd */
[----:B------:R-:W-:Y:S01]  /*d8b0*/  FFMA.FTZ R205, R183, R11, -R205 ;  /* 0x0000000bb7cd7223 */ /* 0x000fe200000108cd */
[----:B------:R-:W0:Y:S01]  /*d8c0*/  MUFU.EX2 R155, R155 ;  /* 0x0000009b009b7308 */ /* 0x000e220000000800 */
[----:B-1----:R-:W-:Y:S01]  /*d8d0*/  FFMA.FTZ R201, R164, R201, R154 ;  /* 0x000000c9a4c97223 */ /* 0x002fe2000001009a */
[----:B------:R-:W-:Y:S01]  /*d8e0*/  @!P3 STS [R163+0x38400], R202 ;  /* 0x038400caa300b388 */ /* 0x000fe20000000800 */
[-C--:B------:R-:W-:Y:S01]  /*d8f0*/  FMUL.FTZ R31, R31, R164.reuse ;  /* 0x000000a41f1f7220 */ /* 0x080fe20000410000 */
[-C--:B------:R-:W-:Y:S01]  /*d900*/  FMUL.FTZ R34, R34, R164.reuse ;  /* 0x000000a422227220 */ /* 0x080fe20000410000 */
[-C--:B------:R-:W-:Y:S01]  /*d910*/  FMUL.FTZ R35, R35, R164.reuse ;  /* 0x000000a423237220 */ /* 0x080fe20000410000 */
[----:B------:R1:W-:Y:S01]  /*d920*/  @!P3 STS [R163+0x38420], R164 ;  /* 0x038420a4a300b388 */ /* 0x0003e20000000800 */
        /* <DEDUP_REMOVED lines=10> */
[----:B0-----:R-:W-:Y:S01]  /*d9d0*/  FADD.FTZ R201, R155, R201 ;  /* 0x000000c99bc97221 */ /* 0x001fe20000010000 */
[----:B-1----:R-:W-:Y:S01]  /*d9e0*/  FFMA.FTZ R163, R202, R199, R152 ;  /* 0x000000c7caa37223 */ /* 0x002fe20000010098 */
[----:B------:R-:W-:Y:S01]  /*d9f0*/  F2FP.BF16.F32.PACK_AB R152, R153, R152 ;  /* 0x000000989998723e */ /* 0x000fe200000010ff */
[-C--:B------:R-:W-:Y:S01]  /*da00*/  FMUL.FTZ R51, R51, R164.reuse ;  /* 0x000000a433337220 */ /* 0x080fe20000410000 */
[----:B------:R-:W-:Y:S01]  /*da10*/  FMUL.FTZ R54, R54, R164 ;  /* 0x000000a436367220 */ /* 0x000fe20000410000 */
[----:B------:R-:W-:Y:S01]  /*da20*/  FADD.FTZ R163, R153, R163 ;  /* 0x000000a399a37221 */ /* 0x000fe20000010000 */
[----:B------:R-:W-:Y:S01]  /*da30*/  F2FP.BF16.F32.PACK_AB R153, R206, R154 ;  /* 0x0000009ace99723e */ /* 0x000fe200000010ff */
[----:B------:R-:W0:Y:S01]  /*da40*/  MUFU.EX2 R157, R157 ;  /* 0x0000009d009d7308 */ /* 0x000e220000000800 */
[C---:B--2---:R-:W-:Y:S01]  /*da50*/  FADD.FTZ R201, R165.reuse, R201 ;  /* 0x000000c9a5c97221 */ /* 0x044fe20000010000 */
[----:B------:R-:W-:Y:S01]  /*da60*/  FADD.FTZ R163, R204, R163 ;  /* 0x000000a3cca37221 */ /* 0x000fe20000010000 */
[----:B------:R-:W-:Y:S01]  /*da70*/  F2FP.BF16.F32.PACK_AB R155, R165, R155 ;  /* 0x0000009ba59b723e */ /* 0x000fe200000010ff */
[-C--:B------:R-:W-:Y:S01]  /*da80*/  FMUL.FTZ R55, R55, R164.reuse ;  /* 0x000000a437377220 */ /* 0x080fe20000410000 */
[-C--:B------:R-:W-:Y:S01]  /*da90*/  FMUL.FTZ R58, R58, R164.reuse ;  /* 0x000000a43a3a7220 */ /* 0x080fe20000410000 */
[-C--:B------:R-:W-:Y:S01]  /*daa0*/  FMUL.FTZ R59, R59, R164.reuse ;  /* 0x000000a43b3b7220 */ /* 0x080fe20000410000 */
[-C--:B------:R-:W-:Y:S01]  /*dab0*/  FMUL.FTZ R62, R62, R164.reuse ;  /* 0x000000a43e3e7220 */ /* 0x080fe20000410000 */
[----:B------:R-:W1:Y:S01]  /*dac0*/  MUFU.EX2 R156, R156 ;  /* 0x0000009c009c7308 */ /* 0x000e620000000800 */
[----:B---3--:R-:W-:Y:S01]  /*dad0*/  FADD.FTZ R182, R158, R201 ;  /* 0x000000c99eb67221 */ /* 0x008fe20000010000 */
[-C--:B------:R-:W-:Y:S01]  /*dae0*/  FMUL.FTZ R63, R63, R164.reuse ;  /* 0x000000a43f3f7220 */ /* 0x080fe20000410000 */
[-C--:B------:R-:W-:Y:S01]  /*daf0*/  FMUL.FTZ R66, R66, R164.reuse ;  /* 0x000000a442427220 */ /* 0x080fe20000410000 */
[-C--:B------:R-:W-:Y:S01]  /*db00*/  FMUL.FTZ R67, R67, R164.reuse ;  /* 0x000000a443437220 */ /* 0x080fe20000410000 */
[-C--:B------:R-:W-:Y:S01]  /*db10*/  FMUL.FTZ R70, R70, R164.reuse ;  /* 0x000000a446467220 */ /* 0x080fe20000410000 */
[-C--:B------:R-:W-:Y:S01]  /*db20*/  FMUL.FTZ R71, R71, R164.reuse ;  /* 0x000000a447477220 */ /* 0x080fe20000410000 */
[----:B------:R-:W-:Y:S01]  /*db30*/  FMUL.FTZ R74, R74, R164 ;  /* 0x000000a44a4a7220 */ /* 0x000fe20000410000 */
[----:B------:R-:W2:Y:S01]  /*db40*/  MUFU.EX2 R161, R161 ;  /* 0x000000a100a17308 */ /* 0x000ea20000000800 */
[C---:B0-----:R-:W-:Y:S01]  /*db50*/  FADD.FTZ R163, R157.reuse, R163 ;  /* 0x000000a39da37221 */ /* 0x041fe20000010000 */
[----:B------:R-:W-:Y:S01]  /*db60*/  F2FP.BF16.F32.PACK_AB R154, R157, R204 ;  /* 0x000000cc9d9a723e */ /* 0x000fe200000010ff */
[----:B------:R-:W-:Y:S01]  /*db70*/  BAR.SYNC.DEFER_BLOCKING 0xf, 0x100 ;  /* 0x03c4000000007b1d */ /* 0x000fe20000010000 */
[-C--:B------:R-:W-:Y:S01]  /*db80*/  FMUL.FTZ R75, R75, R164.reuse ;  /* 0x000000a44b4b7220 */ /* 0x080fe20000410000 */
[-C--:B------:R-:W-:Y:S01]  /*db90*/  FMUL.FTZ R78, R78, R164.reuse ;  /* 0x000000a44e4e7220 */ /* 0x080fe20000410000 */
[-C--:B------:R-:W-:Y:S01]  /*dba0*/  FMUL.FTZ R79, R79, R164.reuse ;  /* 0x000000a44f4f7220 */ /* 0x080fe20000410000 */
[-C--:B------:R-:W-:Y:S01]  /*dbb0*/  FMUL.FTZ R82, R82, R164.reuse ;  /* 0x000000a452527220 */ /* 0x080fe20000410000 */
[-C--:B------:R-:W-:Y:S01]  /*dbc0*/  FMUL.FTZ R83, R83, R164.reuse ;  /* 0x000000a453537220 */ /* 0x080fe20000410000 */
[----:B------:R-:W0:Y:S01]  /*dbd0*/  MUFU.EX2 R159, R159 ;  /* 0x0000009f009f7308 */ /* 0x000e220000000800 */
[----:B-1----:R-:W-:Y:S01]  /*dbe0*/  FADD.FTZ R163, R156, R163 ;  /* 0x000000a39ca37221 */ /* 0x002fe20000010000 */
[-C--:B------:R-:W-:Y:S01]  /*dbf0*/  FMUL.FTZ R86, R86, R164.reuse ;  /* 0x000000a456567220 */ /* 0x080fe20000410000 */
[-C--:B------:R-:W-:Y:S01]  /*dc00*/  FMUL.FTZ R87, R87, R164.reuse ;  /* 0x000000a457577220 */ /* 0x080fe20000410000 */
[-C--:B------:R-:W-:Y:S01]  /*dc10*/  FMUL.FTZ R90, R90, R164.reuse ;  /* 0x000000a45a5a7220 */ /* 0x080fe20000410000 */
[-C--:B------:R-:W-:Y:S01]  /*dc20*/  FMUL.FTZ R91, R91, R164.reuse ;  /* 0x000000a45b5b7220 */ /* 0x080fe20000410000 */
[-C--:B------:R-:W-:Y:S01]  /*dc30*/  FMUL.FTZ R94, R94, R164.reuse ;  /* 0x000000a45e5e7220 */ /* 0x080fe20000410000 */
[----:B------:R-:W-:Y:S01]  /*dc40*/  FMUL.FTZ R95, R95, R164 ;  /* 0x000000a45f5f7220 */ /* 0x000fe20000410000 */
[----:B------:R-:W1:Y:S01]  /*dc50*/  MUFU.EX2 R160, R160 ;  /* 0x000000a000a07308 */ /* 0x000e620000000800 */
[C---:B--2---:R-:W-:Y:S01]  /*dc60*/  FADD.FTZ R198, R161.reuse, R163 ;  /* 0x000000a3a1c67221 */ /* 0x044fe20000010000 */
[----:B------:R-:W-:Y:S01]  /*dc70*/  F2FP.BF16.F32.PACK_AB R156, R161, R156 ;  /* 0x0000009ca19c723e */ /* 0x000fe200000010ff */
        /* <DEDUP_REMOVED lines=8> */
[-C--:B------:R-:W-:Y:S01]  /*dd00*/  FMUL.FTZ R107, R107, R164.reuse ;  /* 0x000000a46b6b7220 */ /* 0x080fe20000410000 */
[-C--:B------:R-:W-:Y:S01]  /*dd10*/  FMUL.FTZ R110, R110, R164.reuse ;  /* 0x000000a46e6e7220 */ /* 0x080fe20000410000 */
[-C--:B------:R-:W-:Y:S01]  /*dd20*/  FMUL.FTZ R111, R111, R164.reuse ;  /* 0x000000a46f6f7220 */ /* 0x080fe20000410000 */
[-C--:B------:R-:W-:Y:S01]  /*dd30*/  FMUL.FTZ R114, R114, R164.reuse ;  /* 0x000000a472727220 */ /* 0x080fe20000410000 */
[-C--:B------:R-:W-:Y:S01]  /*dd40*/  FMUL.FTZ R115, R115, R164.reuse ;  /* 0x000000a473737220 */ /* 0x080fe20000410000 */
[----:B------:R-:W-:Y:S01]  /*dd50*/  MUFU.EX2 R200, R200 ;  /* 0x000000c800c87308 */ /* 0x000fe20000000800 */
[----:B-1----:R-:W-:Y:S01]  /*dd60*/  FADD.FTZ R198, R160, R198 ;  /* 0x000000c6a0c67221 */ /* 0x002fe20000010000 */
[-C--:B------:R-:W-:Y:S01]  /*dd70*/  FMUL.FTZ R118, R118, R164.reuse ;  /* 0x000000a476767220 */ /* 0x080fe20000410000 */
[-C--:B------:R-:W-:Y:S01]  /*dd80*/  FMUL.FTZ R119, R119, R164.reuse ;  /* 0x000000a477777220 */ /* 0x080fe20000410000 */
[-C--:B------:R-:W-:Y:S01]  /*dd90*/  FMUL.FTZ R122, R122, R164.reuse ;  /* 0x000000a47a7a7220 */ /* 0x080fe20000410000 */
[-C--:B------:R-:W-:Y:S01]  /*dda0*/  FMUL.FTZ R123, R123, R164.reuse ;  /* 0x000000a47b7b7220 */ /* 0x080fe20000410000 */
[-C--:B------:R-:W-:Y:S01]  /*ddb0*/  FMUL.FTZ R126, R126, R164.reuse ;  /* 0x000000a47e7e7220 */ /* 0x080fe20000410000 */
[----:B------:R-:W-:Y:S01]  /*ddc0*/  FMUL.FTZ R127, R127, R164 ;  /* 0x000000a47f7f7220 */ /* 0x000fe20000410000 */
[----:B------:R-:W0:Y:S01]  /*ddd0*/  MUFU.EX2 R203, R203 ;  /* 0x000000cb00cb7308 */ /* 0x000e220000000800 */
[----:B--2---:R-:W-:Y:S01]  /*dde0*/  F2FP.BF16.F32.PACK_AB R158, R197, R160 ;  /* 0x000000a0c59e723e */ /* 0x004fe200000010ff */
        /* <DEDUP_REMOVED lines=78> */
[----:B------:R-:W0:Y:S01]  /*e2d0*/  MUFU.EX2 R177, R177 ;  /* 0x000000b100b17308 */ /* 0x000e220000000800 */
[----:B-1----:R-:W-:Y:S01]  /*e2e0*/  F2FP.BF16.F32.PACK_AB R163, R175, R174 ;  /* 0x000000aeafa3723e */ /* 0x002fe200000010ff */
[----:B------:R-:W-:Y:S01]  /*e2f0*/  FMUL.FTZ R149, R149, R202 ;  /* 0x000000ca95957220 */ /* 0x000fe20000410000 */
[----:B------:R1:W-:Y:S01]  /*e300*/  STSM.16.M88.4 [R195+0x36400], R152 ;  /* 0x03640098c3007844 */ /* 0x0003e20000000200 */
[----:B------:R-:W-:Y:S01]  /*e310*/  FADD.FTZ R182, R200, R182 ;  /* 0x000000b6c8b67221 */ /* 0x000fe20000010000 */
[----:B------:R-:W-:Y:S01]  /*e320*/  FADD.FTZ R197, R197, R198 ;  /* 0x000000c6c5c57221 */ /* 0x000fe20000010000 */
[----:B------:R-:W-:Y:S01]  /*e330*/  @!P1 VIADD R14, R14, 0x38860 ;  /* 0x000388600e0e9836 */ /* 0x000fe20000000000 */
[----:B------:R3:W-:Y:S01]  /*e340*/  STSM.16.M88.4 [R196], R156 ;  /* 0x0000009cc4007844 */ /* 0x0007e20000000200 */
[----:B------:R-:W-:Y:S01]  /*e350*/  MUFU.EX2 R180, R180 ;  /* 0x000000b400b47308 */ /* 0x000fe20000000800 */
[----:B------:R-:W-:Y:S01]  /*e360*/  FADD.FTZ R203, R203, R182 ;  /* 0x000000b6cbcb7221 */ /* 0x000fe20000010000 */
[----:B------:R-:W-:Y:S01]  /*e370*/  FADD.FTZ R168, R168, R197 ;  /* 0x000000c5a8a87221 */ /* 0x000fe20000010000 */
[----:B------:R-:W-:Y:S01]  /*e380*/  @!P1 PRMT R14, RZ, 0x654, R14 ;  /* 0x00000654ff0e9816 */ /* 0x000fe2000000000e */
[----:B------:R-:W-:-:S02]  /*e390*/  IMAD.MOV.U32 R198, RZ, RZ, R18 ;  /* 0x000000ffffc67224 */ /* 0x000fc400078e0012 */
[----:B------:R-:W-:Y:S01]  /*e3a0*/  FADD.FTZ R170, R170, R203 ;  /* 0x000000cbaaaa7221 */ /* 0x000fe20000010000 */
[----:B------:R-:W-:Y:S01]  /*e3b0*/  FADD.FTZ R169, R169, R168 ;  /* 0x000000a8a9a97221 */ /* 0x000fe20000010000 */
[----:B------:R-:W-:Y:S01]  /*e3c0*/  IMAD.MOV.U32 R200, RZ, RZ, R21 ;  /* 0x000000ffffc87224 */ /* 0x000fe200078e0015 */
[----:B------:R-:W2:Y:S01]  /*e3d0*/  MUFU.EX2 R181, R181 ;  /* 0x000000b500b57308 */ /* 0x000ea20000000800 */
[----:B0-----:R-:W-:Y:S01]  /*e3e0*/  F2FP.BF16.F32.PACK_AB R164, R177, R176 ;  /* 0x000000b0b1a4723e */ /* 0x001fe200000010ff */
[----:B------:R-:W-:Y:S01]  /*e3f0*/  FADD.FTZ R171, R171, R170 ;  /* 0x000000aaabab7221 */ /* 0x000fe20000010000 */
[----:B------:R-:W-:-:S03]  /*e400*/  IMAD.MOV.U32 R197, RZ, RZ, R12 ;  /* 0x000000ffffc57224 */ /* 0x000fc600078e000c */
[----:B------:R-:W-:Y:S02]  /*e410*/  FADD.FTZ R174, R174, R171 ;  /* 0x000000abaeae7221 */ /* 0x000fe40000010000 */
[----:B------:R-:W-:Y:S02]  /*e420*/  MUFU.EX2 R178, R178 ;  /* 0x000000b200b27308 */ /* 0x000fe40000000800 */
[----:B------:R-:W-:-:S06]  /*e430*/  FADD.FTZ R175, R175, R174 ;  /* 0x000000aeafaf7221 */ /* 0x000fcc0000010000 */
[----:B------:R-:W0:Y:S01]  /*e440*/  MUFU.EX2 R179, R179 ;  /* 0x000000b300b37308 */ /* 0x000e220000000800 */
[----:B--2---:R-:W-:-:S07]  /*e450*/  F2FP.BF16.F32.PACK_AB R166, R181, R180 ;  /* 0x000000b4b5a6723e */ /* 0x004fce00000010ff */
[----:B------:R2:W4:Y:S08]  /*e460*/  MUFU.EX2 R183, R162 ;  /* 0x000000a200b77308 */ /* 0x0005300000000800 */
[----:B------:R-:W5:Y:S01]  /*e470*/  MUFU.EX2 R201, R205 ;  /* 0x000000cd00c97308 */ /* 0x000f620000000800 */
[----:B--2---:R-:W-:Y:S01]  /*e480*/  F2FP.BF16.F32.PACK_AB R162, R173, R172 ;  /* 0x000000acada2723e */ /* 0x004fe200000010ff */
[----:B------:R-:W-:Y:S01]  /*e490*/  FADD.FTZ R172, R172, R169 ;  /* 0x000000a9acac7221 */ /* 0x000fe20000010000 */
[----:B0-----:R-:W-:Y:S01]  /*e4a0*/  F2FP.BF16.F32.PACK_AB R165, R179, R178 ;  /* 0x000000b2b3a5723e */ /* 0x001fe200000010ff */
[----:B------:R-:W-:-:S02]  /*e4b0*/  FADD.FTZ R178, R178, R175 ;  /* 0x000000afb2b27221 */ /* 0x000fc40000010000 */
[----:B------:R3:W-:Y:S01]  /*e4c0*/  STSM.16.M88.4 [R209], R160 ;  /* 0x000000a0d1007844 */ /* 0x0007e20000000200 */
[----:B------:R-:W-:Y:S01]  /*e4d0*/  FADD.FTZ R173, R173, R172 ;  /* 0x000000acadad7221 */ /* 0x000fe20000010000 */
[----:B------:R-:W-:-:S03]  /*e4e0*/  FADD.FTZ R178, R179, R178 ;  /* 0x000000b2b3b27221 */ /* 0x000fc60000010000 */
[----:B------:R-:W-:Y:S01]  /*e4f0*/  FADD.FTZ R176, R176, R173 ;  /* 0x000000adb0b07221 */ /* 0x000fe20000010000 */
[----:B----4-:R-:W-:-:S03]  /*e500*/  FADD.FTZ R178, R183, R178 ;  /* 0x000000b2b7b27221 */ /* 0x010fc60000010000 */
[----:B------:R-:W-:Y:S01]  /*e510*/  FADD.FTZ R177, R177, R176 ;  /* 0x000000b0b1b17221 */ /* 0x000fe20000010000 */
[C---:B-----5:R-:W-:Y:S01]  /*e520*/  F2FP.BF16.F32.PACK_AB R167, R201.reuse, R183 ;  /* 0x000000b7c9a7723e */ /* 0x060fe200000010ff */
[----:B------:R-:W-:Y:S02]  /*e530*/  FADD.FTZ R201, R201, R178 ;  /* 0x000000b2c9c97221 */ /* 0x000fe40000010000 */
[----:B------:R-:W-:Y:S02]  /*e540*/  FADD.FTZ R180, R180, R177 ;  /* 0x000000b1b4b47221 */ /* 0x000fe40000010000 */
[----:B------:R3:W-:Y:S01]  /*e550*/  STSM.16.M88.4 [R208], R164 ;  /* 0x000000a4d0007844 */ /* 0x0007e20000000200 */
[----:B------:R-:W-:Y:S01]  /*e560*/  WARPGROUP.ARRIVE ;  /* 0x00000000000079c5 */ /* 0x000fe20000000000 */
[----:B------:R-:W-:-:S05]  /*e570*/  FADD.FTZ R199, R181, R180 ;  /* 0x000000b4b5c77221 */ /* 0x000fca0000010000 */
[----:B------:R-:W-:Y:S03]  /*e580*/  HGMMA.64x256x16.F32.BF16 R24, R152, gdesc[UR4].tnspB, R24, gsb0 ;  /* 0x43e0000498187df0 */ /* 0x000fe60008001818 */
[----:B------:R-:W-:Y:S02]  /*e590*/  WARPGROUP.DEPBAR.LE gsb0, 0x0 ;  /* 0x00008000000079c5 */ /* 0x000fe40000010000 */
[----:B-1----:R-:W-:Y:S01]  /*e5a0*/  VIADD R152, R20, 0x80 ;  /* 0x0000008014987836 */ /* 0x002fe20000000000 */
[----:B------:R-:W-:Y:S01]  /*e5b0*/  WARPGROUP.ARRIVE ;  /* 0x00000000000079c5 */ /* 0x000fe20000000000 */
[----:B------:R-:W-:-:S03]  /*e5c0*/  IMAD.MOV.U32 R153, RZ, RZ, 0x40000040 ;  /* 0x40000040ff997424 */ /* 0x000fc600078e00ff */
[----:B------:R-:W-:Y:S01]  /*e5d0*/  R2UR UR6, R152 ;  /* 0x00000000980672ca */ /* 0x000fe200000e0000 */
[----:B------:R-:W-:Y:S01]  /*e5e0*/  VIADD R152, R20, 0x100 ;  /* 0x0000010014987836 */ /* 0x000fe20000000000 */
[----:B------:R-:W-:Y:S01]  /*e5f0*/  R2UR UR7, R153 ;  /* 0x00000000990772ca */ /* 0x000fe200000e0000 */
[----:B------:R-:W-:-:S15]  /*e600*/  IMAD.MOV.U32 R153, RZ, RZ, 0x40000040 ;  /* 0x40000040ff997424 */ /* 0x000fde00078e00ff */
[----:B------:R-:W-:Y:S01]  /*e610*/  HGMMA.64x256x16.F32.BF16 R24, R156, gdesc[UR4].tnspB, R24, gsb0 ;  /* 0x43e000049c187df0 */ /* 0x000fe20008001818 */
[----:B------:R-:W-:Y:S01]  /*e620*/  R2UR UR6, R152 ;  /* 0x00000000980672ca */ /* 0x000fe200000e0000 */
[----:B------:R-:W-:Y:S01]  /*e630*/  VIADD R152, R20, 0x180 ;  /* 0x0000018014987836 */ /* 0x000fe20000000000 */
[----:B------:R-:W-:Y:S01]  /*e640*/  R2UR UR7, R153 ;  /* 0x00000000990772ca */ /* 0x000fe200000e0000 */
[----:B------:R-:W-:Y:S01]  /*e650*/  IMAD.MOV.U32 R153, RZ, RZ, 0x40000040 ;  /* 0x40000040ff997424 */ /* 0x000fe200078e00ff */
[----:B------:R-:W-:Y:S02]  /*e660*/  WARPGROUP.DEPBAR.LE gsb0, 0x0 ;  /* 0x00008000000079c5 */ /* 0x000fe40000010000 */
[----:B------:R-:W-:-:S15]  /*e670*/  WARPGROUP.ARRIVE ;  /* 0x00000000000079c5 */ /* 0x000fde0000000000 */
[----:B------:R-:W-:-:S06]  /*e680*/  NOP ;  /* 0x0000000000007918 */ /* 0x000fcc0000000000 */
        /* <DEDUP_REMOVED lines=18> */
.L_x_1399:
[----:B------:R-:W-:Y:S05]  /*e7b0*/  BSYNC B0 ;  /* 0x0000000000007941 */ /* 0x000fea0003800000 */
.L_x_1398:
[----:B------:R-:W0:Y:S01]  /*e7c0*/  SHFL.BFLY PT, R0, R199, 0x2, 0x1f ;  /* 0x0c401f00c7007f89 */ /* 0x000e2200000e0000 */
[----:B------:R-:W-:Y:S02]  /*e7d0*/  IMAD.MOV.U32 R173, RZ, RZ, -0x800000 ;  /* 0xff800000ffad7424 */ /* 0x000fe400078e00ff */
[----:B------:R-:W-:Y:S01]  /*e7e0*/  IMAD.MOV.U32 R174, RZ, RZ, -0x800000 ;  /* 0xff800000ffae7424 */ /* 0x000fe200078e00ff */
[----:B------:R-:W1:Y:S01]  /*e7f0*/  SHFL.BFLY PT, R4, R201, 0x2, 0x1f ;  /* 0x0c401f00c9047f89 */ /* 0x000e6200000e0000 */
[----:B------:R-:W-:Y:S01]  /*e800*/  VIADD R219, R219, 0x1 ;  /* 0x00000001dbdb7836 */ /* 0x000fe20000000000 */
[----:B------:R-:W-:Y:S08]  /*e810*/  BAR.ARV 0x8, 0x100 ;  /* 0x0204000000007b1d */ /* 0x000ff00000002000 */
[----:B------:R-:W-:Y:S01]  /*e820*/  BAR.SYNC.DEFER_BLOCKING 0xf, 0x100 ;  /* 0x03c4000000007b1d */ /* 0x000fe20000010000 */
[----:B0-----:R-:W-:Y:S01]  /*e830*/  FADD.FTZ R3, R0, R199 ;  /* 0x000000c700037221 */ /* 0x001fe20000010000 */
[----:B-1----:R-:W-:-:S04]  /*e840*/  FADD.FTZ R6, R4, R201 ;  /* 0x000000c904067221 */ /* 0x002fc80000010000 */
[----:B------:R-:W0:Y:S01]  /*e850*/  SHFL.BFLY PT, R0, R3, 0x1, 0x1f ;  /* 0x0c201f0003007f89 */ /* 0x000e2200000e0000 */
[----:B------:R-:W-:-:S03]  /*e860*/  IMAD.MOV R4, RZ, RZ, -R194 ;  /* 0x000000ffff047224 */ /* 0x000fc600078e0ac2 */
[----:B------:R-:W1:Y:S02]  /*e870*/  SHFL.BFLY PT, R5, R6, 0x1, 0x1f ;  /* 0x0c201f0006057f89 */ /* 0x000e6400000e0000 */
[----:B------:R-:W-:-:S13]  /*e880*/  ISETP.NE.AND P0, PT, R193, R4, PT ;  /* 0x00000004c100720c */ /* 0x000fda0003f05270 */
[----:B------:R-:W-:-:S04]  /*e890*/  @!P0 IMAD R7, R18, 0x40, R191 ;  /* 0x0000004012078824 */ /* 0x000fc800078e02bf */
[----:B------:R-:W-:Y:S02]  /*e8a0*/  @!P0 IMAD R7, R7, 0x4, R2 ;  /* 0x0000000407078824 */ /* 0x000fe400078e0202 */
[----:B0-----:R-:W-:Y:S01]  /*e8b0*/  FADD.FTZ R9, R3, R0 ;  /* 0x0000000003097221 */ /* 0x001fe20000010000 */
[----:B------:R-:W-:Y:S02]  /*e8c0*/  VIADD R3, R18, 0x1 ;  /* 0x0000000112037836 */ /* 0x000fe40000000000 */
[----:B-1----:R-:W-:Y:S02]  /*e8d0*/  FADD.FTZ R0, R6, R5 ;  /* 0x0000000506007221 */ /* 0x002fe40000010000 */
[----:B------:R-:W-:Y:S02]  /*e8e0*/  FSETP.NE.FTZ.AND P2, PT, R9, RZ, PT ;  /* 0x000000ff0900720b */ /* 0x000fe40003f55000 */
[----:B------:R-:W-:Y:S02]  /*e8f0*/  CS2R R4, SRZ ;  /* 0x0000000000047805 */ /* 0x000fe4000001ff00 */
[----:B------:R-:W-:-:S02]  /*e900*/  ISETP.NE.AND P1, PT, R3, 0x2, PT ;  /* 0x000000020300780c */ /* 0x000fc40003f25270 */
[----:B------:R-:W-:Y:S02]  /*e910*/  FSETP.NE.FTZ.AND P3, PT, R0, RZ, PT ;  /* 0x000000ff0000720b */ /* 0x000fe40003f75000 */
[----:B------:R-:W-:-:S04]  /*e920*/  SEL R6, RZ, 0x1, P1 ;  /* 0x00000001ff067807 */ /* 0x000fc80000800000 */
[----:B------:R-:W-:Y:S01]  /*e930*/  LOP3.LUT R23, R23, R6, RZ, 0x3c, !PT ;  /* 0x0000000617177212 */ /* 0x000fe200078e3cff */
[----:B------:R-:W0:Y:S01]  /*e940*/  @P2 MUFU.RCP R5, R9 ;  /* 0x0000000900052308 */ /* 0x000e220000001000 */
[----:B------:R-:W-:-:S05]  /*e950*/  @P2 FMUL.FTZ R18, R11, 0.69314718246459960938 ;  /* 0x3f3172180b122820 */ /* 0x000fca0000410000 */
[----:B--2---:R-:W-:Y:S02]  /*e960*/  @P3 FMUL.FTZ R20, R11, 0.69314718246459960938 ;  /* 0x3f3172180b143820 */ /* 0x004fe40000410000 */
[----:B------:R-:W1:Y:S08]  /*e970*/  @P3 MUFU.RCP R4, R0 ;  /* 0x0000000000043308 */ /* 0x000e700000001000 */
[----:B------:R-:W2:Y:S01]  /*e980*/  @P2 MUFU.LG2 R2, R9 ;  /* 0x0000000900022308 */ /* 0x000ea20000000c00 */
[-C--:B0-----:R-:W-:Y:S01]  /*e990*/  FMUL.FTZ R10, R24, R5.reuse ;  /* 0x00000005180a7220 */ /* 0x081fe20000410000 */
[----:B------:R0:W-:Y:S01]  /*e9a0*/  @!P0 STS [R7+0x38400], R5 ;  /* 0x0384000507008388 */ /* 0x0001e20000000800 */
[-C--:B------:R-:W-:Y:S01]  /*e9b0*/  FMUL.FTZ R8, R25, R5.reuse ;  /* 0x0000000519087220 */ /* 0x080fe20000410000 */
[-C--:B------:R-:W-:Y:S01]  /*e9c0*/  FMUL.FTZ R177, R33, R5.reuse ;  /* 0x0000000521b17220 */ /* 0x080fe20000410000 */
[-C--:B------:R-:W-:Y:S01]  /*e9d0*/  FMUL.FTZ R179, R32, R5.reuse ;  /* 0x0000000520b37220 */ /* 0x080fe20000410000 */
[-C--:B------:R-:W-:Y:S01]  /*e9e0*/  FMUL.FTZ R178, R36, R5.reuse ;  /* 0x0000000524b27220 */ /* 0x080fe20000410000 */
[-C--:B------:R-:W-:Y:S01]  /*e9f0*/  FMUL.FTZ R28, R28, R5.reuse ;  /* 0x000000051c1c7220 */ /* 0x080fe20000410000 */
[----:B------:R4:W5:Y:S01]  /*ea00*/  @P3 MUFU.LG2 R24, R0 ;  /* 0x0000000000183308 */ /* 0x0009620000000c00 */
[----:B-1----:R1:W-:Y:S01]  /*ea10*/  @!P0 STS [R7+0x38420], R4 ;  /* 0x0384200407008388 */ /* 0x0023e20000000800 */
[-C--:B------:R-:W-:Y:S01]  /*ea20*/  FMUL.FTZ R33, R42, R4.reuse ;  /* 0x000000042a217220 */ /* 0x080fe20000410000 */
[-C--:B------:R-:W-:Y:S01]  /*ea30*/  FMUL.FTZ R6, R29, R5.reuse ;  /* 0x000000051d067220 */ /* 0x080fe20000410000 */
[-C--:B------:R-:W-:Y:S01]  /*ea40*/  FMUL.FTZ R175, R37, R5.reuse ;  /* 0x0000000525af7220 */ /* 0x080fe20000410000 */
[-C--:B------:R-:W-:Y:S01]  /*ea50*/  FMUL.FTZ R176, R40, R5.reuse ;  /* 0x0000000528b07220 */ /* 0x080fe20000410000 */
[-C--:B------:R-:W-:Y:S01]  /*ea60*/  FMUL.FTZ R32, R41, R5.reuse ;  /* 0x0000000529207220 */ /* 0x080fe20000410000 */
[-C--:B------:R-:W-:Y:S01]  /*ea70*/  FMUL.FTZ R172, R44, R5.reuse ;  /* 0x000000052cac7220 */ /* 0x080fe20000410000 */
[-C--:B------:R-:W-:Y:S01]  /*ea80*/  FMUL.FTZ R170, R45, R5.reuse ;  /* 0x000000052daa7220 */ /* 0x080fe20000410000 */
[-C--:B----4-:R-:W-:Y:S01]  /*ea90*/  FMUL.FTZ R0, R27, R4.reuse ;  /* 0x000000041b007220 */ /* 0x090fe20000410000 */
[----:B--2---:R-:W-:Y:S01]  /*eaa0*/  @P2 FMUL.FTZ R25, R2, 0.69314718246459960938 ;  /* 0x3f31721802192820 */ /* 0x004fe20000410000 */
[-C--:B------:R-:W-:Y:S01]  /*eab0*/  FMUL.FTZ R171, R48, R5.reuse ;  /* 0x0000000530ab7220 */ /* 0x080fe20000410000 */
[-C--:B---3--:R-:W-:Y:S01]  /*eac0*/  FMUL.FTZ R167, R49, R5.reuse ;  /* 0x0000000531a77220 */ /* 0x088fe20000410000 */
[-C--:B------:R-:W-:Y:S01]  /*ead0*/  FMUL.FTZ R169, R52, R5.reuse ;  /* 0x0000000534a97220 */ /* 0x080fe20000410000 */
[-C--:B------:R-:W-:Y:S01]  /*eae0*/  FMUL.FTZ R165, R53, R5.reuse ;  /* 0x0000000535a57220 */ /* 0x080fe20000410000 */
[-C--:B------:R-:W-:Y:S01]  /*eaf0*/  FMUL.FTZ R166, R56, R5.reuse ;  /* 0x0000000538a67220 */ /* 0x080fe20000410000 */
[-C--:B------:R-:W-:Y:S01]  /*eb00*/  FMUL.FTZ R163, R57, R5.reuse ;  /* 0x0000000539a37220 */ /* 0x080fe20000410000 */
[----:B-----5:R-:W-:Y:S01]  /*eb10*/  @P3 FMUL.FTZ R27, R24, 0.69314718246459960938 ;  /* 0x3f317218181b3820 */ /* 0x020fe20000410000 */
        /* <DEDUP_REMOVED lines=46> */
[----:B------:R-:W-:Y:S01]  /*ee00*/  FMUL.FTZ R42, R107, R4 ;  /* 0x000000046b2a7220 */ /* 0x000fe20000410000 */
[----:B------:R-:W-:Y:S01]  /*ee10*/  @P2 FFMA.FTZ R173, R18, R12, R25 ;  /* 0x0000000c12ad2223 */ /* 0x000fe20000010019 */
[----:B------:R-:W-:Y:S01]  /*ee20*/  PLOP3.LUT P0, PT, PT, PT, PT, 0x8, 0x0 ;  /* 0x000000000000781c */ /* 0x000fe20003f0e170 */
[-C--:B0-----:R-:W-:Y:S01]  /*ee30*/  FMUL.FTZ R5, R26, R4.reuse ;  /* 0x000000041a057220 */ /* 0x081fe20000410000 */
        /* <DEDUP_REMOVED lines=63> */
.L_x_1353:
[----:B------:R-:W-:Y:S05]  /*f230*/  BSYNC B7 ;  /* 0x0000000000077941 */ /* 0x000fea0003800000 */
.L_x_1351:
        /* <DEDUP_REMOVED lines=37> */
[C---:B------:R-:W-:Y:S01]  /*f490*/  IADD3 R0, P1, R40.reuse, 0x20, RZ ;  /* 0x0000002028007810 */ /* 0x040fe20007f3e0ff */
[--C-:B------:R-:W-:Y:S01]  /*f4a0*/  IMAD.X R31, RZ, RZ, R41.reuse, P0 ;  /* 0x000000ffff1f7224 */ /* 0x100fe200000e0629 */
[----:B------:R-:W-:Y:S01]  /*f4b0*/  LOP3.LUT R44, R45, R40, RZ, 0x3c, !PT ;  /* 0x000000282d2c7212 */ /* 0x000fe200078e3cff */
[----:B------:R-:W-:Y:S01]  /*f4c0*/  IMAD.MOV.U32 R45, RZ, RZ, R41 ;  /* 0x000000ffff2d7224 */ /* 0x000fe200078e0029 */
[----:B------:R-:W-:Y:S02]  /*f4d0*/  IADD3 R10, P4, R40, 0x60, RZ ;  /* 0x00000060280a7810 */ /* 0x000fe40007f9e0ff */
[----:B------:R-:W-:Y:S02]  /*f4e0*/  LOP3.LUT R30, R3, 0x380, RZ, 0xc0, !PT ;  /* 0x00000380031e7812 */ /* 0x000fe400078ec0ff */
[----:B------:R-:W-:-:S02]  /*f4f0*/  LOP3.LUT R181, R0, 0x380, RZ, 0xc0, !PT ;  /* 0x0000038000b57812 */ /* 0x000fc400078ec0ff */
[----:B------:R-:W-:Y:S02]  /*f500*/  LOP3.LUT R183, R10, 0x380, RZ, 0xc0, !PT ;  /* 0x000003800ab77812 */ /* 0x000fe400078ec0ff */
[----:B------:R-:W-:Y:S01]  /*f510*/  MOV R12, R44 ;  /* 0x0000002c000c7202 */ /* 0x000fe20000000f00 */
[----:B------:R-:W-:Y:S01]  /*f520*/  BAR.SYNC.DEFER_BLOCKING 0x1, 0x100 ;  /* 0x0044000000007b1d */ /* 0x000fe20000010000 */
[----:B------:R-:W-:Y:S01]  /*f530*/  SHF.R.U64 R30, R30, 0x3, RZ ;  /* 0x000000031e1e7819 */ /* 0x000fe200000012ff */
[--C-:B------:R-:W-:Y:S01]  /*f540*/  IMAD.X R45, RZ, RZ, R41.reuse, P4 ;  /* 0x000000ffff2d7224 */ /* 0x100fe200020e0629 */
[C---:B------:R-:W-:Y:S02]  /*f550*/  IADD3 R48, P3, R40.reuse, 0x2000, RZ ;  /* 0x0000200028307810 */ /* 0x040fe40007f7e0ff */
[----:B------:R-:W-:Y:S02]  /*f560*/  SHF.R.U64 R181, R181, 0x3, RZ ;  /* 0x00000003b5b57819 */ /* 0x000fe400000012ff */
[----:B------:R-:W-:Y:S01]  /*f570*/  SHF.R.U64 R183, R183, 0x3, RZ ;  /* 0x00000003b7b77819 */ /* 0x000fe200000012ff */
[----:B------:R-:W-:Y:S01]  /*f580*/  IMAD.X R49, RZ, RZ, R41, P3 ;  /* 0x000000ffff317224 */ /* 0x000fe200018e0629 */
[----:B------:R-:W-:-:S02]  /*f590*/  IADD3 R52, P6, R40, 0x2020, RZ ;  /* 0x0000202028347810 */ /* 0x000fc40007fde0ff */
[----:B------:R-:W-:Y:S02]  /*f5a0*/  IADD3 R8, P5, R40, 0x2040, RZ ;  /* 0x0000204028087810 */ /* 0x000fe40007fbe0ff */
[----:B------:R-:W-:Y:S01]  /*f5b0*/  LOP3.LUT R30, R30, R3, RZ, 0x3c, !PT ;  /* 0x000000031e1e7212 */ /* 0x000fe200078e3cff */
[--C-:B------:R-:W-:Y:S01]  /*f5c0*/  IMAD.X R53, RZ, RZ, R41.reuse, P6 ;  /* 0x000000ffff357224 */ /* 0x100fe200030e0629 */
[----:B------:R-:W-:Y:S01]  /*f5d0*/  LOP3.LUT R44, R183, R10, RZ, 0x3c, !PT ;  /* 0x0000000ab72c7212 */ /* 0x000fe200078e3cff */
[----:B------:R-:W-:Y:S01]  /*f5e0*/  IMAD.X R57, RZ, RZ, R41, P5 ;  /* 0x000000ffff397224 */ /* 0x000fe200028e0629 */
[----:B------:R-:W-:Y:S02]  /*f5f0*/  LOP3.LUT R3, R48, 0x380, RZ, 0xc0, !PT ;  /* 0x0000038030037812 */ /* 0x000fe400078ec0ff */
[----:B------:R-:W-:Y:S02]  /*f600*/  LOP3.LUT R183, R8, 0x380, RZ, 0xc0, !PT ;  /* 0x0000038008b77812 */ /* 0x000fe400078ec0ff */
[----:B------:R-:W-:-:S02]  /*f610*/  IADD3 R60, P2, R40, 0x2060, RZ ;  /* 0x00002060283c7810 */ /* 0x000fc40007f5e0ff */
[----:B------:R-:W-:Y:S01]  /*f620*/  SHF.R.U64 R3, R3, 0x3, RZ ;  /* 0x0000000303037819 */ /* 0x000fe200000012ff */
[----:B------:R2:W-:Y:S01]  /*f630*/  STSM.16.M88.4 [R12], R4 ;  /* 0x000000040c007844 */ /* 0x0005e20000000200 */
[----:B------:R-:W-:Y:S01]  /*f640*/  SHF.R.U64 R183, R183, 0x3, RZ ;  /* 0x00000003b7b77819 */ /* 0x000fe200000012ff */
[--C-:B------:R-:W-:Y:S01]  /*f650*/  IMAD.X R61, RZ, RZ, R41.reuse, P2 ;  /* 0x000000ffff3d7224 */ /* 0x100fe200010e0629 */
[C---:B------:R-:W-:Y:S02]  /*f660*/  IADD3 R62, P0, R40.reuse, 0x4020, RZ ;  /* 0x00004020283e7810 */ /* 0x040fe40007f1e0ff */
[----:B------:R-:W-:Y:S02]  /*f670*/  IADD3 R66, P4, R40, 0x4040, RZ ;  /* 0x0000404028427810 */ /* 0x000fe40007f9e0ff */
[----:B------:R-:W-:Y:S01]  /*f680*/  LOP3.LUT R197, R60, 0x380, RZ, 0xc0, !PT ;  /* 0x000003803cc57812 */ /* 0x000fe200078ec0ff */
[--C-:B------:R-:W-:Y:S01]  /*f690*/  IMAD.X R69, RZ, RZ, R41.reuse, P0 ;  /* 0x000000ffff457224 */ /* 0x100fe200000e0629 */
[----:B------:R-:W-:Y:S01]  /*f6a0*/  LOP3.LUT R48, R3, R48, RZ, 0x3c, !PT ;  /* 0x0000003003307212 */ /* 0x000fe200078e3cff */
[----:B------:R-:W-:Y:S01]  /*f6b0*/  IMAD.X R73, RZ, RZ, R41, P4 ;  /* 0x000000ffff497224 */ /* 0x000fe200020e0629 */
[----:B------:R-:W-:-:S02]  /*f6c0*/  LOP3.LUT R56, R183, R8, RZ, 0x3c, !PT ;  /* 0x00000008b7387212 */ /* 0x000fc400078e3cff */
[----:B------:R-:W-:Y:S02]  /*f6d0*/  LOP3.LUT R183, R66, 0x380, RZ, 0xc0, !PT ;  /* 0x0000038042b77812 */ /* 0x000fe400078ec0ff */
[----:B------:R-:W-:Y:S01]  /*f6e0*/  SHF.R.U64 R197, R197, 0x3, RZ ;  /* 0x00000003c5c57819 */ /* 0x000fe200000012ff */
[----:B--2---:R-:W-:Y:S01]  /*f6f0*/  IMAD.X R7, RZ, RZ, R41, P1 ;  /* 0x000000ffff077224 */ /* 0x004fe200008e0629 */
[----:B------:R-:W-:Y:S02]  /*f700*/  LOP3.LUT R6, R181, R0, RZ, 0x3c, !PT ;  /* 0x00000000b5067212 */ /* 0x000fe400078e3cff */
[----:B------:R-:W-:Y:S02]  /*f710*/  LOP3.LUT R181, R52, 0x380, RZ, 0xc0, !PT ;  /* 0x0000038034b57812 */ /* 0x000fe400078ec0ff */
[----:B------:R-:W-:Y:S02]  /*f720*/  IADD3 R34, P1, R40, 0x4000, RZ ;  /* 0x0000400028227810 */ /* 0x000fe40007f3e0ff */
[----:B------:R-:W-:-:S02]  /*f730*/  SHF.R.U64 R181, R181, 0x3, RZ ;  /* 0x00000003b5b57819 */ /* 0x000fc400000012ff */
[----:B------:R-:W-:Y:S01]  /*f740*/  LOP3.LUT R3, R34, 0x380, RZ, 0xc0, !PT ;  /* 0x0000038022037812 */ /* 0x000fe200078ec0ff */
[--C-:B------:R-:W-:Y:S01]  /*f750*/  IMAD.X R65, RZ, RZ, R41.reuse, P1 ;  /* 0x000000ffff417224 */ /* 0x100fe200008e0629 */
[----:B------:R-:W-:Y:S02]  /*f760*/  LOP3.LUT R52, R181, R52, RZ, 0x3c, !PT ;  /* 0x00000034b5347212 */ /* 0x000fe400078e3cff */
[----:B------:R-:W-:Y:S02]  /*f770*/  LOP3.LUT R181, R62, 0x380, RZ, 0xc0, !PT ;  /* 0x000003803eb57812 */ /* 0x000fe400078ec0ff */
[C---:B------:R-:W-:Y:S02]  /*f780*/  IADD3 R58, P3, R40.reuse, 0x4060, RZ ;  /* 0x00004060283a7810 */ /* 0x040fe40007f7e0ff */
[----:B------:R-:W-:Y:S02]  /*f790*/  SHF.R.U64 R3, R3, 0x3, RZ ;  /* 0x0000000303037819 */ /* 0x000fe400000012ff */
[----:B------:R-:W-:Y:S01]  /*f7a0*/  IADD3 R4, P6, R40, 0x6000, RZ ;  /* 0x0000600028047810 */ /* 0x000fe20007fde0ff */
[----:B------:R-:W-:Y:S01]  /*f7b0*/  IMAD.X R77, RZ, RZ, R41, P3 ;  /* 0x000000ffff4d7224 */ /* 0x000fe200018e0629 */
[----:B------:R-:W-:-:S02]  /*f7c0*/  SHF.R.U64 R181, R181, 0x3, RZ ;  /* 0x00000003b5b57819 */ /* 0x000fc400000012ff */
[----:B------:R-:W-:Y:S01]  /*f7d0*/  SHF.R.U64 R183, R183, 0x3, RZ ;  /* 0x00000003b7b77819 */ /* 0x000fe200000012ff */
[--C-:B------:R-:W-:Y:S01]  /*f7e0*/  IMAD.X R81, RZ, RZ, R41.reuse, P6 ;  /* 0x000000ffff517224 */ /* 0x100fe200030e0629 */
[C---:B-1----:R-:W-:Y:S02]  /*f7f0*/  IADD3 R24, P5, R40.reuse, 0x6020, RZ ;  /* 0x0000602028187810 */ /* 0x042fe40007fbe0ff */
[----:B------:R-:W-:Y:S02]  /*f800*/  IADD3 R28, P2, R40, 0x6040, RZ ;  /* 0x00006040281c7810 */ /* 0x000fe40007f5e0ff */
[----:B------:R-:W-:Y:S01]  /*f810*/  LOP3.LUT R60, R197, R60, RZ, 0x3c, !PT ;  /* 0x0000003cc53c7212 */ /* 0x000fe200078e3cff */
[--C-:B------:R-:W-:Y:S01]  /*f820*/  IMAD.X R85, RZ, RZ, R41.reuse, P5 ;  /* 0x000000ffff557224 */ /* 0x100fe200028e0629 */
[----:B------:R-:W-:Y:S01]  /*f830*/  LOP3.LUT R197, R58, 0x380, RZ, 0xc0, !PT ;  /* 0x000003803ac57812 */ /* 0x000fe200078ec0ff */
[----:B------:R-:W-:Y:S01]  /*f840*/  IMAD.X R5, RZ, RZ, R41, P2 ;  /* 0x000000ffff057224 */ /* 0x000fe200010e0629 */
[----:B------:R-:W-:-:S02]  /*f850*/  LOP3.LUT R64, R3, R34, RZ, 0x3c, !PT ;  /* 0x0000002203407212 */ /* 0x000fc400078e3cff */
[----:B------:R-:W-:Y:S02]  /*f860*/  LOP3.LUT R68, R181, R62, RZ, 0x3c, !PT ;  /* 0x0000003eb5447212 */ /* 0x000fe400078e3cff */
[----:B------:R-:W-:Y:S02]  /*f870*/  LOP3.LUT R72, R183, R66, RZ, 0x3c, !PT ;  /* 0x00000042b7487212 */ /* 0x000fe400078e3cff */
[----:B------:R-:W-:Y:S02]  /*f880*/  LOP3.LUT R3, R4, 0x380, RZ, 0xc0, !PT ;  /* 0x0000038004037812 */ /* 0x000fe400078ec0ff */
        /* <DEDUP_REMOVED lines=12> */
[----:B------:R-:W-:Y:S02]  /*f950*/  LOP3.LUT R4, R183, R28, RZ, 0x3c, !PT ;  /* 0x0000001cb7047212 */ /* 0x000fe400078e3cff */
[----:B------:R-:W-:Y:S02]  /*f960*/  MOV R24, R30 ;  /* 0x0000001e00187202 */ /* 0x000fe40000000f00 */
[----:B------:R-:W-:Y:S02]  /*f970*/  SHF.R.U64 R197, R197, 0x3, RZ ;  /* 0x00000003c5c57819 */ /* 0x000fe400000012ff */
[----:B------:R-:W-:-:S02]  /*f980*/  MOV R3, R6 ;  /* 0x0000000600037202 */ /* 0x000fc40000000f00 */
[----:B------:R-:W-:Y:S02]  /*f990*/  F2FP.BF16.F32.PACK_AB R28, R177, R179 ;  /* 0x000000b3b11c723e */ /* 0x000fe400000010ff */
[----:B------:R-:W-:Y:S02]  /*f9a0*/  F2FP.BF16.F32.PACK_AB R30, R175, R178 ;  /* 0x000000b2af1e723e */ /* 0x000fe400000010ff */
[----:B------:R-:W-:Y:S02]  /*f9b0*/  F2FP.BF16.F32.PACK_AB R31, R39, R38 ;  /* 0x00000026271f723e */ /* 0x000fe400000010ff */
[----:B------:R-:W-:Y:S02]  /*f9c0*/  F2FP.BF16.F32.PACK_AB R34, R170, R172 ;  /* 0x000000acaa22723e */ /* 0x000fe400000010ff */
[----:B------:R-:W-:Y:S01]  /*f9d0*/  MOV R0, R4 ;  /* 0x0000000400007202 */ /* 0x000fe20000000f00 */
[----:B------:R-:W-:Y:S01]  /*f9e0*/  STSM.16.M88.4 [R3], R28 ;  /* 0x0000001c03007844 */ /* 0x000fe20000000200 */
[----:B------:R-:W-:-:S02]  /*f9f0*/  MOV R44, R44 ;  /* 0x0000002c002c7202 */ /* 0x000fc40000000f00 */
[----:B------:R-:W-:Y:S01]  /*fa00*/  F2FP.BF16.F32.PACK_AB R4, R167, R171 ;  /* 0x000000aba704723e */ /* 0x000fe200000010ff */
[----:B------:R1:W-:Y:S01]  /*fa10*/  STSM.16.M88.4 [R24], R32 ;  /* 0x0000002018007844 */ /* 0x0003e20000000200 */
        /* <DEDUP_REMOVED lines=8> */
[----:B------:R-:W-:Y:S01]  /*faa0*/  MOV R52, R52 ;  /* 0x0000003400347202 */ /* 0x000fe20000000f00 */
[----:B-1----:R-:W-:Y:S01]  /*fab0*/  IMAD.MOV.U32 R24, RZ, RZ, RZ ;  /* 0x000000ffff187224 */ /* 0x002fe200078e00ff */
[----:B------:R-:W-:Y:S01]  /*fac0*/  F2FP.BF16.F32.PACK_AB R12, R159, R162 ;  /* 0x000000a29f0c723e */ /* 0x000fe200000010ff */
[----:B------:R-:W-:Y:S01]  /*fad0*/  STSM.16.M88.4 [R48], R8 ;  /* 0x0000000830007844 */ /* 0x000fe20000000200 */
        /* <DEDUP_REMOVED lines=17> */
[----:B------:R-:W-:-:S02]  /*fbf0*/  MOV R68, R68 ;  /* 0x0000004400447202 */ /* 0x000fc40000000f00 */
[----:B------:R-:W-:Y:S01]  /*fc00*/  F2FP.BF16.F32.PACK_AB R112, R113, R112 ;  /* 0x000000707170723e */ /* 0x000fe200000010ff */
[----:B------:R-:W-:Y:S01]  /*fc10*/  STSM.16.M88.4 [R64], R36 ;  /* 0x0000002440007844 */ /* 0x000fe20000000200 */
[----:B------:R-:W-:Y:S02]  /*fc20*/  MOV R72, R72 ;  /* 0x0000004800487202 */ /* 0x000fe40000000f00 */
[----:B------:R-:W-:Y:S01]  /*fc30*/  F2FP.BF16.F32.PACK_AB R106, R109, R108 ;  /* 0x0000006c6d6a723e */ /* 0x000fe200000010ff */
[----:B------:R-:W-:Y:S01]  /*fc40*/  STSM.16.M88.4 [R68], R96 ;  /* 0x0000006044007844 */ /* 0x000fe20000000200 */
        /* <DEDUP_REMOVED lines=16> */
[----:B------:R-:W-:Y:S02]  /*fd50*/  ISETP.NE.U32.AND P0, PT, RZ, UR4, PT ;  /* 0x00000004ff007c0c */ /* 0x000fe4000bf05070 */
[----:B--2---:R-:W-:Y:S02]  /*fd60*/  IADD3 R4, P1, R211, UR4, RZ ;  /* 0x00000004d3047c10 */ /* 0x004fe4000ff3e0ff */
[----:B------:R-:W-:-:S02]  /*fd70*/  MOV R84, R84 ;  /* 0x0000005400547202 */ /* 0x000fc40000000f00 */
[----:B------:R-:W-:Y:S02]  /*fd80*/  F2FP.BF16.F32.PACK_AB R130, R133, R132 ;  /* 0x000000848582723e */ /* 0x000fe400000010ff */
[----:B------:R-:W-:Y:S02]  /*fd90*/  F2FP.BF16.F32.PACK_AB R131, R135, R134 ;  /* 0x000000868783723e */ /* 0x000fe400000010ff */
[----:B------:R-:W-:Y:S02]  /*fda0*/  F2FP.BF16.F32.PACK_AB R137, R139, R138 ;  /* 0x0000008a8b89723e */ /* 0x000fe400000010ff */
[----:B------:R-:W-:Y:S01]  /*fdb0*/  F2FP.BF16.F32.PACK_AB R144, R145, R144 ;  /* 0x000000909190723e */ /* 0x000fe200000010ff */
[----:B------:R-:W-:Y:S01]  /*fdc0*/  STSM.16.M88.4 [R84], R128 ;  /* 0x0000008054007844 */ /* 0x000fe20000000200 */
[----:B------:R-:W-:Y:S02]  /*fdd0*/  F2FP.BF16.F32.PACK_AB R138, R141, R140 ;  /* 0x0000008c8d8a723e */ /* 0x000fe400000010ff */
[----:B------:R-:W-:-:S02]  /*fde0*/  F2FP.BF16.F32.PACK_AB R139, R143, R142 ;  /* 0x0000008e8f8b723e */ /* 0x000fc400000010ff */
[----:B------:R-:W-:Y:S02]  /*fdf0*/  F2FP.BF16.F32.PACK_AB R145, R147, R146 ;  /* 0x000000929391723e */ /* 0x000fe400000010ff */
        /* <DEDUP_REMOVED lines=47> */
[----:B--2---:R-:W-:Y:S02]  /*100f0*/  LOP3.LUT R40, R41, 0x380, RZ, 0xc0, !PT ;  /* 0x0000038029287812 */ /* 0x004fe400078ec0ff */
[----:B------:R-:W-:Y:S02]  /*10100*/  LOP3.LUT R44, R45, 0x380, RZ, 0xc0, !PT ;  /* 0x000003802d2c7812 */ /* 0x000fe400078ec0ff */
[----:B------:R-:W-:Y:S02]  /*10110*/  LOP3.LUT R48, R49, 0x380, RZ, 0xc0, !PT ;  /* 0x0000038031307812 */ /* 0x000fe400078ec0ff */
        /* <DEDUP_REMOVED lines=19> */
.L_x_1413:
        /* <DEDUP_REMOVED lines=35> */
[----:B------:R-:W-:Y:S02]  /*10480*/  LOP3.LUT R20, R5, R20, RZ, 0x3c, !PT ;  /* 0x0000001405147212 */ /* 0x000fe400078e3cff */
[----:B------:R-:W-:-:S02]  /*10490*/  LOP3.LUT R76, R3, R4, RZ, 0x3c, !PT ;  /* 0x00000004034c7212 */ /* 0x000fc400078e3cff */
[----:B------:R-:W-:Y:S02]  /*104a0*/  SHF.R.S32.HI R80, RZ, 0x1f, R210 ;  /* 0x0000001fff507819 */ /* 0x000fe400000114d2 */
[----:B------:R-:W-:Y:S02]  /*104b0*/  SEL R213, R213, RZ, !P0 ;  /* 0x000000ffd5d57207 */ /* 0x000fe40004000000 */
[----:B------:R-:W-:Y:S02]  /*104c0*/  SEL R223, R223, RZ, !P0 ;  /* 0x000000ffdfdf7207 */ /* 0x000fe40004000000 */
[----:B-----5:R-:W-:Y:S01]  /*104d0*/  SHF.R.S32.HI R81, RZ, 0x1f, R24 ;  /* 0x0000001fff517819 */ /* 0x020fe20000011418 */
[----:B------:R-:W-:Y:S06]  /*104e0*/  @P5 BRA `(.L_x_1414) ;  /* 0x0000000000b85947 */ /* 0x000fec0003800000 */
[----:B------:R-:W1:Y:S01]  /*104f0*/  LDC R15, c[0x0][0xce8] ;  /* 0x00033a00ff0f7b82 */ /* 0x000e620000000800 */
[----:B------:R-:W-:Y:S01]  /*10500*/  IMAD R31, R220, 0x40, R232 ;  /* 0x00000040dc1f7824 */ /* 0x000fe200078e02e8 */
[----:B------:R-:W-:Y:S01]  /*10510*/  ULDC.64 UR4, c[0x0][0xc90] ;  /* 0x0003240000047ab9 */ /* 0x000fe20000000a00 */
[----:B------:R-:W-:Y:S02]  /*10520*/  IMAD.MOV.U32 R4, RZ, RZ, R24 ;  /* 0x000000ffff047224 */ /* 0x000fe400078e0018 */
[----:B------:R-:W-:Y:S02]  /*10530*/  IMAD R3, R80, UR4, RZ ;  /* 0x0000000450037c24 */ /* 0x000fe4000f8e02ff */
[----:B------:R-:W-:Y:S02]  /*10540*/  IMAD.MOV.U32 R5, RZ, RZ, R81 ;  /* 0x000000ffff057224 */ /* 0x000fe400078e0051 */
[----:B------:R-:W-:Y:S02]  /*10550*/  IMAD R7, R210, UR5, R3 ;  /* 0x00000005d2077c24 */ /* 0x000fe4000f8e0203 */
[----:B------:R-:W-:-:S02]  /*10560*/  IMAD.MOV.U32 R3, RZ, RZ, R31 ;  /* 0x000000ffff037224 */ /* 0x000fc400078e001f */
[----:B------:R-:W-:Y:S01]  /*10570*/  IMAD.WIDE.U32 R4, R210, UR4, R4 ;  /* 0x00000004d2047c25 */ /* 0x000fe2000f8e0004 */
[----:B------:R-:W-:-:S03]  /*10580*/  ULDC.64 UR4, c[0x0][0xc98] ;  /* 0x0003260000047ab9 */ /* 0x000fc60000000a00 */
[----:B------:R-:W-:Y:S02]  /*10590*/  IMAD.IADD R5, R5, 0x1, R7 ;  /* 0x0000000105057824 */ /* 0x000fe400078e0207 */
[----:B------:R-:W-:Y:S02]  /*105a0*/  IMAD.MOV R30, RZ, RZ, -R194 ;  /* 0x000000ffff1e7224 */ /* 0x000fe400078e0ac2 */
[----:B------:R-:W-:Y:S01]  /*105b0*/  IMAD.WIDE.U32 R4, R213, UR4, R4 ;  /* 0x00000004d5047c25 */ /* 0x000fe2000f8e0004 */
[----:B-1----:R-:W-:-:S03]  /*105c0*/  ISETP.NE.AND P0, PT, R15, 0x1, PT ;  /* 0x000000010f00780c */ /* 0x002fc60003f05270 */
[----:B------:R-:W-:-:S10]  /*105d0*/  IMAD R14, R0, R15, RZ ;  /* 0x0000000f000e7224 */ /* 0x000fd400078e02ff */
[----:B------:R-:W1:Y:S08]  /*105e0*/  @P0 LDC R6, c[0x0][0xcec] ;  /* 0x00033b00ff060b82 */ /* 0x000e700000000800 */
[----:B------:R-:W2:Y:S01]  /*105f0*/  @P0 LDC R11, c[0x0][0xcf0] ;  /* 0x00033c00ff0b0b82 */ /* 0x000ea20000000800 */
[----:B-1----:R-:W-:-:S05]  /*10600*/  @P0 IMAD.HI.U32 R6, R31, R6, RZ ;  /* 0x000000061f060227 */ /* 0x002fca00078e00ff */
        /* <DEDUP_REMOVED lines=8> */
[----:B------:R-:W-:Y:S01]  /*10690*/  IMAD R31, R220, 0x40, R191 ;  /* 0x00000040dc1f7824 */ /* 0x000fe200078e02bf */
        /* <DEDUP_REMOVED lines=19> */
.L_x_1414:
[----:B------:R-:W2:Y:S01]  /*107d0*/  LDC R85, c[0x0][0xce8] ;  /* 0x00033a00ff557b82 */ /* 0x000ea20000000800 */
[----:B------:R-:W-:Y:S01]  /*107e0*/  ULDC.64 UR4, c[0x0][0xba0] ;  /* 0x0002e80000047ab9 */ /* 0x000fe20000000a00 */
[----:B-1----:R1:W5:Y:S01]  /*107f0*/  LD.E.128 R4, desc[UR40][R20.64] ;  /* 0x0000002814047980 */ /* 0x002362000c101d00 */
[----:B------:R-:W-:-:S03]  /*10800*/  IMAD R3, R81, UR4, RZ ;  /* 0x0000000451037c24 */ /* 0x000fc6000f8e02ff */
[----:B------:R-:W5:Y:S02]  /*10810*/  LD.E.128 R8, desc[UR40][R8.64] ;  /* 0x0000002808087980 */ /* 0x000f64000c101d00 */
[----:B------:R-:W3:Y:S01]  /*10820*/  LDC R88, c[0x0][0xbc8] ;  /* 0x0002f200ff587b82 */ /* 0x000ee20000000800 */
[C---:B------:R-:W-:Y:S01]  /*10830*/  IMAD R3, R24.reuse, UR5, R3 ;  /* 0x0000000518037c24 */ /* 0x040fe2000f8e0203 */
[----:B------:R-:W5:Y:S04]  /*10840*/  LD.E.128 R12, desc[UR40][R12.64] ;  /* 0x000000280c0c7980 */ /* 0x000f68000c101d00 */
[----:B------:R-:W5:Y:S04]  /*10850*/  LD.E.128 R28, desc[UR40][R28.64] ;  /* 0x000000281c1c7980 */ /* 0x000f68000c101d00 */
[----:B------:R-:W5:Y:S04]  /*10860*/  LD.E.128 R32, desc[UR40][R32.64] ;  /* 0x0000002820207980 */ /* 0x000f68000c101d00 */
[----:B------:R-:W5:Y:S01]  /*10870*/  LD.E.128 R36, desc[UR40][R36.64] ;  /* 0x0000002824247980 */ /* 0x000f62000c101d00 */
[----:B--2---:R-:W-:Y:S01]  /*10880*/  ISETP.NE.AND P1, PT, R85, 0x1, PT ;  /* 0x000000015500780c */ /* 0x004fe20003f25270 */
[----:B-1----:R-:W-:Y:S01]  /*10890*/  IMAD.WIDE.U32 R20, R24, UR4, RZ ;  /* 0x0000000418147c25 */ /* 0x002fe2000f8e00ff */
[----:B------:R-:W-:Y:S01]  /*108a0*/  ULDC.64 UR4, c[0x0][0xbe8] ;  /* 0x0002fa0000047ab9 */ /* 0x000fe20000000a00 */
[----:B------:R-:W5:Y:S02]  /*108b0*/  LD.E.128 R40, desc[UR40][R40.64] ;  /* 0x0000002828287980 */ /* 0x000f64000c101d00 */
[----:B------:R-:W-:-:S02]  /*108c0*/  IMAD.IADD R21, R21, 0x1, R3 ;  /* 0x0000000115157824 */ /* 0x000fc400078e0203 */
[----:B------:R-:W5:Y:S04]  /*108d0*/  LD.E.128 R44, desc[UR40][R44.64] ;  /* 0x000000282c2c7980 */ /* 0x000f68000c101d00 */
[----:B------:R-:W5:Y:S02]  /*108e0*/  LD.E.128 R48, desc[UR40][R48.64] ;  /* 0x0000002830307980 */ /* 0x000f64000c101d00 */
[----:B------:R-:W1:Y:S01]  /*108f0*/  @P1 LDC R83, c[0x0][0xcec] ;  /* 0x00033b00ff531b82 */ /* 0x000e620000000800 */
[----:B------:R-:W-:Y:S01]  /*10900*/  IMAD R3, R80, UR4, RZ ;  /* 0x0000000450037c24 */ /* 0x000fe2000f8e02ff */
[----:B------:R-:W5:Y:S04]  /*10910*/  LD.E.128 R52, desc[UR40][R52.64] ;  /* 0x0000002834347980 */ /* 0x000f68000c101d00 */
[----:B------:R-:W5:Y:S02]  /*10920*/  LD.E.128 R56, desc[UR40][R56.64] ;  /* 0x0000002838387980 */ /* 0x000f64000c101d00 */
[----:B------:R-:W2:Y:S01]  /*10930*/  @P1 LDC R87, c[0x0][0xcf0] ;  /* 0x00033c00ff571b82 */ /* 0x000ea20000000800 */
[C---:B------:R-:W-:Y:S01]  /*10940*/  IMAD R3, R210.reuse, UR5, R3 ;  /* 0x00000005d2037c24 */ /* 0x040fe2000f8e0203 */
[----:B------:R-:W5:Y:S01]  /*10950*/  LD.E.128 R60, desc[UR40][R60.64] ;  /* 0x000000283c3c7980 */ /* 0x000f62000c101d00 */
[----:B------:R-:W-:Y:S01]  /*10960*/  IMAD.WIDE.U32 R20, R210, UR4, R20 ;  /* 0x00000004d2147c25 */ /* 0x000fe2000f8e0014 */
[----:B------:R-:W-:-:S02]  /*10970*/  ULDC.64 UR4, c[0x0][0xbf0] ;  /* 0x0002fc0000047ab9 */ /* 0x000fc40000000a00 */
[----:B------:R-:W5:Y:S01]  /*10980*/  LD.E.128 R64, desc[UR40][R64.64] ;  /* 0x0000002840407980 */ /* 0x000f62000c101d00 */
[----:B------:R-:W-:Y:S02]  /*10990*/  IMAD.IADD R21, R21, 0x1, R3 ;  /* 0x0000000115157824 */ /* 0x000fe400078e0203 */
[----:B------:R-:W-:Y:S01]  /*109a0*/  IMAD R3, R221, 0x20, R222 ;  /* 0x00000020dd037824 */ /* 0x000fe200078e02de */
[----:B------:R-:W5:Y:S01]  /*109b0*/  LD.E.128 R68, desc[UR40][R68.64] ;  /* 0x0000002844447980 */ /* 0x000f62000c101d00 */
[----:B------:R-:W-:Y:S02]  /*109c0*/  IMAD R24, R223, UR4, RZ ;  /* 0x00000004df187c24 */ /* 0x000fe4000f8e02ff */
[----:B------:R-:W-:Y:S01]  /*109d0*/  IMAD R82, R220, 0x40, R3 ;  /* 0x00000040dc527824 */ /* 0x000fe200078e0203 */
[----:B---3--:R-:W-:Y:S01]  /*109e0*/  ISETP.GE.AND P0, PT, R218, R88, PT ;  /* 0x00000058da00720c */ /* 0x008fe20003f06270 */
[----:B------:R-:W-:Y:S01]  /*109f0*/  IMAD R81, R213, UR5, R24 ;  /* 0x00000005d5517c24 */ /* 0x000fe2000f8e0218 */
[----:B------:R-:W5:Y:S01]  /*10a00*/  LD.E.128 R72, desc[UR40][R72.64] ;  /* 0x0000002848487980 */ /* 0x000f62000c101d00 */
[----:B-1----:R-:W-:Y:S01]  /*10a10*/  @P1 IMAD.HI.U32 R24, R82, R83, RZ ;  /* 0x0000005352181227 */ /* 0x002fe200078e00ff */
[----:B------:R-:W-:-:S02]  /*10a20*/  SEL R80, RZ, 0xffffffff, P0 ;  /* 0xffffffffff507807 */ /* 0x000fc40000000000 */
[----:B------:R-:W5:Y:S01]  /*10a30*/  LD.E.128 R76, desc[UR40][R76.64] ;  /* 0x000000284c4c7980 */ /* 0x000f62000c101d00 */
[----:B------:R-:W-:Y:S01]  /*10a40*/  IMAD.MOV.U32 R3, RZ, RZ, R82 ;  /* 0x000000ffff037224 */ /* 0x000fe200078e0052 */
[-C--:B------:R-:W-:Y:S01]  /*10a50*/  ISETP.GE.AND P0, PT, R217, R88.reuse, PT ;  /* 0x00000058d900720c */ /* 0x080fe20003f06270 */
[----:B------:R-:W-:Y:S01]  /*10a60*/  IMAD.SHL.U32 R83, R80, 0x2, RZ ;  /* 0x0000000250537824 */ /* 0x000fe200078e00ff */
[----:B--2---:R-:W-:Y:S01]  /*10a70*/  @P1 SHF.R.U32.HI R3, RZ, R87, R24 ;  /* 0x00000057ff031219 */ /* 0x004fe20000011618 */
[----:B------:R-:W-:Y:S01]  /*10a80*/  IMAD.WIDE.U32 R20, R213, UR4, R20 ;  /* 0x00000004d5147c25 */ /* 0x000fe2000f8e0014 */
[-C--:B------:R-:W-:Y:S01]  /*10a90*/  ISETP.GE.AND P1, PT, R189, R88.reuse, PT ;  /* 0x00000058bd00720c */ /* 0x080fe20003f26270 */
[----:B------:R-:W-:Y:S01]  /*10aa0*/  ULDC.64 UR4, c[0x0][0xbe0] ;  /* 0x0002f80000047ab9 */ /* 0x000fe20000000a00 */
[----:B------:R-:W-:Y:S01]  /*10ab0*/  SEL R80, RZ, 0xffffffff, P0 ;  /* 0xffffffffff507807 */ /* 0x000fe20000000000 */
[----:B------:R-:W-:Y:S01]  /*10ac0*/  IMAD.IADD R21, R21, 0x1, R81 ;  /* 0x0000000115157824 */ /* 0x000fe200078e0251 */
[----:B------:R-:W-:Y:S01]  /*10ad0*/  SEL R24, RZ, 0x1, P1 ;  /* 0x00000001ff187807 */ /* 0x000fe20000800000 */
[----:B------:R-:W-:Y:S01]  /*10ae0*/  IMAD.MOV R81, RZ, RZ, -R3 ;  /* 0x000000ffff517224 */ /* 0x000fe200078e0a03 */
[-C--:B------:R-:W-:Y:S01]  /*10af0*/  ISETP.GE.AND P0, PT, R216, R88.reuse, PT ;  /* 0x00000058d800720c */ /* 0x080fe20003f06270 */
[----:B------:R-:W-:Y:S01]  /*10b00*/  @!PT LDS RZ, [RZ] ;  /* 0x00000000fffff984 */ /* 0x000fe20000000800 */
[----:B------:R-:W-:Y:S01]  /*10b10*/  @!PT LDS RZ, [RZ] ;  /* 0x00000000fffff984 */ /* 0x000fe20000000800 */
[----:B------:R-:W-:Y:S01]  /*10b20*/  @!PT LDS RZ, [RZ] ;  /* 0x00000000fffff984 */ /* 0x000fe20000000800 */
[----:B------:R-:W-:Y:S01]  /*10b30*/  @!PT LDS RZ, [RZ] ;  /* 0x00000000fffff984 */ /* 0x000fe20000000800 */
[----:B------:R1:W-:Y:S06]  /*10b40*/  MEMBAR.ALL.CTA ;  /* 0x0000000000007992 */ /* 0x0003ec0000008000 */
[----:B-1----:R-:W1:Y:S01]  /*10b50*/  FENCE.VIEW.ASYNC.S ;  /* 0x00000000000073c6 */ /* 0x002e620000000000 */
[----:B------:R-:W-:Y:S01]  /*10b60*/  LOP3.LUT R24, R83, 0x2, R24, 0xe2, !PT ;  /* 0x0000000253187812 */ /* 0x000fe200078ee218 */
[----:B------:R-:W-:Y:S01]  /*10b70*/  IMAD.SHL.U32 R83, R80, 0x4, RZ ;  /* 0x0000000450537824 */ /* 0x000fe200078e00ff */
[----:B------:R-:W-:Y:S01]  /*10b80*/  SEL R80, RZ, 0xffffffff, P0 ;  /* 0xffffffffff507807 */ /* 0x000fe20000000000 */
[----:B------:R-:W-:Y:S01]  /*10b90*/  IMAD R81, R85, R81, R82 ;  /* 0x0000005155517224 */ /* 0x000fe200078e0252 */
[-C--:B------:R-:W-:Y:S01]  /*10ba0*/  ISETP.GE.AND P0, PT, R215, R88.reuse, PT ;  /* 0x00000058d700720c */ /* 0x080fe20003f06270 */
[----:B------:R-:W-:Y:S01]  /*10bb0*/  IMAD.WIDE.U32 R20, R3, UR4, R20 ;  /* 0x0000000403147c25 */ /* 0x000fe2000f8e0014 */
[----:B------:R-:W-:Y:S01]  /*10bc0*/  SHF.R.S32.HI R82, RZ, 0x1f, R3 ;  /* 0x0000001fff527819 */ /* 0x000fe20000011403 */
[----:B------:R-:W-:Y:S01]  /*10bd0*/  BSSY B1, `(.L_x_1415) ;  /* 0x0000049000017945 */ /* 0x000fe20003800000 */
[----:B------:R-:W-:Y:S01]  /*10be0*/  LOP3.LUT R24, R83, 0x4, R24, 0xe2, !PT ;  /* 0x0000000453187812 */ /* 0x000fe200078ee218 */
[----:B------:R-:W-:Y:S01]  /*10bf0*/  IMAD.SHL.U32 R83, R80, 0x8, RZ ;  /* 0x0000000850537824 */ /* 0x000fe200078e00ff */
[----:B------:R-:W-:Y:S01]  /*10c00*/  SEL R80, RZ, 0xffffffff, P0 ;  /* 0xffffffffff507807 */ /* 0x000fe20000000000 */
[----:B------:R-:W-:Y:S01]  /*10c10*/  IMAD R82, R82, UR4, RZ ;  /* 0x0000000452527c24 */ /* 0x000fe2000f8e02ff */
[-C--:B------:R-:W-:Y:S01]  /*10c20*/  ISETP.GE.AND P0, PT, R214, R88.reuse, PT ;  /* 0x00000058d600720c */ /* 0x080fe20003f06270 */
[----:B------:R-:W-:Y:S01]  /*10c30*/  IMAD R92, R0, R85, RZ ;  /* 0x00000055005c7224 */ /* 0x000fe200078e02ff */
[----:B------:R-:W-:Y:S01]  /*10c40*/  LOP3.LUT R24, R83, 0x8, R24, 0xe2, !PT ;  /* 0x0000000853187812 */ /* 0x000fe200078ee218 */
[----:B------:R-:W-:Y:S01]  /*10c50*/  IMAD.SHL.U32 R87, R80, 0x10, RZ ;  /* 0x0000001050577824 */ /* 0x000fe200078e00ff */
[----:B------:R-:W-:Y:S01]  /*10c60*/  SHF.R.S32.HI R80, RZ, 0x1f, R81 ;  /* 0x0000001fff507819 */ /* 0x000fe20000011451 */
[----:B------:R-:W-:Y:S01]  /*10c70*/  IMAD R83, R3, UR5, R82 ;  /* 0x0000000503537c24 */ /* 0x000fe2000f8e0252 */
[----:B------:R-:W-:Y:S01]  /*10c80*/  ULDC.64 UR4, c[0x0][0xbd8] ;  /* 0x0002f60000047ab9 */ /* 0x000fe20000000a00 */
[----:B------:R-:W-:Y:S01]  /*10c90*/  SEL R3, RZ, 0xffffffff, P0 ;  /* 0xffffffffff037807 */ /* 0x000fe20000000000 */
[----:B------:R-:W-:Y:S01]  /*10ca0*/  IMAD R91, R220, 0x40, R222 ;  /* 0x00000040dc5b7824 */ /* 0x000fe200078e02de */
[----:B------:R-:W-:Y:S01]  /*10cb0*/  LOP3.LUT R24, R87, 0x10, R24, 0xe2, !PT ;  /* 0x0000001057187812 */ /* 0x000fe200078ee218 */
[----:B------:R-:W-:Y:S01]  /*10cc0*/  IMAD.IADD R21, R21, 0x1, R83 ;  /* 0x0000000115157824 */ /* 0x000fe200078e0253 */
[----:B------:R-:W-:Y:S01]  /*10cd0*/  ISETP.GE.AND P0, PT, R226, R88, PT ;  /* 0x00000058e200720c */ /* 0x000fe20003f06270 */
[----:B------:R-:W-:Y:S01]  /*10ce0*/  IMAD R80, R80, UR4, RZ ;  /* 0x0000000450507c24 */ /* 0x000fe2000f8e02ff */
[----:B------:R-:W-:Y:S01]  /*10cf0*/  ISETP.GE.AND P1, PT, R91, R92, PT ;  /* 0x0000005c5b00720c */ /* 0x000fe20003f26270 */
[----:B------:R-:W-:Y:S01]  /*10d00*/  IMAD.WIDE.U32 R20, R81, UR4, R20 ;  /* 0x0000000451147c25 */ /* 0x000fe2000f8e0014 */
[----:B------:R-:W-:-:S02]  /*10d10*/  SHF.R.S32.HI R93, RZ, 0x1f, R215 ;  /* 0x0000001fff5d7819 */ /* 0x000fc400000114d7 */
[----:B------:R-:W-:Y:S01]  /*10d20*/  SHF.R.S32.HI R94, RZ, 0x1f, R216 ;  /* 0x0000001fff5e7819 */ /* 0x000fe200000114d8 */
[----:B------:R-:W-:Y:S01]  /*10d30*/  IMAD R83, R81, UR5, R80 ;  /* 0x0000000551537c24 */ /* 0x000fe2000f8e0250 */
[----:B------:R-:W-:Y:S01]  /*10d40*/  ULDC.64 UR4, c[0x0][0xb80] ;  /* 0x0002e00000047ab9 */ /* 0x000fe20000000a00 */
[----:B------:R-:W-:Y:S01]  /*10d50*/  IMAD.SHL.U32 R3, R3, 0x20, RZ ;  /* 0x0000002003037824 */ /* 0x000fe200078e00ff */
[----:B------:R-:W-:Y:S01]  /*10d60*/  LEA R89, P2, R20, UR4, 0x1 ;  /* 0x0000000414597c11 */ /* 0x000fe2000f8408ff */
[----:B------:R-:W-:Y:S01]  /*10d70*/  IMAD.IADD R21, R21, 0x1, R83 ;  /* 0x0000000115157824 */ /* 0x000fe200078e0253 */
[----:B------:R-:W-:Y:S01]  /*10d80*/  SHF.R.S32.HI R95, RZ, 0x1f, R217 ;  /* 0x0000001fff5f7819 */ /* 0x000fe200000114d9 */
[----:B------:R-:W-:Y:S01]  /*10d90*/  VIADD R0, R2, 0x38820 ;  /* 0x0003882002007836 */ /* 0x000fe20000000000 */
[----:B------:R-:W-:Y:S01]  /*10da0*/  LOP3.LUT R24, R3, 0x20, R24, 0xe2, !PT ;  /* 0x0000002003187812 */ /* 0x000fe200078ee218 */
[----:B-1----:R1:W2:Y:S01]  /*10db0*/  SHFL.IDX PT, R80, R89, RZ, 0x181f ;  /* 0x00181fff59507589 */ /* 0x0022a200000e0000 */
[----:B------:R-:W-:-:S02]  /*10dc0*/  SEL R3, RZ, 0x40, P0 ;  /* 0x00000040ff037807 */ /* 0x000fc40000000000 */
[----:B------:R-:W-:Y:S02]  /*10dd0*/  ISETP.GE.AND P0, PT, R225, R88, PT ;  /* 0x00000058e100720c */ /* 0x000fe40003f06270 */
[----:B------:R-:W-:Y:S02]  /*10de0*/  LEA.HI.X R90, R20, UR5, R21, 0x1, P2 ;  /* 0x00000005145a7c11 */ /* 0x000fe400090f0c15 */
[----:B------:R-:W-:Y:S02]  /*10df0*/  PRMT R0, RZ, 0x654, R0 ;  /* 0x00000654ff007816 */ /* 0x000fe40000000000 */
[----:B------:R-:W-:Y:S01]  /*10e00*/  LOP3.LUT R3, R24, R3, RZ, 0xfc, !PT ;  /* 0x0000000318037212 */ /* 0x000fe200078efcff */
[----:B------:R1:W3:Y:S01]  /*10e10*/  SHFL.IDX PT, R81, R90, RZ, 0x181f ;  /* 0x00181fff5a517589 */ /* 0x0002e200000e0000 */
[----:B------:R-:W-:Y:S01]  /*10e20*/  SEL R24, RZ, 0x80, P0 ;  /* 0x00000080ff187807 */ /* 0x000fe20000000000 */
[----:B------:R1:W-:Y:S01]  /*10e30*/  SYNCS.ARRIVE.TRANS64.RED.A1T0 RZ, [R0+URZ], RZ ;  /* 0x000000ff00ff79a7 */ /* 0x0003e2000810043f */
[----:B------:R-:W-:-:S02]  /*10e40*/  SHF.R.S32.HI R96, RZ, 0x1f, R218 ;  /* 0x0000001fff607819 */ /* 0x000fc400000114da */
[----:B------:R-:W-:Y:S01]  /*10e50*/  LOP3.LUT R24, R3, R24, RZ, 0xfc, !PT ;  /* 0x0000001803187212 */ /* 0x000fe200078efcff */
[----:B------:R-:W-:Y:S06]  /*10e60*/  @P1 BRA `(.L_x_1416) ;  /* 0x00000000007c1947 */ /* 0x000fec0003800000 */
[-C--:B------:R-:W-:Y:S02]  /*10e70*/  ISETP.GE.AND P1, PT, R218, R88.reuse, PT ;  /* 0x00000058da00720c */ /* 0x080fe40003f26270 */
[-C--:B------:R-:W-:Y:S02]  /*10e80*/  ISETP.GE.AND P0, PT, R189, R88.reuse, PT ;  /* 0x00000058bd00720c */ /* 0x080fe40003f06270 */
[-C--:B------:R-:W-:Y:S02]  /*10e90*/  ISETP.GE.AND P5, PT, R217, R88.reuse, PT ;  /* 0x00000058d900720c */ /* 0x080fe40003fa6270 */
[----:B------:R-:W-:-:S07]  /*10ea0*/  ISETP.GE.AND P3, PT, R216, R88, PT ;  /* 0x00000058d800720c */ /* 0x000fce0003f66270 */
[C---:B--2---:R-:W-:Y:S02]  /*10eb0*/  @!P1 LEA R82, P2, R218.reuse, R80, 0x1 ;  /* 0x00000050da529211 */ /* 0x044fe400078408ff */
        /* <DEDUP_REMOVED lines=26> */
.L_x_1416:
[----:B------:R-:W-:Y:S05]  /*11060*/  BSYNC B1 ;  /* 0x0000000000017941 */ /* 0x000fea0003800000 */
.L_x_1415:
        /* <DEDUP_REMOVED lines=11> */
[CC--:B0-----:R-:W-:Y:S02]  /*11120*/  @!P5 LEA R12, P4, R218.reuse, R6.reuse, 0x1 ;  /* 0x00000006da0cd211 */ /* 0x0c1fe400078808ff */
        /* <DEDUP_REMOVED lines=26> */
.L_x_1412:
[----:B------:R-:W2:Y:S01]  /*112d0*/  S2R R0, SR_TID.X ;  /* 0x0000000000007919 */ /* 0x000ea20000002100 */
[----:B------:R-:W-:Y:S01]  /*112e0*/  ULDC.64 UR4, c[0x0][0xd00] ;  /* 0x0003400000047ab9 */ /* 0x000fe20000000a00 */
[----:B------:R-:W-:Y:S01]  /*112f0*/  IMAD.MOV.U32 R3, RZ, RZ, RZ ;  /* 0x000000ffff037224 */ /* 0x000fe200078e00ff */
[----:B------:R-:W-:Y:S01]  /*11300*/  ISETP.NE.U32.AND P0, PT, RZ, UR4, PT ;  /* 0x00000004ff007c0c */ /* 0x000fe2000bf05070 */
[----:B------:R-:W3:Y:S01]  /*11310*/  LDC R21, c[0x0][0xce8] ;  /* 0x00033a00ff157b82 */ /* 0x000ee20000000800 */
[----:B------:R-:W-:Y:S02]  /*11320*/  IADD3 R4, P1, R211, UR4, RZ ;  /* 0x00000004d3047c10 */ /* 0x000fe4000ff3e0ff */
[----:B------:R-:W-:Y:S02]  /*11330*/  ISETP.NE.AND.EX P0, PT, RZ, UR5, PT, P0 ;  /* 0x00000005ff007c0c */ /* 0x000fe4000bf05300 */
[----:B------:R-:W-:Y:S01]  /*11340*/  IADD3.X R5, R212, UR5, RZ, P1, !PT ;  /* 0x00000005d4057c10 */ /* 0x000fe20008ffe4ff */
[----:B------:R-:W-:-:S02]  /*11350*/  ULDC.64 UR4, c[0x0][0xd08] ;  /* 0x0003420000047ab9 */ /* 0x000fc40000000a00 */
[----:B------:R-:W-:-:S04]  /*11360*/  ISETP.NE.U32.AND P1, PT, RZ, UR4, PT ;  /* 0x00000004ff007c0c */ /* 0x000fc8000bf25070 */
[----:B------:R-:W-:-:S04]  /*11370*/  ISETP.NE.AND.EX P1, PT, RZ, UR5, PT, P1 ;  /* 0x00000005ff007c0c */ /* 0x000fc8000bf25310 */
[----:B------:R4:W5:Y:S09]  /*11380*/  @P0 LDG.E R3, desc[UR40][R4.64] ;  /* 0x0000002804030981 */ /* 0x000972000c1e1900 */
[----:B------:R-:W-:Y:S01]  /*11390*/  @P1 IADD3 R6, P2, R211, UR4, RZ ;  /* 0x00000004d3061c10 */ /* 0x000fe2000ff5e0ff */
[----:B------:R-:W-:Y:S01]  /*113a0*/  ULDC UR4, c[0x0][0xb88] ;  /* 0x0002e20000047ab9 */ /* 0x000fe20000000800 */
[----:B--2---:R-:W-:-:S02]  /*113b0*/  VIADD R8, R0, 0xffffff80 ;  /* 0xffffff8000087836 */ /* 0x004fc40000000000 */
[----:B------:R-:W-:Y:S01]  /*113c0*/  @P1 IADD3.X R7, R212, UR5, RZ, P2, !PT ;  /* 0x00000005d4071c10 */ /* 0x000fe200097fe4ff */
[----:B------:R-:W-:-:S06]  /*113d0*/  IMAD.U32 R0, RZ, RZ, UR4 ;  /* 0x00000004ff007e24 */ /* 0x000fcc000f8e00ff */
[----:B------:R4:W5:Y:S01]  /*113e0*/  @P1 LDG.E R0, desc[UR40][R6.64] ;  /* 0x0000002806001981 */ /* 0x000962000c1e1900 */
[----:B------:R-:W-:Y:S01]  /*113f0*/  ISETP.GE.AND P2, PT, R8, 0x40, PT ;  /* 0x000000400800780c */ /* 0x000fe20003f46270 */
[----:B------:R-:W-:-:S12]  /*11400*/  @P1 BRA `(.L_x_1418) ;  /* 0x0000000000101947 */ /* 0x000fd80003800000 */
[----:B------:R-:W-:Y:S05]  /*11410*/  @!P0 BRA `(.L_x_1418) ;  /* 0x00000000000c8947 */ /* 0x000fea0003800000 */
[----:B----4-:R-:W2:Y:S04]  /*11420*/  LDG.E R7, desc[UR40][R4.64] ;  /* 0x0000002804077981 */ /* 0x010ea8000c1e1900 */
[----:B-----5:R-:W2:Y:S02]  /*11430*/  LDG.E R0, desc[UR40][R4.64+0x4] ;  /* 0x0000042804007981 */ /* 0x020ea4000c1e1900 */
[----:B--2---:R-:W-:-:S07]  /*11440*/  IMAD.IADD R0, R0, 0x1, -R7 ;  /* 0x0000000100007824 */ /* 0x004fce00078e0a07 */
.L_x_1418:
[----:B------:R-:W-:Y:S01]  /*11450*/  BSSY B1, `(.L_x_1419) ;  /* 0x000002e000017945 */ /* 0x000fe20003800000 */
[----:B------:R-:W-:Y:S02]  /*11460*/  SHF.R.S32.HI R12, RZ, 0x1f, R210 ;  /* 0x0000001fff0c7819 */ /* 0x000fe400000114d2 */
[----:B------:R-:W-:Y:S02]  /*11470*/  SEL R213, R213, RZ, !P0 ;  /* 0x000000ffd5d57207 */ /* 0x000fe40004000000 */
[----:B------:R-:W-:Y:S02]  /*11480*/  SEL R223, R223, RZ, !P0 ;  /* 0x000000ffdfdf7207 */ /* 0x000fe40004000000 */
[----:B-----5:R-:W-:Y:S01]  /*11490*/  SHF.R.S32.HI R10, RZ, 0x1f, R3 ;  /* 0x0000001fff0a7819 */ /* 0x020fe20000011403 */
[----:B------:R-:W-:Y:S06]  /*114a0*/  @P2 BRA `(.L_x_1420) ;  /* 0x0000000000a02947 */ /* 0x000fec0003800000 */
[----:B----4-:R-:W2:Y:S01]  /*114b0*/  S2R R4, SR_TID.X ;  /* 0x0000000000047919 */ /* 0x010ea20000002100 */
[----:B------:R-:W4:Y:S02]  /*114c0*/  LDC R11, c[0x0][0xce8] ;  /* 0x00033a00ff0b7b82 */ /* 0x000f240000000800 */
[----:B----4-:R-:W-:Y:S02]  /*114d0*/  IMAD R5, R0, R11, RZ ;  /* 0x0000000b00057224 */ /* 0x010fe400078e02ff */
[----:B--2---:R-:W-:-:S04]  /*114e0*/  IMAD R4, R220, 0x40, R4 ;  /* 0x00000040dc047824 */ /* 0x004fc800078e0204 */
        /* <DEDUP_REMOVED lines=10> */
[----:B------:R-:W2:Y:S01]  /*11590*/  @P0 LDC R13, c[0x0][0xcec] ;  /* 0x00033b00ff0d0b82 */ /* 0x000ea20000000800 */
[----:B------:R-:W-:Y:S01]  /*115a0*/  IMAD R9, R210, UR5, R9 ;  /* 0x00000005d2097c24 */ /* 0x000fe2000f8e0209 */
[----:B------:R-:W-:-:S03]  /*115b0*/  ULDC.64 UR4, c[0x0][0xc98] ;  /* 0x0003260000047ab9 */ /* 0x000fc60000000a00 */
[----:B------:R-:W-:-:S03]  /*115c0*/  IMAD.IADD R5, R5, 0x1, R9 ;  /* 0x0000000105057824 */ /* 0x000fc600078e0209 */
[----:B------:R-:W4:Y:S01]  /*115d0*/  @P0 LDC R15, c[0x0][0xcf0] ;  /* 0x00033c00ff0f0b82 */ /* 0x000f220000000800 */
[----:B------:R-:W-:-:S04]  /*115e0*/  IMAD.WIDE.U32 R4, R213, UR4, R4 ;  /* 0x00000004d5047c25 */ /* 0x000fc8000f8e0004 */
[----:B--2---:R-:W-:-:S05]  /*115f0*/  @P0 IMAD.HI.U32 R6, R8, R13, RZ ;  /* 0x0000000d08060227 */ /* 0x004fca00078e00ff */
[----:B----4-:R-:W-:Y:S01]  /*11600*/  @P0 SHF.R.U32.HI R7, RZ, R15, R6 ;  /* 0x0000000fff070219 */ /* 0x010fe20000011606 */
[----:B------:R-:W-:-:S03]  /*11610*/  IMAD R6, R223, UR4, RZ ;  /* 0x00000004df067c24 */ /* 0x000fc6000f8e02ff */
[----:B------:R-:W-:Y:S01]  /*11620*/  IADD3 R4, P0, R7, R4, RZ ;  /* 0x0000000407047210 */ /* 0x000fe20007f1e0ff */
[----:B------:R-:W-:-:S04]  /*11630*/  IMAD.MOV R9, RZ, RZ, -R7 ;  /* 0x000000ffff097224 */ /* 0x000fc800078e0a07 */
[----:B------:R-:W-:Y:S01]  /*11640*/  IMAD R9, R11, R9, R8 ;  /* 0x000000090b097224 */ /* 0x000fe200078e0208 */
[----:B------:R-:W-:Y:S01]  /*11650*/  SHF.R.S32.HI R11, RZ, 0x1f, R7 ;  /* 0x0000001fff0b7819 */ /* 0x000fe20000011407 */
[----:B------:R-:W-:Y:S01]  /*11660*/  IMAD R8, R213, UR5, R6 ;  /* 0x00000005d5087c24 */ /* 0x000fe2000f8e0206 */
[----:B------:R-:W-:Y:S02]  /*11670*/  ULDC.64 UR4, c[0x0][0xc88] ;  /* 0x0003220000047ab9 */ /* 0x000fe40000000a00 */
        /* <DEDUP_REMOVED lines=11> */
.L_x_1420:
[----:B------:R-:W-:Y:S05]  /*11730*/  BSYNC B1 ;  /* 0x0000000000017941 */ /* 0x000fea0003800000 */
.L_x_1419:
[----:B---3--:R-:W-:Y:S01]  /*11740*/  ISETP.NE.AND P0, PT, R21, 0x1, PT ;  /* 0x000000011500780c */ /* 0x008fe20003f05270 */
[----:B-1----:R-:W1:Y:S01]  /*11750*/  LDC R24, c[0x0][0xbc8] ;  /* 0x0002f200ff187b82 */ /* 0x002e620000000800 */
[----:B------:R-:W-:Y:S01]  /*11760*/  ULDC.64 UR4, c[0x0][0xba0] ;  /* 0x0002e80000047ab9 */ /* 0x000fe20000000a00 */
[----:B--2-4-:R-:W-:Y:S01]  /*11770*/  IMAD R7, R221, 0x20, R222 ;  /* 0x00000020dd077824 */ /* 0x014fe200078e02de */
[----:B------:R-:W-:Y:S01]  /*11780*/  BSSY B1, `(.L_x_1421) ;  /* 0x000006b000017945 */ /* 0x000fe20003800000 */
[----:B------:R-:W-:Y:S01]  /*11790*/  IMAD R6, R10, UR4, RZ ;  /* 0x000000040a067c24 */ /* 0x000fe2000f8e02ff */
[----:B------:R-:W-:Y:S01]  /*117a0*/  SHF.R.S32.HI R31, RZ, 0x1f, R215 ;  /* 0x0000001fff1f7819 */ /* 0x000fe200000114d7 */
[C---:B------:R-:W-:Y:S01]  /*117b0*/  IMAD.WIDE.U32 R4, R3.reuse, UR4, RZ ;  /* 0x0000000403047c25 */ /* 0x040fe2000f8e00ff */
[----:B------:R-:W-:Y:S02]  /*117c0*/  SHF.R.S32.HI R32, RZ, 0x1f, R216 ;  /* 0x0000001fff207819 */ /* 0x000fe400000114d8 */
[----:B------:R-:W-:Y:S01]  /*117d0*/  SHF.R.S32.HI R33, RZ, 0x1f, R217 ;  /* 0x0000001fff217819 */ /* 0x000fe200000114d9 */
[----:B------:R-:W-:Y:S01]  /*117e0*/  IMAD R3, R3, UR5, R6 ;  /* 0x0000000503037c24 */ /* 0x000fe2000f8e0206 */
[----:B------:R-:W-:Y:S01]  /*117f0*/  ULDC.64 UR4, c[0x0][0xbe8] ;  /* 0x0002fa0000047ab9 */ /* 0x000fe20000000a00 */
[----:B------:R-:W2:Y:S01]  /*11800*/  @P0 LDC R9, c[0x0][0xcec] ;  /* 0x00033b00ff090b82 */ /* 0x000ea20000000800 */
[----:B------:R-:W-:Y:S01]  /*11810*/  IMAD R8, R220, 0x40, R7 ;  /* 0x00000040dc087824 */ /* 0x000fe200078e0207 */
[----:B------:R-:W-:Y:S01]  /*11820*/  SHF.R.S32.HI R34, RZ, 0x1f, R218 ;  /* 0x0000001fff227819 */ /* 0x000fe200000114da */
[----:B------:R-:W-:-:S02]  /*11830*/  IMAD.IADD R5, R5, 0x1, R3 ;  /* 0x0000000105057824 */ /* 0x000fc400078e0203 */
[----:B------:R-:W-:Y:S02]  /*11840*/  IMAD R3, R12, UR4, RZ ;  /* 0x000000040c037c24 */ /* 0x000fe4000f8e02ff */
[C---:B------:R-:W-:Y:S01]  /*11850*/  IMAD.WIDE.U32 R4, R210.reuse, UR4, R4 ;  /* 0x00000004d2047c25 */ /* 0x040fe2000f8e0004 */
[----:B------:R-:W3:Y:S03]  /*11860*/  @P0 LDC R11, c[0x0][0xcf0] ;  /* 0x00033c00ff0b0b82 */ /* 0x000ee60000000800 */
[----:B------:R-:W-:Y:S01]  /*11870*/  IMAD R3, R210, UR5, R3 ;  /* 0x00000005d2037c24 */ /* 0x000fe2000f8e0203 */
[-C--:B-1----:R-:W-:Y:S01]  /*11880*/  ISETP.GE.AND P1, PT, R218, R24.reuse, PT ;  /* 0x00000018da00720c */ /* 0x082fe20003f26270 */
[----:B------:R-:W-:Y:S01]  /*11890*/  ULDC.64 UR4, c[0x0][0xbf0] ;  /* 0x0002fc0000047ab9 */ /* 0x000fe20000000a00 */
[-C--:B------:R-:W-:Y:S01]  /*118a0*/  ISETP.GE.AND P2, PT, R189, R24.reuse, PT ;  /* 0x00000018bd00720c */ /* 0x080fe20003f46270 */
[----:B------:R-:W-:Y:S01]  /*118b0*/  IMAD.IADD R5, R5, 0x1, R3 ;  /* 0x0000000105057824 */ /* 0x000fe200078e0203 */
[----:B------:R-:W-:Y:S01]  /*118c0*/  SEL R10, RZ, 0xffffffff, P1 ;  /* 0xffffffffff0a7807 */ /* 0x000fe20000800000 */
[----:B------:R-:W-:Y:S01]  /*118d0*/  IMAD R3, R223, UR4, RZ ;  /* 0x00000004df037c24 */ /* 0x000fe2000f8e02ff */
[----:B------:R-:W-:Y:S01]  /*118e0*/  SEL R7, RZ, 0x1, P2 ;  /* 0x00000001ff077807 */ /* 0x000fe20001000000 */
[----:B------:R-:W-:Y:S01]  /*118f0*/  IMAD.WIDE.U32 R4, R213, UR4, R4 ;  /* 0x00000004d5047c25 */ /* 0x000fe2000f8e0004 */
[----:B------:R-:W-:-:S02]  /*11900*/  ISETP.GE.AND P2, PT, R217, R24, PT ;  /* 0x00000018d900720c */ /* 0x000fc40003f46270 */
[----:B------:R-:W-:Y:S01]  /*11910*/  ISETP.GE.AND P1, PT, R216, R24, PT ;  /* 0x00000018d800720c */ /* 0x000fe20003f26270 */
[----:B------:R-:W-:Y:S01]  /*11920*/  IMAD R3, R213, UR5, R3 ;  /* 0x00000005d5037c24 */ /* 0x000fe2000f8e0203 */
[----:B------:R-:W-:Y:S01]  /*11930*/  ULDC.64 UR4, c[0x0][0xbe0] ;  /* 0x0002f80000047ab9 */ /* 0x000fe20000000a00 */
[----:B--2---:R-:W-:-:S04]  /*11940*/  @P0 IMAD.HI.U32 R6, R8, R9, RZ ;  /* 0x0000000908060227 */ /* 0x004fc800078e00ff */
[----:B------:R-:W-:Y:S02]  /*11950*/  IMAD.SHL.U32 R10, R10, 0x2, RZ ;  /* 0x000000020a0a7824 */ /* 0x000fe400078e00ff */
[----:B------:R-:W-:Y:S02]  /*11960*/  IMAD.IADD R5, R5, 0x1, R3 ;  /* 0x0000000105057824 */ /* 0x000fe400078e0203 */
[----:B------:R-:W-:Y:S01]  /*11970*/  IMAD.MOV.U32 R3, RZ, RZ, R8 ;  /* 0x000000ffff037224 */ /* 0x000fe200078e0008 */
[----:B---3--:R-:W-:Y:S01]  /*11980*/  @P0 SHF.R.U32.HI R3, RZ, R11, R6 ;  /* 0x0000000bff030219 */ /* 0x008fe20000011606 */
[----:B------:R-:W-:Y:S01]  /*11990*/  IMAD R29, R0, R21, RZ ;  /* 0x00000015001d7224 */ /* 0x000fe200078e02ff */
[----:B------:R-:W-:Y:S01]  /*119a0*/  LOP3.LUT R9, R10, 0x2, R7, 0xe2, !PT ;  /* 0x000000020a097812 */ /* 0x000fe200078ee207 */
[----:B------:R-:W-:Y:S01]  /*119b0*/  IMAD R30, R220, 0x40, R222 ;  /* 0x00000040dc1e7824 */ /* 0x000fe200078e02de */
[----:B------:R-:W-:Y:S01]  /*119c0*/  SEL R10, RZ, 0xffffffff, P2 ;  /* 0xffffffffff0a7807 */ /* 0x000fe20001000000 */
[--C-:B------:R-:W-:Y:S01]  /*119d0*/  IMAD.MOV R7, RZ, RZ, -R3.reuse ;  /* 0x000000ffff077224 */ /* 0x100fe200078e0a03 */
[----:B------:R-:W-:Y:S01]  /*119e0*/  SHF.R.S32.HI R6, RZ, 0x1f, R3 ;  /* 0x0000001fff067819 */ /* 0x000fe20000011403 */
[----:B------:R-:W-:Y:S01]  /*119f0*/  IMAD.WIDE.U32 R4, R3, UR4, R4 ;  /* 0x0000000403047c25 */ /* 0x000fe2000f8e0004 */
[----:B------:R-:W-:-:S02]  /*11a00*/  SEL R11, RZ, 0xffffffff, P1 ;  /* 0xffffffffff0b7807 */ /* 0x000fc40000800000 */
[-C--:B------:R-:W-:Y:S01]  /*11a10*/  ISETP.GE.AND P0, PT, R215, R24.reuse, PT ;  /* 0x00000018d700720c */ /* 0x080fe20003f06270 */
[----:B------:R-:W-:Y:S01]  /*11a20*/  IMAD.SHL.U32 R10, R10, 0x4, RZ ;  /* 0x000000040a0a7824 */ /* 0x000fe200078e00ff */
[-C--:B------:R-:W-:Y:S01]  /*11a30*/  ISETP.GE.AND P2, PT, R225, R24.reuse, PT ;  /* 0x00000018e100720c */ /* 0x080fe20003f46270 */
[----:B------:R-:W-:Y:S02]  /*11a40*/  IMAD R6, R6, UR4, RZ ;  /* 0x0000000406067c24 */ /* 0x000fe4000f8e02ff */
[----:B------:R-:W-:Y:S01]  /*11a50*/  IMAD.SHL.U32 R11, R11, 0x8, RZ ;  /* 0x000000080b0b7824 */ /* 0x000fe200078e00ff */
[----:B------:R-:W-:Y:S01]  /*11a60*/  LOP3.LUT R0, R10, 0x4, R9, 0xe2, !PT ;  /* 0x000000040a007812 */ /* 0x000fe200078ee209 */
[----:B------:R-:W-:Y:S02]  /*11a70*/  IMAD R7, R21, R7, R8 ;  /* 0x0000000715077224 */ /* 0x000fe400078e0208 */
        /* <DEDUP_REMOVED lines=32> */
[CC--:B--2---:R-:W-:Y:S02]  /*11c80*/  @!P2 LEA R8, P0, R218.reuse, R6.reuse, 0x1 ;  /* 0x00000006da08a211 */ /* 0x0c4fe400078008ff */
        /* <DEDUP_REMOVED lines=26> */
.L_x_1422:
[----:B------:R-:W-:Y:S05]  /*11e30*/  BSYNC B1 ;  /* 0x0000000000017941 */ /* 0x000fea0003800000 */
.L_x_1421:
        /* <DEDUP_REMOVED lines=14> */
[-C--:B------:R-:W-:Y:S02]  /*11f20*/  @!P4 LEA R10, P6, R217, R6.reuse, 0x1 ;  /* 0x00000006d90ac211 */ /* 0x080fe400078c08ff */
        /* <DEDUP_REMOVED lines=21> */
.L_x_1417:
[----:B------:R-:W-:Y:S05]  /*12080*/  BSYNC B0 ;  /* 0x0000000000007941 */ /* 0x000fea0003800000 */
.L_x_1411:
[----:B------:R-:W-:Y:S02]  /*12090*/  ULDC UR4, c[0x0][0xd3c] ;  /* 0x00034f0000047ab9 */ /* 0x000fe40000000800 */
[----:B------:R-:W-:-:S13]  /*120a0*/  ISETP.GE.AND P0, PT, R27, UR4, PT ;  /* 0x000000041b007c0c */ /* 0x000fda000bf06270 */
[----:B------:R-:W-:Y:S05]  /*120b0*/  @!P0 BRA `(.L_x_1423) ;  /* 0xfffffef000648947 */ /* 0x000fea000383ffff */
[----:B------:R-:W-:Y:S05]  /*120c0*/  BRA `(.L_x_1310) ;  /* 0x0000009800c47947 */ /* 0x000fea0003800000 */
.L_x_1308:
        /* <DEDUP_REMOVED lines=18> */
.L_x_1424:
        /* <DEDUP_REMOVED lines=42> */
.L_x_1430:
        /* <DEDUP_REMOVED lines=12> */
.L_x_1429:
[----:B------:R-:W-:Y:S05]  /*12550*/  BSYNC B0 ;  /* 0x0000000000007941 */ /* 0x000fea0003800000 */
.L_x_1428:
        /* <DEDUP_REMOVED lines=22> */
.L_x_1426:
        /* <DEDUP_REMOVED lines=16> */
.L_x_1431:
        /* <DEDUP_REMOVED lines=25> */
.L_x_1427:
[----:B------:R-:W-:Y:S02]  /*12950*/  IMAD.MOV.U32 R17, RZ, RZ, RZ ;  /* 0x000000ffff117224 */ /* 0x000fe400078e00ff */
[----:B------:R-:W-:Y:S02]  /*12960*/  IMAD.U32 R16, RZ, RZ, UR6 ;  /* 0x00000006ff107e24 */ /* 0x000fe4000f8e00ff */
[----:B------:R-:W-:-:S07]  /*12970*/  IMAD.MOV.U32 R18, RZ, RZ, RZ ;  /* 0x000000ffff127224 */ /* 0x000fce00078e00ff */
.L_x_1432:
[----:B------:R-:W-:-:S13]  /*12980*/  ISETP.NE.AND P0, PT, R5, RZ, PT ;  /* 0x000000ff0500720c */ /* 0x000fda0003f05270 */
[----:B------:R-:W0:Y:S01]  /*12990*/  @!P0 S2R R3, SR_CgaCtaId ;  /* 0x0000000000038919 */ /* 0x000e220000008800 */
[----:B------:R-:W-:-:S04]  /*129a0*/  @!P0 MOV R0, 0x400 ;  /* 0x0000040000008802 */ /* 0x000fc80000000f00 */
[----:B0-----:R-:W-:-:S05]  /*129b0*/  @!P0 LEA R0, R3, R0, 0x18 ;  /* 0x0000000003008211 */ /* 0x001fca00078ec0ff */
[----:B------:R2:W-:Y:S01]  /*129c0*/  @!P0 STS.128 [R0+0x388d0], R16 ;  /* 0x0388d01000008388 */ /* 0x0005e20000000c00 */
[----:B------:R-:W-:Y:S06]  /*129d0*/  BAR.ARV 0x5, 0x180 ;  /* 0x0146000000007b1d */ /* 0x000fec0000002000 */
.L_x_1425:
        /* <DEDUP_REMOVED lines=16> */
[C---:B0-----:R-:W-:Y:S02]  /*12ae0*/  LOP3.LUT R2, R0.reuse, 0x1f8, RZ, 0xc0, !PT ;  /* 0x000001f800027812 */ /* 0x041fe400078ec0ff */
        /* <DEDUP_REMOVED lines=14> */
[----:B------:R-:W-:Y:S01]  /*12bd0*/  STL [R1+0x20], R2 ;  /* 0x0000200201007387 */ /* 0x000fe20000100800 */
[C---:B------:R-:W-:Y:S02]  /*12be0*/  LOP3.LUT R4, R0.reuse, 0x100, RZ, 0xfc, !PT ;  /* 0x0000010000047812 */ /* 0x040fe400078efcff */
[C---:B-1----:R-:W-:Y:S01]  /*12bf0*/  LOP3.LUT R3, R0.reuse, 0x80, RZ, 0xfc, !PT ;  /* 0x0000008000037812 */ /* 0x042fe200078efcff */
[----:B------:R-:W-:Y:S01]  /*12c00*/  STL [R1+0x10], RZ ;  /* 0x000010ff01007387 */ /* 0x000fe20000100800 */
[----:B------:R-:W-:-:S03]  /*12c10*/  LOP3.LUT R3, R0, 0x140, RZ, 0xfc, !PT ;  /* 0x0000014000037812 */ /* 0x000fc600078efcff */
[----:B------:R-:W-:Y:S04]  /*12c20*/  STL [R1+0xc], RZ ;  /* 0x00000cff01007387 */ /* 0x000fe80000100800 */
[----:B------:R0:W-:Y:S02]  /*12c30*/  STL [R1+0x1c], R2 ;  /* 0x00001c0201007387 */ /* 0x0001e40000100800 */
[C---:B0-----:R-:W-:Y:S02]  /*12c40*/  LOP3.LUT R2, R0.reuse, 0xc0, RZ, 0xfc, !PT ;  /* 0x000000c000027812 */ /* 0x041fe400078efcff */
[C---:B------:R-:W-:Y:S02]  /*12c50*/  LOP3.LUT R2, R0.reuse, 0x180, RZ, 0xfc, !PT ;  /* 0x0000018000027812 */ /* 0x040fe400078efcff */
[----:B------:R-:W-:-:S07]  /*12c60*/  LOP3.LUT R0, R0, 0x1c0, RZ, 0xfc, !PT ;  /* 0x000001c000007812 */ /* 0x000fce00078efcff */
.L_x_1603:
[----:B01----:R-:W0:Y:S02]  /*12c70*/  LDC.64 R2, c[0x0][0xd88] ;  /* 0x00036200ff027b82 */ /* 0x003e240000000a00 */
[----:B0-----:R-:W-:-:S05]  /*12c80*/  IMAD.WIDE R2, R19, 0x4, R2 ;  /* 0x0000000413027825 */ /* 0x001fca00078e0202 */
[----:B--2---:R-:W2:Y:S01]  /*12c90*/  LDG.E R15, desc[UR40][R2.64] ;  /* 0x00000028020f7981 */ /* 0x004ea2000c1e1900 */
[----:B------:R-:W-:Y:S05]  /*12ca0*/  YIELD ;  /* 0x0000000000007946 */ /* 0x000fea0003800000 */
[----:B------:R-:W-:Y:S01]  /*12cb0*/  ULDC.64 UR4, c[0x0][0xb20] ;  /* 0x0002c80000047ab9 */ /* 0x000fe20000000a00 */
[----:B---3--:R-:W-:Y:S01]  /*12cc0*/  IMAD.MOV.U32 R0, RZ, RZ, RZ ;  /* 0x000000ffff007224 */ /* 0x008fe200078e00ff */
[----:B------:R-:W-:Y:S02]  /*12cd0*/  ISETP.NE.U32.AND P0, PT, RZ, UR4, PT ;  /* 0x00000004ff007c0c */ /* 0x000fe4000bf05070 */
[----:B------:R-:W-:Y:S01]  /*12ce0*/  CS2R R8, SRZ ;  /* 0x0000000000087805 */ /* 0x000fe2000001ff00 */
[----:B------:R-:W-:Y:S01]  /*12cf0*/  ULDC.64 UR10, c[0x0][0xb10] ;  /* 0x0002c400000a7ab9 */ /* 0x000fe20000000a00 */
[----:B------:R-:W-:Y:S01]  /*12d00*/  ULDC.64 UR8, c[0x0][0xb08] ;  /* 0x0002c20000087ab9 */ /* 0x000fe20000000a00 */
[----:B------:R-:W-:Y:S01]  /*12d10*/  ISETP.NE.AND.EX P0, PT, RZ, UR5, PT, P0 ;  /* 0x00000005ff007c0c */ /* 0x000fe2000bf05300 */
[----:B------:R-:W-:Y:S01]  /*12d20*/  ULDC.64 UR6, c[0x0][0xb00] ;  /* 0x0002c00000067ab9 */ /* 0x000fe20000000a00 */
        /* <DEDUP_REMOVED lines=17> */
[----:B------:R-:W-:Y:S02]  /*12e40*/  ISETP.NE.U32.AND P1, PT, RZ, UR8, PT ;  /* 0x00000008ff007c0c */ /* 0x000fe4000bf25070 */
[----:B-1----:R-:W-:-:S02]  /*12e50*/  IADD3 R2, P4, R14, UR4, RZ ;  /* 0x000000040e027c10 */ /* 0x002fc4000ff9e0ff */
[----:B------:R-:W-:Y:S02]  /*12e60*/  ISETP.NE.AND.EX P0, PT, RZ, UR7, PT, P0 ;  /* 0x00000007ff007c0c */ /* 0x000fe4000bf05300 */
[C---:B------:R-:W-:Y:S02]  /*12e70*/  IADD3.X R3, R13.reuse, UR5, RZ, P4, !PT ;  /* 0x000000050d037c10 */ /* 0x040fe4000a7fe4ff */
[C---:B0-----:R-:W-:Y:S02]  /*12e80*/  IADD3 R4, P4, R14.reuse, UR8, RZ ;  /* 0x000000080e047c10 */ /* 0x041fe4000ff9e0ff */
[----:B------:R-:W-:Y:S01]  /*12e90*/  ISETP.NE.AND.EX P1, PT, RZ, UR9, PT, P1 ;  /* 0x00000009ff007c0c */ /* 0x000fe2000bf25310 */
[----:B------:R-:W2:Y:S01]  /*12ea0*/  @P2 LDG.E R8, desc[UR40][R2.64] ;  /* 0x0000002802082981 */ /* 0x000ea2000c1e1900 */
[----:B------:R-:W-:Y:S01]  /*12eb0*/  IADD3.X R5, R13, UR9, RZ, P4, !PT ;  /* 0x000000090d057c10 */ /* 0x000fe2000a7fe4ff */
[----:B------:R-:W-:Y:S01]  /*12ec0*/  ULDC UR4, c[0x0][0x288] ;  /* 0x0000a20000047ab9 */ /* 0x000fe20000000800 */
[----:B------:R-:W-:-:S02]  /*12ed0*/  @P3 IADD3 R10, P4, R14, UR10, RZ ;  /* 0x0000000a0e0a3c10 */ /* 0x000fc4000ff9e0ff */
[----:B------:R-:W-:Y:S02]  /*12ee0*/  IADD3 R6, P5, R14, UR6, RZ ;  /* 0x000000060e067c10 */ /* 0x000fe4000ffbe0ff */
[C---:B------:R-:W-:Y:S02]  /*12ef0*/  @P3 IADD3.X R11, R13.reuse, UR11, RZ, P4, !PT ;  /* 0x0000000b0d0b3c10 */ /* 0x040fe4000a7fe4ff */
[----:B------:R-:W-:-:S03]  /*12f00*/  IADD3.X R7, R13, UR7, RZ, P5, !PT ;  /* 0x000000070d077c10 */ /* 0x000fc6000affe4ff */
        /* <DEDUP_REMOVED lines=12> */
[----:B------:R-:W-:Y:S02]  /*12fd0*/  ULDC UR5, c[0x0][0x348] ;  /* 0x0000d20000057ab9 */ /* 0x000fe40000000800 */
        /* <DEDUP_REMOVED lines=9> */
.L_x_1434:
[----:B------:R-:W-:Y:S01]  /*13070*/  IMAD.MOV.U32 R11, RZ, RZ, R15 ;  /* 0x000000ffff0b7224 */ /* 0x000fe200078e000f */
[----:B------:R-:W-:Y:S01]  /*13080*/  ULDC.64 UR4, c[0x0][0xb18] ;  /* 0x0002c60000047ab9 */ /* 0x000fe20000000a00 */
[----:B0----5:R-:W-:Y:S01]  /*13090*/  IMAD.IADD R2, R12, 0x1, R0 ;  /* 0x000000010c027824 */ /* 0x021fe200078e0200 */
[----:B------:R-:W-:Y:S02]  /*130a0*/  ISETP.NE.U32.AND P2, PT, RZ, UR4, PT ;  /* 0x00000004ff007c0c */ /* 0x000fe4000bf45070 */
[----:B------:R0:W-:Y:S02]  /*130b0*/  STL [R1+0x14], R11 ;  /* 0x0000140b01007387 */ /* 0x0001e40000100800 */
[----:B------:R-:W-:Y:S02]  /*130c0*/  ISETP.NE.AND.EX P2, PT, RZ, UR5, PT, P2 ;  /* 0x00000005ff007c0c */ /* 0x000fe4000bf45320 */
[----:B------:R0:W-:Y:S11]  /*130d0*/  STL [R1+0x28], R2 ;  /* 0x0000280201007387 */ /* 0x0001f60000100800 */
[----:B0-----:R-:W-:Y:S05]  /*130e0*/  @!P2 BRA `(.L_x_1435) ;  /* 0x000000000010a947 */ /* 0x001fea0003800000 */
[----:B------:R-:W-:-:S04]  /*130f0*/  IADD3 R2, P0, R14, UR4, RZ ;  /* 0x000000040e027c10 */ /* 0x000fc8000ff1e0ff */
[----:B------:R-:W-:-:S05]  /*13100*/  IADD3.X R3, R13, UR5, RZ, P0, !PT ;  /* 0x000000050d037c10 */ /* 0x000fca00087fe4ff */
[----:B------:R0:W5:Y:S01]  /*13110*/  LDG.E R8, desc[UR40][R2.64] ;  /* 0x0000002802087981 */ /* 0x000162000c1e1900 */
[----:B------:R-:W-:Y:S05]  /*13120*/  BRA `(.L_x_1436) ;  /* 0x0000000000107947 */ /* 0x000fea0003800000 */
.L_x_1435:
[----:B------:R-:W-:Y:S05]  /*13130*/  @!P0 BRA `(.L_x_1436) ;  /* 0x00000000000c8947 */ /* 0x000fea0003800000 */
[----:B------:R-:W2:Y:S04]  /*13140*/  LDG.E R8, desc[UR40][R6.64] ;  /* 0x0000002806087981 */ /* 0x000ea8000c1e1900 */
[----:B------:R-:W2:Y:S02]  /*13150*/  LDG.E R6, desc[UR40][R6.64+0x4] ;  /* 0x0000042806067981 */ /* 0x000ea4000c1e1900 */
[----:B--2---:R-:W-:-:S07]  /*13160*/  IMAD.IADD R8, R6, 0x1, -R8 ;  /* 0x0000000106087824 */ /* 0x004fce00078e0a08 */
.L_x_1436:
[----:B0-----:R-:W2:Y:S01]  /*13170*/  @P1 LDG.E R2, desc[UR40][R4.64] ;  /* 0x0000002804021981 */ /* 0x001ea2000c1e1900 */
[----:B-----5:R-:W-:-:S03]  /*13180*/  IMAD.IADD R0, R8, 0x1, -R0 ;  /* 0x0000000108007824 */ /* 0x020fc600078e0a00 */
[----:B------:R-:W2:Y:S01]  /*13190*/  @P1 LDG.E R4, desc[UR40][R4.64+0x4] ;  /* 0x0000042804041981 */ /* 0x000ea2000c1e1900 */
[----:B------:R-:W-:Y:S01]  /*131a0*/  BSSY B0, `(.L_x_1437) ;  /* 0x00001c7000007945 */ /* 0x000fe20003800000 */
[----:B--2---:R-:W-:-:S04]  /*131b0*/  @P1 IMAD.IADD R10, R4, 0x1, -R2 ;  /* 0x00000001040a1824 */ /* 0x004fc800078e0a02 */
[----:B------:R-:W-:-:S04]  /*131c0*/  IMAD.IADD R3, R0, 0x1, R10 ;  /* 0x0000000100037824 */ /* 0x000fc800078e020a */
[----:B------:R-:W-:Y:S01]  /*131d0*/  VIADD R2, R3, 0x3f ;  /* 0x0000003f03027836 */ /* 0x000fe20000000000 */
[----:B------:R0:W-:Y:S04]  /*131e0*/  STL [R1+0x64], R3 ;  /* 0x0000640301007387 */ /* 0x0001e80000100800 */
[----:B0-----:R-:W-:-:S04]  /*131f0*/  SHF.R.S32.HI R3, RZ, 0x1f, R2 ;  /* 0x0000001fff037819 */ /* 0x001fc80000011402 */
[----:B------:R-:W-:-:S04]  /*13200*/  LEA.HI R3, R3, R2, RZ, 0x6 ;  /* 0x0000000203037211 */ /* 0x000fc800078f30ff */
[----:B------:R-:W-:-:S04]  /*13210*/  LOP3.LUT R2, R3, 0xffffffc0, RZ, 0xc0, !PT ;  /* 0xffffffc003027812 */ /* 0x000fc800078ec0ff */
[----:B------:R-:W-:Y:S01]  /*13220*/  VIADDMNMX R10, R2, -R0, R10, PT ;  /* 0x80000000020a7246 */ /* 0x000fe2000380010a */
[----:B------:R-:W-:-:S05]  /*13230*/  IMAD.MOV R2, RZ, RZ, -R0 ;  /* 0x000000ffff027224 */ /* 0x000fca00078e0a00 */
[----:B------:R-:W-:-:S04]  /*13240*/  VIMNMX R2, RZ, R2, !PT ;  /* 0x00000002ff027248 */ /* 0x000fc80007fe0100 */
[----:B------:R-:W-:Y:S02]  /*13250*/  ISETP.GT.AND P0, PT, R10, R2, PT ;  /* 0x000000020a00720c */ /* 0x000fe40003f04270 */
[----:B------:R-:W-:-:S11]  /*13260*/  SHF.R.U32.HI R2, RZ, 0x6, R2 ;  /* 0x00000006ff027819 */ /* 0x000fd60000011602 */
[----:B------:R-:W-:-:S05]  /*13270*/  @P0 VIADD R10, R10, 0x3f ;  /* 0x0000003f0a0a0836 */ /* 0x000fca0000000000 */
[----:B------:R-:W-:-:S04]  /*13280*/  @P0 SHF.R.S32.HI R0, RZ, 0x1f, R10 ;  /* 0x0000001fff000819 */ /* 0x000fc8000001140a */
[----:B------:R-:W-:Y:S02]  /*13290*/  @P0 LEA.HI R10, R0, R10, RZ, 0x6 ;  /* 0x0000000a000a0211 */ /* 0x000fe400078f30ff */
[----:B------:R-:W-:Y:S01]  /*132a0*/  SHF.R.S32.HI R0, RZ, 0x6, R3 ;  /* 0x00000006ff007819 */ /* 0x000fe20000011403 */
[----:B------:R-:W-:Y:S01]  /*132b0*/  IMAD.MOV.U32 R7, RZ, RZ, R2 ;  /* 0x000000ffff077224 */ /* 0x000fe200078e0002 */
[----:B------:R-:W-:-:S03]  /*132c0*/  @P0 SHF.R.S32.HI R7, RZ, 0x6, R10 ;  /* 0x00000006ff070819 */ /* 0x000fc6000001140a */
[----:B------:R0:W-:Y:S01]  /*132d0*/  STL [R1+0x3c], R0 ;  /* 0x00003c0001007387 */ /* 0x0001e20000100800 */
[----:B------:R-:W-:Y:S02]  /*132e0*/  ISETP.GT.AND P2, PT, R7, R2, PT ;  /* 0x000000020700720c */ /* 0x000fe40003f44270 */
[----:B------:R-:W-:-:S11]  /*132f0*/  PLOP3.LUT P0, PT, PT, PT, PT, 0x80, 0x0 ;  /* 0x000000000000781c */ /* 0x000fd60003f0f070 */
[----:B0-----:R-:W-:Y:S05]  /*13300*/  @!P2 BRA `(.L_x_1438) ;  /* 0x0000001800c0a947 */ /* 0x001fea0003800000 */
[----:B------:R-:W-:Y:S01]  /*13310*/  UMOV UR4, 0xffffffff ;  /* 0xffffffff00047882 */ /* 0x000fe20000000000 */
[----:B------:R-:W-:Y:S02]  /*13320*/  SEL R0, R11, RZ, !P1 ;  /* 0x000000ff0b007207 */ /* 0x000fe40004800000 */
[----:B------:R-:W-:Y:S05]  /*13330*/  BRA.DIV UR4, `(.L_x_1439) ;  /* 0x0000008e04f47947 */ /* 0x000fea000b800000 */
[----:B------:R-:W0:Y:S02]  /*13340*/  S2R R3, SR_TID.X ;  /* 0x0000000000037919 */ /* 0x000e240000002100 */
[----:B0-----:R-:W-:-:S04]  /*13350*/  SHF.R.U32.HI R3, RZ, 0x5, R3 ;  /* 0x00000005ff037819 */ /* 0x001fc80000011603 */
[----:B------:R-:W-:-:S05]  /*13360*/  LOP3.LUT R3, R3, 0x3, RZ, 0xc0, !PT ;  /* 0x0000000303037812 */ /* 0x000fca00078ec0ff */
[----:B------:R0:W1:Y:S02]  /*13370*/  SHFL.IDX PT, R14, R3, RZ, 0x1f ;  /* 0x00001fff030e7589 */ /* 0x00006400000e0000 */
.L_x_1635:
[----:B-1----:R-:W-:Y:S02]  /*13380*/  ISETP.NE.AND P0, PT, R14, RZ, PT ;  /* 0x000000ff0e00720c */ /* 0x002fe40003f05270 */
[----:B------:R-:W-:-:S11]  /*13390*/  PLOP3.LUT P6, PT, PT, PT, PT, 0x8, 0x0 ;  /* 0x000000000000781c */ /* 0x000fd60003fce170 */
[----:B------:R-:W-:Y:S05]  /*133a0*/  @P0 BRA `(.L_x_1440) ;  /* 0x00000000000c0947 */ /* 0x000fea0003800000 */
[----:B------:R-:W-:-:S03]  /*133b0*/  UMOV UR4, 0xffffffff ;  /* 0xffffffff00047882 */ /* 0x000fc60000000000 */
[----:B------:R-:W-:Y:S05]  /*133c0*/  BRA.DIV UR4, `(.L_x_1441) ;  /* 0x0000009204047947 */ /* 0x000fea000b800000 */
[----:B------:R-:W-:-:S13]  /*133d0*/  ELECT P6, URZ, PT ;  /* 0x00000000003f782f */ /* 0x000fda00038c0000 */
.L_x_1440:
[----:B0-----:R-:W2:Y:S04]  /*133e0*/  LDL R3, [R1+0x60] ;  /* 0x0000600001037983 */ /* 0x001ea80000100800 */
[----:B------:R-:W3:Y:S01]  /*133f0*/  LDL R5, [R1+0x4] ;  /* 0x0000040001057983 */ /* 0x000ee20000100800 */
[----:B------:R-:W-:Y:S01]  /*13400*/  BSSY B1, `(.L_x_1442) ;  /* 0x0000008000017945 */ /* 0x000fe20003800000 */
[----:B--2---:R-:W-:-:S05]  /*13410*/  VIADD R3, R3, 0x1 ;  /* 0x0000000103037836 */ /* 0x004fca0000000000 */
[----:B------:R-:W-:-:S04]  /*13420*/  LEA.HI R4, R3, R3, RZ, 0x1 ;  /* 0x0000000303047211 */ /* 0x000fc800078f08ff */
[----:B------:R-:W-:-:S05]  /*13430*/  LOP3.LUT R4, R4, 0xfffffffe, RZ, 0xc0, !PT ;  /* 0xfffffffe04047812 */ /* 0x000fca00078ec0ff */
[----:B------:R-:W-:-:S05]  /*13440*/  IMAD.IADD R3, R3, 0x1, -R4 ;  /* 0x0000000103037824 */ /* 0x000fca00078e0a04 */
[----:B------:R-:W-:-:S04]  /*13450*/  SHF.L.U32 R3, R3, 0x1f, RZ ;  /* 0x0000001f03037819 */ /* 0x000fc800000006ff */
[----:B---3--:R-:W0:Y:S02]  /*13460*/  SYNCS.PHASECHK.TRANS64.TRYWAIT P0, [R5+URZ+0x38820], R3 ;  /* 0x03882003050075a7 */ /* 0x008e24000800017f */
[----:B0-----:R-:W-:Y:S05]  /*13470*/  @!P0 BRA `(.L_x_1443) ;  /* 0x0000008c00f88947 */ /* 0x001fea0003800000 */
.L_x_1638:
[----:B------:R-:W-:Y:S05]  /*13480*/  BSYNC B1 ;  /* 0x0000000000017941 */ /* 0x000fea0003800000 */
.L_x_1442:
[----:B------:R-:W-:Y:S04]  /*13490*/  BSSY B1, `(.L_x_1444) ;  /* 0x00000bf000017945 */ /* 0x000fe80003800000 */
[----:B------:R-:W-:Y:S05]  /*134a0*/  @!P6 BRA `(.L_x_1445) ;  /* 0x0000000800f4e947 */ /* 0x000fea0003800000 */
[----:B0-----:R-:W2:Y:S04]  /*134b0*/  LDL R4, [R1+0x4] ;  /* 0x0000040001047983 */ /* 0x001ea80000100800 */
[----:B------:R-:W3:Y:S01]  /*134c0*/  LDL R6, [R1+0x20] ;  /* 0x0000200001067983 */ /* 0x000ee20000100800 */
[----:B------:R-:W0:Y:S01]  /*134d0*/  S2R R5, SR_TID.X ;  /* 0x0000000000057919 */ /* 0x000e220000002100 */
[----:B--2---:R-:W-:Y:S02]  /*134e0*/  IMAD.MOV.U32 R8, RZ, RZ, R4 ;  /* 0x000000ffff087224 */ /* 0x004fe400078e0004 */
[----:B------:R-:W2:Y:S01]  /*134f0*/  LDL R4, [R1+0x10] ;  /* 0x0000100001047983 */ /* 0x000ea20000100800 */
[----:B0-----:R-:W-:Y:S01]  /*13500*/  LOP3.LUT R5, R5, 0x7f, RZ, 0xc0, !PT ;  /* 0x0000007f05057812 */ /* 0x001fe200078ec0ff */
[----:B------:R-:W-:Y:S03]  /*13510*/  BSSY B2, `(.L_x_1446) ;  /* 0x0000006000027945 */ /* 0x000fe60003800000 */
[----:B------:R-:W-:Y:S01]  /*13520*/  ISETP.NE.AND P1, PT, R5, RZ, PT ;  /* 0x000000ff0500720c */ /* 0x000fe20003f25270 */
[----:B--2---:R-:W-:Y:S01]  /*13530*/  IMAD R4, R4, 0x8, R8 ;  /* 0x0000000804047824 */ /* 0x004fe200078e0208 */
[----:B---3--:R-:W-:-:S04]  /*13540*/  SHF.L.U32 R8, R6, 0x1f, RZ ;  /* 0x0000001f06087819 */ /* 0x008fc800000006ff */
[----:B------:R-:W0:Y:S02]  /*13550*/  SYNCS.PHASECHK.TRANS64.TRYWAIT P0, [R4+URZ+0x388a0], R8 ;  /* 0x0388a008040075a7 */ /* 0x000e24000800017f */
[----:B0-----:R-:W-:Y:S05]  /*13560*/  @!P0 BRA `(.L_x_1447) ;  /* 0x0000008c00d48947 */ /* 0x001fea0003800000 */
.L_x_1639:
[----:B------:R-:W-:Y:S05]  /*13570*/  BSYNC B2 ;  /* 0x0000000000027941 */ /* 0x000fea0003800000 */
.L_x_1446:
        /* <DEDUP_REMOVED lines=9> */
.L_x_1449:
[----:B------:R-:W-:Y:S05]  /*13610*/  BSYNC B2 ;  /* 0x0000000000027941 */ /* 0x000fea0003800000 */
.L_x_1448:
        /* <DEDUP_REMOVED lines=14> */
.L_x_1450:
        /* <DEDUP_REMOVED lines=13> */
.L_x_1640:
[----:B------:R-:W-:Y:S05]  /*137d0*/  BSYNC B2 ;  /* 0x0000000000027941 */ /* 0x000fea0003800000 */
.L_x_1451:
[----:B------:R-:W-:Y:S01]  /*137e0*/  BSSY B2, `(.L_x_1453) ;  /* 0x000000b000027945 */ /* 0x000fe20003800000 */
[----:B------:R-:W-:Y:S02]  /*137f0*/  IMAD.MOV.U32 R10, RZ, RZ, 0x0 ;  /* 0x00000000ff0a7424 */ /* 0x000fe400078e00ff */
[----:B------:R-:W-:Y:S01]  /*13800*/  IMAD.MOV.U32 R11, RZ, RZ, 0x12f00000 ;  /* 0x12f00000ff0b7424 */ /* 0x000fe200078e00ff */
[----:B------:R-:W-:Y:S06]  /*13810*/  @P1 BRA `(.L_x_1454) ;  /* 0x00000000001c1947 */ /* 0x000fec0003800000 */
[----:B------:R-:W2:Y:S02]  /*13820*/  S2R R5, SR_TID.X ;  /* 0x0000000000057919 */ /* 0x000ea40000002100 */
[----:B--2---:R-:W-:Y:S01]  /*13830*/  LOP3.LUT R6, R5, 0x1f, RZ, 0xc0, !PT ;  /* 0x0000001f05067812 */ /* 0x004fe200078ec0ff */
[----:B------:R-:W-:-:S03]  /*13840*/  IMAD.MOV.U32 R5, RZ, RZ, 0x10000 ;  /* 0x00010000ff057424 */ /* 0x000fc600078e00ff */
[----:B------:R-:W-:Y:S01]  /*13850*/  ISETP.NE.AND P0, PT, R6, RZ, PT ;  /* 0x000000ff0600720c */ /* 0x000fe20003f05270 */
[----:B------:R2:W-:-:S12]  /*13860*/  SYNCS.ARRIVE.TRANS64 RZ, [R4+URZ+0x388b0], R5 ;  /* 0x0388b00504ff79a7 */ /* 0x0005d8000800003f */
[----:B--2---:R-:W-:Y:S05]  /*13870*/  @!P0 BRA `(.L_x_1454) ;  /* 0x0000000000048947 */ /* 0x004fea0003800000 */
[----:B------:R-:W-:Y:S01]  /*13880*/  BPT.TRAP 0x1 ;  /* 0x000000040000795c */ /* 0x000fe20000300000 */
.L_x_1454:
[----:B------:R-:W-:Y:S05]  /*13890*/  BSYNC B2 ;  /* 0x0000000000027941 */ /* 0x000fea0003800000 */
.L_x_1453:
[----:B------:R-:W2:Y:S04]  /*138a0*/  LDL R6, [R1+0x4] ;  /* 0x0000040001067983 */ /* 0x000ea80000100800 */
[----:B------:R-:W2:Y:S01]  /*138b0*/  LDL R5, [R1+0x10] ;  /* 0x0000100001057983 */ /* 0x000ea20000100800 */
[----:B------:R-:W-:Y:S01]  /*138c0*/  R2UR UR10, R12 ;  /* 0x000000000c0a72ca */ /* 0x000fe200000e0000 */
[----:B------:R-:W-:Y:S01]  /*138d0*/  UIADD3 UR4, UP0, UR38, 0x670, URZ ;  /* 0x0000067026047890 */ /* 0x000fe2000ff1e03f */
[----:B------:R-:W-:Y:S01]  /*138e0*/  R2UR UR6, R10 ;  /* 0x000000000a0672ca */ /* 0x000fe200000e0000 */
[----:B01----:R-:W-:Y:S01]  /*138f0*/  VIADD R4, R4, 0x388b0 ;  /* 0x000388b004047836 */ /* 0x003fe20000000000 */
[----:B------:R-:W-:Y:S01]  /*13900*/  R2UR UR7, R11 ;  /* 0x000000000b0772ca */ /* 0x000fe200000e0000 */
[----:B------:R-:W-:Y:S01]  /*13910*/  UIADD3.X UR5, URZ, UR39, URZ, UP0, !UPT ;  /* 0x000000273f057290 */ /* 0x000fe200087fe43f */
[----:B------:R-:W-:Y:S01]  /*13920*/  PLOP3.LUT P0, PT, PT, PT, PT, 0x80, 0x0 ;  /* 0x000000000000781c */ /* 0x000fe20003f0f070 */
[----:B--2---:R-:W-:-:S04]  /*13930*/  IMAD R5, R5, 0x10000, R6 ;  /* 0x0001000005057824 */ /* 0x004fc800078e0206 */
[----:B------:R-:W-:-:S08]  /*13940*/  VIADD R6, R5, 0x400 ;  /* 0x0000040005067836 */ /* 0x000fd00000000000 */
.L_x_1455:
        /* <DEDUP_REMOVED lines=15> */
.L_x_1456:
        /* <DEDUP_REMOVED lines=15> */
.L_x_1457:
        /* <DEDUP_REMOVED lines=15> */
.L_x_1458:
        /* <DEDUP_REMOVED lines=15> */
.L_x_1459:
        /* <DEDUP_REMOVED lines=15> */
.L_x_1460:
        /* <DEDUP_REMOVED lines=15> */
.L_x_1461:
        /* <DEDUP_REMOVED lines=15> */
.L_x_1462:
        /* <DEDUP_REMOVED lines=10> */
.L_x_1445:
[----:B------:R-:W-:Y:S05]  /*14080*/  BSYNC B1 ;  /* 0x0000000000017941 */ /* 0x000fea0003800000 */
.L_x_1444:
[----:B------:R-:W2:Y:S04]  /*14090*/  LDL.LU R8, [R1+0x10] ;  /* 0x0000100001087983 */ /* 0x000ea80000300800 */
[----:B------:R-:W3:Y:S01]  /*140a0*/  LDL.LU R6, [R1+0x20] ;  /* 0x0000200001067983 */ /* 0x000ee20000300800 */
[----:B0-----:R-:W-:Y:S01]  /*140b0*/  VIADD R3, R7, 0xfffffffe ;  /* 0xfffffffe07037836 */ /* 0x001fe20000000000 */
        /* <DEDUP_REMOVED lines=10> */
.L_x_1482:
[----:B------:R-:W-:Y:S05]  /*14160*/  YIELD ;  /* 0x0000000000007946 */ /* 0x000fea0003800000 */
[----:B------:R-:W-:Y:S04]  /*14170*/  BSSY B1, `(.L_x_1463) ;  /* 0x00000bd000017945 */ /* 0x000fe80003800000 */
[----:B-1----:R-:W-:Y:S05]  /*14180*/  @!P6 BRA `(.L_x_1464) ;  /* 0x0000000800ece947 */ /* 0x002fea0003800000 */
[----:B------:R-:W2:Y:S04]  /*14190*/  LDL R7, [R1+0x4] ;  /* 0x0000040001077983 */ /* 0x000ea80000100800 */
[----:B0-----:R-:W2:Y:S04]  /*141a0*/  LDL R4, [R1+0x10] ;  /* 0x0000100001047983 */ /* 0x001ea80000100800 */
[----:B------:R-:W3:Y:S01]  /*141b0*/  LDL R5, [R1+0x20] ;  /* 0x0000200001057983 */ /* 0x000ee20000100800 */
[----:B------:R-:W0:Y:S01]  /*141c0*/  S2R R6, SR_TID.X ;  /* 0x0000000000067919 */ /* 0x000e220000002100 */
[----:B------:R-:W-:Y:S01]  /*141d0*/  BSSY B2, `(.L_x_1465) ;  /* 0x0000007000027945 */ /* 0x000fe20003800000 */
[----:B0-----:R-:W-:-:S04]  /*141e0*/  LOP3.LUT R6, R6, 0x7f, RZ, 0xc0, !PT ;  /* 0x0000007f06067812 */ /* 0x001fc800078ec0ff */
[----:B------:R-:W-:Y:S01]  /*141f0*/  ISETP.NE.AND P2, PT, R6, RZ, PT ;  /* 0x000000ff0600720c */ /* 0x000fe20003f45270 */
[----:B--2---:R-:W-:Y:S01]  /*14200*/  IMAD R4, R4, 0x8, R7 ;  /* 0x0000000804047824 */ /* 0x004fe200078e0207 */
[----:B---3--:R-:W-:-:S04]  /*14210*/  SHF.L.U32 R5, R5, 0x1f, RZ ;  /* 0x0000001f05057819 */ /* 0x008fc800000006ff */
[----:B------:R-:W0:Y:S02]  /*14220*/  SYNCS.PHASECHK.TRANS64.TRYWAIT P1, [R4+URZ+0x388a0], R5 ;  /* 0x0388a005040075a7 */ /* 0x000e24000802017f */
[----:B0-----:R-:W-:Y:S05]  /*14230*/  @!P1 BRA `(.L_x_1466) ;  /* 0x0000008000c89947 */ /* 0x001fea0003800000 */
.L_x_1641:
[----:B------:R-:W-:Y:S05]  /*14240*/  BSYNC B2 ;  /* 0x0000000000027941 */ /* 0x000fea0003800000 */
.L_x_1465:
        /* <DEDUP_REMOVED lines=9> */
.L_x_1468:
[----:B------:R-:W-:Y:S05]  /*142e0*/  BSYNC B2 ;  /* 0x0000000000027941 */ /* 0x000fea0003800000 */
.L_x_1467:
        /* <DEDUP_REMOVED lines=13> */
.L_x_1469:
        /* <DEDUP_REMOVED lines=13> */
.L_x_1642:
[----:B------:R-:W-:Y:S05]  /*14490*/  BSYNC B2 ;  /* 0x0000000000027941 */ /* 0x000fea0003800000 */
.L_x_1470:
        /* <DEDUP_REMOVED lines=11> */
.L_x_1473:
[----:B------:R-:W-:Y:S05]  /*14550*/  BSYNC B2 ;  /* 0x0000000000027941 */ /* 0x000fea0003800000 */
.L_x_1472:
        /* <DEDUP_REMOVED lines=11> */
.L_x_1474:
        /* <DEDUP_REMOVED lines=15> */
.L_x_1475:
        /* <DEDUP_REMOVED lines=15> */
.L_x_1476:
        /* <DEDUP_REMOVED lines=15> */
.L_x_1477:
        /* <DEDUP_REMOVED lines=15> */
.L_x_1478:
        /* <DEDUP_REMOVED lines=15> */
.L_x_1479:
        /* <DEDUP_REMOVED lines=15> */
.L_x_1480:
        /* <DEDUP_REMOVED lines=15> */
.L_x_1481:
        /* <DEDUP_REMOVED lines=10> */
.L_x_1464:
[----:B------:R-:W-:Y:S05]  /*14d40*/  BSYNC B1 ;  /* 0x0000000000017941 */ /* 0x000fea0003800000 */
.L_x_1463:
[----:B------:R-:W2:Y:S04]  /*14d50*/  LDL.LU R8, [R1+0x10] ;  /* 0x0000100001087983 */ /* 0x000ea80000300800 */
[----:B0-----:R-:W3:Y:S01]  /*14d60*/  LDL.LU R6, [R1+0x20] ;  /* 0x0000200001067983 */ /* 0x001ee20000300800 */
        /* <DEDUP_REMOVED lines=10> */
.L_x_1438:
[----:B------:R-:W-:Y:S05]  /*14e10*/  BSYNC B0 ;  /* 0x0000000000007941 */ /* 0x000fea0003800000 */
.L_x_1437:
[----:B01----:R-:W2:Y:S01]  /*14e20*/  LDL R4, [R1+0x64] ;  /* 0x0000640001047983 */ /* 0x003ea20000100800 */
[----:B------:R-:W-:Y:S05]  /*14e30*/  @!P0 WARPSYNC.ALL ;  /* 0x0000000000008948 */ /* 0x000fea0003800000 */
[----:B------:R-:W-:Y:S06]  /*14e40*/  @!P0 BAR.SYNC.DEFER_BLOCKING 0xc, 0x180 ;  /* 0x0306000000008b1d */ /* 0x000fec0000010000 */
[----:B------:R-:W-:Y:S01]  /*14e50*/  BSSY B7, `(.L_x_1483) ;  /* 0x00005fa000077945 */ /* 0x000fe20003800000 */
[----:B--2---:R-:W-:-:S13]  /*14e60*/  ISETP.GT.AND P0, PT, R4, RZ, PT ;  /* 0x000000ff0400720c */ /* 0x004fda0003f04270 */
[----:B------:R-:W-:Y:S05]  /*14e70*/  @P0 BRA `(.L_x_1484) ;  /* 0x0000000000440947 */ /* 0x000fea0003800000 */
[----:B------:R-:W0:Y:S02]  /*14e80*/  S2R R4, SR_TID.X ;  /* 0x0000000000047919 */ /* 0x000e240000002100 */
[----:B0-----:R-:W-:-:S04]  /*14e90*/  LOP3.LUT R4, R4, 0x7f, RZ, 0xc0, !PT ;  /* 0x0000007f04047812 */ /* 0x001fc800078ec0ff */
[----:B------:R-:W-:-:S13]  /*14ea0*/  ISETP.NE.AND P0, PT, R4, RZ, PT ;  /* 0x000000ff0400720c */ /* 0x000fda0003f05270 */
[----:B------:R-:W-:Y:S05]  /*14eb0*/  @P0 BRA `(.L_x_1485) ;  /* 0x0000005c00cc0947 */ /* 0x000fea0003800000 */
[----:B------:R-:W0:Y:S01]  /*14ec0*/  S2R R2, SR_LANEID ;  /* 0x0000000000027919 */ /* 0x000e220000000000 */
[----:B------:R-:W-:Y:S01]  /*14ed0*/  VOTEU.ANY UR4, UPT, PT ;  /* 0x0000000000047886 */ /* 0x000fe200038e0100 */
[----:B------:R-:W1:Y:S01]  /*14ee0*/  LDC.64 R4, c[0x0][0xd60] ;  /* 0x00035800ff047b82 */ /* 0x000e620000000a00 */
[----:B------:R-:W0:Y:S02]  /*14ef0*/  FLO.U32 R0, UR4 ;  /* 0x0000000400007d00 */ /* 0x000e2400080e0000 */
[----:B0-----:R-:W-:-:S06]  /*14f00*/  ISETP.EQ.U32.AND P0, PT, R0, R2, PT ;  /* 0x000000020000720c */ /* 0x001fcc0003f02070 */
[----:B------:R-:W1:Y:S07]  /*14f10*/  POPC R2, UR4 ;  /* 0x0000000400027d09 */ /* 0x000e6e0008000000 */
[----:B-1----:R-:W2:Y:S04]  /*14f20*/  @P0 ATOMG.E.ADD.STRONG.GPU PT, R2, desc[UR40][R4.64], R2 ;  /* 0x00000002040209a8 */ /* 0x002ea800081ee1e8 */
[----:B--2---:R0:W1:Y:S02]  /*14f30*/  SHFL.IDX PT, R2, R2, R0, 0x1f ;  /* 0x00001f0002027589 */ /* 0x00406400000e0000 */
[----:B0-----:R-:W0:Y:S02]  /*14f40*/  S2R R0, SR_LTMASK ;  /* 0x0000000000007919 */ /* 0x001e240000003900 */
[----:B0-----:R-:W-:-:S06]  /*14f50*/  LOP3.LUT R0, R0, UR4, RZ, 0xc0, !PT ;  /* 0x0000000400007c12 */ /* 0x001fcc000f8ec0ff */
[----:B------:R-:W1:Y:S02]  /*14f60*/  POPC R0, R0 ;  /* 0x0000000000007309 */ /* 0x000e640000000000 */
[----:B-1----:R-:W-:Y:S01]  /*14f70*/  IADD3 R16, R2, UR36, R0 ;  /* 0x0000002402107c10 */ /* 0x002fe2000fffe000 */
[----:B------:R-:W-:Y:S06]  /*14f80*/  BRA `(.L_x_1485) ;  /* 0x0000005c00987947 */ /* 0x000fec0003800000 */
.L_x_1484:
        /* <DEDUP_REMOVED lines=21> */
.L_x_1487:
[----:B------:R-:W-:Y:S05]  /*150e0*/  BSYNC B6 ;  /* 0x0000000000067941 */ /* 0x000fea0003800000 */
.L_x_1486:
        /* <DEDUP_REMOVED lines=9> */
[----:B------:R0:W1:Y:S01]  /*15180*/  LDC.64 R2, c[0x4][R0] ;  /* 0x0100000000027b82 */ /* 0x0000620000000a00 */
        /* <DEDUP_REMOVED lines=11> */
.L_x_1490:
        /* <DEDUP_REMOVED lines=16> */
.L_x_1489:
[----:B------:R-:W-:Y:S05]  /*15340*/  BSYNC B6 ;  /* 0x0000000000067941 */ /* 0x000fea0003800000 */
.L_x_1488:
        /* <DEDUP_REMOVED lines=12> */
[----:B0-----:R-:W0:Y:S01]  /*15410*/  LDC.64 R2, c[0x0][0x418] ;  /* 0x00010600ff027b82 */ /* 0x001e220000000a00 */
[----:B--2---:R-:W-:Y:S01]  /*15420*/  SHF.R.S32.HI R8, RZ, 0x1f, R7 ;  /* 0x0000001fff087819 */ /* 0x004fe20000011407 */
[----:B------:R1:W-:Y:S04]  /*15430*/  @P0 STL [R1+0x14], R7 ;  /* 0x0000140701000387 */ /* 0x0003e80000100800 */
[----:B------:R1:W-:Y:S04]  /*15440*/  STL [R1+0x34], R9 ;  /* 0x0000340901007387 */ /* 0x0003e80000100800 */
[----:B------:R1:W-:Y:S01]  /*15450*/  STL [R1+0x24], R8 ;  /* 0x0000240801007387 */ /* 0x0003e20000100800 */
[----:B0-----:R-:W-:Y:S01]  /*15460*/  LOP3.LUT P0, RZ, R2, UR4, RZ, 0xfc, !PT ;  /* 0x0000000402ff7c12 */ /* 0x001fe2000f80fcff */
[----:B------:R-:W-:-:S03]  /*15470*/  UMOV UR4, 0xffffffff ;  /* 0xffffffff00047882 */ /* 0x000fc60000000000 */
[----:B------:R-:W-:-:S04]  /*15480*/  LOP3.LUT P0, RZ, R3, UR5, RZ, 0xfc, P0 ;  /* 0x0000000503ff7c12 */ /* 0x000fc8000800fcff */
[----:B------:R-:W-:Y:S01]  /*15490*/  SEL R0, R7, RZ, !P0 ;  /* 0x000000ff07007207 */ /* 0x000fe20004000000 */
[----:B-1----:R-:W-:Y:S08]  /*154a0*/  BRA.DIV UR4, `(.L_x_1491) ;  /* 0x0000007204547947 */ /* 0x002ff0000b800000 */
[----:B------:R-:W0:Y:S02]  /*154b0*/  S2R R4, SR_TID.X ;  /* 0x0000000000047919 */ /* 0x000e240000002100 */
[----:B0-----:R-:W-:-:S04]  /*154c0*/  SHF.R.U32.HI R4, RZ, 0x5, R4 ;  /* 0x00000005ff047819 */ /* 0x001fc80000011604 */
[----:B------:R-:W-:-:S05]  /*154d0*/  LOP3.LUT R4, R4, 0x3, RZ, 0xc0, !PT ;  /* 0x0000000304047812 */ /* 0x000fca00078ec0ff */
[----:B------:R0:W1:Y:S02]  /*154e0*/  SHFL.IDX PT, R14, R4, RZ, 0x1f ;  /* 0x00001fff040e7589 */ /* 0x00006400000e0000 */
.L_x_1645:
[----:B0-----:R-:W2:Y:S01]  /*154f0*/  LDL.LU R4, [R1+0x8] ;  /* 0x0000080001047983 */ /* 0x001ea20000300800 */
[----:B------:R-:W-:Y:S02]  /*15500*/  PLOP3.LUT P1, PT, PT, PT, PT, 0x8, 0x0 ;  /* 0x000000000000781c */ /* 0x000fe40003f2e170 */
[----:B-1----:R-:W-:Y:S01]  /*15510*/  ISETP.NE.AND P0, PT, R14, RZ, PT ;  /* 0x000000ff0e00720c */ /* 0x002fe20003f05270 */
[----:B------:R0:W-:Y:S01]  /*15520*/  STL [R1], R0 ;  /* 0x0000000001007387 */ /* 0x0001e20000100800 */
[----:B--2---:R-:W-:-:S09]  /*15530*/  LOP3.LUT R4, R4, 0xfffffffe, RZ, 0xc0, !PT ;  /* 0xfffffffe04047812 */ /* 0x004fd200078ec0ff */
[----:B------:R-:W-:-:S05]  /*15540*/  @P1 LOP3.LUT R4, R4, 0x1, RZ, 0xfc, !PT ;  /* 0x0000000104041812 */ /* 0x000fca00078efcff */
[----:B------:R0:W-:Y:S01]  /*15550*/  STL [R1+0x8], R4 ;  /* 0x0000080401007387 */ /* 0x0001e20000100800 */
[----:B------:R-:W-:Y:S05]  /*15560*/  @P0 BRA `(.L_x_1492) ;  /* 0x0000000400240947 */ /* 0x000fea0003800000 */
[----:B------:R-:W-:-:S03]  /*15570*/  UMOV UR4, 0xffffffff ;  /* 0xffffffff00047882 */ /* 0x000fc60000000000 */
[----:B------:R-:W-:Y:S05]  /*15580*/  BRA.DIV UR4, `(.L_x_1493) ;  /* 0x0000007204507947 */ /* 0x000fea000b800000 */
[----:B------:R-:W-:-:S13]  /*15590*/  ELECT P6, URZ, PT ;  /* 0x00000000003f782f */ /* 0x000fda00038c0000 */
.L_x_1648:
[----:B------:R-:W-:Y:S05]  /*155a0*/  @!P6 BRA `(.L_x_1492) ;  /* 0x000000040014e947 */ /* 0x000fea0003800000 */
[----:B------:R1:W-:Y:S01]  /*155b0*/  STL [R1+0x6c], R9 ;  /* 0x00006c0901007387 */ /* 0x0003e20000100800 */
[----:B------:R-:W-:-:S04]  /*155c0*/  ISETP.NE.U32.AND P0, PT, R2, RZ, PT ;  /* 0x000000ff0200720c */ /* 0x000fc80003f05070 */
[----:B------:R-:W-:-:S13]  /*155d0*/  ISETP.NE.AND.EX P0, PT, R3, RZ, PT, P0 ;  /* 0x000000ff0300720c */ /* 0x000fda0003f05300 */
[----:B-1----:R-:W-:Y:S05]  /*155e0*/  @!P0 BRA `(.L_x_1494) ;  /* 0x0000000000508947 */ /* 0x002fea0003800000 */
[----:B------:R-:W1:Y:S01]  /*155f0*/  LDC R6, c[0x0][0x43c] ;  /* 0x00010f00ff067b82 */ /* 0x000e620000000800 */
[----:B0-----:R-:W-:Y:S01]  /*15600*/  IMAD.MOV.U32 R0, RZ, RZ, R9 ;  /* 0x000000ffff007224 */ /* 0x001fe200078e0009 */
[----:B------:R-:W-:Y:S01]  /*15610*/  ULDC.64 UR4, c[0x0][0x428] ;  /* 0x00010a0000047ab9 */ /* 0x000fe20000000a00 */
[----:B-1----:R-:W-:-:S13]  /*15620*/  ISETP.NE.AND P0, PT, R6, 0x1, PT ;  /* 0x000000010600780c */ /* 0x002fda0003f05270 */
        /* <DEDUP_REMOVED lines=14> */
[----:B------:R-:W2:Y:S04]  /*15710*/  LDG.E R0, desc[UR40][R2.64] ;  /* 0x0000002802007981 */ /* 0x000ea8000c1e1900 */
[----:B--2---:R1:W-:Y:S02]  /*15720*/  STL [R1], R0 ;  /* 0x0000000001007387 */ /* 0x0043e40000100800 */
.L_x_1494:
[----:B------:R-:W2:Y:S04]  /*15730*/  LDL R7, [R1+0x4] ;  /* 0x0000040001077983 */ /* 0x000ea80000100800 */
[----:B01----:R-:W2:Y:S04]  /*15740*/  LDL R0, [R1+0xc] ;  /* 0x00000c0001007983 */ /* 0x003ea80000100800 */
[----:B------:R-:W3:Y:S01]  /*15750*/  LDL R2, [R1+0x1c] ;  /* 0x00001c0001027983 */ /* 0x000ee20000100800 */
[----:B--2---:R-:W-:Y:S01]  /*15760*/  IMAD R0, R0, 0x8, R7 ;  /* 0x0000000800007824 */ /* 0x004fe200078e0207 */
[----:B---3--:R-:W-:-:S04]  /*15770*/  SHF.L.U32 R2, R2, 0x1f, RZ ;  /* 0x0000001f02027819 */ /* 0x008fc800000006ff */
[----:B------:R-:W0:Y:S02]  /*15780*/  SYNCS.PHASECHK.TRANS64.TRYWAIT P0, [R0+URZ+0x38840], R2 ;  /* 0x03884002000075a7 */ /* 0x000e24000800017f */
[----:B0-----:R-:W-:Y:S05]  /*15790*/  @!P0 BRA `(.L_x_1495) ;  /* 0x0000006c00ec8947 */ /* 0x001fea0003800000 */
.L_x_1649:
[----:B------:R-:W1:Y:S02]  /*157a0*/  S2R R3, SR_TID.X ;  /* 0x0000000000037919 */ /* 0x000e640000002100 */
[----:B-1----:R-:W-:-:S04]  /*157b0*/  LOP3.LUT R3, R3, 0x7f, RZ, 0xc0, !PT ;  /* 0x0000007f03037812 */ /* 0x002fc800078ec0ff */
[----:B------:R-:W-:-:S13]  /*157c0*/  ISETP.NE.AND P0, PT, R3, RZ, PT ;  /* 0x000000ff0300720c */ /* 0x000fda0003f05270 */
        /* <DEDUP_REMOVED lines=8> */
.L_x_1496:
[----:B------:R-:W2:Y:S04]  /*15850*/  LDL R6, [R1+0x4] ;  /* 0x0000040001067983 */ /* 0x000ea80000100800 */
[----:B------:R-:W2:Y:S04]  /*15860*/  LDL R5, [R1+0xc] ;  /* 0x00000c0001057983 */ /* 0x000ea80000100800 */
[----:B------:R-:W3:Y:S04]  /*15870*/  LDL R7, [R1+0x6c] ;  /* 0x00006c0001077983 */ /* 0x000ee80000100800 */
[----:B------:R-:W4:Y:S04]  /*15880*/  LDL R4, [R1+0x28] ;  /* 0x0000280001047983 */ /* 0x000f280000100800 */
[----:B------:R-:W5:Y:S04]  /*15890*/  LDL R3, [R1] ;  /* 0x0000000001037983 */ /* 0x000f680000100800 */
[----:B0-----:R-:W5:Y:S01]  /*158a0*/  LDL.LU R2, [R1+0x8] ;  /* 0x0000080001027983 */ /* 0x001f620000300800 */
        /* <DEDUP_REMOVED lines=21> */
.L_x_1492:
[----:B0-----:R-:W2:Y:S04]  /*15a00*/  LDL R0, [R1+0x4] ;  /* 0x0000040001007983 */ /* 0x001ea80000100800 */
[----:B------:R-:W3:Y:S04]  /*15a10*/  LDL.LU R4, [R1+0x2c] ;  /* 0x00002c0001047983 */ /* 0x000ee80000300800 */
[----:B------:R-:W4:Y:S04]  /*15a20*/  LDL.LU R3, [R1+0x48] ;  /* 0x0000480001037983 */ /* 0x000f280000300800 */
[----:B-1----:R-:W5:Y:S01]  /*15a30*/  LDL R2, [R1+0x30] ;  /* 0x0000300001027983 */ /* 0x002f620000100800 */
[----:B------:R-:W-:Y:S05]  /*15a40*/  WARPSYNC.ALL ;  /* 0x0000000000007948 */ /* 0x000fea0003800000 */
[----:B------:R-:W-:Y:S01]  /*15a50*/  ULDC.64 UR4, c[0x0][0xaf8] ;  /* 0x0002be0000047ab9 */ /* 0x000fe20000000a00 */
[----:B------:R-:W-:Y:S01]  /*15a60*/  BSSY B6, `(.L_x_1497) ;  /* 0x000001f000067945 */ /* 0x000fe20003800000 */
[----:B------:R-:W-:Y:S01]  /*15a70*/  BAR.SYNC.DEFER_BLOCKING 0x8, 0x100 ;  /* 0x0204000000007b1d */ /* 0x000fe20000010000 */
[----:B------:R-:W-:-:S04]  /*15a80*/  ISETP.NE.U32.AND P0, PT, RZ, UR4, PT ;  /* 0x00000004ff007c0c */ /* 0x000fc8000bf05070 */
[----:B------:R-:W-:Y:S01]  /*15a90*/  ISETP.NE.AND.EX P0, PT, RZ, UR5, PT, P0 ;  /* 0x00000005ff007c0c */ /* 0x000fe2000bf05300 */
[----:B--2---:R-:W-:-:S05]  /*15aa0*/  VIADD R0, R0, 0x20400 ;  /* 0x0002040000007836 */ /* 0x004fca0000000000 */
[----:B------:R-:W-:Y:S02]  /*15ab0*/  LOP3.LUT P1, RZ, R0, 0x3ff, RZ, 0xc0, !PT ;  /* 0x000003ff00ff7812 */ /* 0x000fe4000782c0ff */
[----:B---3--:R-:W-:Y:S02]  /*15ac0*/  SEL R0, R4, RZ, !P0 ;  /* 0x000000ff04007207 */ /* 0x008fe40004000000 */
[----:B----4-:R-:W-:-:S03]  /*15ad0*/  SEL R3, R3, RZ, !P0 ;  /* 0x000000ff03037207 */ /* 0x010fc60004000000 */
[----:B------:R0:W-:Y:S01]  /*15ae0*/  STL [R1+0x38], R0 ;  /* 0x0000380001007387 */ /* 0x0001e20000100800 */
[----:B-----5:R-:W-:-:S03]  /*15af0*/  SHF.R.S32.HI R2, RZ, 0x1f, R2 ;  /* 0x0000001fff027819 */ /* 0x020fc60000011402 */
[----:B------:R1:W-:Y:S01]  /*15b00*/  STL [R1+0x58], R3 ;  /* 0x0000580301007387 */ /* 0x0003e20000100800 */
[----:B0-----:R-:W-:-:S05]  /*15b10*/  SHF.R.S32.HI R0, RZ, 0x1f, R18 ;  /* 0x0000001fff007819 */ /* 0x001fca0000011412 */
[----:B------:R1:W-:Y:S04]  /*15b20*/  STL [R1+0x54], R0 ;  /* 0x0000540001007387 */ /* 0x0003e80000100800 */
[----:B------:R1:W-:Y:S01]  /*15b30*/  STL [R1+0x48], R2 ;  /* 0x0000480201007387 */ /* 0x0003e20000100800 */
[----:B------:R-:W-:Y:S05]  /*15b40*/  @!P1 BRA `(.L_x_1498) ;  /* 0x0000000000409947 */ /* 0x000fea0003800000 */
[----:B-1----:R-:W-:Y:S01]  /*15b50*/  MOV R2, 0x0 ;  /* 0x0000000000027802 */ /* 0x002fe20000000f00 */
        /* <DEDUP_REMOVED lines=15> */
.L_x_1498:
[----:B------:R-:W-:Y:S05]  /*15c50*/  BSYNC B6 ;  /* 0x0000000000067941 */ /* 0x000fea0003800000 */
.L_x_1497:
[----:B------:R-:W2:Y:S01]  /*15c60*/  LDL R4, [R1+0x48] ;  /* 0x0000480001047983 */ /* 0x000ea20000100800 */
[----:B------:R-:W0:Y:S01]  /*15c70*/  LDC R7, c[0x0][0x448] ;  /* 0x00011200ff077b82 */ /* 0x000e220000000800 */
[----:B------:R-:W-:Y:S01]  /*15c80*/  ULDC.64 UR4, c[0x0][0x298] ;  /* 0x0000a60000047ab9 */ /* 0x000fe20000000a00 */
[----:B------:R-:W-:Y:S01]  /*15c90*/  ULDC.64 UR6, c[0x0][0x280] ;  /* 0x0000a00000067ab9 */ /* 0x000fe20000000a00 */
[----:B------:R-:W3:Y:S04]  /*15ca0*/  LDL R10, [R1+0x30] ;  /* 0x00003000010a7983 */ /* 0x000ee80000100800 */
[----:B------:R-:W4:Y:S01]  /*15cb0*/  LDL R9, [R1+0x54] ;  /* 0x0000540001097983 */ /* 0x000f220000100800 */
[----:B-1----:R-:W1:Y:S01]  /*15cc0*/  S2R R2, SR_TID.X ;  /* 0x0000000000027919 */ /* 0x002e620000002100 */
[----:B------:R-:W1:Y:S02]  /*15cd0*/  S2R R0, SR_TID.X ;  /* 0x0000000000007919 */ /* 0x000e640000002100 */
[----:B------:R-:W4:Y:S04]  /*15ce0*/  LDL R8, [R1+0x58] ;  /* 0x0000580001087983 */ /* 0x000f280000100800 */
[----:B------:R-:W4:Y:S01]  /*15cf0*/  LDL R6, [R1+0x38] ;  /* 0x0000380001067983 */ /* 0x000f220000100800 */
[----:B0-----:R-:W-:-:S13]  /*15d00*/  ISETP.NE.AND P0, PT, R7, 0x1, PT ;  /* 0x000000010700780c */ /* 0x001fda0003f05270 */
[----:B------:R-:W0:Y:S01]  /*15d10*/  @P0 LDC R3, c[0x0][0x450] ;  /* 0x00011400ff030b82 */ /* 0x000e220000000800 */
[----:B-1----:R-:W-:-:S04]  /*15d20*/  LOP3.LUT R2, R2, 0x7f, RZ, 0xc0, !PT ;  /* 0x0000007f02027812 */ /* 0x002fc800078ec0ff */
[----:B------:R-:W-:Y:S01]  /*15d30*/  SHF.R.U32.HI R2, RZ, 0x3, R2 ;  /* 0x00000003ff027819 */ /* 0x000fe20000011602 */
[----:B------:R-:W-:-:S05]  /*15d40*/  IMAD.SHL.U32 R0, R0, 0x10, RZ ;  /* 0x0000001000007824 */ /* 0x000fca00078e00ff */
[----:B------:R-:W-:Y:S02]  /*15d50*/  LOP3.LUT R0, R2, 0x70, R0, 0xf8, !PT ;  /* 0x0000007002007812 */ /* 0x000fe400078ef800 */
[----:B------:R-:W1:Y:S03]  /*15d60*/  @P0 LDC R2, c[0x0][0x44c] ;  /* 0x00011300ff020b82 */ /* 0x000e660000000800 */
[----:B------:R-:W-:-:S04]  /*15d70*/  IMAD R5, R17, 0x40, R0 ;  /* 0x0000004011057824 */ /* 0x000fc800078e0200 */
[----:B------:R-:W-:Y:S01]  /*15d80*/  IMAD.MOV.U32 R0, RZ, RZ, R5 ;  /* 0x000000ffff007224 */ /* 0x000fe200078e0005 */
[----:B------:R4:W-:Y:S01]  /*15d90*/  STL [R1+0x2c], R5 ;  /* 0x00002c0501007387 */ /* 0x0009e20000100800 */
[----:B-1----:R-:W-:-:S05]  /*15da0*/  @P0 IMAD.HI.U32 R2, R5, R2, RZ ;  /* 0x0000000205020227 */ /* 0x002fca00078e00ff */
[----:B0-----:R-:W-:Y:S01]  /*15db0*/  @P0 SHF.R.U32.HI R0, RZ, R3, R2 ;  /* 0x00000003ff000219 */ /* 0x001fe20000011602 */
[----:B--2---:R-:W-:-:S04]  /*15dc0*/  IMAD R2, R4, UR4, RZ ;  /* 0x0000000404027c24 */ /* 0x004fc8000f8e02ff */
[C---:B---3--:R-:W-:Y:S02]  /*15dd0*/  IMAD R4, R10.reuse, UR5, R2 ;  /* 0x000000050a047c24 */ /* 0x048fe4000f8e0202 */
[----:B------:R-:W-:Y:S01]  /*15de0*/  IMAD.WIDE.U32 R2, R10, UR4, RZ ;  /* 0x000000040a027c25 */ /* 0x000fe2000f8e00ff */
[----:B------:R-:W-:-:S03]  /*15df0*/  ULDC.64 UR4, c[0x0][0x2d8] ;  /* 0x0000b60000047ab9 */ /* 0x000fc60000000a00 */
[----:B------:R-:W-:Y:S02]  /*15e00*/  IMAD.IADD R3, R3, 0x1, R4 ;  /* 0x0000000103037824 */ /* 0x000fe400078e0204 */
[----:B----4-:R-:W-:Y:S02]  /*15e10*/  IMAD R4, R9, UR4, RZ ;  /* 0x0000000409047c24 */ /* 0x010fe4000f8e02ff */
        /* <DEDUP_REMOVED lines=22> */
[----:B------:R-:W-:Y:S01]  /*15f80*/  IMAD.WIDE.U32 R4, R0, UR4, R2 ;  /* 0x0000000400047c25 */ /* 0x000fe2000f8e0002 */
        /* <DEDUP_REMOVED lines=47> */
.L_x_1658:
        /* <DEDUP_REMOVED lines=12> */
.L_x_1500:
        /* <DEDUP_REMOVED lines=38> */
.L_x_1502:
[----:B------:R-:W-:Y:S05]  /*165a0*/  BSYNC B6 ;  /* 0x0000000000067941 */ /* 0x000fea0003800000 */
.L_x_1501:
        /* <DEDUP_REMOVED lines=21> */
[----:B------:R-:W-:-:S03]  /*16700*/  ULDC.64 UR4, c[0x0][0x3d0] ;  /* 0x0000f40000047ab9 */ /* 0x000fc60000000a00 */
[----:B------:R-:W2:Y:S01]  /*16710*/  @P0 LDC R4, c[0x0][0x44c] ;  /* 0x00011300ff040b82 */ /* 0x000ea20000000800 */
[----:B------:R-:W-:Y:S02]  /*16720*/  IMAD.IADD R3, R3, 0x1, R0 ;  /* 0x0000000103037824 */ /* 0x000fe400078e0200 */
        /* <DEDUP_REMOVED lines=16> */
[----:B------:R-:W-:Y:S01]  /*16830*/  SHF.R.S32.HI R0, RZ, 0x1f, R4 ;  /* 0x0000001fff007819 */ /* 0x000fe20000011404 */
[----:B------:R-:W-:-:S04]  /*16840*/  IMAD.WIDE.U32 R2, R4, UR4, R2 ;  /* 0x0000000404027c25 */ /* 0x000fc8000f8e0002 */
[----:B------:R-:W-:-:S04]  /*16850*/  IMAD R0, R0, UR4, RZ ;  /* 0x0000000400007c24 */ /* 0x000fc8000f8e02ff */
[----:B------:R-:W-:Y:S01]  /*16860*/  IMAD R4, R4, UR5, R0 ;  /* 0x0000000504047c24 */ /* 0x000fe2000f8e0200 */
[----:B------:R-:W-:Y:S02]  /*16870*/  ULDC.64 UR4, c[0x0][0x390] ;  /* 0x0000e40000047ab9 */ /* 0x000fe40000000a00 */
[----:B------:R-:W-:Y:S01]  /*16880*/  LEA R0, P0, R2, UR4, 0x1 ;  /* 0x0000000402007c11 */ /* 0x000fe2000f8008ff */
[----:B------:R-:W-:Y:S01]  /*16890*/  ULDC UR4, c[0x0][0x3b8] ;  /* 0x0000ee0000047ab9 */ /* 0x000fe20000000800 */
[----:B0-----:R-:W-:Y:S01]  /*168a0*/  IMAD.SHL.U32 R10, R6, 0x8, RZ ;  /* 0x00000008060a7824 */ /* 0x001fe200078e00ff */
[----:B------:R-:W-:Y:S02]  /*168b0*/  ISETP.GE.AND P1, PT, R8, UR4, PT ;  /* 0x0000000408007c0c */ /* 0x000fe4000bf26270 */
[----:B------:R-:W0:Y:S02]  /*168c0*/  S2R R8, SR_TID.X ;  /* 0x0000000000087919 */ /* 0x000e240000002100 */
        /* <DEDUP_REMOVED lines=11> */
[----:B------:R0:W-:Y:S01]  /*16980*/  STL [R1+0x8], R9 ;  /* 0x0000080901007387 */ /* 0x0001e20000100800 */
[----:B------:R-:W-:Y:S01]  /*16990*/  IMAD.IADD R4, R3, 0x1, R4 ;  /* 0x0000000103047824 */ /* 0x000fe200078e0204 */
        /* <DEDUP_REMOVED lines=37> */
[----:B---3--:R-:W-:-:S05]  /*16bf0*/  IMAD R7, R3, R7, RZ ;  /* 0x0000000703077224 */ /* 0x008fca00078e02ff */
        /* <DEDUP_REMOVED lines=8> */
[----:B------:R-:W-:Y:S01]  /*16c80*/  @!P2 SHF.R.U32.HI R2, RZ, 0x2, R2 ;  /* 0x00000002ff02a819 */ /* 0x000fe20000011602 */
[----:B------:R-:W0:Y:S01]  /*16c90*/  S2R R3, SR_TID.X ;  /* 0x0000000000037919 */ /* 0x000e220000002100 */
[----:B------:R-:W-:Y:S02]  /*16ca0*/  @P3 LOP3.LUT R12, R12, 0x100, RZ, 0xfc, !PT ;  /* 0x000001000c0c3812 */ /* 0x000fe400078efcff */
[----:B------:R-:W-:-:S02]  /*16cb0*/  @!P2 ISETP.NE.U32.AND P3, PT, R2, RZ, PT ;  /* 0x000000ff0200a20c */ /* 0x000fc40003f65070 */
[----:B------:R-:W-:Y:S02]  /*16cc0*/  @!P2 LOP3.LUT R2, R6, 0x80, RZ, 0xc0, !PT ;  /* 0x000000800602a812 */ /* 0x000fe400078ec0ff */
[----:B------:R-:W-:Y:S02]  /*16cd0*/  LOP3.LUT R12, R12, 0xffffffdf, RZ, 0xc0, !PT ;  /* 0xffffffdf0c0c7812 */ /* 0x000fe400078ec0ff */
[----:B------:R-:W-:-:S07]  /*16ce0*/  @!P2 SHF.R.U32.HI R2, RZ, 0x3, R2 ;  /* 0x00000003ff02a819 */ /* 0x000fce0000011602 */
[----:B------:R-:W-:Y:S02]  /*16cf0*/  @P3 LOP3.LUT R12, R12, 0x20, RZ, 0xfc, !PT ;  /* 0x000000200c0c3812 */ /* 0x000fe400078efcff */
[----:B------:R-:W-:Y:S02]  /*16d00*/  @!P2 ISETP.NE.U32.AND P3, PT, R2, RZ, PT ;  /* 0x000000ff0200a20c */ /* 0x000fe40003f65070 */
[----:B------:R-:W1:Y:S04]  /*16d10*/  SHFL.IDX PT, R2, R0, RZ, 0x181f ;  /* 0x00181fff00027589 */ /* 0x000e6800000e0000 */
[----:B------:R-:W2:Y:S01]  /*16d20*/  SHFL.IDX PT, R8, R4, RZ, 0x181f ;  /* 0x00181fff04087589 */ /* 0x000ea200000e0000 */
[----:B0-----:R-:W-:-:S05]  /*16d30*/  IMAD.SHL.U32 R13, R3, 0x8, RZ ;  /* 0x00000008030d7824 */ /* 0x001fca00078e00ff */
[----:B------:R-:W-:-:S04]  /*16d40*/  LOP3.LUT R13, R13, 0x38, RZ, 0xc0, !PT ;  /* 0x000000380d0d7812 */ /* 0x000fc800078ec0ff */
[----:B-1----:R-:W-:-:S05]  /*16d50*/  @!P2 LEA R3, P6, R13, R2, 0x1 ;  /* 0x000000020d03a211 */ /* 0x002fca00078c08ff */
[----:B--2---:R-:W-:Y:S01]  /*16d60*/  @!P2 IMAD.X R2, RZ, RZ, R8, P6 ;  /* 0x000000ffff02a224 */ /* 0x004fe200030e0608 */
[----:B------:R-:W-:-:S04]  /*16d70*/  LOP3.LUT R12, R12, 0xfffffdff, RZ, 0xc0, !PT ;  /* 0xfffffdff0c0c7812 */ /* 0x000fc800078ec0ff */
        /* <DEDUP_REMOVED lines=36> */
[----:B------:R-:W-:-:S03]  /*16fc0*/  ISETP.GE.AND P2, PT, R10, R7, PT ;  /* 0x000000070a00720c */ /* 0x000fc60003f46270 */
[----:B------:R-:W-:Y:S04]  /*16fd0*/  SHFL.IDX PT, R10, R4, 0x2, 0x181f ;  /* 0x00581f00040a7f89 */ /* 0x000fe800000e0000 */
[----:B0-----:R-:W0:Y:S01]  /*16fe0*/  SHFL.IDX PT, R3, R0, 0x2, 0x181f ;  /* 0x00581f0000037f89 */ /* 0x001e2200000e0000 */
[----:B------:R-:W-:-:S04]  /*16ff0*/  LOP3.LUT R12, R12, 0xffffff7f, RZ, 0xc0, !PT ;  /* 0xffffff7f0c0c7812 */ /* 0x000fc800078ec0ff */
[----:B------:R-:W-:Y:S02]  /*17000*/  @P6 LOP3.LUT R12, R12, 0x80, RZ, 0xfc, !PT ;  /* 0x000000800c0c6812 */ /* 0x000fe400078efcff */
        /* <DEDUP_REMOVED lines=22> */
.L_x_1668:
        /* <DEDUP_REMOVED lines=31> */
.L_x_1505:
[----:B------:R-:W-:Y:S05]  /*17360*/  BSYNC B0 ;  /* 0x0000000000007941 */ /* 0x000fea0003800000 */
.L_x_1504:
[----:B--2---:R2:W5:Y:S01]  /*17370*/  LDL R0, [R1+0x4] ;  /* 0x0000040001007983 */ /* 0x0045620000100800 */
[----:B------:R-:W-:Y:S01]  /*17380*/  PLOP3.LUT P0, PT, PT, PT, PT, 0x80, 0x0 ;  /* 0x000000000000781c */ /* 0x000fe20003f0f070 */
[----:B------:R-:W-:-:S12]  /*17390*/  NOP ;  /* 0x0000000000007918 */ /* 0x000fd80000000000 */
.L_x_1506:
        /* <DEDUP_REMOVED lines=19> */
.L_x_1669:
[----:B------:R-:W-:Y:S05]  /*174d0*/  BSYNC B0 ;  /* 0x0000000000007941 */ /* 0x000fea0003800000 */
.L_x_1507:
        /* <DEDUP_REMOVED lines=16> */
.L_x_1670:
[----:B------:R-:W-:Y:S05]  /*175e0*/  BSYNC B1 ;  /* 0x0000000000017941 */ /* 0x000fea0003800000 */
.L_x_1511:
        /* <DEDUP_REMOVED lines=9> */
.L_x_1514:
[----:B------:R-:W-:Y:S05]  /*17680*/  BSYNC B1 ;  /* 0x0000000000017941 */ /* 0x000fea0003800000 */
.L_x_1513:
        /* <DEDUP_REMOVED lines=14> */
.L_x_1515:
        /* <DEDUP_REMOVED lines=16> */
.L_x_1516:
        /* <DEDUP_REMOVED lines=16> */
.L_x_1517:
        /* <DEDUP_REMOVED lines=16> */
.L_x_1518:
        /* <DEDUP_REMOVED lines=16> */
.L_x_1519:
        /* <DEDUP_REMOVED lines=16> */
.L_x_1520:
        /* <DEDUP_REMOVED lines=16> */
.L_x_1521:
        /* <DEDUP_REMOVED lines=16> */
.L_x_1522:
        /* <DEDUP_REMOVED lines=11> */
.L_x_1510:
[----:B------:R-:W-:Y:S05]  /*17f20*/  BSYNC B0 ;  /* 0x0000000000007941 */ /* 0x000fea0003800000 */
.L_x_1509:
        /* <DEDUP_REMOVED lines=51> */
.L_x_1529:
[----:B-1----:R-:W3:Y:S01]  /*18260*/  LDL R2, [R1+0x4] ;  /* 0x0000040001027983 */ /* 0x002ee20000100800 */
[----:B------:R-:W-:Y:S01]  /*18270*/  SHF.L.U32 R5, R7, 0x1f, RZ ;  /* 0x0000001f07057819 */ /* 0x000fe200000006ff */
[----:B------:R-:W1:Y:S01]  /*18280*/  S2R R3, SR_TID.X ;  /* 0x0000000000037919 */ /* 0x000e620000002100 */
[----:B------:R-:W-:Y:S01]  /*18290*/  BSSY B3, `(.L_x_1530) ;  /* 0x0000006000037945 */ /* 0x000fe20003800000 */
[----:B-1----:R-:W-:-:S04]  /*182a0*/  LOP3.LUT R3, R3, 0x7f, RZ, 0xc0, !PT ;  /* 0x0000007f03037812 */ /* 0x002fc800078ec0ff */
[----:B------:R-:W-:Y:S01]  /*182b0*/  ISETP.NE.AND P1, PT, R3, RZ, PT ;  /* 0x000000ff0300720c */ /* 0x000fe20003f25270 */
[----:B---3--:R-:W-:-:S04]  /*182c0*/  IMAD R2, R8, 0x8, R2 ;  /* 0x0000000808027824 */ /* 0x008fc800078e0202 */
[----:B------:R-:W1:Y:S02]  /*182d0*/  SYNCS.PHASECHK.TRANS64.TRYWAIT P0, [R2+URZ+0x38840], R5 ;  /* 0x03884005020075a7 */ /* 0x000e64000800017f */
[----:B-1----:R-:W-:Y:S06]  /*182e0*/  @!P0 BRA `(.L_x_1531) ;  /* 0x00000054008c8947 */ /* 0x002fec0003800000 */
.L_x_1671:
[----:B------:R-:W-:Y:S05]  /*182f0*/  BSYNC B3 ;  /* 0x0000000000037941 */ /* 0x000fea0003800000 */
.L_x_1530:
        /* <DEDUP_REMOVED lines=9> */
.L_x_1533:
[----:B------:R-:W-:Y:S05]  /*18390*/  BSYNC B3 ;  /* 0x0000000000037941 */ /* 0x000fea0003800000 */
.L_x_1532:
        /* <DEDUP_REMOVED lines=14> */
.L_x_1534:
        /* <DEDUP_REMOVED lines=14> */
.L_x_1672:
[----:B------:R-:W-:Y:S05]  /*18560*/  BSYNC B3 ;  /* 0x0000000000037941 */ /* 0x000fea0003800000 */
.L_x_1535:
[----:B------:R-:W-:Y:S01]  /*18570*/  BSSY B3, `(.L_x_1537) ;  /* 0x000000b000037945 */ /* 0x000fe20003800000 */
[----:B------:R-:W-:Y:S02]  /*18580*/  IMAD.MOV.U32 R8, RZ, RZ, 0x0 ;  /* 0x00000000ff087424 */ /* 0x000fe400078e00ff */
[----:B------:R-:W-:Y:S01]  /*18590*/  IMAD.MOV.U32 R9, RZ, RZ, 0x14f00000 ;  /* 0x14f00000ff097424 */ /* 0x000fe200078e00ff */
[----:B------:R-:W-:Y:S06]  /*185a0*/  @P1 BRA `(.L_x_1538) ;  /* 0x00000000001c1947 */ /* 0x000fec0003800000 */
[----:B------:R-:W3:Y:S02]  /*185b0*/  S2R R3, SR_TID.X ;  /* 0x0000000000037919 */ /* 0x000ee40000002100 */
[----:B---3--:R-:W-:Y:S01]  /*185c0*/  LOP3.LUT R4, R3, 0x1f, RZ, 0xc0, !PT ;  /* 0x0000001f03047812 */ /* 0x008fe200078ec0ff */
[----:B------:R-:W-:-:S03]  /*185d0*/  IMAD.MOV.U32 R3, RZ, RZ, 0x10000 ;  /* 0x00010000ff037424 */ /* 0x000fc600078e00ff */
[----:B------:R-:W-:Y:S01]  /*185e0*/  ISETP.NE.AND P0, PT, R4, RZ, PT ;  /* 0x000000ff0400720c */ /* 0x000fe20003f05270 */
[----:B------:R3:W-:-:S12]  /*185f0*/  SYNCS.ARRIVE.TRANS64 RZ, [R2+URZ+0x38850], R3 ;  /* 0x0388500302ff79a7 */ /* 0x0007d8000800003f */
[----:B---3--:R-:W-:Y:S05]  /*18600*/  @!P0 BRA `(.L_x_1538) ;  /* 0x0000000000048947 */ /* 0x008fea0003800000 */
[----:B------:R-:W-:Y:S01]  /*18610*/  BPT.TRAP 0x1 ;  /* 0x000000040000795c */ /* 0x000fe20000300000 */
.L_x_1538:
[----:B------:R-:W-:Y:S05]  /*18620*/  BSYNC B3 ;  /* 0x0000000000037941 */ /* 0x000fea0003800000 */
.L_x_1537:
[----:B------:R-:W3:Y:S04]  /*18630*/  LDL R4, [R1+0x4] ;  /* 0x0000040001047983 */ /* 0x000ee80000100800 */
[----:B------:R-:W3:Y:S01]  /*18640*/  LDL R3, [R1+0xc] ;  /* 0x00000c0001037983 */ /* 0x000ee20000100800 */
[----:B------:R-:W-:Y:S01]  /*18650*/  R2UR UR10, R7 ;  /* 0x00000000070a72ca */ /* 0x000fe200000e0000 */
[----:B------:R-:W-:Y:S01]  /*18660*/  UIADD3 UR4, UP0, UR38, 0x470, URZ ;  /* 0x0000047026047890 */ /* 0x000fe2000ff1e03f */
[----:B------:R-:W-:Y:S01]  /*18670*/  R2UR UR6, R8 ;  /* 0x00000000080672ca */ /* 0x000fe200000e0000 */
[----:B01----:R-:W-:Y:S01]  /*18680*/  VIADD R2, R2, 0x38850 ;  /* 0x0003885002027836 */ /* 0x003fe20000000000 */
[----:B------:R-:W-:Y:S01]  /*18690*/  R2UR UR7, R9 ;  /* 0x00000000090772ca */ /* 0x000fe200000e0000 */
[----:B------:R-:W-:Y:S01]  /*186a0*/  UIADD3.X UR5, URZ, UR39, URZ, UP0, !UPT ;  /* 0x000000273f057290 */ /* 0x000fe200087fe43f */
[----:B------:R-:W-:Y:S01]  /*186b0*/  PLOP3.LUT P0, PT, PT, PT, PT, 0x80, 0x0 ;  /* 0x000000000000781c */ /* 0x000fe20003f0f070 */
[----:B---3--:R-:W-:-:S04]  /*186c0*/  IMAD R3, R3, 0x10000, R4 ;  /* 0x0001000003037824 */ /* 0x008fc800078e0204 */
[----:B------:R-:W-:-:S08]  /*186d0*/  VIADD R4, R3, 0x400 ;  /* 0x0000040003047836 */ /* 0x000fd00000000000 */
.L_x_1539:
        /* <DEDUP_REMOVED lines=16> */
.L_x_1540:
        /* <DEDUP_REMOVED lines=16> */
.L_x_1541:
        /* <DEDUP_REMOVED lines=16> */
.L_x_1542:
        /* <DEDUP_REMOVED lines=16> */
.L_x_1543:
        /* <DEDUP_REMOVED lines=16> */
.L_x_1544:
        /* <DEDUP_REMOVED lines=16> */
.L_x_1545:
        /* <DEDUP_REMOVED lines=16> */
.L_x_1546:
        /* <DEDUP_REMOVED lines=11> */
.L_x_1528:
[----:B------:R-:W-:Y:S05]  /*18e90*/  BSYNC B1 ;  /* 0x0000000000017941 */ /* 0x000fea0003800000 */
.L_x_1527:
[----:B------:R-:W3:Y:S02]  /*18ea0*/  LDL.LU R4, [R1+0x3c] ;  /* 0x00003c0001047983 */ /* 0x000ee40000300800 */
[----:B---3--:R-:W-:-:S07]  /*18eb0*/  VIADD R0, R4, 0xfffffffd ;  /* 0xfffffffd04007836 */ /* 0x008fce0000000000 */
.L_x_1526:
[----:B------:R-:W-:Y:S05]  /*18ec0*/  BSYNC B2 ;  /* 0x0000000000027941 */ /* 0x000fea0003800000 */
.L_x_1525:
[----:B------:R-:W3:Y:S01]  /*18ed0*/  LDL.LU R2, [R1+0x34] ;  /* 0x0000340001027983 */ /* 0x000ee20000300800 */
[----:B------:R-:W-:-:S05]  /*18ee0*/  IMAD.MOV R6, RZ, RZ, -R6 ;  /* 0x000000ffff067224 */ /* 0x000fca00078e0a06 */
[----:B---3--:R-:W-:-:S13]  /*18ef0*/  ISETP.NE.AND P0, PT, R2, R6, PT ;  /* 0x000000060200720c */ /* 0x008fda0003f05270 */
[----:B------:R-:W-:Y:S05]  /*18f00*/  @!P0 BRA `(.L_x_1524) ;  /* 0x0000001c00488947 */ /* 0x000fea0003800000 */
.L_x_1587:
[----:B------:R-:W3:Y:S04]  /*18f10*/  LDL R4, [R1+0x8] ;  /* 0x0000080001047983 */ /* 0x000ee80000100800 */
[----:B------:R-:W0:Y:S04]  /*18f20*/  LDL.LU R3, [R1+0xc] ;  /* 0x00000c0001037983 */ /* 0x000e280000300800 */
        /* <DEDUP_REMOVED lines=35> */
.L_x_1549:
[----:B0-----:R-:W3:Y:S01]  /*19160*/  LDL R2, [R1+0x4] ;  /* 0x0000040001027983 */ /* 0x001ee20000100800 */
[----:B------:R-:W0:Y:S02]  /*19170*/  S2R R3, SR_TID.X ;  /* 0x0000000000037919 */ /* 0x000e240000002100 */
[----:B0-----:R-:W-:Y:S02]  /*19180*/  LOP3.LUT R4, R3, 0x7f, RZ, 0xc0, !PT ;  /* 0x0000007f03047812 */ /* 0x001fe400078ec0ff */
[----:B------:R-:W-:Y:S01]  /*19190*/  SHF.L.U32 R3, R6, 0x1f, RZ ;  /* 0x0000001f06037819 */ /* 0x000fe200000006ff */
[----:B------:R-:W-:Y:S01]  /*191a0*/  BSSY B2, `(.L_x_1550) ;  /* 0x0000005000027945 */ /* 0x000fe20003800000 */
[----:B------:R-:W-:Y:S01]  /*191b0*/  ISETP.NE.AND P1, PT, R4, RZ, PT ;  /* 0x000000ff0400720c */ /* 0x000fe20003f25270 */
[----:B---3--:R-:W-:-:S04]  /*191c0*/  IMAD R2, R7, 0x8, R2 ;  /* 0x0000000807027824 */ /* 0x008fc800078e0202 */
[----:B------:R-:W0:Y:S02]  /*191d0*/  SYNCS.PHASECHK.TRANS64.TRYWAIT P0, [R2+URZ+0x38840], R3 ;  /* 0x03884003020075a7 */ /* 0x000e24000800017f */
[----:B0-----:R-:W-:Y:S06]  /*191e0*/  @!P0 BRA `(.L_x_1551) ;  /* 0x0000004400f48947 */ /* 0x001fec0003800000 */
.L_x_1673:
[----:B------:R-:W-:Y:S05]  /*191f0*/  BSYNC B2 ;  /* 0x0000000000027941 */ /* 0x000fea0003800000 */
.L_x_1550:
        /* <DEDUP_REMOVED lines=9> */
.L_x_1553:
[----:B------:R-:W-:Y:S05]  /*19290*/  BSYNC B2 ;  /* 0x0000000000027941 */ /* 0x000fea0003800000 */
.L_x_1552:
        /* <DEDUP_REMOVED lines=13> */
.L_x_1554:
        /* <DEDUP_REMOVED lines=14> */
.L_x_1674:
[----:B------:R-:W-:Y:S05]  /*19450*/  BSYNC B2 ;  /* 0x0000000000027941 */ /* 0x000fea0003800000 */
.L_x_1555:
        /* <DEDUP_REMOVED lines=11> */
.L_x_1558:
[----:B------:R-:W-:Y:S05]  /*19510*/  BSYNC B2 ;  /* 0x0000000000027941 */ /* 0x000fea0003800000 */
.L_x_1557:
        /* <DEDUP_REMOVED lines=10> */
.L_x_1559:
        /* <DEDUP_REMOVED lines=16> */
.L_x_1560:
        /* <DEDUP_REMOVED lines=16> */
.L_x_1561:
        /* <DEDUP_REMOVED lines=16> */
.L_x_1562:
        /* <DEDUP_REMOVED lines=16> */
.L_x_1563:
        /* <DEDUP_REMOVED lines=16> */
.L_x_1564:
        /* <DEDUP_REMOVED lines=16> */
.L_x_1565:
        /* <DEDUP_REMOVED lines=16> */
.L_x_1566:
        /* <DEDUP_REMOVED lines=11> */
.L_x_1548:
[----:B------:R-:W-:Y:S05]  /*19d70*/  BSYNC B1 ;  /* 0x0000000000017941 */ /* 0x000fea0003800000 */
.L_x_1547:
[----:B------:R-:W3:Y:S01]  /*19d80*/  LDL R5, [R1+0x8] ;  /* 0x0000080001057983 */ /* 0x000ee20000100800 */
[----:B------:R-:W-:Y:S01]  /*19d90*/  VIADD R7, R7, 0x1 ;  /* 0x0000000107077836 */ /* 0x000fe20000000000 */
[----:B------:R-:W-:Y:S04]  /*19da0*/  BSSY B1, `(.L_x_1567) ;  /* 0x00000e5000017945 */ /* 0x000fe80003800000 */
[----:B------:R-:W-:-:S04]  /*19db0*/  ISETP.NE.AND P0, PT, R7, 0x2, PT ;  /* 0x000000020700780c */ /* 0x000fc80003f05270 */
[----:B------:R-:W-:Y:S02]  /*19dc0*/  SEL R2, RZ, 0x1, P0 ;  /* 0x00000001ff027807 */ /* 0x000fe40000000000 */
[----:B------:R-:W-:Y:S02]  /*19dd0*/  SEL R9, R7, RZ, P0 ;  /* 0x000000ff07097207 */ /* 0x000fe40000000000 */
[----:B------:R-:W-:-:S05]  /*19de0*/  LOP3.LUT R8, R6, R2, RZ, 0x3c, !PT ;  /* 0x0000000206087212 */ /* 0x000fca00078e3cff */
[----:B------:R0:W-:Y:S04]  /*19df0*/  STL [R1+0x1c], R8 ;  /* 0x00001c0801007387 */ /* 0x0001e80000100800 */
[----:B------:R0:W-:Y:S01]  /*19e00*/  STL [R1+0xc], R9 ;  /* 0x00000c0901007387 */ /* 0x0001e20000100800 */
[----:B---3--:R-:W-:-:S13]  /*19e10*/  LOP3.LUT P2, RZ, R5, 0x1, RZ, 0xc0, !PT ;  /* 0x0000000105ff7812 */ /* 0x008fda000784c0ff */
[----:B0-----:R-:W-:Y:S05]  /*19e20*/  @!P2 BRA `(.L_x_1568) ;  /* 0x0000000c0070a947 */ /* 0x001fea0003800000 */
[----:B------:R-:W-:Y:S01]  /*19e30*/  ULDC.64 UR4, c[0x0][0x418] ;  /* 0x0001060000047ab9 */ /* 0x000fe20000000a00 */
[----:B------:R-:W-:Y:S01]  /*19e40*/  VIADD R6, R0, 0xffffffff ;  /* 0xffffffff00067836 */ /* 0x000fe20000000000 */
        /* <DEDUP_REMOVED lines=23> */
.L_x_1569:
        /* <DEDUP_REMOVED lines=9> */
.L_x_1675:
[----:B------:R-:W-:Y:S05]  /*1a050*/  BSYNC B2 ;  /* 0x0000000000027941 */ /* 0x000fea0003800000 */
.L_x_1570:
        /* <DEDUP_REMOVED lines=9> */
.L_x_1573:
[----:B------:R-:W-:Y:S05]  /*1a0f0*/  BSYNC B2 ;  /* 0x0000000000027941 */ /* 0x000fea0003800000 */
.L_x_1572:
[----:B------:R-:W3:Y:S04]  /*1a100*/  LDL R8, [R1+0x4] ;  /* 0x0000040001087983 */ /* 0x000ee80000100800 */
        /* <DEDUP_REMOVED lines=13> */
.L_x_1574:
        /* <DEDUP_REMOVED lines=14> */
.L_x_1676:
[----:B------:R-:W-:Y:S05]  /*1a2c0*/  BSYNC B2 ;  /* 0x0000000000027941 */ /* 0x000fea0003800000 */
.L_x_1575:
        /* <DEDUP_REMOVED lines=11> */
.L_x_1578:
[----:B------:R-:W-:Y:S05]  /*1a380*/  BSYNC B2 ;  /* 0x0000000000027941 */ /* 0x000fea0003800000 */
.L_x_1577:
        /* <DEDUP_REMOVED lines=11> */
.L_x_1579:
        /* <DEDUP_REMOVED lines=16> */
.L_x_1580:
        /* <DEDUP_REMOVED lines=16> */
.L_x_1581:
        /* <DEDUP_REMOVED lines=16> */
.L_x_1582:
        /* <DEDUP_REMOVED lines=16> */
.L_x_1583:
        /* <DEDUP_REMOVED lines=16> */
.L_x_1584:
        /* <DEDUP_REMOVED lines=16> */
.L_x_1585:
        /* <DEDUP_REMOVED lines=16> */
.L_x_1586:
        /* <DEDUP_REMOVED lines=11> */
.L_x_1568:
[----:B------:R-:W-:Y:S05]  /*1abf0*/  BSYNC B1 ;  /* 0x0000000000017941 */ /* 0x000fea0003800000 */
.L_x_1567:
[C---:B------:R-:W-:Y:S01]  /*1ac00*/  ISETP.GT.AND P0, PT, R0.reuse, 0x1, PT ;  /* 0x000000010000780c */ /* 0x040fe20003f04270 */
[----:B------:R-:W-:-:S12]  /*1ac10*/  VIADD R0, R0, 0xfffffffe ;  /* 0xfffffffe00007836 */ /* 0x000fd80000000000 */
[----:B------:R-:W-:Y:S05]  /*1ac20*/  @P0 BRA `(.L_x_1587) ;  /* 0xffffffe000b80947 */ /* 0x000fea000383ffff */
.L_x_1524:
[----:B------:R-:W-:Y:S05]  /*1ac30*/  BSYNC B0 ;  /* 0x0000000000007941 */ /* 0x000fea0003800000 */
.L_x_1523:
        /* <DEDUP_REMOVED lines=24> */
.L_x_1589:
[----:B------:R-:W-:Y:S05]  /*1adc0*/  BSYNC B0 ;  /* 0x0000000000007941 */ /* 0x000fea0003800000 */
.L_x_1588:
[----:B------:R-:W-:-:S05]  /*1add0*/  SEL R0, R0, RZ, P0 ;  /* 0x000000ff00007207 */ /* 0x000fca0000000000 */
[----:B------:R3:W-:Y:S02]  /*1ade0*/  STL [R1+0xc], R0 ;  /* 0x00000c0001007387 */ /* 0x0007e40000100800 */
.L_x_1485:
[----:B------:R-:W-:Y:S05]  /*1adf0*/  BSYNC B7 ;  /* 0x0000000000077941 */ /* 0x000fea0003800000 */
.L_x_1483:
        /* <DEDUP_REMOVED lines=13> */
.L_x_1590:
        /* <DEDUP_REMOVED lines=36> */
.L_x_1686:
[----:B------:R-:W-:Y:S02]  /*1b110*/  ULDC UR4, c[0x0][0xd38] ;  /* 0x00034e0000047ab9 */ /* 0x000fe40000000800 */
[----:B------:R-:W-:-:S04]  /*1b120*/  IMAD.U32 R16, RZ, RZ, UR4 ;  /* 0x00000004ff107e24 */ /* 0x000fc8000f8e00ff */
[----:B-1----:R-:W-:-:S04]  /*1b130*/  IMAD R6, R6, R16, RZ ;  /* 0x0000001006067224 */ /* 0x002fc800078e02ff */
[----:B------:R-:W-:-:S05]  /*1b140*/  IMAD.IADD R4, R4, 0x1, R6 ;  /* 0x0000000104047824 */ /* 0x000fca00078e0206 */
[----:B------:R-:W-:-:S13]  /*1b150*/  ISETP.GT.AND P6, PT, R4, R0, PT ;  /* 0x000000000400720c */ /* 0x000fda0003fc4270 */
[----:B------:R-:W-:Y:S05]  /*1b160*/  @P6 BRA `(.L_x_1593) ;  /* 0x00000000009c6947 */ /* 0x000fea0003800000 */
.L_x_1598:
        /* <DEDUP_REMOVED lines=14> */
.L_x_1596:
[----:B------:R-:W-:Y:S05]  /*1b250*/  BSYNC B0 ;  /* 0x0000000000007941 */ /* 0x000fea0003800000 */
.L_x_1595:
        /* <DEDUP_REMOVED lines=18> */
.L_x_1694:
[----:B------:R-:W-:Y:S02]  /*1b380*/  ULDC UR4, c[0x0][0xd38] ;  /* 0x00034e0000047ab9 */ /* 0x000fe40000000800 */
[----:B------:R-:W-:-:S04]  /*1b390*/  IMAD.U32 R16, RZ, RZ, UR4 ;  /* 0x00000004ff107e24 */ /* 0x000fc8000f8e00ff */
[----:B-1----:R-:W-:-:S04]  /*1b3a0*/  IMAD R6, R6, R16, RZ ;  /* 0x0000001006067224 */ /* 0x002fc800078e02ff */
[----:B------:R-:W-:-:S05]  /*1b3b0*/  IMAD.IADD R4, R6, 0x1, R4 ;  /* 0x0000000106047824 */ /* 0x000fca00078e0204 */
[----:B------:R-:W-:-:S13]  /*1b3c0*/  ISETP.GT.AND P6, PT, R4, R0, PT ;  /* 0x000000000400720c */ /* 0x000fda0003fc4270 */
[----:B------:R-:W-:Y:S05]  /*1b3d0*/  @!P6 BRA `(.L_x_1598) ;  /* 0xfffffffc0064e947 */ /* 0x000fea000383ffff */
.L_x_1593:
        /* <DEDUP_REMOVED lines=8> */
.L_x_1698:
[----:B------:R-:W-:Y:S01]  /*1b460*/  ISETP.NE.AND P0, PT, R5, RZ, PT ;  /* 0x000000ff0500720c */ /* 0x000fe20003f05270 */
[----:B-1----:R-:W-:-:S12]  /*1b470*/  IMAD.MOV.U32 R3, RZ, RZ, RZ ;  /* 0x000000ffff037224 */ /* 0x002fd800078e00ff */
[----:B------:R-:W-:Y:S05]  /*1b480*/  @!P0 BRA `(.L_x_1600) ;  /* 0x0000000000148947 */ /* 0x000fea0003800000 */
[----:B------:R-:W-:Y:S01]  /*1b490*/  UMOV UR4, 0xffffffff ;  /* 0xffffffff00047882 */ /* 0x000fe20000000000 */
[----:B------:R-:W-:Y:S02]  /*1b4a0*/  VIADD R12, R4, 0xffffffff ;  /* 0xffffffff040c7836 */ /* 0x000fe40000000000 */
[----:B------:R-:W-:Y:S05]  /*1b4b0*/  BRA.DIV UR4, `(.L_x_1601) ;  /* 0x0000002e04ec7947 */ /* 0x000fea000b800000 */
[----:B0-----:R0:W1:Y:S02]  /*1b4c0*/  SHFL.IDX PT, R2, R2, R12, 0x1f ;  /* 0x00001f0c02027589 */ /* 0x00106400000e0000 */
.L_x_1701:
[----:B-1----:R-:W-:-:S07]  /*1b4d0*/  IMAD.MOV.U32 R3, RZ, RZ, R2 ;  /* 0x000000ffff037224 */ /* 0x002fce00078e0002 */
.L_x_1600:
[----:B---3--:R-:W-:Y:S01]  /*1b4e0*/  IABS R5, R17 ;  /* 0x0000001100057213 */ /* 0x008fe20000000000 */
[----:B------:R-:W-:Y:S02]  /*1b4f0*/  IMAD R16, R3, R16, R6 ;  /* 0x0000001003107224 */ /* 0x000fe400078e0206 */
[----:B------:R-:W-:Y:S01]  /*1b500*/  IMAD.IADD R19, R4, 0x1, R19 ;  /* 0x0000000104137824 */ /* 0x000fe200078e0213 */
[----:B0-----:R-:W0:Y:S01]  /*1b510*/  I2F.RP R2, R5 ;  /* 0x0000000500027306 */ /* 0x001e220000209400 */
[----:B------:R-:W-:-:S07]  /*1b520*/  IMAD.IADD R0, R0, 0x1, -R16 ;  /* 0x0000000100007824 */ /* 0x000fce00078e0a10 */
[----:B0-----:R-:W0:Y:S02]  /*1b530*/  MUFU.RCP R2, R2 ;  /* 0x0000000200027308 */ /* 0x001e240000001000 */
[----:B0-----:R-:W-:-:S06]  /*1b540*/  VIADD R2, R2, 0xffffffe ;  /* 0x0ffffffe02027836 */ /* 0x001fcc0000000000 */
[----:B------:R-:W0:Y:S02]  /*1b550*/  F2I.FTZ.U32.TRUNC.NTZ R3, R2 ;  /* 0x0000000200037305 */ /* 0x000e24000021f000 */
        /* <DEDUP_REMOVED lines=23> */
.L_x_1594:
[----:B------:R-:W-:Y:S01]  /*1b6d0*/  UMOV UR4, URZ ;  /* 0x0000003f00047c82 */ /* 0x000fe20008000000 */
[----:B------:R-:W-:Y:S01]  /*1b6e0*/  UMOV UR5, URZ ;  /* 0x0000003f00057c82 */ /* 0x000fe20008000000 */
[----:B------:R-:W-:Y:S01]  /*1b6f0*/  ULDC UR6, c[0x0][0xd3c] ;  /* 0x00034f0000067ab9 */ /* 0x000fe20000000800 */
[----:B------:R-:W-:Y:S02]  /*1b700*/  IMAD.MOV.U32 R16, RZ, RZ, R0 ;  /* 0x000000ffff107224 */ /* 0x000fe400078e0000 */
[----:B------:R-:W-:Y:S02]  /*1b710*/  IMAD.U32 R17, RZ, RZ, UR4 ;  /* 0x00000004ff117e24 */ /* 0x000fe4000f8e00ff */
[----:B------:R-:W-:Y:S02]  /*1b720*/  IMAD.U32 R18, RZ, RZ, UR5 ;  /* 0x00000005ff127e24 */ /* 0x000fe4000f8e00ff */
[----:B------:R-:W-:-:S07]  /*1b730*/  IMAD.U32 R19, RZ, RZ, UR6 ;  /* 0x00000006ff137e24 */ /* 0x000fce000f8e00ff */
.L_x_1602:
[----:B------:R1:W3:Y:S01]  /*1b740*/  LDL R3, [R1+0x4] ;  /* 0x0000040001037983 */ /* 0x0002e20000100800 */
[----:B------:R-:W4:Y:S01]  /*1b750*/  S2R R0, SR_TID.X ;  /* 0x0000000000007919 */ /* 0x000f220000002100 */
[----:B------:R-:W-:Y:S05]  /*1b760*/  WARPSYNC.ALL ;  /* 0x0000000000007948 */ /* 0x000fea0003800000 */
[----:B----4-:R-:W-:Y:S01]  /*1b770*/  LOP3.LUT R0, R0, 0x1f, RZ, 0xc0, !PT ;  /* 0x0000001f00007812 */ /* 0x010fe200078ec0ff */
[----:B------:R-:W-:Y:S03]  /*1b780*/  BAR.SYNC.DEFER_BLOCKING 0x4, 0x180 ;  /* 0x0106000000007b1d */ /* 0x000fe60000010000 */
[----:B------:R-:W-:-:S13]  /*1b790*/  ISETP.NE.AND P0, PT, R0, RZ, PT ;  /* 0x000000ff0000720c */ /* 0x000fda0003f05270 */
[----:B------:R-:W3:Y:S01]  /*1b7a0*/  @!P0 S2R R0, SR_CgaCtaId ;  /* 0x0000000000008919 */ /* 0x000ee20000008800 */
[----:B0-----:R-:W-:-:S04]  /*1b7b0*/  @!P0 MOV R2, 0x400 ;  /* 0x0000040000028802 */ /* 0x001fc80000000f00 */
[----:B---3--:R-:W-:-:S05]  /*1b7c0*/  @!P0 LEA R3, R0, R2, 0x18 ;  /* 0x0000000200038211 */ /* 0x008fca00078ec0ff */
[----:B------:R1:W-:Y:S04]  /*1b7d0*/  @!P0 STS.128 [R3+0x388d0], R16 ;  /* 0x0388d01003008388 */ /* 0x0003e80000000c00 */
[----:B------:R1:W-:Y:S01]  /*1b7e0*/  @!P0 STL [R1+0x4], R3 ;  /* 0x0000040301008387 */ /* 0x0003e20000100800 */
[----:B------:R-:W-:Y:S06]  /*1b7f0*/  BAR.ARV 0x5, 0x180 ;  /* 0x0146000000007b1d */ /* 0x000fec0000002000 */
.L_x_1591:
[----:B------:R-:W-:Y:S02]  /*1b800*/  ULDC UR4, c[0x0][0xd3c] ;  /* 0x00034f0000047ab9 */ /* 0x000fe40000000800 */
[----:B----4-:R-:W-:-:S13]  /*1b810*/  ISETP.GE.AND P0, PT, R19, UR4, PT ;  /* 0x0000000413007c0c */ /* 0x010fda000bf06270 */
[----:B------:R-:W-:Y:S05]  /*1b820*/  @!P0 BRA `(.L_x_1603) ;  /* 0xffffff7400108947 */ /* 0x000fea000383ffff */
[----:B------:R-:W-:Y:S05]  /*1b830*/  BSYNC B8 ;  /* 0x0000000000087941 */ /* 0x000fea0003800000 */
.L_x_1433:
[----:B---3--:R-:W3:Y:S01]  /*1b840*/  LDL.LU R0, [R1+0x60] ;  /* 0x0000600001007983 */ /* 0x008ee20000300800 */
[----:B------:R-:W-:Y:S01]  /*1b850*/  BSSY B0, `(.L_x_1604) ;  /* 0x000000b000007945 */ /* 0x000fe20003800000 */
[----:B------:R-:W4:Y:S01]  /*1b860*/  S2R R5, SR_CgaCtaId ;  /* 0x0000000000057919 */ /* 0x000f220000008800 */
[----:B---3--:R-:W-:-:S05]  /*1b870*/  VIADD R0, R0, 0x1 ;  /* 0x0000000100007836 */ /* 0x008fca0000000000 */
[----:B0-----:R-:W-:-:S04]  /*1b880*/  LEA.HI R2, R0, R0, RZ, 0x1 ;  /* 0x0000000000027211 */ /* 0x001fc800078f08ff */
[----:B-1----:R-:W-:-:S05]  /*1b890*/  LOP3.LUT R3, R2, 0xfffffffe, RZ, 0xc0, !PT ;  /* 0xfffffffe02037812 */ /* 0x002fca00078ec0ff */
[----:B------:R-:W-:Y:S01]  /*1b8a0*/  IMAD.IADD R3, R0, 0x1, -R3 ;  /* 0x0000000100037824 */ /* 0x000fe200078e0a03 */
[----:B------:R-:W-:-:S04]  /*1b8b0*/  MOV R0, 0x400 ;  /* 0x0000040000007802 */ /* 0x000fc80000000f00 */
[----:B----4-:R-:W-:Y:S02]  /*1b8c0*/  LEA R0, R5, R0, 0x18 ;  /* 0x0000000005007211 */ /* 0x010fe400078ec0ff */
[----:B------:R-:W-:-:S04]  /*1b8d0*/  SHF.L.U32 R3, R3, 0x1f, RZ ;  /* 0x0000001f03037819 */ /* 0x000fc800000006ff */
[----:B------:R-:W0:Y:S02]  /*1b8e0*/  SYNCS.PHASECHK.TRANS64.TRYWAIT P0, [R0+URZ+0x38820], R3 ;  /* 0x03882003000075a7 */ /* 0x000e24000800017f */
[----:B0-----:R-:W-:Y:S05]  /*1b8f0*/  @!P0 BRA `(.L_x_1605) ;  /* 0x0000002c00048947 */ /* 0x001fea0003800000 */
.L_x_1702:
[----:B------:R-:W-:Y:S05]  /*1b900*/  BSYNC B0 ;  /* 0x0000000000007941 */ /* 0x000fea0003800000 */
.L_x_1604:
[----:B------:R-:W-:-:S03]  /*1b910*/  UMOV UR4, 0xffffffff ;  /* 0xffffffff00047882 */ /* 0x000fc60000000000 */
[----:B------:R-:W-:Y:S05]  /*1b920*/  BRA.DIV UR4, `(.L_x_1606) ;  /* 0x0000002e040c7947 */ /* 0x000fea000b800000 */
[----:B------:R-:W1:Y:S02]  /*1b930*/  S2R R2, SR_TID.X ;  /* 0x0000000000027919 */ /* 0x000e640000002100 */
[----:B-1----:R-:W-:-:S04]  /*1b940*/  SHF.R.U32.HI R2, RZ, 0x5, R2 ;  /* 0x00000005ff027819 */ /* 0x002fc80000011602 */
[----:B------:R-:W-:-:S05]  /*1b950*/  LOP3.LUT R2, R2, 0x3, RZ, 0xc0, !PT ;  /* 0x0000000302027812 */ /* 0x000fca00078ec0ff */
[----:B------:R1:W3:Y:S02]  /*1b960*/  SHFL.IDX PT, R14, R2, RZ, 0x1f ;  /* 0x00001fff020e7589 */ /* 0x0002e400000e0000 */
.L_x_1705:
[----:B---3--:R-:W-:-:S13]  /*1b970*/  ISETP.NE.AND P0, PT, R14, RZ, PT ;  /* 0x000000ff0e00720c */ /* 0x008fda0003f05270 */
[----:B------:R-:W-:Y:S05]  /*1b980*/  @P0 BRA `(.L_x_1310) ;  /* 0x0000000000940947 */ /* 0x000fea0003800000 */
[----:B------:R-:W-:-:S03]  /*1b990*/  UMOV UR4, 0xffffffff ;  /* 0xffffffff00047882 */ /* 0x000fc60000000000 */
[----:B------:R-:W-:Y:S05]  /*1b9a0*/  BRA.DIV UR4, `(.L_x_1607) ;  /* 0x0000002e04207947 */ /* 0x000fea000b800000 */
[----:B------:R-:W-:-:S13]  /*1b9b0*/  ELECT P6, URZ, PT ;  /* 0x00000000003f782f */ /* 0x000fda00038c0000 */
.L_x_1708:
[----:B------:R-:W-:Y:S05]  /*1b9c0*/  @!P6 BRA `(.L_x_1310) ;  /* 0x000000000084e947 */ /* 0x000fea0003800000 */
[----:B-1----:R-:W3:Y:S02]  /*1b9d0*/  LDL.LU R2, [R1+0x70] ;  /* 0x0000700001027983 */ /* 0x002ee40000300800 */
[----:B---3--:R-:W-:-:S04]  /*1b9e0*/  LOP3.LUT R2, R2, 0x2, RZ, 0xfc, !PT ;  /* 0x0000000202027812 */ /* 0x008fc800078efcff */
[----:B------:R-:W-:-:S13]  /*1b9f0*/  ISETP.NE.AND P2, PT, R2, 0x3, PT ;  /* 0x000000030200780c */ /* 0x000fda0003f45270 */
[----:B------:R-:W-:Y:S05]  /*1ba00*/  @!P2 BRA `(.L_x_1608) ;  /* 0x000000000004a947 */ /* 0x000fea0003800000 */
[----:B------:R-:W-:Y:S01]  /*1ba10*/  BPT.TRAP 0x1 ;  /* 0x000000040000795c */ /* 0x000fe20000300000 */
.L_x_1608:
[----:B0-----:R-:W3:Y:S04]  /*1ba20*/  LDL R3, [R1+0xc] ;  /* 0x00000c0001037983 */ /* 0x001ee80000100800 */
[----:B------:R-:W4:Y:S01]  /*1ba30*/  LDL.LU R7, [R1+0x1c] ;  /* 0x00001c0001077983 */ /* 0x000f220000300800 */
[----:B------:R-:W-:-:S04]  /*1ba40*/  VIADD R2, R0, 0x38840 ;  /* 0x0003884000027836 */ /* 0x000fc80000000000 */
[C---:B---3--:R-:W-:Y:S02]  /*1ba50*/  IMAD R6, R3.reuse, 0x8, R2 ;  /* 0x0000000803067824 */ /* 0x048fe400078e0202 */
[----:B------:R-:W-:Y:S01]  /*1ba60*/  VIADD R3, R3, 0x1 ;  /* 0x0000000103037836 */ /* 0x000fe20000000000 */
[----:B----4-:R-:W-:-:S04]  /*1ba70*/  SHF.L.U32 R5, R7, 0x1f, RZ ;  /* 0x0000001f07057819 */ /* 0x010fc800000006ff */
        /* <DEDUP_REMOVED lines=8> */
.L_x_1709:
[----:B------:R-:W1:Y:S02]  /*1bb00*/  SYNCS.PHASECHK.TRANS64.TRYWAIT P0, [R7+URZ], R2 ;  /* 0x00000002070075a7 */ /* 0x000e64000800017f */
[----:B-1----:R-:W-:Y:S05]  /*1bb10*/  @!P0 BRA `(.L_x_1610) ;  /* 0x0000002800f88947 */ /* 0x002fea0003800000 */
.L_x_1710:
[----:B------:R-:W-:Y:S05]  /*1bb20*/  @!P2 BRA `(.L_x_1611) ;  /* 0x000000000004a947 */ /* 0x000fea0003800000 */
[----:B------:R-:W-:Y:S01]  /*1bb30*/  BPT.TRAP 0x1 ;  /* 0x000000040000795c */ /* 0x000fe20000300000 */
.L_x_1611:
[----:B------:R-:W3:Y:S01]  /*1bb40*/  LDL.LU R4, [R1+0xc] ;  /* 0x00000c0001047983 */ /* 0x000ee20000300800 */
[----:B------:R-:W-:-:S04]  /*1bb50*/  VIADD R0, R0, 0x38860 ;  /* 0x0003886000007836 */ /* 0x000fc80000000000 */
[----:B---3--:R-:W-:-:S04]  /*1bb60*/  IMAD R4, R4, 0x8, R0 ;  /* 0x0000000804047824 */ /* 0x008fc800078e0200 */
[----:B------:R-:W3:Y:S02]  /*1bb70*/  SYNCS.PHASECHK.TRANS64.TRYWAIT P0, [R4+URZ], R5 ;  /* 0x00000005040075a7 */ /* 0x000ee4000800017f */
[----:B---3--:R-:W-:Y:S05]  /*1bb80*/  @!P0 BRA `(.L_x_1612) ;  /* 0x0000002800f08947 */ /* 0x008fea0003800000 */
.L_x_1711:
[----:B------:R-:W-:-:S07]  /*1bb90*/  IMAD R3, R3, 0x8, R0 ;  /* 0x0000000803037824 */ /* 0x000fce00078e0200 */
.L_x_1613:
[----:B----4-:R4:W0:Y:S02]  /*1bba0*/  SYNCS.PHASECHK.TRANS64.TRYWAIT P0, [R3+URZ], R2 ;  /* 0x00000002030075a7 */ /* 0x010824000800017f */
[----:B0-----:R-:W-:Y:S05]  /*1bbb0*/  @!P0 NANOSLEEP.SYNCS 0x989680 ;  /* 0x009896800000895d */ /* 0x001fea0003900000 */
[----:B------:R-:W0:Y:S02]  /*1bbc0*/  @!P0 SYNCS.PHASECHK.TRANS64 P0, [R3+URZ], R2 ;  /* 0x00000002030085a7 */ /* 0x000e24000800007f */
[----:B0-----:R-:W-:Y:S05]  /*1bbd0*/  @!P0 BRA `(.L_x_1613) ;  /* 0xfffffffc00f08947 */ /* 0x001fea000383ffff */
.L_x_1310:
[----:B------:R-:W-:Y:S05]  /*1bbe0*/  BSYNC B9 ;  /* 0x0000000000097941 */ /* 0x000fea0003800000 */
.L_x_1307:
[----:B------:R-:W-:Y:S05]  /*1bbf0*/  EXIT ;  /* 0x000000000000794d */ /* 0x000fea0003800000 */
.L_x_1326:
[----:B0-----:R0:W1:Y:S02]  /*1bc00*/  SYNCS.PHASECHK.TRANS64.TRYWAIT P5, [R66+URZ+0x38890], R75 ;  /* 0x0388904b420075a7 */ /* 0x00106400080a017f */
[----:B-1----:R-:W-:Y:S05]  /*1bc10*/  @!P5 NANOSLEEP.SYNCS 0x989680 ;  /* 0x009896800000d95d */ /* 0x002fea0003900000 */
[----:B------:R-:W1:Y:S02]  /*1bc20*/  @!P5 SYNCS.PHASECHK.TRANS64 P5, [R66+URZ+0x38890], R75 ;  /* 0x0388904b4200d5a7 */ /* 0x000e6400080a007f */
[----:B-1----:R-:W-:Y:S05]  /*1bc30*/  @!P5 BRA `(.L_x_1326) ;  /* 0xfffffffc00f0d947 */ /* 0x002fea000383ffff */
[----:B------:R-:W-:Y:S05]  /*1bc40*/  BRA `(.L_x_1614) ;  /* 0xfffffe6800b07947 */ /* 0x000fea000383ffff */
.L_x_1336:
[----:B0-----:R0:W1:Y:S02]  /*1bc50*/  SYNCS.PHASECHK.TRANS64.TRYWAIT P5, [R66+URZ+0x38890], R75 ;  /* 0x0388904b420075a7 */ /* 0x00106400080a017f */
[----:B-1----:R-:W-:Y:S05]  /*1bc60*/  @!P5 NANOSLEEP.SYNCS 0x989680 ;  /* 0x009896800000d95d */ /* 0x002fea0003900000 */
[----:B------:R-:W1:Y:S02]  /*1bc70*/  @!P5 SYNCS.PHASECHK.TRANS64 P5, [R66+URZ+0x38890], R75 ;  /* 0x0388904b4200d5a7 */ /* 0x000e6400080a007f */
[----:B-1----:R-:W-:Y:S05]  /*1bc80*/  @!P5 BRA `(.L_x_1336) ;  /* 0xfffffffc00f0d947 */ /* 0x002fea000383ffff */
[----:B------:R-:W-:Y:S05]  /*1bc90*/  BRA `(.L_x_1615) ;  /* 0xfffffe7400247947 */ /* 0x000fea000383ffff */
.L_x_1341:
[----:B0-----:R0:W1:Y:S02]  /*1bca0*/  SYNCS.PHASECHK.TRANS64.TRYWAIT P5, [R66+URZ+0x38890], R75 ;  /* 0x0388904b420075a7 */ /* 0x00106400080a017f */
[----:B-1----:R-:W-:Y:S05]  /*1bcb0*/  @!P5 NANOSLEEP.SYNCS 0x989680 ;  /* 0x009896800000d95d */ /* 0x002fea0003900000 */
[----:B------:R-:W1:Y:S02]  /*1bcc0*/  @!P5 SYNCS.PHASECHK.TRANS64 P5, [R66+URZ+0x38890], R75 ;  /* 0x0388904b4200d5a7 */ /* 0x000e6400080a007f */
[----:B-1----:R-:W-:Y:S05]  /*1bcd0*/  @!P5 BRA `(.L_x_1341) ;  /* 0xfffffffc00f0d947 */ /* 0x002fea000383ffff */
[----:B------:R-:W-:Y:S05]  /*1bce0*/  BRA `(.L_x_1616) ;  /* 0xfffffe7c005c7947 */ /* 0x000fea000383ffff */
.L_x_1345:
[----:B------:R0:W0:Y:S02]  /*1bcf0*/  SYNCS.PHASECHK.TRANS64.TRYWAIT P5, [R66+URZ+0x388b0], R75 ;  /* 0x0388b04b420075a7 */ /* 0x00002400080a017f */
[----:B0-----:R-:W-:Y:S05]  /*1bd00*/  @!P5 NANOSLEEP.SYNCS 0x989680 ;  /* 0x009896800000d95d */ /* 0x001fea0003900000 */
[----:B------:R-:W0:Y:S02]  /*1bd10*/  @!P5 SYNCS.PHASECHK.TRANS64 P5, [R66+URZ+0x388b0], R75 ;  /* 0x0388b04b4200d5a7 */ /* 0x000e2400080a007f */
[----:B0-----:R-:W-:Y:S05]  /*1bd20*/  @!P5 BRA `(.L_x_1345) ;  /* 0xfffffffc00f0d947 */ /* 0x001fea000383ffff */
[----:B------:R-:W-:Y:S05]  /*1bd30*/  BRA `(.L_x_1617) ;  /* 0xfffffe7c00d87947 */ /* 0x000fea000383ffff */
.L_x_1368:
        /* <DEDUP_REMOVED lines=8> */
.L_x_1619:
[----:B------:R-:W-:Y:S05]  /*1bdc0*/  BSYNC B1 ;  /* 0x0000000000017941 */ /* 0x000fea0003800000 */
.L_x_1618:
        /* <DEDUP_REMOVED lines=8> */
.L_x_1620:
[----:B------:R-:W-:Y:S02]  /*1be50*/  IMAD.MOV.U32 R13, RZ, RZ, R29 ;  /* 0x000000ffff0d7224 */ /* 0x000fe400078e001d */
[----:B------:R-:W-:-:S07]  /*1be60*/  IMAD.MOV.U32 R3, RZ, RZ, R14 ;  /* 0x000000ffff037224 */ /* 0x000fce00078e000e */
[----:B------:R-:W-:Y:S05]  /*1be70*/  WARPSYNC.COLLECTIVE R15, `(.L_x_1621) ;  /* 0x000000000f087348 */ /* 0x000fea0003c00000 */
[----:B------:R0:W1:Y:S02]  /*1be80*/  SHFL.IDX P6, R14, R13, R12, R11 ;  /* 0x0000000c0d0e7389 */ /* 0x00006400000c000b */
[----:B01----:R-:W-:Y:S01]  /*1be90*/  ENDCOLLECTIVE ;  /* 0x000000000000791b */ /* 0x003fe20003800000 */
.L_x_1621:
[----:B------:R-:W-:Y:S02]  /*1bea0*/  IMAD.MOV.U32 R13, RZ, RZ, R28 ;  /* 0x000000ffff0d7224 */ /* 0x000fe400078e001c */
[----:B------:R-:W-:-:S07]  /*1beb0*/  IMAD.MOV.U32 R4, RZ, RZ, R14 ;  /* 0x000000ffff047224 */ /* 0x000fce00078e000e */
[----:B------:R-:W-:Y:S05]  /*1bec0*/  WARPSYNC.COLLECTIVE R15, `(.L_x_1622) ;  /* 0x000000000f087348 */ /* 0x000fea0003c00000 */
[----:B------:R0:W1:Y:S02]  /*1bed0*/  SHFL.IDX P6, R14, R13, R12, R11 ;  /* 0x0000000c0d0e7389 */ /* 0x00006400000c000b */
[----:B01----:R-:W-:Y:S01]  /*1bee0*/  ENDCOLLECTIVE ;  /* 0x000000000000791b */ /* 0x003fe20003800000 */
.L_x_1622:
[----:B------:R-:W-:Y:S05]  /*1bef0*/  BRA `(.L_x_1623) ;  /* 0xfffffea8000c7947 */ /* 0x000fea000383ffff */
.L_x_1372:
[----:B0-----:R0:W1:Y:S02]  /*1bf00*/  SYNCS.PHASECHK.TRANS64.TRYWAIT P0, [R2+URZ+0x38800], R5 ;  /* 0x03880005020075a7 */ /* 0x001064000800017f */
[----:B-1----:R-:W-:Y:S05]  /*1bf10*/  @!P0 NANOSLEEP.SYNCS 0x989680 ;  /* 0x009896800000895d */ /* 0x002fea0003900000 */
[----:B------:R-:W1:Y:S02]  /*1bf20*/  @!P0 SYNCS.PHASECHK.TRANS64 P0, [R2+URZ+0x38800], R5 ;  /* 0x03880005020085a7 */ /* 0x000e64000800007f */
[----:B-1----:R-:W-:Y:S05]  /*1bf30*/  @!P0 BRA `(.L_x_1372) ;  /* 0xfffffffc00f08947 */ /* 0x002fea000383ffff */
[----:B------:R-:W-:Y:S05]  /*1bf40*/  BRA `(.L_x_1624) ;  /* 0xfffffeac00147947 */ /* 0x000fea000383ffff */
.L_x_1380:
        /* <DEDUP_REMOVED lines=8> */
.L_x_1626:
[----:B------:R-:W-:Y:S05]  /*1bfd0*/  BSYNC B1 ;  /* 0x0000000000017941 */ /* 0x000fea0003800000 */
.L_x_1625:
        /* <DEDUP_REMOVED lines=8> */
.L_x_1627:
[----:B------:R-:W-:Y:S02]  /*1c060*/  IMAD.MOV.U32 R21, RZ, RZ, R3 ;  /* 0x000000ffff157224 */ /* 0x000fe400078e0003 */
[----:B------:R-:W-:Y:S02]  /*1c070*/  IMAD.MOV.U32 R13, RZ, RZ, R29 ;  /* 0x000000ffff0d7224 */ /* 0x000fe400078e001d */
[----:B------:R-:W-:-:S07]  /*1c080*/  IMAD.MOV.U32 R0, RZ, RZ, R14 ;  /* 0x000000ffff007224 */ /* 0x000fce00078e000e */
[----:B------:R-:W-:Y:S05]  /*1c090*/  WARPSYNC.COLLECTIVE R15, `(.L_x_1628) ;  /* 0x000000000f087348 */ /* 0x000fea0003c00000 */
[----:B------:R0:W1:Y:S02]  /*1c0a0*/  SHFL.IDX P6, R14, R13, R12, R11 ;  /* 0x0000000c0d0e7389 */ /* 0x00006400000c000b */
[----:B01----:R-:W-:Y:S01]  /*1c0b0*/  ENDCOLLECTIVE ;  /* 0x000000000000791b */ /* 0x003fe20003800000 */
.L_x_1628:
[----:B------:R-:W-:Y:S02]  /*1c0c0*/  IMAD.MOV.U32 R20, RZ, RZ, R0 ;  /* 0x000000ffff147224 */ /* 0x000fe400078e0000 */
[----:B------:R-:W-:Y:S02]  /*1c0d0*/  IMAD.MOV.U32 R13, RZ, RZ, R28 ;  /* 0x000000ffff0d7224 */ /* 0x000fe400078e001c */
[----:B------:R-:W-:-:S07]  /*1c0e0*/  IMAD.MOV.U32 R5, RZ, RZ, R14 ;  /* 0x000000ffff057224 */ /* 0x000fce00078e000e */
[----:B------:R-:W-:Y:S05]  /*1c0f0*/  WARPSYNC.COLLECTIVE R15, `(.L_x_1629) ;  /* 0x000000000f087348 */ /* 0x000fea0003c00000 */
[----:B------:R0:W1:Y:S02]  /*1c100*/  SHFL.IDX P6, R14, R13, R12, R11 ;  /* 0x0000000c0d0e7389 */ /* 0x00006400000c000b */
[----:B01----:R-:W-:Y:S01]  /*1c110*/  ENDCOLLECTIVE ;  /* 0x000000000000791b */ /* 0x003fe20003800000 */
.L_x_1629:
[----:B------:R-:W-:Y:S05]  /*1c120*/  BRA `(.L_x_1630) ;  /* 0xfffffeb400807947 */ /* 0x000fea000383ffff */
.L_x_1384:
[----:B0-----:R0:W1:Y:S02]  /*1c130*/  SYNCS.PHASECHK.TRANS64.TRYWAIT P1, [R2+URZ+0x38800], R13 ;  /* 0x0388000d020075a7 */ /* 0x001064000802017f */
[----:B-1----:R-:W-:Y:S05]  /*1c140*/  @!P1 NANOSLEEP.SYNCS 0x989680 ;  /* 0x009896800000995d */ /* 0x002fea0003900000 */
[----:B------:R-:W1:Y:S02]  /*1c150*/  @!P1 SYNCS.PHASECHK.TRANS64 P1, [R2+URZ+0x38800], R13 ;  /* 0x0388000d020095a7 */ /* 0x000e64000802007f */
[----:B-1----:R-:W-:Y:S05]  /*1c160*/  @!P1 BRA `(.L_x_1384) ;  /* 0xfffffffc00f09947 */ /* 0x002fea000383ffff */
[----:B------:R-:W-:Y:S05]  /*1c170*/  BRA `(.L_x_1631) ;  /* 0xfffffeb8004c7947 */ /* 0x000fea000383ffff */
.L_x_1390:
[----:B-1----:R1:W2:Y:S02]  /*1c180*/  SYNCS.PHASECHK.TRANS64.TRYWAIT P1, [R20+URZ+0x38830], R13 ;  /* 0x0388300d140075a7 */ /* 0x0022a4000802017f */
[----:B--2---:R-:W-:Y:S05]  /*1c190*/  @!P1 NANOSLEEP.SYNCS 0x989680 ;  /* 0x009896800000995d */ /* 0x004fea0003900000 */
[----:B------:R-:W2:Y:S02]  /*1c1a0*/  @!P1 SYNCS.PHASECHK.TRANS64 P1, [R20+URZ+0x38830], R13 ;  /* 0x0388300d140095a7 */ /* 0x000ea4000802007f */
[----:B--2---:R-:W-:Y:S05]  /*1c1b0*/  @!P1 BRA `(.L_x_1390) ;  /* 0xfffffffc00f09947 */ /* 0x004fea000383ffff */
[----:B------:R-:W-:Y:S05]  /*1c1c0*/  BRA `(.L_x_1389) ;  /* 0xfffffec400607947 */ /* 0x000fea000383ffff */
.L_x_1392:
[----:B--2---:R2:W3:Y:S02]  /*1c1d0*/  SYNCS.PHASECHK.TRANS64.TRYWAIT P1, [R2+URZ+0x38810], R11 ;  /* 0x0388100b020075a7 */ /* 0x0044e4000802017f */
[----:B---3--:R-:W-:Y:S05]  /*1c1e0*/  @!P1 NANOSLEEP.SYNCS 0x989680 ;  /* 0x009896800000995d */ /* 0x008fea0003900000 */
[----:B------:R-:W3:Y:S02]  /*1c1f0*/  @!P1 SYNCS.PHASECHK.TRANS64 P1, [R2+URZ+0x38810], R11 ;  /* 0x0388100b020095a7 */ /* 0x000ee4000802007f */
[----:B---3--:R-:W-:Y:S05]  /*1c200*/  @!P1 BRA `(.L_x_1392) ;  /* 0xfffffffc00f09947 */ /* 0x008fea000383ffff */
[----:B------:R-:W-:Y:S05]  /*1c210*/  BRA `(.L_x_1632) ;  /* 0xfffffec800107947 */ /* 0x000fea000383ffff */
.L_x_1397:
[----:B--2---:R2:W4:Y:S02]  /*1c220*/  SYNCS.PHASECHK.TRANS64.TRYWAIT P1, [R20+URZ+0x38850], R13 ;  /* 0x0388500d140075a7 */ /* 0x004524000802017f */
[----:B----4-:R-:W-:Y:S05]  /*1c230*/  @!P1 NANOSLEEP.SYNCS 0x989680 ;  /* 0x009896800000995d */ /* 0x010fea0003900000 */
[----:B------:R-:W4:Y:S02]  /*1c240*/  @!P1 SYNCS.PHASECHK.TRANS64 P1, [R20+URZ+0x38850], R13 ;  /* 0x0388500d140095a7 */ /* 0x000f24000802007f */
[----:B----4-:R-:W-:Y:S05]  /*1c250*/  @!P1 BRA `(.L_x_1397) ;  /* 0xfffffffc00f09947 */ /* 0x010fea000383ffff */
[----:B------:R-:W-:Y:S05]  /*1c260*/  BRA `(.L_x_1396) ;  /* 0xfffffec800407947 */ /* 0x000fea000383ffff */
.L_x_1404:
[----:B-1----:R1:W2:Y:S02]  /*1c270*/  SYNCS.PHASECHK.TRANS64.TRYWAIT P3, [R14+URZ+0x38830], R11 ;  /* 0x0388300b0e0075a7 */ /* 0x0022a4000806017f */
[----:B--2---:R-:W-:Y:S05]  /*1c280*/  @!P3 NANOSLEEP.SYNCS 0x989680 ;  /* 0x009896800000b95d */ /* 0x004fea0003900000 */
[----:B------:R-:W2:Y:S02]  /*1c290*/  @!P3 SYNCS.PHASECHK.TRANS64 P3, [R14+URZ+0x38830], R11 ;  /* 0x0388300b0e00b5a7 */ /* 0x000ea4000806007f */
[----:B--2---:R-:W-:Y:S05]  /*1c2a0*/  @!P3 BRA `(.L_x_1404) ;  /* 0xfffffffc00f0b947 */ /* 0x004fea000383ffff */
[----:B------:R-:W-:Y:S05]  /*1c2b0*/  BRA `(.L_x_1403) ;  /* 0xfffffef000e47947 */ /* 0x000fea000383ffff */
.L_x_1409:
[----:B---3--:R3:W4:Y:S02]  /*1c2c0*/  SYNCS.PHASECHK.TRANS64.TRYWAIT P3, [R14+URZ+0x38850], R11 ;  /* 0x0388500b0e0075a7 */ /* 0x008724000806017f */
[----:B----4-:R-:W-:Y:S05]  /*1c2d0*/  @!P3 NANOSLEEP.SYNCS 0x989680 ;  /* 0x009896800000b95d */ /* 0x010fea0003900000 */
[----:B------:R-:W4:Y:S02]  /*1c2e0*/  @!P3 SYNCS.PHASECHK.TRANS64 P3, [R14+URZ+0x38850], R11 ;  /* 0x0388500b0e00b5a7 */ /* 0x000f24000806007f */
[----:B----4-:R-:W-:Y:S05]  /*1c2f0*/  @!P3 BRA `(.L_x_1409) ;  /* 0xfffffffc00f0b947 */ /* 0x010fea000383ffff */
[----:B------:R-:W-:Y:S05]  /*1c300*/  BRA `(.L_x_1408) ;  /* 0xfffffef400807947 */ /* 0x000fea000383ffff */
.L_x_1439:
[----:B------:R-:W0:Y:S01]  /*1c310*/  S2R R6, SR_TID.X ;  /* 0x0000000000067919 */ /* 0x000e220000002100 */
        /* <DEDUP_REMOVED lines=10> */
.L_x_1634:
[----:B------:R-:W-:Y:S05]  /*1c3c0*/  BSYNC B1 ;  /* 0x0000000000017941 */ /* 0x000fea0003800000 */
.L_x_1633:
[----:B------:R-:W-:Y:S05]  /*1c3d0*/  BRA `(.L_x_1635) ;  /* 0xffffff6c00e87947 */ /* 0x000fea000383ffff */
.L_x_1441:
[----:B------:R-:W-:Y:S01]  /*1c3e0*/  BSSY B1, `(.L_x_1636) ;  /* 0x0000006000017945 */ /* 0x000fe20003800000 */
[----:B------:R-:W-:-:S07]  /*1c3f0*/  IMAD.MOV.U32 R15, RZ, RZ, -0x1 ;  /* 0xffffffffff0f7424 */ /* 0x000fce00078e00ff */
[----:B0-----:R-:W-:Y:S05]  /*1c400*/  WARPSYNC.COLLECTIVE R15, `(.L_x_1637) ;  /* 0x000000000f0c7348 */ /* 0x001fea0003c00000 */
[----:B------:R-:W-:Y:S02]  /*1c410*/  ELECT P6, UR62, PT ;  /* 0x00000000003e782f */ /* 0x000fe400038c0000 */
[----:B------:R-:W-:Y:S01]  /*1c420*/  MOV R14, UR62 ;  /* 0x0000003e000e7c02 */ /* 0x000fe20008000f00 */
[----:B0-----:R-:W-:Y:S10]  /*1c430*/  ENDCOLLECTIVE ;  /* 0x000000000000791b */ /* 0x001ff40003800000 */
.L_x_1637:
[----:B------:R-:W-:Y:S05]  /*1c440*/  BSYNC B1 ;  /* 0x0000000000017941 */ /* 0x000fea0003800000 */
.L_x_1636:
[----:B------:R-:W-:Y:S05]  /*1c450*/  BRA `(.L_x_1440) ;  /* 0xffffff6c00e07947 */ /* 0x000fea000383ffff */
.L_x_1443:
[----:B0-----:R-:W2:Y:S02]  /*1c460*/  LDL R4, [R1+0x4] ;  /* 0x0000040001047983 */ /* 0x001ea40000100800 */
[----:B--2---:R0:W1:Y:S02]  /*1c470*/  SYNCS.PHASECHK.TRANS64.TRYWAIT P0, [R4+URZ+0x38820], R3 ;  /* 0x03882003040075a7 */ /* 0x004064000800017f */
[----:B-1----:R-:W-:Y:S05]  /*1c480*/  @!P0 NANOSLEEP.SYNCS 0x989680 ;  /* 0x009896800000895d */ /* 0x002fea0003900000 */
[----:B------:R-:W1:Y:S02]  /*1c490*/  @!P0 SYNCS.PHASECHK.TRANS64 P0, [R4+URZ+0x38820], R3 ;  /* 0x03882003040085a7 */ /* 0x000e64000800007f */
[----:B-1----:R-:W-:Y:S05]  /*1c4a0*/  @!P0 BRA `(.L_x_1443) ;  /* 0xfffffffc00ec8947 */ /* 0x002fea000383ffff */
[----:B------:R-:W-:Y:S05]  /*1c4b0*/  BRA `(.L_x_1638) ;  /* 0xffffff6c00f07947 */ /* 0x000fea000383ffff */
.L_x_1447:
[----:B0-----:R0:W1:Y:S02]  /*1c4c0*/  SYNCS.PHASECHK.TRANS64.TRYWAIT P0, [R4+URZ+0x388a0], R8 ;  /* 0x0388a008040075a7 */ /* 0x001064000800017f */
[----:B-1----:R-:W-:Y:S05]  /*1c4d0*/  @!P0 NANOSLEEP.SYNCS 0x989680 ;  /* 0x009896800000895d */ /* 0x002fea0003900000 */
[----:B------:R-:W1:Y:S02]  /*1c4e0*/  @!P0 SYNCS.PHASECHK.TRANS64 P0, [R4+URZ+0x388a0], R8 ;  /* 0x0388a008040085a7 */ /* 0x000e64000800007f */
[----:B-1----:R-:W-:Y:S05]  /*1c4f0*/  @!P0 BRA `(.L_x_1447) ;  /* 0xfffffffc00f08947 */ /* 0x002fea000383ffff */
[----:B------:R-:W-:Y:S05]  /*1c500*/  BRA `(.L_x_1639) ;  /* 0xffffff7000187947 */ /* 0x000fea000383ffff */
.L_x_1452:
[----:B-1----:R1:W2:Y:S02]  /*1c510*/  SYNCS.PHASECHK.TRANS64.TRYWAIT P0, [R4+URZ+0x388c0], R8 ;  /* 0x0388c008040075a7 */ /* 0x0022a4000800017f */
[----:B--2---:R-:W-:Y:S05]  /*1c520*/  @!P0 NANOSLEEP.SYNCS 0x989680 ;  /* 0x009896800000895d */ /* 0x004fea0003900000 */
[----:B------:R-:W2:Y:S02]  /*1c530*/  @!P0 SYNCS.PHASECHK.TRANS64 P0, [R4+URZ+0x388c0], R8 ;  /* 0x0388c008040085a7 */ /* 0x000ea4000800007f */
[----:B--2---:R-:W-:Y:S05]  /*1c540*/  @!P0 BRA `(.L_x_1452) ;  /* 0xfffffffc00f08947 */ /* 0x004fea000383ffff */
[----:B------:R-:W-:Y:S05]  /*1c550*/  BRA `(.L_x_1640) ;  /* 0xffffff70009c7947 */ /* 0x000fea000383ffff */
.L_x_1466:
[----:B0-----:R0:W1:Y:S02]  /*1c560*/  SYNCS.PHASECHK.TRANS64.TRYWAIT P1, [R4+URZ+0x388a0], R5 ;  /* 0x0388a005040075a7 */ /* 0x001064000802017f */
[----:B-1----:R-:W-:Y:S05]  /*1c570*/  @!P1 NANOSLEEP.SYNCS 0x989680 ;  /* 0x009896800000995d */ /* 0x002fea0003900000 */
[----:B------:R-:W1:Y:S02]  /*1c580*/  @!P1 SYNCS.PHASECHK.TRANS64 P1, [R4+URZ+0x388a0], R5 ;  /* 0x0388a005040095a7 */ /* 0x000e64000802007f */
[----:B-1----:R-:W-:Y:S05]  /*1c590*/  @!P1 BRA `(.L_x_1466) ;  /* 0xfffffffc00f09947 */ /* 0x002fea000383ffff */
[----:B------:R-:W-:Y:S05]  /*1c5a0*/  BRA `(.L_x_1641) ;  /* 0xffffff7c00247947 */ /* 0x000fea000383ffff */
.L_x_1471:
[----:B-1----:R1:W2:Y:S02]  /*1c5b0*/  SYNCS.PHASECHK.TRANS64.TRYWAIT P1, [R4+URZ+0x388c0], R5 ;  /* 0x0388c005040075a7 */ /* 0x0022a4000802017f */
[----:B--2---:R-:W-:Y:S05]  /*1c5c0*/  @!P1 NANOSLEEP.SYNCS 0x989680 ;  /* 0x009896800000995d */ /* 0x004fea0003900000 */
[----:B------:R-:W2:Y:S02]  /*1c5d0*/  @!P1 SYNCS.PHASECHK.TRANS64 P1, [R4+URZ+0x388c0], R5 ;  /* 0x0388c005040095a7 */ /* 0x000ea4000802007f */
[----:B--2---:R-:W-:Y:S05]  /*1c5e0*/  @!P1 BRA `(.L_x_1471) ;  /* 0xfffffffc00f09947 */ /* 0x004fea000383ffff */
[----:B------:R-:W-:Y:S05]  /*1c5f0*/  BRA `(.L_x_1642) ;  /* 0xffffff7c00a47947 */ /* 0x000fea000383ffff */
.L_x_1491:
        /* <DEDUP_REMOVED lines=11> */
.L_x_1644:
[----:B------:R-:W-:Y:S05]  /*1c6b0*/  BSYNC B0 ;  /* 0x0000000000007941 */ /* 0x000fea0003800000 */
.L_x_1643:
[----:B------:R-:W-:Y:S05]  /*1c6c0*/  BRA `(.L_x_1645) ;  /* 0xffffff8c00887947 */ /* 0x000fea000383ffff */
.L_x_1493:
[----:B------:R-:W-:Y:S01]  /*1c6d0*/  BSSY B0, `(.L_x_1646) ;  /* 0x0000006000007945 */ /* 0x000fe20003800000 */
[----:B------:R-:W-:-:S07]  /*1c6e0*/  IMAD.MOV.U32 R15, RZ, RZ, -0x1 ;  /* 0xffffffffff0f7424 */ /* 0x000fce00078e00ff */
[----:B0-----:R-:W-:Y:S05]  /*1c6f0*/  WARPSYNC.COLLECTIVE R15, `(.L_x_1647) ;  /* 0x000000000f0c7348 */ /* 0x001fea0003c00000 */
[----:B------:R-:W-:Y:S02]  /*1c700*/  ELECT P6, UR62, PT ;  /* 0x00000000003e782f */ /* 0x000fe400038c0000 */
[----:B------:R-:W-:Y:S01]  /*1c710*/  MOV R14, UR62 ;  /* 0x0000003e000e7c02 */ /* 0x000fe20008000f00 */
[----:B0-----:R-:W-:Y:S10]  /*1c720*/  ENDCOLLECTIVE ;  /* 0x000000000000791b */ /* 0x001ff40003800000 */
.L_x_1647:
[----:B------:R-:W-:Y:S05]  /*1c730*/  BSYNC B0 ;  /* 0x0000000000007941 */ /* 0x000fea0003800000 */
.L_x_1646:
[----:B------:R-:W-:Y:S05]  /*1c740*/  BRA `(.L_x_1648) ;  /* 0xffffff8c00947947 */ /* 0x000fea000383ffff */
.L_x_1495:
[----:B0-----:R0:W1:Y:S02]  /*1c750*/  SYNCS.PHASECHK.TRANS64.TRYWAIT P0, [R0+URZ+0x38840], R2 ;  /* 0x03884002000075a7 */ /* 0x001064000800017f */
[----:B-1----:R-:W-:Y:S05]  /*1c760*/  @!P0 NANOSLEEP.SYNCS 0x989680 ;  /* 0x009896800000895d */ /* 0x002fea0003900000 */
[----:B------:R-:W1:Y:S02]  /*1c770*/  @!P0 SYNCS.PHASECHK.TRANS64 P0, [R0+URZ+0x38840], R2 ;  /* 0x03884002000085a7 */ /* 0x000e64000800007f */
[----:B-1----:R-:W-:Y:S05]  /*1c780*/  @!P0 BRA `(.L_x_1495) ;  /* 0xfffffffc00f08947 */ /* 0x002fea000383ffff */
[----:B------:R-:W-:Y:S05]  /*1c790*/  BRA `(.L_x_1649) ;  /* 0xffffff9000007947 */ /* 0x000fea000383ffff */
.L_x_1499:
        /* <DEDUP_REMOVED lines=9> */
.L_x_1650:
[----:B------:R-:W-:Y:S02]  /*1c830*/  IMAD.MOV.U32 R13, RZ, RZ, R3 ;  /* 0x000000ffff0d7224 */ /* 0x000fe400078e0003 */
[----:B------:R-:W-:-:S07]  /*1c840*/  IMAD.MOV.U32 R4, RZ, RZ, R14 ;  /* 0x000000ffff047224 */ /* 0x000fce00078e000e */
[----:B------:R-:W-:Y:S05]  /*1c850*/  WARPSYNC.COLLECTIVE R15, `(.L_x_1651) ;  /* 0x000000000f087348 */ /* 0x000fea0003c00000 */
[----:B------:R0:W1:Y:S02]  /*1c860*/  SHFL.IDX P6, R14, R13, R12, R11 ;  /* 0x0000000c0d0e7389 */ /* 0x00006400000c000b */
[----:B01----:R-:W-:Y:S01]  /*1c870*/  ENDCOLLECTIVE ;  /* 0x000000000000791b */ /* 0x003fe20003800000 */
.L_x_1651:
[----:B------:R-:W-:Y:S02]  /*1c880*/  IMAD.MOV.U32 R13, RZ, RZ, R2 ;  /* 0x000000ffff0d7224 */ /* 0x000fe400078e0002 */
[----:B------:R-:W-:Y:S02]  /*1c890*/  IMAD.MOV.U32 R12, RZ, RZ, 0x1 ;  /* 0x00000001ff0c7424 */ /* 0x000fe400078e00ff */
[----:B------:R-:W-:-:S07]  /*1c8a0*/  IMAD.MOV.U32 R5, RZ, RZ, R14 ;  /* 0x000000ffff057224 */ /* 0x000fce00078e000e */
[----:B------:R-:W-:Y:S05]  /*1c8b0*/  WARPSYNC.COLLECTIVE R15, `(.L_x_1652) ;  /* 0x000000000f087348 */ /* 0x000fea0003c00000 */
[----:B------:R0:W1:Y:S02]  /*1c8c0*/  SHFL.IDX P6, R14, R13, R12, R11 ;  /* 0x0000000c0d0e7389 */ /* 0x00006400000c000b */
[----:B01----:R-:W-:Y:S01]  /*1c8d0*/  ENDCOLLECTIVE ;  /* 0x000000000000791b */ /* 0x003fe20003800000 */
.L_x_1652:
[----:B------:R-:W-:Y:S02]  /*1c8e0*/  IMAD.MOV.U32 R13, RZ, RZ, R3 ;  /* 0x000000ffff0d7224 */ /* 0x000fe400078e0003 */
[----:B------:R-:W-:Y:S02]  /*1c8f0*/  IMAD R0, R6, R7, RZ ;  /* 0x0000000706007224 */ /* 0x000fe400078e02ff */
[----:B------:R-:W-:-:S07]  /*1c900*/  IMAD.MOV.U32 R6, RZ, RZ, R14 ;  /* 0x000000ffff067224 */ /* 0x000fce00078e000e */
[----:B------:R-:W-:Y:S05]  /*1c910*/  WARPSYNC.COLLECTIVE R15, `(.L_x_1653) ;  /* 0x000000000f087348 */ /* 0x000fea0003c00000 */
[----:B------:R0:W1:Y:S02]  /*1c920*/  SHFL.IDX P6, R14, R13, R12, R11 ;  /* 0x0000000c0d0e7389 */ /* 0x00006400000c000b */
[----:B01----:R-:W-:Y:S01]  /*1c930*/  ENDCOLLECTIVE ;  /* 0x000000000000791b */ /* 0x003fe20003800000 */
.L_x_1653:
        /* <DEDUP_REMOVED lines=21> */
.L_x_1654:
        /* <DEDUP_REMOVED lines=10> */
.L_x_1655:
        /* <DEDUP_REMOVED lines=11> */
.L_x_1656:
        /* <DEDUP_REMOVED lines=14> */
.L_x_1657:
[----:B------:R-:W-:Y:S01]  /*1ccc0*/  IMAD.MOV.U32 R3, RZ, RZ, R14 ;  /* 0x000000ffff037224 */ /* 0x000fe200078e000e */
[----:B------:R-:W-:Y:S06]  /*1ccd0*/  BRA `(.L_x_1658) ;  /* 0xffffff9400687947 */ /* 0x000fec000383ffff */
.L_x_1503:
        /* <DEDUP_REMOVED lines=27> */
.L_x_1660:
[----:B------:R-:W-:Y:S05]  /*1ce90*/  BSYNC B0 ;  /* 0x0000000000007941 */ /* 0x000fea0003800000 */
.L_x_1659:
        /* <DEDUP_REMOVED lines=11> */
.L_x_1661:
        /* <DEDUP_REMOVED lines=43> */
.L_x_1662:
        /* <DEDUP_REMOVED lines=18> */
.L_x_1663:
        /* <DEDUP_REMOVED lines=29> */
.L_x_1664:
        /* <DEDUP_REMOVED lines=13> */
.L_x_1665:
        /* <DEDUP_REMOVED lines=32> */
.L_x_1666:
        /* <DEDUP_REMOVED lines=9> */
.L_x_1667:
[----:B------:R-:W-:Y:S01]  /*1d850*/  IMAD.MOV.U32 R0, RZ, RZ, R14 ;  /* 0x000000ffff007224 */ /* 0x000fe200078e000e */
[----:B------:R-:W-:Y:S06]  /*1d860*/  BRA `(.L_x_1668) ;  /* 0xffffff9800407947 */ /* 0x000fec000383ffff */
.L_x_1508:
[----:B0-----:R-:W3:Y:S02]  /*1d870*/  LDL R2, [R1+0x4] ;  /* 0x0000040001027983 */ /* 0x001ee40000100800 */
[----:B---3--:R0:W3:Y:S02]  /*1d880*/  SYNCS.PHASECHK.TRANS64.TRYWAIT P0, [R2+URZ+0x38820], R0 ;  /* 0x03882000020075a7 */ /* 0x0080e4000800017f */
[----:B---3--:R-:W-:Y:S05]  /*1d890*/  @!P0 NANOSLEEP.SYNCS 0x989680 ;  /* 0x009896800000895d */ /* 0x008fea0003900000 */
[----:B------:R-:W3:Y:S02]  /*1d8a0*/  @!P0 SYNCS.PHASECHK.TRANS64 P0, [R2+URZ+0x38820], R0 ;  /* 0x03882000020085a7 */ /* 0x000ee4000800007f */
[----:B---3--:R-:W-:Y:S05]  /*1d8b0*/  @!P0 BRA `(.L_x_1508) ;  /* 0xfffffffc00ec8947 */ /* 0x008fea000383ffff */
[----:B------:R-:W-:Y:S05]  /*1d8c0*/  BRA `(.L_x_1669) ;  /* 0xffffff9c00007947 */ /* 0x000fea000383ffff */
.L_x_1512:
[----:B0-----:R0:W1:Y:S02]  /*1d8d0*/  SYNCS.PHASECHK.TRANS64.TRYWAIT P0, [R3+URZ+0x38860], R0 ;  /* 0x03886000030075a7 */ /* 0x001064000800017f */
[----:B-1----:R-:W-:Y:S05]  /*1d8e0*/  @!P0 NANOSLEEP.SYNCS 0x989680 ;  /* 0x009896800000895d */ /* 0x002fea0003900000 */
[----:B------:R-:W1:Y:S02]  /*1d8f0*/  @!P0 SYNCS.PHASECHK.TRANS64 P0, [R3+URZ+0x38860], R0 ;  /* 0x03886000030085a7 */ /* 0x000e64000800007f */
[----:B-1----:R-:W-:Y:S05]  /*1d900*/  @!P0 BRA `(.L_x_1512) ;  /* 0xfffffffc00f08947 */ /* 0x002fea000383ffff */
[----:B------:R-:W-:Y:S05]  /*1d910*/  BRA `(.L_x_1670) ;  /* 0xffffff9c00307947 */ /* 0x000fea000383ffff */
.L_x_1531:
[----:B-1----:R1:W3:Y:S02]  /*1d920*/  SYNCS.PHASECHK.TRANS64.TRYWAIT P0, [R2+URZ+0x38840], R5 ;  /* 0x03884005020075a7 */ /* 0x0022e4000800017f */
[----:B---3--:R-:W-:Y:S05]  /*1d930*/  @!P0 NANOSLEEP.SYNCS 0x989680 ;  /* 0x009896800000895d */ /* 0x008fea0003900000 */
[----:B------:R-:W3:Y:S02]  /*1d940*/  @!P0 SYNCS.PHASECHK.TRANS64 P0, [R2+URZ+0x38840], R5 ;  /* 0x03884005020085a7 */ /* 0x000ee4000800007f */
[----:B---3--:R-:W-:Y:S05]  /*1d950*/  @!P0 BRA `(.L_x_1531) ;  /* 0xfffffffc00f08947 */ /* 0x008fea000383ffff */
[----:B------:R-:W-:Y:S05]  /*1d960*/  BRA `(.L_x_1671) ;  /* 0xffffffa800607947 */ /* 0x000fea000383ffff */
.L_x_1536:
[----:B0-----:R0:W3:Y:S02]  /*1d970*/  SYNCS.PHASECHK.TRANS64.TRYWAIT P0, [R2+URZ+0x38860], R5 ;  /* 0x03886005020075a7 */ /* 0x0010e4000800017f */
[----:B---3--:R-:W-:Y:S05]  /*1d980*/  @!P0 NANOSLEEP.SYNCS 0x989680 ;  /* 0x009896800000895d */ /* 0x008fea0003900000 */
[----:B------:R-:W3:Y:S02]  /*1d990*/  @!P0 SYNCS.PHASECHK.TRANS64 P0, [R2+URZ+0x38860], R5 ;  /* 0x03886005020085a7 */ /* 0x000ee4000800007f */
[----:B---3--:R-:W-:Y:S05]  /*1d9a0*/  @!P0 BRA `(.L_x_1536) ;  /* 0xfffffffc00f08947 */ /* 0x008fea000383ffff */
[----:B------:R-:W-:Y:S05]  /*1d9b0*/  BRA `(.L_x_1672) ;  /* 0xffffffa800e87947 */ /* 0x000fea000383ffff */
.L_x_1551:
[----:B0-----:R0:W1:Y:S02]  /*1d9c0*/  SYNCS.PHASECHK.TRANS64.TRYWAIT P0, [R2+URZ+0x38840], R3 ;  /* 0x03884003020075a7 */ /* 0x001064000800017f */
[----:B-1----:R-:W-:Y:S05]  /*1d9d0*/  @!P0 NANOSLEEP.SYNCS 0x989680 ;  /* 0x009896800000895d */ /* 0x002fea0003900000 */
[----:B------:R-:W1:Y:S02]  /*1d9e0*/  @!P0 SYNCS.PHASECHK.TRANS64 P0, [R2+URZ+0x38840], R3 ;  /* 0x03884003020085a7 */ /* 0x000e64000800007f */
[----:B-1----:R-:W-:Y:S05]  /*1d9f0*/  @!P0 BRA `(.L_x_1551) ;  /* 0xfffffffc00f08947 */ /* 0x002fea000383ffff */
[----:B------:R-:W-:Y:S05]  /*1da00*/  BRA `(.L_x_1673) ;  /* 0xffffffb400f87947 */ /* 0x000fea000383ffff */
.L_x_1556:
[----:B-1----:R1:W3:Y:S02]  /*1da10*/  SYNCS.PHASECHK.TRANS64.TRYWAIT P0, [R2+URZ+0x38860], R3 ;  /* 0x03886003020075a7 */ /* 0x0022e4000800017f */
[----:B---3--:R-:W-:Y:S05]  /*1da20*/  @!P0 NANOSLEEP.SYNCS 0x989680 ;  /* 0x009896800000895d */ /* 0x008fea0003900000 */
[----:B------:R-:W3:Y:S02]  /*1da30*/  @!P0 SYNCS.PHASECHK.TRANS64 P0, [R2+URZ+0x38860], R3 ;  /* 0x03886003020085a7 */ /* 0x000ee4000800007f */
[----:B---3--:R-:W-:Y:S05]  /*1da40*/  @!P0 BRA `(.L_x_1556) ;  /* 0xfffffffc00f08947 */ /* 0x008fea000383ffff */
[----:B------:R-:W-:Y:S05]  /*1da50*/  BRA `(.L_x_1674) ;  /* 0xffffffb8007c7947 */ /* 0x000fea000383ffff */
.L_x_1571:
[----:B0-----:R0:W1:Y:S02]  /*1da60*/  SYNCS.PHASECHK.TRANS64.TRYWAIT P0, [R2+URZ+0x38840], R3 ;  /* 0x03884003020075a7 */ /* 0x001064000800017f */
[----:B-1----:R-:W-:Y:S05]  /*1da70*/  @!P0 NANOSLEEP.SYNCS 0x989680 ;  /* 0x009896800000895d */ /* 0x002fea0003900000 */
[----:B------:R-:W1:Y:S02]  /*1da80*/  @!P0 SYNCS.PHASECHK.TRANS64 P0, [R2+URZ+0x38840], R3 ;  /* 0x03884003020085a7 */ /* 0x000e64000800007f */
[----:B-1----:R-:W-:Y:S05]  /*1da90*/  @!P0 BRA `(.L_x_1571) ;  /* 0xfffffffc00f08947 */ /* 0x002fea000383ffff */
[----:B------:R-:W-:Y:S05]  /*1daa0*/  BRA `(.L_x_1675) ;  /* 0xffffffc400687947 */ /* 0x000fea000383ffff */
.L_x_1576:
[----:B-1----:R1:W3:Y:S02]  /*1dab0*/  SYNCS.PHASECHK.TRANS64.TRYWAIT P0, [R2+URZ+0x38860], R3 ;  /* 0x03886003020075a7 */ /* 0x0022e4000800017f */
[----:B---3--:R-:W-:Y:S05]  /*1dac0*/  @!P0 NANOSLEEP.SYNCS 0x989680 ;  /* 0x009896800000895d */ /* 0x008fea0003900000 */
[----:B------:R-:W3:Y:S02]  /*1dad0*/  @!P0 SYNCS.PHASECHK.TRANS64 P0, [R2+URZ+0x38860], R3 ;  /* 0x03886003020085a7 */ /* 0x000ee4000800007f */
[----:B---3--:R-:W-:Y:S05]  /*1dae0*/  @!P0 BRA `(.L_x_1576) ;  /* 0xfffffffc00f08947 */ /* 0x008fea000383ffff */
[----:B------:R-:W-:Y:S05]  /*1daf0*/  BRA `(.L_x_1676) ;  /* 0xffffffc400f07947 */ /* 0x000fea000383ffff */
.L_x_1592:
[----:B------:R-:W-:Y:S01]  /*1db00*/  BSSY B0, `(.L_x_1677) ;  /* 0x0000008000007945 */ /* 0x000fe20003800000 */
[----:B------:R-:W-:Y:S02]  /*1db10*/  IMAD.MOV.U32 R13, RZ, RZ, R16 ;  /* 0x000000ffff0d7224 */ /* 0x000fe400078e0010 */
[----:B------:R-:W-:Y:S02]  /*1db20*/  IMAD.MOV.U32 R12, RZ, RZ, RZ ;  /* 0x000000ffff0c7224 */ /* 0x000fe400078e00ff */
[----:B------:R-:W-:Y:S02]  /*1db30*/  IMAD.MOV.U32 R11, RZ, RZ, 0x1f ;  /* 0x0000001fff0b7424 */ /* 0x000fe400078e00ff */
[----:B------:R-:W-:-:S07]  /*1db40*/  IMAD.MOV.U32 R15, RZ, RZ, -0x1 ;  /* 0xffffffffff0f7424 */ /* 0x000fce00078e00ff */
[----:B-12---:R-:W-:Y:S05]  /*1db50*/  WARPSYNC.COLLECTIVE R15, `(.L_x_1678) ;  /* 0x000000000f087348 */ /* 0x006fea0003c00000 */
[----:B------:R0:W3:Y:S02]  /*1db60*/  SHFL.IDX P6, R14, R13, R12, R11 ;  /* 0x0000000c0d0e7389 */ /* 0x0000e400000c000b */
[----:B0123--:R-:W-:Y:S01]  /*1db70*/  ENDCOLLECTIVE ;  /* 0x000000000000791b */ /* 0x00ffe20003800000 */
.L_x_1678:
[----:B------:R-:W-:Y:S05]  /*1db80*/  BSYNC B0 ;  /* 0x0000000000007941 */ /* 0x000fea0003800000 */
.L_x_1677:
        /* <DEDUP_REMOVED lines=9> */
.L_x_1679:
        /* <DEDUP_REMOVED lines=18> */
.L_x_1680:
        /* <DEDUP_REMOVED lines=8> */
.L_x_1681:
        /* <DEDUP_REMOVED lines=8> */
.L_x_1682:
        /* <DEDUP_REMOVED lines=8> */
.L_x_1683:
        /* <DEDUP_REMOVED lines=8> */
.L_x_1684:
        /* <DEDUP_REMOVED lines=9> */
.L_x_1685:
[----:B------:R-:W-:Y:S01]  /*1dfd0*/  IMAD.MOV.U32 R6, RZ, RZ, R14 ;  /* 0x000000ffff067224 */ /* 0x000fe200078e000e */
[----:B------:R-:W-:Y:S06]  /*1dfe0*/  BRA `(.L_x_1686) ;  /* 0xffffffd000487947 */ /* 0x000fec000383ffff */
.L_x_1597:
        /* <DEDUP_REMOVED lines=8> */
.L_x_1688:
[----:B------:R-:W-:Y:S05]  /*1e070*/  BSYNC B0 ;  /* 0x0000000000007941 */ /* 0x000fea0003800000 */
.L_x_1687:
        /* <DEDUP_REMOVED lines=10> */
.L_x_1689:
        /* <DEDUP_REMOVED lines=8> */
.L_x_1690:
        /* <DEDUP_REMOVED lines=8> */
.L_x_1691:
        /* <DEDUP_REMOVED lines=8> */
.L_x_1692:
        /* <DEDUP_REMOVED lines=9> */
.L_x_1693:
[----:B------:R-:W-:Y:S01]  /*1e330*/  IMAD.MOV.U32 R6, RZ, RZ, R14 ;  /* 0x000000ffff067224 */ /* 0x000fe200078e000e */
[----:B------:R-:W-:Y:S06]  /*1e340*/  BRA `(.L_x_1694) ;  /* 0xffffffd0000c7947 */ /* 0x000fec000383ffff */
.L_x_1599:
[----:B------:R-:W-:Y:S01]  /*1e350*/  BSSY B0, `(.L_x_1695) ;  /* 0x0000006000007945 */ /* 0x000fe20003800000 */
[----:B------:R-:W-:Y:S01]  /*1e360*/  PLOP3.LUT P6, PT, P6, PT, PT, 0x8, 0x0 ;  /* 0x000000000000781c */ /* 0x000fe200037ce170 */
[----:B------:R-:W-:-:S12]  /*1e370*/  IMAD.MOV.U32 R15, RZ, RZ, -0x1 ;  /* 0xffffffffff0f7424 */ /* 0x000fd800078e00ff */
[----:B0-2---:R-:W-:Y:S05]  /*1e380*/  WARPSYNC.COLLECTIVE R15, `(.L_x_1696) ;  /* 0x000000000f087348 */ /* 0x005fea0003c00000 */
[----:B------:R-:W-:Y:S01]  /*1e390*/  VOTE.ANY R14, PT, P6 ;  /* 0x00000000000e7806 */ /* 0x000fe200030e0100 */
[----:B0-2---:R-:W-:Y:S06]  /*1e3a0*/  ENDCOLLECTIVE ;  /* 0x000000000000791b */ /* 0x005fec0003800000 */
.L_x_1696:
[----:B------:R-:W-:Y:S05]  /*1e3b0*/  BSYNC B0 ;  /* 0x0000000000007941 */ /* 0x000fea0003800000 */
.L_x_1695:
        /* <DEDUP_REMOVED lines=9> */
.L_x_1697:
[----:B------:R-:W-:Y:S01]  /*1e450*/  IMAD.MOV.U32 R17, RZ, RZ, R14 ;  /* 0x000000ffff117224 */ /* 0x000fe200078e000e */
[----:B------:R-:W-:Y:S06]  /*1e460*/  BRA `(.L_x_1698) ;  /* 0xffffffcc00fc7947 */ /* 0x000fec000383ffff */
.L_x_1601:
[----:B------:R-:W-:Y:S01]  /*1e470*/  BSSY B0, `(.L_x_1699) ;  /* 0x0000007000007945 */ /* 0x000fe20003800000 */
[----:B------:R-:W-:Y:S02]  /*1e480*/  IMAD.MOV.U32 R13, RZ, RZ, R2 ;  /* 0x000000ffff0d7224 */ /* 0x000fe400078e0002 */
[----:B------:R-:W-:Y:S02]  /*1e490*/  IMAD.MOV.U32 R11, RZ, RZ, 0x1f ;  /* 0x0000001fff0b7424 */ /* 0x000fe400078e00ff */
[----:B------:R-:W-:-:S07]  /*1e4a0*/  IMAD.MOV.U32 R15, RZ, RZ, -0x1 ;  /* 0xffffffffff0f7424 */ /* 0x000fce00078e00ff */
[----:B0-23--:R-:W-:Y:S05]  /*1e4b0*/  WARPSYNC.COLLECTIVE R15, `(.L_x_1700) ;  /* 0x000000000f087348 */ /* 0x00dfea0003c00000 */
[----:B------:R1:W4:Y:S02]  /*1e4c0*/  SHFL.IDX P6, R14, R13, R12, R11 ;  /* 0x0000000c0d0e7389 */ /* 0x00032400000c000b */
[----:B01234-:R-:W-:Y:S01]  /*1e4d0*/  ENDCOLLECTIVE ;  /* 0x000000000000791b */ /* 0x01ffe20003800000 */
.L_x_1700:
[----:B------:R-:W-:Y:S05]  /*1e4e0*/  BSYNC B0 ;  /* 0x0000000000007941 */ /* 0x000fea0003800000 */
.L_x_1699:
[----:B------:R-:W-:Y:S01]  /*1e4f0*/  IMAD.MOV.U32 R2, RZ, RZ, R14 ;  /* 0x000000ffff027224 */ /* 0x000fe200078e000e */
[----:B------:R-:W-:Y:S06]  /*1e500*/  BRA `(.L_x_1701) ;  /* 0xffffffcc00f07947 */ /* 0x000fec000383ffff */
.L_x_1605:
[----:B0-----:R0:W1:Y:S02]  /*1e510*/  SYNCS.PHASECHK.TRANS64.TRYWAIT P0, [R0+URZ+0x38820], R3 ;  /* 0x03882003000075a7 */ /* 0x001064000800017f */
[----:B-1----:R-:W-:Y:S05]  /*1e520*/  @!P0 NANOSLEEP.SYNCS 0x989680 ;  /* 0x009896800000895d */ /* 0x002fea0003900000 */
[----:B------:R-:W1:Y:S02]  /*1e530*/  @!P0 SYNCS.PHASECHK.TRANS64 P0, [R0+URZ+0x38820], R3 ;  /* 0x03882003000085a7 */ /* 0x000e64000800007f */
[----:B-1----:R-:W-:Y:S05]  /*1e540*/  @!P0 BRA `(.L_x_1605) ;  /* 0xfffffffc00f08947 */ /* 0x002fea000383ffff */
[----:B------:R-:W-:Y:S05]  /*1e550*/  BRA `(.L_x_1702) ;  /* 0xffffffd000e87947 */ /* 0x000fea000383ffff */
.L_x_1606:
        /* <DEDUP_REMOVED lines=11> */
.L_x_1704:
[----:B------:R-:W-:Y:S05]  /*1e610*/  BSYNC B0 ;  /* 0x0000000000007941 */ /* 0x000fea0003800000 */
.L_x_1703:
[----:B------:R-:W-:Y:S05]  /*1e620*/  BRA `(.L_x_1705) ;  /* 0xffffffd000d07947 */ /* 0x000fea000383ffff */
.L_x_1607:
[----:B------:R-:W-:Y:S01]  /*1e630*/  BSSY B0, `(.L_x_1706) ;  /* 0x0000006000007945 */ /* 0x000fe20003800000 */
[----:B------:R-:W-:-:S07]  /*1e640*/  IMAD.MOV.U32 R15, RZ, RZ, -0x1 ;  /* 0xffffffffff0f7424 */ /* 0x000fce00078e00ff */
[----:B012---:R-:W-:Y:S05]  /*1e650*/  WARPSYNC.COLLECTIVE R15, `(.L_x_1707) ;  /* 0x000000000f0c7348 */ /* 0x007fea0003c00000 */
[----:B------:R-:W-:Y:S02]  /*1e660*/  ELECT P6, UR62, PT ;  /* 0x00000000003e782f */ /* 0x000fe400038c0000 */
[----:B------:R-:W-:Y:S01]  /*1e670*/  MOV R14, UR62 ;  /* 0x0000003e000e7c02 */ /* 0x000fe20008000f00 */
[----:B012---:R-:W-:Y:S10]  /*1e680*/  ENDCOLLECTIVE ;  /* 0x000000000000791b */ /* 0x007ff40003800000 */
.L_x_1707:
[----:B------:R-:W-:Y:S05]  /*1e690*/  BSYNC B0 ;  /* 0x0000000000007941 */ /* 0x000fea0003800000 */
.L_x_1706:
[----:B------:R-:W-:Y:S05]  /*1e6a0*/  BRA `(.L_x_1708) ;  /* 0xffffffd000c47947 */ /* 0x000fea000383ffff */
.L_x_1609:
[----:B0-----:R0:W1:Y:S02]  /*1e6b0*/  SYNCS.PHASECHK.TRANS64.TRYWAIT P0, [R6+URZ], R5 ;  /* 0x00000005060075a7 */ /* 0x001064000800017f */
[----:B-1----:R-:W-:Y:S05]  /*1e6c0*/  @!P0 NANOSLEEP.SYNCS 0x989680 ;  /* 0x009896800000895d */ /* 0x002fea0003900000 */
[----:B------:R-:W1:Y:S02]  /*1e6d0*/  @!P0 SYNCS.PHASECHK.TRANS64 P0, [R6+URZ], R5 ;  /* 0x00000005060085a7 */ /* 0x000e64000800007f */
[----:B-1----:R-:W-:Y:S05]  /*1e6e0*/  @!P0 BRA `(.L_x_1609) ;  /* 0xfffffffc00f08947 */ /* 0x002fea000383ffff */
[----:B------:R-:W-:Y:S05]  /*1e6f0*/  BRA `(.L_x_1709) ;  /* 0xffffffd400007947 */ /* 0x000fea000383ffff */
.L_x_1610:
[----:B-1----:R1:W3:Y:S02]  /*1e700*/  SYNCS.PHASECHK.TRANS64.TRYWAIT P0, [R7+URZ], R2 ;  /* 0x00000002070075a7 */ /* 0x0022e4000800017f */
[----:B---3--:R-:W-:Y:S05]  /*1e710*/  @!P0 NANOSLEEP.SYNCS 0x989680 ;  /* 0x009896800000895d */ /* 0x008fea0003900000 */
[----:B------:R-:W3:Y:S02]  /*1e720*/  @!P0 SYNCS.PHASECHK.TRANS64 P0, [R7+URZ], R2 ;  /* 0x00000002070085a7 */ /* 0x000ee4000800007f */
[----:B---3--:R-:W-:Y:S05]  /*1e730*/  @!P0 BRA `(.L_x_1610) ;  /* 0xfffffffc00f08947 */ /* 0x008fea000383ffff */
[----:B------:R-:W-:Y:S05]  /*1e740*/  BRA `(.L_x_1710) ;  /* 0xffffffd000f47947 */ /* 0x000fea000383ffff */
.L_x_1612:
[----:B---3--:R3:W4:Y:S02]  /*1e750*/  SYNCS.PHASECHK.TRANS64.TRYWAIT P0, [R4+URZ], R5 ;  /* 0x00000005040075a7 */ /* 0x008724000800017f */
[----:B----4-:R-:W-:Y:S05]  /*1e760*/  @!P0 NANOSLEEP.SYNCS 0x989680 ;  /* 0x009896800000895d */ /* 0x010fea0003900000 */
[----:B------:R-:W4:Y:S02]  /*1e770*/  @!P0 SYNCS.PHASECHK.TRANS64 P0, [R4+URZ], R5 ;  /* 0x00000005040085a7 */ /* 0x000f24000800007f */
[----:B----4-:R-:W-:Y:S05]  /*1e780*/  @!P0 BRA `(.L_x_1612) ;  /* 0xfffffffc00f08947 */ /* 0x010fea000383ffff */
[----:B------:R-:W-:Y:S05]  /*1e790*/  BRA `(.L_x_1711) ;  /* 0xffffffd000fc7947 */ /* 0x000fea000383ffff */
.L_x_1712:
        /* <DEDUP_REMOVED lines=14> */
.L_x_5872:


//--------------------- .text._ZN7cutlass13device_kernelIN5flash11enable_sm90INS1_16FlashAttnFwdSm90INS1_25CollectiveMainloopFwdSm90ILi2EN4cute5tupleIJNS5_1CILi1EEES8_S8_EEENS6_IJNS7_ILi64EEESA_SA_EEELi512ENS_10bfloat16_tEfNS_4arch4Sm90ELb0ELb1ELb0ELb0ELb0ELb0ELb0ELb0ELb0ELb1ELb0ELb0EEENS1_21CollectiveEpilogueFwdINS6_IJSA_NS7_ILi512EEESA_EEES9_SC_SE_Li256ELb0ELb1ELb0ELb0EEENS1_30DynamicPersistentTileSchedulerILi256ELi128ELb0ELb1ELb1EEEEEEEEEvNT_6ParamsE --------------------------
	.section	.text._ZN7cutlass13device_kernelIN5flash11enable_sm90INS1_16FlashAttnFwdSm90INS1_25CollectiveMainloopFwdSm90ILi2EN4cute5tupleIJNS5_1CILi1EEES8_S8_EEENS6_IJNS7_ILi64EEESA_SA_EEELi512ENS_10bfloat16_tEfNS_4arch4Sm90ELb0ELb1ELb0ELb0ELb0ELb0ELb0ELb0ELb0ELb1ELb0ELb0EEENS1_21CollectiveEpilogueFwdINS6_IJSA_NS7_ILi512EEESA_EEES9_SC_SE_Li256ELb0ELb1ELb0ELb0EEENS1_30DynamicPersistentTileSchedulerILi256ELi128ELb0ELb1ELb1EEEEEEEEEvNT_6ParamsE,"ax",@progbits
	.align	128
.text._ZN7cutlass13device_kernelIN5flash11enable_sm90INS1_16FlashAttnFwdSm90INS1_25CollectiveMainloopFwdSm90ILi2EN4cute5tupleIJNS5_1CILi1EEES8_S8_EEENS6_IJNS7_ILi64EEESA_SA_EEELi512ENS_10bfloat16_tEfNS_4arch4Sm90ELb0ELb1ELb0ELb0ELb0ELb0ELb0ELb0ELb0ELb1ELb0ELb0EEENS1_21CollectiveEpilogueFwdINS6_IJSA_NS7_ILi512EEESA_EEES9_SC_SE_Li256ELb0ELb1ELb0ELb0EEENS1_30DynamicPersistentTileSchedulerILi256ELi128ELb0ELb1ELb1EEEEEEEEEvNT_6ParamsE:
        .type           _ZN7cutlass13device_kernelIN5flash11enable_sm90INS1_16FlashAttnFwdSm90INS1_25CollectiveMainloopFwdSm90ILi2EN4cute5tupleIJNS5_1CILi1EEES8_S8_EEENS6_IJNS7_ILi64EEESA_SA_EEELi512ENS_10bfloat16_tEfNS_4arch4Sm90ELb0ELb1ELb0ELb0ELb0ELb0ELb0ELb0ELb0ELb1ELb0ELb0EEENS1_21CollectiveEpilogueFwdINS6_IJSA_NS7_ILi512EEESA_EEES9_SC_SE_Li256ELb0ELb1ELb0ELb0EEENS1_30DynamicPersistentTileSchedulerILi256ELi128ELb0ELb1ELb1EEEEEEEEEvNT_6ParamsE,@function
        .size           _ZN7cutlass13device_kernelIN5flash11enable_sm90INS1_16FlashAttnFwdSm90INS1_25CollectiveMainloopFwdSm90ILi2EN4cute5tupleIJNS5_1CILi1EEES8_S8_EEENS6_IJNS7_ILi64EEESA_SA_EEELi512ENS_10bfloat16_tEfNS_4arch4Sm90ELb0ELb1ELb0ELb0ELb0ELb0ELb0ELb0ELb0ELb1ELb0ELb0EEENS1_21CollectiveEpilogueFwdINS6_IJSA_NS7_ILi512EEESA_EEES9_SC_SE_Li256ELb0ELb1ELb0ELb0EEENS1_30DynamicPersistentTileSchedulerILi256ELi128ELb0ELb1ELb1EEEEEEEEEvNT_6ParamsE,(.L_x_5873 - _ZN7cutlass13device_kernelIN5flash11enable_sm90INS1_16FlashAttnFwdSm90INS1_25CollectiveMainloopFwdSm90ILi2EN4cute5tupleIJNS5_1CILi1EEES8_S8_EEENS6_IJNS7_ILi64EEESA_SA_EEELi512ENS_10bfloat16_tEfNS_4arch4Sm90ELb0ELb1ELb0ELb0ELb0ELb0ELb0ELb0ELb0ELb1ELb0ELb0EEENS1_21CollectiveEpilogueFwdINS6_IJSA_NS7_ILi512EEESA_EEES9_SC_SE_Li256ELb0ELb1ELb0ELb0EEENS1_30DynamicPersistentTileSchedulerILi256ELi128ELb0ELb1ELb1EEEEEEEEEvNT_6ParamsE)
        .other          _ZN7cutlass13device_kernelIN5flash11enable_sm90INS1_16FlashAttnFwdSm90INS1_25CollectiveMainloopFwdSm90ILi2EN4cute5tupleIJNS5_1CILi1EEES8_S8_EEENS6_IJNS7_ILi64EEESA_SA_EEELi512ENS_10bfloat16_tEfNS_4arch4Sm90ELb0ELb1ELb0ELb0ELb0ELb0ELb0ELb0ELb0ELb1ELb0ELb0EEENS1_21CollectiveEpilogueFwdINS6_IJSA_NS7_ILi512EEESA_EEES9_SC_SE_Li256ELb0ELb1ELb0ELb0EEENS1_30DynamicPersistentTileSchedulerILi256ELi128ELb0ELb1ELb1EEEEEEEEEvNT_6ParamsE,@"STO_CUDA_ENTRY STV_DEFAULT"
_ZN7cutlass13device_kernelIN5flash11enable_sm90INS1_16FlashAttnFwdSm90INS1_25CollectiveMainloopFwdSm90ILi2EN4cute5tupleIJNS5_1CILi1EEES8_S8_EEENS6_IJNS7_ILi64EEESA_SA_EEELi512ENS_10bfloat16_tEfNS_4arch4Sm90ELb0ELb1ELb0ELb0ELb0ELb0ELb0ELb0ELb0ELb1ELb0ELb0EEENS1_21CollectiveEpilogueFwdINS6_IJSA_NS7_ILi512EEESA_EEES9_SC_SE_Li256ELb0ELb1ELb0ELb0EEENS1_30DynamicPersistentTileSchedulerILi256ELi128ELb0ELb1ELb1EEEEEEEEEvNT_6ParamsE:
        /* <DEDUP_REMOVED lines=18> */
.L_x_1714:
[----:B------:R-:W-:Y:S05]  /*0120*/  BSYNC B0 ;  /* 0x0000000000007941 */ /* 0x000fea0003800000 */
.L_x_1713:
        /* <DEDUP_REMOVED lines=37> */
.L_x_1715:
        /* <DEDUP_REMOVED lines=22> */
.L_x_1716:
        /* <DEDUP_REMOVED lines=18> */
.L_x_1717:
        /* <DEDUP_REMOVED lines=22> */
.L_x_1718:
        /* <DEDUP_REMOVED lines=22> */
.L_x_1719:
[----:B------:R-:W-:Y:S01]  /*08c0*/  PLOP3.LUT P0, PT, PT, PT, UP0, 0x80, 0x0 ;  /* 0x000000000000781c */ /* 0x000fe20003f0f008 */
[----:B------:R-:W-:Y:S01]  /*08d0*/  UMOV UR41, 0x1 ;  /* 0x0000000100297882 */ /* 0x000fe20000000000 */
[----:B------:R-:W-:Y:S01]  /*08e0*/  NOP ;  /* 0x0000000000007918 */ /* 0x000fe20000000000 */
[----:B------:R-:W-:Y:S01]  /*08f0*/  USEL UR41, UR41, 0x2, !UP0 ;  /* 0x0000000229297887 */ /* 0x000fe2000c000000 */
[----:B------:R-:W-:Y:S01]  /*0900*/  ULDC.64 UR46, c[0x0][0x208] ;  /* 0x00008200002e7ab9 */ /* 0x000fe20000000a00 */
[----:B012-4-:R-:W-:Y:S08]  /*0910*/  BAR.SYNC.DEFER_BLOCKING 0x0 ;  /* 0x0000000000007b1d */ /* 0x017ff00000010000 */
[----:B------:R-:W-:Y:S05]  /*0920*/  @!P0 BRA `(.L_x_1720) ;  /* 0x000000f000348947 */ /* 0x000fea0003800000 */
.L_x_1721:
[----:B------:R-:W-:-:S08]  /*0930*/  NOP ;  /* 0x0000000000007918 */ /* 0x000fd00000000000 */
[----:B------:R-:W0:Y:S02]  /*0940*/  USETMAXREG.TRY_ALLOC.CTAPOOL UP0, 0xf0 ;  /* 0x000000f0000079c8 */ /* 0x000e240008000600 */
[----:B0-----:R-:W-:-:S13]  /*0950*/  PLOP3.LUT P0, PT, PT, PT, UP0, 0x80, 0x0 ;  /* 0x000000000000781c */ /* 0x001fda0003f0f008 */
[----:B------:R-:W-:Y:S05]  /*0960*/  @!P0 BRA `(.L_x_1721) ;  /* 0xfffffffc00f08947 */ /* 0x000fea000383ffff */
[----:B------:R-:W-:Y:S01]  /*0970*/  LOP3.LUT R2, R0, 0xffffff80, RZ, 0xc0, !PT ;  /* 0xffffff8000027812 */ /* 0x000fe200078ec0ff */
[----:B------:R-:W0:Y:S08]  /*0980*/  S2UR UR4, SR_CTAID.X ;  /* 0x00000000000479c3 */ /* 0x000e300000002500 */
[----:B------:R-:W-:Y:S06]  /*0990*/  BAR.ARV 0x4, 0x180 ;  /* 0x0106000000007b1d */ /* 0x000fec0000002000 */
[----:B------:R-:W-:-:S02]  /*09a0*/  ISETP.NE.AND P0, PT, R2, 0x80, PT ;  /* 0x000000800200780c */ /* 0x000fc40003f05270 */
[----:B------:R-:W0:Y:S11]  /*09b0*/  LDC R2, c[0x0][0xc38] ;  /* 0x00030e00ff027b82 */ /* 0x000e360000000800 */
        /* <DEDUP_REMOVED lines=17> */
[----:B------:R-:W-:Y:S02]  /*0ad0*/  LOP3.LUT R13, R8, 0xfffffffc, RZ, 0xc0, !PT ;  /* 0xfffffffc080d7812 */ /* 0x000fe400078ec0ff */
[----:B------:R-:W-:Y:S02]  /*0ae0*/  LEA.HI R2, R0, R5, RZ, 0x1 ;  /* 0x0000000500027211 */ /* 0x000fe400078f08ff */
[CC--:B------:R-:W-:Y:S01]  /*0af0*/  LEA.HI R7, R3.reuse, R216.reuse, RZ, 0x7 ;  /* 0x000000d803077211 */ /* 0x0c0fe200078f38ff */
[----:B------:R-:W-:Y:S01]  /*0b00*/  IMAD.IADD R13, R216, 0x1, -R13 ;  /* 0x00000001d80d7824 */ /* 0x000fe200078e0a0d */
[----:B------:R-:W-:Y:S02]  /*0b10*/  LOP3.LUT R4, R2, 0x1ffffffe, RZ, 0xc0, !PT ;  /* 0x1ffffffe02047812 */ /* 0x000fe400078ec0ff */
[----:B------:R-:W-:-:S02]  /*0b20*/  LEA.HI R2, R3, R216, RZ, 0x5 ;  /* 0x000000d803027211 */ /* 0x000fc400078f28ff */
[----:B------:R-:W-:Y:S01]  /*0b30*/  LOP3.LUT R11, R7, 0xffffff80, RZ, 0xc0, !PT ;  /* 0xffffff80070b7812 */ /* 0x000fe200078ec0ff */
[----:B------:R-:W-:Y:S01]  /*0b40*/  IMAD.IADD R6, R5, 0x1, -R4 ;  /* 0x0000000105067824 */ /* 0x000fe200078e0a04 */
[----:B------:R-:W-:Y:S01]  /*0b50*/  LOP3.LUT R5, R0, 0xfffffff0, RZ, 0xc0, !PT ;  /* 0xfffffff000057812 */ /* 0x000fe200078ec0ff */
[----:B0-----:R-:W-:Y:S01]  /*0b60*/  ULEA UR43, UR5, UR43, 0x18 ;  /* 0x0000002b052b7291 */ /* 0x001fe2000f8ec03f */
[--C-:B------:R-:W-:Y:S01]  /*0b70*/  SHF.R.S32.HI R4, RZ, 0x5, R2.reuse ;  /* 0x00000005ff047819 */ /* 0x100fe20000011402 */
[C---:B------:R-:W-:Y:S01]  /*0b80*/  IMAD.IADD R11, R216.reuse, 0x1, -R11 ;  /* 0x00000001d80b7824 */ /* 0x040fe200078e0a0b */
[----:B------:R-:W-:Y:S01]  /*0b90*/  SHF.R.S32.HI R9, RZ, 0x1f, R2 ;  /* 0x0000001fff097819 */ /* 0x000fe20000011402 */
[----:B------:R-:W-:Y:S01]  /*0ba0*/  IMAD.IADD R5, R216, 0x1, -R5 ;  /* 0x00000001d8057824 */ /* 0x000fe200078e0a05 */
[----:B------:R-:W-:Y:S01]  /*0bb0*/  LEA.HI R10, R13, R13, RZ, 0x1 ;  /* 0x0000000d0d0a7211 */ /* 0x000fe200078f08ff */
[----:B------:R-:W-:Y:S01]  /*0bc0*/  IMAD.SHL.U32 R6, R6, 0x8, RZ ;  /* 0x0000000806067824 */ /* 0x000fe200078e00ff */
[----:B------:R-:W-:-:S02]  /*0bd0*/  LEA.HI R9, R9, R4, RZ, 0x2 ;  /* 0x0000000409097211 */ /* 0x000fc400078f10ff */
[----:B------:R-:W-:Y:S02]  /*0be0*/  SHF.R.S32.HI R2, RZ, 0x1f, R5 ;  /* 0x0000001fff027819 */ /* 0x000fe40000011405 */
[----:B------:R-:W-:Y:S02]  /*0bf0*/  SHF.R.S32.HI R212, RZ, 0x7, R7 ;  /* 0x00000007ffd47819 */ /* 0x000fe40000011407 */
[----:B------:R-:W-:Y:S02]  /*0c00*/  LEA.HI R8, R2, R5, RZ, 0x3 ;  /* 0x0000000502087211 */ /* 0x000fe400078f18ff */
[----:B------:R-:W-:Y:S01]  /*0c10*/  LOP3.LUT R9, R9, 0x3ffffc, RZ, 0xc0, !PT ;  /* 0x003ffffc09097812 */ /* 0x000fe200078ec0ff */
[----:B------:R-:W-:Y:S01]  /*0c20*/  IMAD R12, R212, 0x100, R5 ;  /* 0x00000100d40c7824 */ /* 0x000fe200078e0205 */
[----:B------:R-:W-:Y:S02]  /*0c30*/  LOP3.LUT R14, R10, 0x1ffffffe, RZ, 0xc0, !PT ;  /* 0x1ffffffe0a0e7812 */ /* 0x000fe400078ec0ff */
[----:B------:R-:W-:Y:S01]  /*0c40*/  SHF.R.S32.HI R0, RZ, 0x1f, R11 ;  /* 0x0000001fff007819 */ /* 0x000fe2000001140b */
[----:B------:R-:W-:Y:S01]  /*0c50*/  IMAD.IADD R9, R4, 0x1, -R9 ;  /* 0x0000000104097824 */ /* 0x000fe200078e0a09 */
[C---:B------:R-:W-:Y:S01]  /*0c60*/  LOP3.LUT R10, R8.reuse, 0xfffffff8, RZ, 0xc0, !PT ;  /* 0xfffffff8080a7812 */ /* 0x040fe200078ec0ff */
[----:B------:R-:W-:Y:S01]  /*0c70*/  IMAD.SHL.U32 R8, R8, 0x40, RZ ;  /* 0x0000004008087824 */ /* 0x000fe200078e00ff */
[CC--:B------:R-:W-:Y:S01]  /*0c80*/  LEA.HI R2, R0.reuse, R11.reuse, RZ, 0x2 ;  /* 0x0000000b00027211 */ /* 0x0c0fe200078f10ff */
[----:B------:R-:W-:Y:S01]  /*0c90*/  IMAD R215, R9, 0x10, R12 ;  /* 0x0000001009d77824 */ /* 0x000fe200078e020c */
[----:B------:R-:W-:Y:S01]  /*0ca0*/  LEA.HI R3, R3, R216, RZ, 0x3 ;  /* 0x000000d803037211 */ /* 0x000fe200078f18ff */
[----:B------:R-:W-:Y:S01]  /*0cb0*/  IMAD.IADD R10, R5, 0x1, -R10 ;  /* 0x00000001050a7824 */ /* 0x000fe200078e0a0a */
[----:B------:R-:W-:Y:S01]  /*0cc0*/  LEA.HI R5, R0, R11, RZ, 0x5 ;  /* 0x0000000b00057211 */ /* 0x000fe200078f28ff */
[----:B------:R-:W-:Y:S01]  /*0cd0*/  IMAD.U32 R215, R215, 0x40, R6 ;  /* 0x00000040d7d77824 */ /* 0x000fe200078e0006 */
[----:B------:R-:W-:Y:S01]  /*0ce0*/  LOP3.LUT R12, R2, 0x7ffffffc, RZ, 0xc0, !PT ;  /* 0x7ffffffc020c7812 */ /* 0x000fe200078ec0ff */
[----:B------:R-:W-:Y:S01]  /*0cf0*/  IMAD.IADD R185, R13, 0x1, -R14 ;  /* 0x000000010db97824 */ /* 0x000fe200078e0a0e */
[----:B------:R-:W-:-:S02]  /*0d00*/  SHF.R.S32.HI R0, RZ, 0x2, R2 ;  /* 0x00000002ff007819 */ /* 0x000fc40000011402 */
[----:B------:R-:W-:Y:S01]  /*0d10*/  SHF.R.S32.HI R9, RZ, 0x1f, R2 ;  /* 0x0000001fff097819 */ /* 0x000fe20000011402 */
[----:B------:R-:W-:Y:S01]  /*0d20*/  IMAD.SHL.U32 R2, R10, 0x40, RZ ;  /* 0x000000400a027824 */ /* 0x000fe200078e00ff */
[----:B------:R-:W-:Y:S01]  /*0d30*/  LOP3.LUT R13, R8, 0x7ffffe00, RZ, 0xc0, !PT ;  /* 0x7ffffe00080d7812 */ /* 0x000fe200078ec0ff */
[----:B------:R-:W-:Y:S01]  /*0d40*/  IMAD.IADD R12, R11, 0x1, -R12 ;  /* 0x000000010b0c7824 */ /* 0x000fe200078e0a0c */
[----:B------:R-:W-:Y:S02]  /*0d50*/  LEA.HI R9, R9, R0, RZ, 0x3 ;  /* 0x0000000009097211 */ /* 0x000fe400078f18ff */
[----:B------:R-:W-:Y:S01]  /*0d60*/  LOP3.LUT R11, R2, 0x1c0, RZ, 0xc0, !PT ;  /* 0x000001c0020b7812 */ /* 0x000fe200078ec0ff */
[----:B------:R-:W-:Y:S01]  /*0d70*/  IMAD R13, R4, 0x400, R13 ;  /* 0x00000400040d7824 */ /* 0x000fe200078e020d */
[----:B------:R-:W-:Y:S01]  /*0d80*/  LOP3.LUT R9, R9, 0xfffffff8, RZ, 0xc0, !PT ;  /* 0xfffffff809097812 */ /* 0x000fe200078ec0ff */
[----:B------:R-:W-:Y:S01]  /*0d90*/  IMAD.SHL.U32 R2, R12, 0x2, RZ ;  /* 0x000000020c027824 */ /* 0x000fe200078e00ff */
[----:B------:R-:W-:-:S02]  /*0da0*/  LOP3.LUT R6, R11, 0x8, R6, 0xf8, !PT ;  /* 0x000000080b067812 */ /* 0x000fc400078ef806 */
[----:B------:R-:W-:Y:S01]  /*0db0*/  SHF.R.U32.HI R11, RZ, 0x3, R11 ;  /* 0x00000003ff0b7819 */ /* 0x000fe2000001160b */
[----:B------:R-:W-:Y:S01]  /*0dc0*/  IMAD.IADD R16, R0, 0x1, -R9 ;  /* 0x0000000100107824 */ /* 0x000fe200078e0a09 */
[----:B------:R-:W-:Y:S02]  /*0dd0*/  SHF.R.S32.HI R5, RZ, 0x5, R5 ;  /* 0x00000005ff057819 */ /* 0x000fe40000011405 */
[----:B------:R-:W-:Y:S02]  /*0de0*/  LOP3.LUT R6, R6, R11, RZ, 0x3c, !PT ;  /* 0x0000000b06067212 */ /* 0x000fe400078e3cff */
[----:B------:R-:W-:Y:S01]  /*0df0*/  R2P PR, R10, 0x6 ;  /* 0x000000060a007804 */ /* 0x000fe20000000000 */
[----:B------:R-:W-:Y:S01]  /*0e00*/  IMAD R16, R5, 0x10, R16 ;  /* 0x0000001005107824 */ /* 0x000fe200078e0210 */
[----:B------:R-:W-:Y:S01]  /*0e10*/  LOP3.LUT R5, R3, 0xfffffff8, RZ, 0xc0, !PT ;  /* 0xfffffff803057812 */ /* 0x000fe200078ec0ff */
[----:B------:R-:W-:Y:S01]  /*0e20*/  IMAD.IADD R6, R13, 0x1, R6 ;  /* 0x000000010d067824 */ /* 0x000fe200078e0206 */
[----:B------:R-:W-:Y:S01]  /*0e30*/  LEA.HI R7, R7, R212, RZ, 0x1 ;  /* 0x000000d407077211 */ /* 0x000fe200078f08ff */
[----:B------:R-:W-:Y:S01]  /*0e40*/  IMAD R185, R185, 0x8, R16 ;  /* 0x00000008b9b97824 */ /* 0x000fe200078e0210 */
[----:B------:R-:W-:Y:S01]  /*0e50*/  SEL R22, R22, 0xffffffc0, !P2 ;  /* 0xffffffc016167807 */ /* 0x000fe20005000000 */
[----:B------:R-:W-:Y:S01]  /*0e60*/  IMAD.IADD R210, R216, 0x1, -R5 ;  /* 0x00000001d8d27824 */ /* 0x000fe200078e0a05 */
[----:B------:R-:W-:-:S02]  /*0e70*/  LEA R18, R6, UR43, 0x1 ;  /* 0x0000002b06127c11 */ /* 0x000fc4000f8e08ff */
[----:B------:R-:W-:Y:S01]  /*0e80*/  LOP3.LUT R7, R7, 0xfffffe, RZ, 0xc0, !PT ;  /* 0x00fffffe07077812 */ /* 0x000fe200078ec0ff */
[----:B------:R-:W-:Y:S01]  /*0e90*/  IMAD.SHL.U32 R184, R210, 0x8, RZ ;  /* 0x00000008d2b87824 */ /* 0x000fe200078e00ff */
[----:B------:R-:W-:Y:S01]  /*0ea0*/  SHF.R.S32.HI R211, RZ, 0x3, R3 ;  /* 0x00000003ffd37819 */ /* 0x000fe20000011403 */
[----:B------:R-:W-:Y:S02]  /*0eb0*/  VIADD R23, R18, 0x26800 ;  /* 0x0002680012177836 */ /* 0x000fe40000000000 */
[C---:B------:R-:W-:Y:S02]  /*0ec0*/  VIADD R191, R184.reuse, 0x40 ;  /* 0x00000040b8bf7836 */ /* 0x040fe40000000000 */
        /* <DEDUP_REMOVED lines=17> */
[----:B------:R-:W-:Y:S02]  /*0fe0*/  IMAD.SHL.U32 R17, R7, 0x100, RZ ;  /* 0x0000010007117824 */ /* 0x000fe400078e00ff */
[----:B------:R-:W-:-:S07]  /*0ff0*/  IMAD.IADD R22, R22, 0x1, R19 ;  /* 0x0000000116167824 */ /* 0x000fce00078e0213 */
.L_x_1826:
[----:B------:R-:W-:Y:S01]  /*1000*/  ULDC UR5, c[0x0][0xc60] ;  /* 0x0003180000057ab9 */ /* 0x000fe20000000800 */
[----:B------:R-:W-:Y:S01]  /*1010*/  UMOV UR8, UR4 ;  /* 0x0000000400087c82 */ /* 0x000fe20008000000 */
[----:B------:R-:W-:-:S11]  /*1020*/  UISETP.NE.AND UP0, UPT, UR5, 0x1, UPT ;  /* 0x000000010500788c */ /* 0x000fd6000bf05270 */
[----:B------:R-:W-:Y:S01]  /*1030*/  @UP0 ULDC UR6, c[0x0][0xc64] ;  /* 0x0003190000060ab9 */ /* 0x000fe20000000800 */
[----:B------:R-:W-:Y:S01]  /*1040*/  @UP0 ULDC UR9, c[0x0][0xc68] ;  /* 0x00031a0000090ab9 */ /* 0x000fe20000000800 */
[----:B------:R-:W-:-:S04]  /*1050*/  UIMAD.WIDE.U32 UR6, UR4, UR6, URZ ;  /* 0x00000006040672a5 */ /* 0x000fc8000f8e003f */
[----:B------:R-:W-:-:S03]  /*1060*/  @UP0 USHF.R.U32.HI UR8, URZ, UR9, UR7 ;  /* 0x000000093f080299 */ /* 0x000fc60008011607 */
[----:B------:R-:W-:Y:S02]  /*1070*/  ULDC UR6, c[0x0][0xc78] ;  /* 0x00031e0000067ab9 */ /* 0x000fe40000000800 */
[----:B------:R-:W-:Y:S02]  /*1080*/  UISETP.GE.AND UP0, UPT, UR8, UR6, UPT ;  /* 0x000000060800728c */ /* 0x000fe4000bf06270 */
[----:B------:R-:W-:-:S04]  /*1090*/  UIADD3 UR6, -UR8, URZ, URZ ;  /* 0x0000003f08067290 */ /* 0x000fc8000fffe13f */
[----:B------:R-:W-:Y:S01]  /*10a0*/  PLOP3.LUT P0, PT, PT, PT, UP0, 0x80, 0x0 ;  /* 0x000000000000781c */ /* 0x000fe20003f0f008 */
[----:B------:R-:W-:-:S12]  /*10b0*/  UIMAD UR9, UR5, UR6, UR4 ;  /* 0x00000006050972a4 */ /* 0x000fd8000f8e0204 */
[----:B01234-:R-:W-:Y:S05]  /*10c0*/  @!P0 BRA `(.L_x_1722) ;  /* 0x0000000000208947 */ /* 0x01ffea0003800000 */
[----:B------:R-:W-:Y:S01]  /*10d0*/  ULDC UR7, c[0x0][0xc6c] ;  /* 0x00031b0000077ab9 */ /* 0x000fe20000000800 */
[----:B------:R-:W-:Y:S01]  /*10e0*/  UMOV UR6, UR9 ;  /* 0x0000000900067c82 */ /* 0x000fe20008000000 */
[----:B------:R-:W-:-:S11]  /*10f0*/  UISETP.NE.AND UP0, UPT, UR7, 0x1, UPT ;  /* 0x000000010700788c */ /* 0x000fd6000bf05270 */
[----:B------:R-:W-:Y:S02]  /*1100*/  @UP0 ULDC.64 UR10, c[0x0][0xc70] ;  /* 0x00031c00000a0ab9 */ /* 0x000fe40000000a00 */
[----:B------:R-:W-:-:S04]  /*1110*/  UIMAD.WIDE.U32 UR4, UR9, UR10, URZ ;  /* 0x0000000a090472a5 */ /* 0x000fc8000f8e003f */
[----:B------:R-:W-:-:S04]  /*1120*/  @UP0 USHF.R.U32.HI UR6, URZ, UR11, UR5 ;  /* 0x0000000b3f060299 */ /* 0x000fc80008011605 */
[----:B------:R-:W-:Y:S01]  /*1130*/  UIMAD UR4, UR6, UR7, URZ ;  /* 0x00000007060472a4 */ /* 0x000fe2000f8e023f */
[----:B------:R-:W-:Y:S11]  /*1140*/  BRA `(.L_x_1723) ;  /* 0x00000000001c7947 */ /* 0x000ff60003800000 */
.L_x_1722:
[----:B------:R-:W-:Y:S01]  /*1150*/  ULDC UR7, c[0x0][0xc54] ;  /* 0x0003150000077ab9 */ /* 0x000fe20000000800 */
[----:B------:R-:W-:Y:S01]  /*1160*/  UMOV UR6, UR9 ;  /* 0x0000000900067c82 */ /* 0x000fe20008000000 */
[----:B------:R-:W-:-:S11]  /*1170*/  UISETP.NE.AND UP0, UPT, UR7, 0x1, UPT ;  /* 0x000000010700788c */ /* 0x000fd6000bf05270 */
[----:B------:R-:W-:Y:S02]  /*1180*/  @UP0 ULDC.64 UR10, c[0x0][0xc58] ;  /* 0x00031600000a0ab9 */ /* 0x000fe40000000a00 */
[----:B------:R-:W-:-:S04]  /*1190*/  UIMAD.WIDE.U32 UR4, UR9, UR10, URZ ;  /* 0x0000000a090472a5 */ /* 0x000fc8000f8e003f */
[----:B------:R-:W-:-:S04]  /*11a0*/  @UP0 USHF.R.U32.HI UR6, URZ, UR11, UR5 ;  /* 0x0000000b3f060299 */ /* 0x000fc80008011605 */
[----:B------:R-:W-:-:S12]  /*11b0*/  UIMAD UR4, UR6, UR7, URZ ;  /* 0x00000007060472a4 */ /* 0x000fd8000f8e023f */
.L_x_1723:
[----:B------:R-:W-:Y:S01]  /*11c0*/  ULDC UR39, c[0x0][0xc48] ;  /* 0x0003120000277ab9 */ /* 0x000fe20000000800 */
[----:B------:R-:W-:Y:S01]  /*11d0*/  ULDC.64 UR10, c[0x0][0x418] ;  /* 0x00010600000a7ab9 */ /* 0x000fe20000000a00 */
[----:B------:R-:W-:Y:S02]  /*11e0*/  UISETP.NE.AND UP1, UPT, UR39, 0x1, UPT ;  /* 0x000000012700788c */ /* 0x000fe4000bf25270 */
[----:B------:R-:W-:Y:S02]  /*11f0*/  UISETP.NE.U32.AND UP0, UPT, UR10, URZ, UPT ;  /* 0x0000003f0a00728c */ /* 0x000fe4000bf05070 */
[----:B------:R-:W-:Y:S02]  /*1200*/  UIADD3 UR4, UR9, -UR4, URZ ;  /* 0x8000000409047290 */ /* 0x000fe4000fffe03f */
[----:B------:R-:W-:Y:S01]  /*1210*/  UISETP.NE.AND.EX UP0, UPT, UR11, URZ, UPT, UP0 ;  /* 0x0000003f0b00728c */ /* 0x000fe2000bf05300 */
[----:B------:R-:W-:Y:S01]  /*1220*/  ULDC UR7, c[0x0][0xc54] ;  /* 0x0003150000077ab9 */ /* 0x000fe20000000800 */
[----:B------:R-:W-:Y:S01]  /*1230*/  ULDC UR49, c[0x0][0x424] ;  /* 0x0001090000317ab9 */ /* 0x000fe20000000800 */
[----:B------:R-:W-:-:S02]  /*1240*/  UISETP.NE.AND UP2, UPT, UR45, 0x1, UPT ;  /* 0x000000012d00788c */ /* 0x000fc4000bf45270 */
[----:B------:R-:W-:Y:S02]  /*1250*/  ULOP3.LUT UR5, URZ, UR6, URZ, 0x33, !UPT ;  /* 0x000000063f057292 */ /* 0x000fe4000f8e333f */
[----:B------:R-:W-:Y:S02]  /*1260*/  UIMAD UR8, UR8, UR7, UR4 ;  /* 0x00000007080872a4 */ /* 0x000fe4000f8e0204 */
[----:B------:R-:W-:Y:S01]  /*1270*/  USEL UR49, UR49, 0x1, UP0 ;  /* 0x0000000131317887 */ /* 0x000fe20008000000 */
[----:B------:R-:W-:Y:S01]  /*1280*/  PLOP3.LUT P0, PT, PT, PT, UP2, 0x80, 0x0 ;  /* 0x000000000000781c */ /* 0x000fe20003f0f028 */
[----:B------:R-:W-:Y:S01]  /*1290*/  ULDC UR40, c[0x0][0xc3c] ;  /* 0x00030f0000287ab9 */ /* 0x000fe20000000800 */
[----:B------:R-:W-:Y:S01]  /*12a0*/  ULDC UR6, c[0x0][0x2f0] ;  /* 0x0000bc0000067ab9 */ /* 0x000fe20000000800 */
[----:B------:R-:W-:Y:S01]  /*12b0*/  @UP1 ULDC UR4, c[0x0][0xc4c] ;  /* 0x0003130000041ab9 */ /* 0x000fe20000000800 */
[----:B------:R-:W-:Y:S02]  /*12c0*/  UIADD3 UR40, UR5, UR40, URZ ;  /* 0x0000002805287290 */ /* 0x000fe4000fffe03f */
[----:B------:R-:W-:-:S02]  /*12d0*/  UIMAD.WIDE.U32 UR4, UR8, UR4, URZ ;  /* 0x00000004080472a5 */ /* 0x000fc4000f8e003f */
[----:B------:R-:W-:Y:S01]  /*12e0*/  UIMAD UR7, UR49, UR6, 0x3f ;  /* 0x0000003f310774a4 */ /* 0x000fe2000f8e0206 */
[----:B------:R-:W-:Y:S01]  /*12f0*/  @UP1 ULDC UR9, c[0x0][0xc50] ;  /* 0x0003140000091ab9 */ /* 0x000fe20000000800 */
[----:B------:R-:W-:Y:S01]  /*1300*/  UMOV UR42, UR8 ;  /* 0x00000008002a7c82 */ /* 0x000fe20008000000 */
[----:B------:R-:W-:Y:S02]  /*1310*/  @UP1 USHF.R.U32.HI UR42, URZ, UR9, UR5 ;  /* 0x000000093f2a1299 */ /* 0x000fe40008011605 */
[----:B------:R-:W-:Y:S02]  /*1320*/  USHF.R.S32.HI UR4, URZ, 0x1f, UR7 ;  /* 0x0000001f3f047899 */ /* 0x000fe40008011407 */
[----:B------:R-:W-:Y:S02]  /*1330*/  UIADD3 UR5, -UR42, URZ, URZ ;  /* 0x0000003f2a057290 */ /* 0x000fe4000fffe13f */
[----:B------:R-:W-:Y:S02]  /*1340*/  ULEA.HI UR4, UR4, UR7, URZ, 0x6 ;  /* 0x0000000704047291 */ /* 0x000fe4000f8f303f */
[----:B------:R-:W-:-:S02]  /*1350*/  USHF.L.U32 UR40, UR40, 0x6, URZ ;  /* 0x0000000628287899 */ /* 0x000fc4000800063f */
[----:B------:R-:W-:Y:S02]  /*1360*/  UIMAD UR39, UR39, UR5, UR8 ;  /* 0x00000005272772a4 */ /* 0x000fe4000f8e0208 */
[----:B------:R-:W-:Y:S01]  /*1370*/  USHF.R.S32.HI UR50, URZ, 0x6, UR4 ;  /* 0x000000063f327899 */ /* 0x000fe20008011404 */
[----:B------:R-:W-:Y:S11]  /*1380*/  @!P0 BRA `(.L_x_1724) ;  /* 0x0000002000348947 */ /* 0x000ff60003800000 */
[----:B------:R-:W0:Y:S01]  /*1390*/  LDC R0, c[0x0][0x448] ;  /* 0x00011200ff007b82 */ /* 0x000e220000000800 */
[----:B------:R-:W-:Y:S01]  /*13a0*/  UIADD3 UR7, UR40, 0x3f, URZ ;  /* 0x0000003f28077890 */ /* 0x000fe2000fffe03f */
[----:B------:R-:W-:Y:S02]  /*13b0*/  ULDC UR5, c[0x0][0x288] ;  /* 0x0000a20000057ab9 */ /* 0x000fe40000000800 */
[----:B------:R-:W-:-:S04]  /*13c0*/  UIADD3 UR4, -UR5, 0x1, URZ ;  /* 0x0000000105047890 */ /* 0x000fc8000fffe13f */
[----:B------:R-:W1:Y:S01]  /*13d0*/  LDC.64 R6, c[0x0][0x9e0] ;  /* 0x00027800ff067b82 */ /* 0x000e620000000a00 */
[----:B------:R-:W-:Y:S01]  /*13e0*/  UIMAD UR4, UR49, UR6, UR4 ;  /* 0x00000006310472a4 */ /* 0x000fe2000f8e0204 */
[----:B0-----:R-:W-:Y:S01]  /*13f0*/  ISETP.NE.AND P1, PT, R0, 0x1, PT ;  /* 0x000000010000780c */ /* 0x001fe20003f25270 */
[----:B------:R-:W-:Y:S01]  /*1400*/  IMAD.U32 R0, RZ, RZ, UR7 ;  /* 0x00000007ff007e24 */ /* 0x000fe2000f8e00ff */
[----:B-1----:R-:W-:-:S11]  /*1410*/  ISETP.GE.AND P2, PT, R7, 0x1, PT ;  /* 0x000000010700780c */ /* 0x002fd60003f46270 */
[----:B------:R-:W0:Y:S08]  /*1420*/  @P1 LDC R3, c[0x0][0x44c] ;  /* 0x00011300ff031b82 */ /* 0x000e300000000800 */
[----:B------:R-:W1:Y:S01]  /*1430*/  @P1 LDC R4, c[0x0][0x450] ;  /* 0x00011400ff041b82 */ /* 0x000e620000000800 */
[----:B0-----:R-:W-:-:S05]  /*1440*/  @P1 IMAD.HI.U32 R3, R3, UR7, RZ ;  /* 0x0000000703031c27 */ /* 0x001fca000f8e00ff */
[----:B-1----:R-:W-:-:S05]  /*1450*/  @P1 SHF.R.U32.HI R0, RZ, R4, R3 ;  /* 0x00000004ff001219 */ /* 0x002fca0000011603 */
[----:B------:R-:W-:-:S04]  /*1460*/  VIADD R9, R0, UR4 ;  /* 0x0000000400097c36 */ /* 0x000fc80008000000 */
[----:B------:R-:W-:Y:S01]  /*1470*/  IMAD.IADD R0, R9, 0x1, R6 ;  /* 0x0000000109007824 */ /* 0x000fe200078e0206 */
[----:B------:R-:W-:Y:S06]  /*1480*/  @!P2 BRA `(.L_x_1725) ;  /* 0x000000000040a947 */ /* 0x000fec0003800000 */
[C---:B------:R-:W-:Y:S01]  /*1490*/  ISETP.GT.AND P0, PT, R9.reuse, RZ, PT ;  /* 0x000000ff0900720c */ /* 0x040fe20003f04270 */
[----:B------:R-:W-:-:S12]  /*14a0*/  VIADD R3, R9, 0xffffffff ;  /* 0xffffffff09037836 */ /* 0x000fd80000000000 */
[----:B------:R-:W-:Y:S05]  /*14b0*/  @P0 BRA `(.L_x_1726) ;  /* 0x00000000001c0947 */ /* 0x000fea0003800000 */
[----:B------:R-:W-:Y:S01]  /*14c0*/  ISETP.NE.AND P0, PT, R7, 0x1, PT ;  /* 0x000000010700780c */ /* 0x000fe20003f05270 */
[----:B------:R-:W-:-:S12]  /*14d0*/  IMAD.MOV R3, RZ, RZ, -R9 ;  /* 0x000000ffff037224 */ /* 0x000fd800078e0a09 */
[----:B------:R-:W0:Y:S02]  /*14e0*/  @P0 LDC.64 R4, c[0x0][0x9e8] ;  /* 0x00027a00ff040b82 */ /* 0x000e240000000a00 */
[----:B0-----:R-:W-:-:S05]  /*14f0*/  @P0 IMAD.HI.U32 R4, R3, R4, RZ ;  /* 0x0000000403040227 */ /* 0x001fca00078e00ff */
[----:B------:R-:W-:-:S04]  /*1500*/  @P0 SHF.R.U32.HI R3, RZ, R5, R4 ;  /* 0x00000005ff030219 */ /* 0x000fc80000011604 */
[----:B------:R-:W-:Y:S01]  /*1510*/  LOP3.LUT R3, RZ, R3, RZ, 0x33, !PT ;  /* 0x00000003ff037212 */ /* 0x000fe200078e33ff */
[----:B------:R-:W-:Y:S06]  /*1520*/  BRA `(.L_x_1727) ;  /* 0x0000000000107947 */ /* 0x000fec0003800000 */
.L_x_1726:
[----:B------:R-:W-:-:S13]  /*1530*/  ISETP.NE.AND P0, PT, R7, 0x1, PT ;  /* 0x000000010700780c */ /* 0x000fda0003f05270 */
[----:B------:R-:W0:Y:S02]  /*1540*/  @P0 LDC.64 R4, c[0x0][0x9e8] ;  /* 0x00027a00ff040b82 */ /* 0x000e240000000a00 */
[----:B0-----:R-:W-:-:S05]  /*1550*/  @P0 IMAD.HI.U32 R4, R3, R4, RZ ;  /* 0x0000000403040227 */ /* 0x001fca00078e00ff */
[----:B------:R-:W-:-:S07]  /*1560*/  @P0 SHF.R.U32.HI R3, RZ, R5, R4 ;  /* 0x00000005ff030219 */ /* 0x000fce0000011604 */
.L_x_1727:
[----:B------:R-:W-:-:S05]  /*1570*/  IMAD R3, R3, R7, R7 ;  /* 0x0000000703037224 */ /* 0x000fca00078e0207 */
[----:B------:R-:W-:-:S07]  /*1580*/  VIMNMX R0, R0, R3, PT ;  /* 0x0000000300007248 */ /* 0x000fce0003fe0100 */
.L_x_1725:
[----:B------:R-:W0:Y:S01]  /*1590*/  @P1 LDC R5, c[0x0][0x44c] ;  /* 0x00011300ff051b82 */ /* 0x000e220000000800 */
[----:B------:R-:W-:Y:S01]  /*15a0*/  VIADD R0, R0, 0x3f ;  /* 0x0000003f00007836 */ /* 0x000fe20000000000 */
[----:B------:R-:W-:Y:S01]  /*15b0*/  UIMAD UR6, UR49, UR6, -UR5 ;  /* 0x00000006310672a4 */ /* 0x000fe2000f8e0a05 */
[----:B------:R-:W-:Y:S01]  /*15c0*/  IMAD.U32 R4, RZ, RZ, UR40 ;  /* 0x00000028ff047e24 */ /* 0x000fe2000f8e00ff */
[----:B------:R-:W-:Y:S02]  /*15d0*/  ULDC UR4, c[0x0][0x9dc] ;  /* 0x0002770000047ab9 */ /* 0x000fe40000000800 */
[----:B------:R-:W-:Y:S02]  /*15e0*/  SHF.R.S32.HI R3, RZ, 0x1f, R0 ;  /* 0x0000001fff037819 */ /* 0x000fe40000011400 */
[----:B------:R-:W1:Y:S02]  /*15f0*/  @P1 LDC R6, c[0x0][0x450] ;  /* 0x00011400ff061b82 */ /* 0x000e640000000800 */
[----:B------:R-:W-:-:S04]  /*1600*/  LEA.HI R3, R3, R0, RZ, 0x6 ;  /* 0x0000000003037211 */ /* 0x000fc800078f30ff */
[----:B------:R-:W-:Y:S01]  /*1610*/  SHF.R.S32.HI R3, RZ, 0x6, R3 ;  /* 0x00000006ff037819 */ /* 0x000fe20000011403 */
[----:B0-----:R-:W-:-:S05]  /*1620*/  @P1 IMAD.HI.U32 R5, R5, UR40, RZ ;  /* 0x0000002805051c27 */ /* 0x001fca000f8e00ff */
[----:B-1----:R-:W-:-:S05]  /*1630*/  @P1 SHF.R.U32.HI R4, RZ, R6, R5 ;  /* 0x00000006ff041219 */ /* 0x002fca0000011605 */
[----:B------:R-:W-:Y:S01]  /*1640*/  VIADD R0, R4, UR6 ;  /* 0x0000000604007c36 */ /* 0x000fe20008000000 */
[----:B------:R-:W-:-:S03]  /*1650*/  VIMNMX R4, R3, UR50, PT ;  /* 0x0000003203047c48 */ /* 0x000fc6000bfe0100 */
[----:B------:R-:W-:Y:S01]  /*1660*/  VIADD R3, R0, -UR4 ;  /* 0x8000000400037c36 */ /* 0x000fe20008000000 */
[----:B------:R-:W-:Y:S06]  /*1670*/  @!P2 BRA `(.L_x_1728) ;  /* 0x00000000003ca947 */ /* 0x000fec0003800000 */
[----:B------:R-:W-:-:S13]  /*1680*/  ISETP.GT.AND P0, PT, R0, -0x1, PT ;  /* 0xffffffff0000780c */ /* 0x000fda0003f04270 */
[----:B------:R-:W-:Y:S05]  /*1690*/  @P0 BRA `(.L_x_1729) ;  /* 0x00000000001c0947 */ /* 0x000fea0003800000 */
[----:B------:R-:W-:Y:S02]  /*16a0*/  ISETP.NE.AND P0, PT, R7, 0x1, PT ;  /* 0x000000010700780c */ /* 0x000fe40003f05270 */
[----:B------:R-:W-:-:S11]  /*16b0*/  LOP3.LUT R5, RZ, R0, RZ, 0x33, !PT ;  /* 0x00000000ff057212 */ /* 0x000fd600078e33ff */
[----:B------:R-:W0:Y:S02]  /*16c0*/  @P0 LDC.64 R8, c[0x0][0x9e8] ;  /* 0x00027a00ff080b82 */ /* 0x000e240000000a00 */
[----:B0-----:R-:W-:-:S05]  /*16d0*/  @P0 IMAD.HI.U32 R0, R5, R8, RZ ;  /* 0x0000000805000227 */ /* 0x001fca00078e00ff */
[----:B------:R-:W-:-:S04]  /*16e0*/  @P0 SHF.R.U32.HI R5, RZ, R9, R0 ;  /* 0x00000009ff050219 */ /* 0x000fc80000011600 */
[----:B------:R-:W-:Y:S01]  /*16f0*/  LOP3.LUT R0, RZ, R5, RZ, 0x33, !PT ;  /* 0x00000005ff007212 */ /* 0x000fe200078e33ff */
[----:B------:R-:W-:Y:S06]  /*1700*/  BRA `(.L_x_1730) ;  /* 0x0000000000107947 */ /* 0x000fec0003800000 */
.L_x_1729:
[----:B------:R-:W-:-:S13]  /*1710*/  ISETP.NE.AND P0, PT, R7, 0x1, PT ;  /* 0x000000010700780c */ /* 0x000fda0003f05270 */
[----:B------:R-:W0:Y:S02]  /*1720*/  @P0 LDC.64 R8, c[0x0][0x9e8] ;  /* 0x00027a00ff080b82 */ /* 0x000e240000000a00 */
[----:B0-----:R-:W-:-:S05]  /*1730*/  @P0 IMAD.HI.U32 R6, R0, R8, RZ ;  /* 0x0000000800060227 */ /* 0x001fca00078e00ff */
[----:B------:R-:W-:-:S07]  /*1740*/  @P0 SHF.R.U32.HI R0, RZ, R9, R6 ;  /* 0x00000009ff000219 */ /* 0x000fce0000011606 */
.L_x_1730:
[----:B------:R-:W-:-:S05]  /*1750*/  IMAD R0, R0, R7, RZ ;  /* 0x0000000700007224 */ /* 0x000fca00078e02ff */
[----:B------:R-:W-:-:S07]  /*1760*/  VIMNMX R3, R3, R0, !PT ;  /* 0x0000000003037248 */ /* 0x000fce0007fe0100 */
.L_x_1728:
[----:B------:R-:W-:Y:S01]  /*1770*/  SHF.R.S32.HI R6, RZ, 0x1f, R3 ;  /* 0x0000001fff067819 */ /* 0x000fe20000011403 */
[----:B------:R-:W-:Y:S01]  /*1780*/  IMAD.MOV.U32 R0, RZ, RZ, RZ ;  /* 0x000000ffff007224 */ /* 0x000fe200078e00ff */
[----:B------:R-:W-:Y:S02]  /*1790*/  PLOP3.LUT P0, PT, PT, PT, PT, 0x80, 0x0 ;  /* 0x000000000000781c */ /* 0x000fe40003f0f070 */
[----:B------:R-:W-:Y:S02]  /*17a0*/  CS2R R150, SRZ ;  /* 0x0000000000967805 */ /* 0x000fe4000001ff00 */
[----:B------:R-:W-:Y:S01]  /*17b0*/  LEA.HI R6, R6, R3, RZ, 0x6 ;  /* 0x0000000306067211 */ /* 0x000fe200078f30ff */
[----:B------:R-:W-:Y:S01]  /*17c0*/  IMAD.MOV.U32 R3, RZ, RZ, RZ ;  /* 0x000000ffff037224 */ /* 0x000fe200078e00ff */
[----:B------:R-:W-:Y:S02]  /*17d0*/  CS2R R148, SRZ ;  /* 0x0000000000947805 */ /* 0x000fe4000001ff00 */
[----:B------:R-:W-:-:S02]  /*17e0*/  CS2R R168, SRZ ;  /* 0x0000000000a87805 */ /* 0x000fc4000001ff00 */
[----:B------:R-:W-:Y:S02]  /*17f0*/  SHF.R.S32.HI R5, RZ, 0x6, R6 ;  /* 0x00000006ff057819 */ /* 0x000fe40000011406 */
[----:B------:R-:W-:Y:S02]  /*1800*/  CS2R R166, SRZ ;  /* 0x0000000000a67805 */ /* 0x000fe4000001ff00 */
[----:B------:R-:W-:Y:S02]  /*1810*/  CS2R R144, SRZ ;  /* 0x0000000000907805 */ /* 0x000fe4000001ff00 */
[----:B------:R-:W-:Y:S02]  /*1820*/  CS2R R164, SRZ ;  /* 0x0000000000a47805 */ /* 0x000fe4000001ff00 */
[----:B------:R-:W-:Y:S02]  /*1830*/  VIMNMX R5, RZ, R5, !PT ;  /* 0x00000005ff057248 */ /* 0x000fe40007fe0100 */
[----:B------:R-:W-:-:S02]  /*1840*/  CS2R R140, SRZ ;  /* 0x00000000008c7805 */ /* 0x000fc4000001ff00 */
[----:B------:R-:W-:Y:S02]  /*1850*/  CS2R R162, SRZ ;  /* 0x0000000000a27805 */ /* 0x000fe4000001ff00 */
[----:B------:R-:W-:Y:S02]  /*1860*/  CS2R R136, SRZ ;  /* 0x0000000000887805 */ /* 0x000fe4000001ff00 */
[----:B------:R-:W-:Y:S02]  /*1870*/  ISETP.GT.AND P1, PT, R4, R5, PT ;  /* 0x000000050400720c */ /* 0x000fe40003f24270 */
        /* <DEDUP_REMOVED lines=54> */
[----:B------:R-:W-:Y:S01]  /*1be0*/  CS2R R26, SRZ ;  /* 0x00000000001a7805 */ /* 0x000fe2000001ff00 */
[----:B------:R-:W-:Y:S01]  /*1bf0*/  IMAD.MOV.U32 R21, RZ, RZ, RZ ;  /* 0x000000ffff157224 */ /* 0x000fe200078e00ff */
[----:B------:R-:W-:Y:S06]  /*1c00*/  @!P1 BRA `(.L_x_1731) ;  /* 0x000000b000b89947 */ /* 0x000fec0003800000 */
        /* <DEDUP_REMOVED lines=14> */
.L_x_1732:
[----:B------:R-:W-:Y:S01]  /*1cf0*/  ULEA UR21, UR36, UR43, 0x3 ;  /* 0x0000002b24157291 */ /* 0x000fe2000f8e183f */
[----:B------:R-:W-:-:S05]  /*1d00*/  IMAD.U32 R0, RZ, RZ, UR37 ;  /* 0x00000025ff007e24 */ /* 0x000fca000f8e00ff */
[----:B------:R-:W-:-:S04]  /*1d10*/  SHF.L.U32 R0, R0, 0x1f, RZ ;  /* 0x0000001f00007819 */ /* 0x000fc800000006ff */
[----:B------:R-:W0:Y:S02]  /*1d20*/  SYNCS.PHASECHK.TRANS64.TRYWAIT P1, [UR21+0x28c50], R0 ;  /* 0x028c5000ff0075a7 */ /* 0x000e240008020155 */
[----:B0-----:R-:W-:Y:S05]  /*1d30*/  @!P1 BRA `(.L_x_1733) ;  /* 0x0000013400349947 */ /* 0x001fea0003800000 */
.L_x_1952:
[----:B------:R-:W-:Y:S01]  /*1d40*/  BAR.SYNC.DEFER_BLOCKING 0xe, 0x100 ;  /* 0x0384000000007b1d */ /* 0x000fe20000010000 */
[----:B------:R-:W-:Y:S01]  /*1d50*/  UIADD3 UR4, UR43, 0x26800, URZ ;  /* 0x000268002b047890 */ /* 0x000fe2000fffe03f */
[----:B------:R-:W-:Y:S01]  /*1d60*/  VIADD R4, R4, 0xfffffffe ;  /* 0xfffffffe04047836 */ /* 0x000fe20000000000 */
[----:B------:R-:W-:Y:S01]  /*1d70*/  ULEA UR18, UR36, UR20, 0xc ;  /* 0x0000001424127291 */ /* 0x000fe2000f8e603f */
[----:B0-----:R-:W-:Y:S01]  /*1d80*/  IMAD.U32 R0, RZ, RZ, UR21 ;  /* 0x00000015ff007e24 */ /* 0x001fe2000f8e00ff */
[----:B------:R-:W-:Y:S01]  /*1d90*/  USHF.R.U32.HI UR4, URZ, 0x4, UR4 ;  /* 0x000000043f047899 */ /* 0x000fe20008011604 */
[----:B------:R-:W-:Y:S01]  /*1da0*/  UMOV UR19, 0x40000040 ;  /* 0x4000004000137882 */ /* 0x000fe20000000000 */
[----:B------:R-:W-:Y:S02]  /*1db0*/  UMOV UR17, 0x40000040 ;  /* 0x4000004000117882 */ /* 0x000fe40000000000 */
[----:B------:R-:W-:Y:S01]  /*1dc0*/  ULOP3.LUT UR4, UR4, 0x3fff, URZ, 0xc0, !UPT ;  /* 0x00003fff04047892 */ /* 0x000fe2000f8ec03f */
[----:B------:R-:W0:Y:S01]  /*1dd0*/  S2R R3, SR_TID.X ;  /* 0x0000000000037919 */ /* 0x000e220000002100 */
[----:B------:R-:W-:Y:S01]  /*1de0*/  UIADD3 UR6, UR18, 0x80, URZ ;  /* 0x0000008012067890 */ /* 0x000fe2000fffe03f */
[----:B------:R-:W-:Y:S01]  /*1df0*/  ISETP.GE.AND P1, PT, R4, R5, PT ;  /* 0x000000050400720c */ /* 0x000fe20003f26270 */
[----:B------:R-:W-:Y:S01]  /*1e00*/  ULOP3.LUT UR16, UR4, 0x10000, URZ, 0xfc, !UPT ;  /* 0x0001000004107892 */ /* 0x000fe2000f8efc3f */
[----:B------:R-:W-:Y:S01]  /*1e10*/  UMOV UR7, 0x40000040 ;  /* 0x4000004000077882 */ /* 0x000fe20000000000 */
[----:B------:R-:W-:-:S02]  /*1e20*/  UMOV UR5, 0x40000040 ;  /* 0x4000004000057882 */ /* 0x000fc40000000000 */
[----:B------:R-:W-:Y:S02]  /*1e30*/  UIADD3 UR4, UR16, 0x2, URZ ;  /* 0x0000000210047890 */ /* 0x000fe4000fffe03f */
[----:B------:R-:W-:Y:S02]  /*1e40*/  UIADD3 UR10, UR18, 0x100, URZ ;  /* 0x00000100120a7890 */ /* 0x000fe4000fffe03f */
[----:B------:R-:W-:Y:S01]  /*1e50*/  UIADD3 UR8, UR16, 0x4, URZ ;  /* 0x0000000410087890 */ /* 0x000fe2000fffe03f */
[----:B------:R-:W-:Y:S01]  /*1e60*/  UMOV UR11, 0x40000040 ;  /* 0x40000040000b7882 */ /* 0x000fe20000000000 */
[----:B------:R-:W-:Y:S01]  /*1e70*/  WARPGROUP.ARRIVE ;  /* 0x00000000000079c5 */ /* 0x000fe20000000000 */
[----:B------:R-:W-:Y:S01]  /*1e80*/  UMOV UR9, 0x40000040 ;  /* 0x4000004000097882 */ /* 0x000fe20000000000 */
[----:B------:R-:W-:Y:S02]  /*1e90*/  UIADD3 UR14, UR18, 0x180, URZ ;  /* 0x00000180120e7890 */ /* 0x000fe4000fffe03f */
[----:B------:R-:W-:-:S02]  /*1ea0*/  UIADD3 UR12, UR16, 0x6, URZ ;  /* 0x00000006100c7890 */ /* 0x000fc4000fffe03f */
[----:B------:R-:W-:Y:S01]  /*1eb0*/  HGMMA.64x256x16.F32.BF16 R24, gdesc[UR16].tnspB, RZ, !UPT, gsb0 ;  /* 0x43e00000101879f0 */ /* 0x000fe2000c0018ff */
[----:B------:R-:W-:Y:S01]  /*1ec0*/  UMOV UR15, 0x40000040 ;  /* 0x40000040000f7882 */ /* 0x000fe20000000000 */
        /* <DEDUP_REMOVED lines=20> */
.L_x_1739:
[----:B------:R-:W-:Y:S01]  /*2010*/  BAR.SYNC.DEFER_BLOCKING 0xe, 0x100 ;  /* 0x0384000000007b1d */ /* 0x000fe20000010000 */
[----:B------:R-:W-:Y:S01]  /*2020*/  IMAD.U32 R3, RZ, RZ, UR36 ;  /* 0x00000024ff037e24 */ /* 0x000fe2000f8e00ff */
[----:B------:R-:W-:Y:S01]  /*2030*/  UIADD3 UR36, UR36, 0x1, URZ ;  /* 0x0000000124247890 */ /* 0x000fe2000fffe03f */
[C---:B------:R-:W-:Y:S01]  /*2040*/  ISETP.GT.AND P3, PT, R4.reuse, R5, PT ;  /* 0x000000050400720c */ /* 0x040fe20003f64270 */
[----:B------:R-:W-:Y:S02]  /*2050*/  VIADD R4, R4, 0xffffffff ;  /* 0xffffffff04047836 */ /* 0x000fe40000000000 */
[----:B01----:R-:W-:Y:S01]  /*2060*/  IMAD R0, R3, 0x40, R16 ;  /* 0x0000004003007824 */ /* 0x003fe200078e0210 */
        /* <DEDUP_REMOVED lines=137> */
.L_x_1735:
[----:B------:R-:W-:Y:S01]  /*2900*/  ULEA UR21, UR36, UR43, 0x3 ;  /* 0x0000002b24157291 */ /* 0x000fe2000f8e183f */
[----:B------:R-:W-:-:S05]  /*2910*/  IMAD.U32 R0, RZ, RZ, UR37 ;  /* 0x00000025ff007e24 */ /* 0x000fca000f8e00ff */
[----:B------:R-:W-:-:S04]  /*2920*/  SHF.L.U32 R0, R0, 0x1f, RZ ;  /* 0x0000001f00007819 */ /* 0x000fc800000006ff */
[----:B------:R0:W1:Y:S01]  /*2930*/  SYNCS.PHASECHK.TRANS64.TRYWAIT P1, [UR21+0x28c50], R0 ;  /* 0x028c5000ff0075a7 */ /* 0x0000620008020155 */
[----:B------:R-:W-:Y:S05]  /*2940*/  @!P0 BRA `(.L_x_1736) ;  /* 0x0000000000048947 */ /* 0x000fea0003800000 */
[----:B------:R-:W-:Y:S01]  /*2950*/  BPT.TRAP 0x1 ;  /* 0x000000040000795c */ /* 0x000fe20000300000 */
.L_x_1736:
[----:B-1----:R-:W-:Y:S05]  /*2960*/  @P1 BRA `(.L_x_1737) ;  /* 0x0000000000081947 */ /* 0x002fea0003800000 */
[----:B------:R-:W1:Y:S02]  /*2970*/  SYNCS.PHASECHK.TRANS64.TRYWAIT P1, [UR21+0x28c50], R0 ;  /* 0x028c5000ff0075a7 */ /* 0x000e640008020155 */
[----:B-1----:R-:W-:Y:S05]  /*2980*/  @!P1 BRA `(.L_x_1738) ;  /* 0x0000012800389947 */ /* 0x002fea0003800000 */
.L_x_1737:
[----:B------:R-:W-:Y:S01]  /*2990*/  ULEA UR18, UR36, UR20, 0xc ;  /* 0x0000001424127291 */ /* 0x000fe2000f8e603f */
[----:B------:R-:W-:Y:S01]  /*29a0*/  WARPGROUP.ARRIVE ;  /* 0x00000000000079c5 */ /* 0x000fe20000000000 */
[----:B------:R-:W-:Y:S01]  /*29b0*/  UMOV UR19, 0x40000040 ;  /* 0x4000004000137882 */ /* 0x000fe20000000000 */
[----:B------:R-:W-:Y:S01]  /*29c0*/  UMOV UR7, 0x40000040 ;  /* 0x4000004000077882 */ /* 0x000fe20000000000 */
[----:B------:R-:W-:Y:S01]  /*29d0*/  UIADD3 UR6, UR18, 0x80, URZ ;  /* 0x0000008012067890 */ /* 0x000fe2000fffe03f */
[----:B01----:R-:W-:Y:S01]  /*29e0*/  IMAD.U32 R0, RZ, RZ, UR21 ;  /* 0x00000015ff007e24 */ /* 0x003fe2000f8e00ff */
[----:B------:R-:W-:Y:S01]  /*29f0*/  UIADD3 UR10, UR18, 0x100, URZ ;  /* 0x00000100120a7890 */ /* 0x000fe2000fffe03f */
[----:B------:R-:W-:Y:S02]  /*2a00*/  UMOV UR11, 0x40000040 ;  /* 0x40000040000b7882 */ /* 0x000fe40000000000 */
[----:B------:R-:W-:Y:S01]  /*2a10*/  HGMMA.64x256x16.F32.BF16 R24, gdesc[UR16].tnspB, R24, gsb0 ;  /* 0x43e00000101879f0 */ /* 0x000fe20008001818 */
[----:B------:R-:W-:Y:S01]  /*2a20*/  UIADD3 UR14, UR18, 0x180, URZ ;  /* 0x00000180120e7890 */ /* 0x000fe2000fffe03f */
[----:B------:R-:W-:Y:S01]  /*2a30*/  @!P2 VIADD R0, R0, 0x28c60 ;  /* 0x00028c600000a836 */ /* 0x000fe20000000000 */
[----:B------:R-:W-:-:S04]  /*2a40*/  UMOV UR15, 0x40000040 ;  /* 0x40000040000f7882 */ /* 0x000fc80000000000 */
[----:B------:R-:W-:Y:S01]  /*2a50*/  @!P2 PRMT R0, RZ, 0x654, R0 ;  /* 0x00000654ff00a816 */ /* 0x000fe20000000000 */
        /* <DEDUP_REMOVED lines=16> */
.L_x_1734:
        /* <DEDUP_REMOVED lines=140> */
[----:B------:R-:W-:-:S02]  /*3420*/  IMAD.MOV.U32 R0, RZ, RZ, RZ ;  /* 0x000000ffff007224 */ /* 0x000fc400078e00ff */
[----:B------:R-:W-:Y:S01]  /*3430*/  IMAD.MOV.U32 R3, RZ, RZ, RZ ;  /* 0x000000ffff037224 */ /* 0x000fe200078e00ff */
[----:B------:R-:W-:Y:S06]  /*3440*/  BAR.ARV 0xf, 0x100 ;  /* 0x03c4000000007b1d */ /* 0x000fec0000002000 */
[----:B------:R-:W-:Y:S05]  /*3450*/  BRA `(.L_x_1731) ;  /* 0x0000009800a47947 */ /* 0x000fea0003800000 */
.L_x_1724:
[----:B------:R-:W-:Y:S01]  /*3460*/  ULDC UR4, c[0x0][0x448] ;  /* 0x0001120000047ab9 */ /* 0x000fe20000000800 */
[----:B------:R-:W-:Y:S02]  /*3470*/  UIADD3 UR7, UR40, 0x3f, URZ ;  /* 0x0000003f28077890 */ /* 0x000fe4000fffe03f */
[----:B------:R-:W-:Y:S01]  /*3480*/  UISETP.NE.AND UP0, UPT, UR4, 0x1, UPT ;  /* 0x000000010400788c */ /* 0x000fe2000bf05270 */
[----:B------:R-:W-:Y:S02]  /*3490*/  ULDC UR11, c[0x0][0x288] ;  /* 0x0000a200000b7ab9 */ /* 0x000fe40000000800 */
[----:B------:R-:W-:Y:S01]  /*34a0*/  ULDC.64 UR4, c[0x0][0x9e0] ;  /* 0x0002780000047ab9 */ /* 0x000fe20000000a00 */
[----:B------:R-:W-:Y:S02]  /*34b0*/  UIADD3 UR10, -UR11, 0x1, URZ ;  /* 0x000000010b0a7890 */ /* 0x000fe4000fffe13f */
[----:B------:R-:W-:Y:S02]  /*34c0*/  UISETP.GE.AND UP1, UPT, UR5, 0x1, UPT ;  /* 0x000000010500788c */ /* 0x000fe4000bf26270 */
[----:B------:R-:W-:-:S03]  /*34d0*/  UIMAD UR10, UR49, UR6, UR10 ;  /* 0x00000006310a72a4 */ /* 0x000fc6000f8e020a */
[----:B------:R-:W-:Y:S01]  /*34e0*/  @UP0 ULDC UR8, c[0x0][0x44c] ;  /* 0x0001130000080ab9 */ /* 0x000fe20000000800 */
[----:B------:R-:W-:Y:S01]  /*34f0*/  PLOP3.LUT P1, PT, PT, PT, UP1, 0x80, 0x0 ;  /* 0x000000000000781c */ /* 0x000fe20003f2f018 */
[----:B------:R-:W-:Y:S01]  /*3500*/  UIMAD.WIDE.U32 UR8, UR7, UR8, URZ ;  /* 0x00000008070872a5 */ /* 0x000fe2000f8e003f */
[----:B------:R-:W-:-:S03]  /*3510*/  @UP0 ULDC UR12, c[0x0][0x450] ;  /* 0x00011400000c0ab9 */ /* 0x000fc60000000800 */
[----:B------:R-:W-:-:S04]  /*3520*/  @UP0 USHF.R.U32.HI UR7, URZ, UR12, UR9 ;  /* 0x0000000c3f070299 */ /* 0x000fc80008011609 */
[----:B------:R-:W-:-:S04]  /*3530*/  UIADD3 UR8, UR10, UR7, URZ ;  /* 0x000000070a087290 */ /* 0x000fc8000fffe03f */
[----:B------:R-:W-:Y:S01]  /*3540*/  UIADD3 UR4, UR8, UR4, URZ ;  /* 0x0000000408047290 */ /* 0x000fe2000fffe03f */
[----:B------:R-:W-:Y:S11]  /*3550*/  @!P1 BRA `(.L_x_1740) ;  /* 0x0000000000449947 */ /* 0x000ff60003800000 */
[----:B------:R-:W-:Y:S01]  /*3560*/  ISETP.LT.AND P0, PT, RZ, UR8, PT ;  /* 0x00000008ff007c0c */ /* 0x000fe2000bf01270 */
[----:B------:R-:W-:-:S12]  /*3570*/  UIADD3 UR7, UR8, -0x1, URZ ;  /* 0xffffffff08077890 */ /* 0x000fd8000fffe03f */
[----:B------:R-:W-:Y:S05]  /*3580*/  @P0 BRA `(.L_x_1741) ;  /* 0x00000000001c0947 */ /* 0x000fea0003800000 */
[----:B------:R-:W-:Y:S02]  /*3590*/  UISETP.NE.AND UP1, UPT, UR5, 0x1, UPT ;  /* 0x000000010500788c */ /* 0x000fe4000bf25270 */
[----:B------:R-:W-:-:S09]  /*35a0*/  UIADD3 UR7, -UR8, URZ, URZ ;  /* 0x0000003f08077290 */ /* 0x000fd2000fffe13f */
[----:B------:R-:W-:Y:S02]  /*35b0*/  @UP1 ULDC.64 UR12, c[0x0][0x9e8] ;  /* 0x00027a00000c1ab9 */ /* 0x000fe40000000a00 */
[----:B------:R-:W-:-:S04]  /*35c0*/  UIMAD.WIDE.U32 UR8, UR7, UR12, URZ ;  /* 0x0000000c070872a5 */ /* 0x000fc8000f8e003f */
[----:B------:R-:W-:-:S04]  /*35d0*/  @UP1 USHF.R.U32.HI UR7, URZ, UR13, UR9 ;  /* 0x0000000d3f071299 */ /* 0x000fc80008011609 */
[----:B------:R-:W-:Y:S01]  /*35e0*/  ULOP3.LUT UR7, URZ, UR7, URZ, 0x33, !UPT ;  /* 0x000000073f077292 */ /* 0x000fe2000f8e333f */
[----:B------:R-:W-:Y:S11]  /*35f0*/  BRA `(.L_x_1742) ;  /* 0x0000000000107947 */ /* 0x000ff60003800000 */
.L_x_1741:
[----:B------:R-:W-:-:S11]  /*3600*/  UISETP.NE.AND UP1, UPT, UR5, 0x1, UPT ;  /* 0x000000010500788c */ /* 0x000fd6000bf25270 */
[----:B------:R-:W-:Y:S02]  /*3610*/  @UP1 ULDC.64 UR12, c[0x0][0x9e8] ;  /* 0x00027a00000c1ab9 */ /* 0x000fe40000000a00 */
[----:B------:R-:W-:-:S04]  /*3620*/  UIMAD.WIDE.U32 UR8, UR7, UR12, URZ ;  /* 0x0000000c070872a5 */ /* 0x000fc8000f8e003f */
[----:B------:R-:W-:-:S12]  /*3630*/  @UP1 USHF.R.U32.HI UR7, URZ, UR13, UR9 ;  /* 0x0000000d3f071299 */ /* 0x000fd80008011609 */
.L_x_1742:
[----:B------:R-:W-:-:S04]  /*3640*/  UIMAD UR7, UR7, UR5, UR5 ;  /* 0x00000005070772a4 */ /* 0x000fc8000f8e0205 */
[----:B------:R-:W-:-:S04]  /*3650*/  UISETP.LT.AND UP1, UPT, UR4, UR7, UPT ;  /* 0x000000070400728c */ /* 0x000fc8000bf21270 */
[----:B------:R-:W-:-:S12]  /*3660*/  USEL UR4, UR4, UR7, UP1 ;  /* 0x0000000704047287 */ /* 0x000fd80008800000 */
.L_x_1740:
[----:B------:R-:W-:Y:S01]  /*3670*/  UIADD3 UR4, UR4, 0x3f, URZ ;  /* 0x0000003f04047890 */ /* 0x000fe2000fffe03f */
[----:B------:R-:W-:Y:S01]  /*3680*/  @UP0 ULDC UR8, c[0x0][0x44c] ;  /* 0x0001130000080ab9 */ /* 0x000fe20000000800 */
[----:B------:R-:W-:Y:S02]  /*3690*/  @UP0 ULDC UR12, c[0x0][0x450] ;  /* 0x00011400000c0ab9 */ /* 0x000fe40000000800 */
[----:B------:R-:W-:Y:S02]  /*36a0*/  USHF.R.S32.HI UR7, URZ, 0x1f, UR4 ;  /* 0x0000001f3f077899 */ /* 0x000fe40008011404 */
[----:B------:R-:W-:Y:S02]  /*36b0*/  UIMAD.WIDE.U32 UR8, UR40, UR8, URZ ;  /* 0x00000008280872a5 */ /* 0x000fe4000f8e003f */
[----:B------:R-:W-:Y:S01]  /*36c0*/  UMOV UR10, UR40 ;  /* 0x00000028000a7c82 */ /* 0x000fe20008000000 */
[----:B------:R-:W-:Y:S02]  /*36d0*/  ULEA.HI UR7, UR7, UR4, URZ, 0x6 ;  /* 0x0000000407077291 */ /* 0x000fe4000f8f303f */
[----:B------:R-:W-:-:S02]  /*36e0*/  UIMAD UR4, UR49, UR6, -UR11 ;  /* 0x00000006310472a4 */ /* 0x000fc4000f8e0a0b */
[----:B------:R-:W-:Y:S02]  /*36f0*/  @UP0 USHF.R.U32.HI UR10, URZ, UR12, UR9 ;  /* 0x0000000c3f0a0299 */ /* 0x000fe40008011609 */
[----:B------:R-:W-:Y:S02]  /*3700*/  USHF.R.S32.HI UR7, URZ, 0x6, UR7 ;  /* 0x000000063f077899 */ /* 0x000fe40008011407 */
[----:B------:R-:W-:Y:S01]  /*3710*/  UIADD3 UR4, UR4, UR10, URZ ;  /* 0x0000000a04047290 */ /* 0x000fe2000fffe03f */
[----:B------:R-:W-:Y:S01]  /*3720*/  ULDC UR6, c[0x0][0x9dc] ;  /* 0x0002770000067ab9 */ /* 0x000fe20000000800 */
[----:B------:R-:W-:Y:S02]  /*3730*/  UISETP.LT.AND UP0, UPT, UR50, UR7, UPT ;  /* 0x000000073200728c */ /* 0x000fe4000bf01270 */
[----:B------:R-:W-:Y:S02]  /*3740*/  UIADD3 UR6, UR4, -UR6, URZ ;  /* 0x8000000604067290 */ /* 0x000fe4000fffe03f */
[----:B------:R-:W-:-:S04]  /*3750*/  USEL UR50, UR50, UR7, UP0 ;  /* 0x0000000732327287 */ /* 0x000fc80008000000 */
[----:B------:R-:W-:Y:S01]  /*3760*/  IMAD.U32 R3, RZ, RZ, UR6 ;  /* 0x00000006ff037e24 */ /* 0x000fe2000f8e00ff */
[----:B------:R-:W-:Y:S07]  /*3770*/  @!P1 BRA `(.L_x_1743) ;  /* 0x0000000000409947 */ /* 0x000fee0003800000 */
[----:B------:R-:W-:-:S06]  /*3780*/  UISETP.GT.AND UP0, UPT, UR4, -0x1, UPT ;  /* 0xffffffff0400788c */ /* 0x000fcc000bf04270 */
[----:B------:R-:W-:-:S13]  /*3790*/  PLOP3.LUT P0, PT, PT, PT, UP0, 0x80, 0x0 ;  /* 0x000000000000781c */ /* 0x000fda0003f0f008 */
[----:B------:R-:W-:Y:S05]  /*37a0*/  @P0 BRA `(.L_x_1744) ;  /* 0x00000000001c0947 */ /* 0x000fea0003800000 */
[----:B------:R-:W-:Y:S02]  /*37b0*/  UISETP.NE.AND UP0, UPT, UR5, 0x1, UPT ;  /* 0x000000010500788c */ /* 0x000fe4000bf05270 */
[----:B------:R-:W-:-:S09]  /*37c0*/  ULOP3.LUT UR4, URZ, UR4, URZ, 0x33, !UPT ;  /* 0x000000043f047292 */ /* 0x000fd2000f8e333f */
[----:B------:R-:W-:Y:S02]  /*37d0*/  @UP0 ULDC.64 UR8, c[0x0][0x9e8] ;  /* 0x00027a0000080ab9 */ /* 0x000fe40000000a00 */
[----:B------:R-:W-:-:S04]  /*37e0*/  UIMAD.WIDE.U32 UR6, UR4, UR8, URZ ;  /* 0x00000008040672a5 */ /* 0x000fc8000f8e003f */
[----:B------:R-:W-:-:S04]  /*37f0*/  @UP0 USHF.R.U32.HI UR4, URZ, UR9, UR7 ;  /* 0x000000093f040299 */ /* 0x000fc80008011607 */
[----:B------:R-:W-:Y:S01]  /*3800*/  ULOP3.LUT UR4, URZ, UR4, URZ, 0x33, !UPT ;  /* 0x000000043f047292 */ /* 0x000fe2000f8e333f */
[----:B------:R-:W-:Y:S11]  /*3810*/  BRA `(.L_x_1745) ;  /* 0x0000000000107947 */ /* 0x000ff60003800000 */
.L_x_1744:
[----:B------:R-:W-:-:S11]  /*3820*/  UISETP.NE.AND UP0, UPT, UR5, 0x1, UPT ;  /* 0x000000010500788c */ /* 0x000fd6000bf05270 */
[----:B------:R-:W-:Y:S02]  /*3830*/  @UP0 ULDC.64 UR8, c[0x0][0x9e8] ;  /* 0x00027a0000080ab9 */ /* 0x000fe40000000a00 */
[----:B------:R-:W-:-:S04]  /*3840*/  UIMAD.WIDE.U32 UR6, UR4, UR8, URZ ;  /* 0x00000008040672a5 */ /* 0x000fc8000f8e003f */
[----:B------:R-:W-:-:S12]  /*3850*/  @UP0 USHF.R.U32.HI UR4, URZ, UR9, UR7 ;  /* 0x000000093f040299 */ /* 0x000fd80008011607 */
.L_x_1745:
[----:B------:R-:W-:-:S06]  /*3860*/  UIMAD UR4, UR4, UR5, URZ ;  /* 0x00000005040472a4 */ /* 0x000fcc000f8e023f */
[----:B------:R-:W-:-:S07]  /*3870*/  VIMNMX R3, R3, UR4, !PT ;  /* 0x0000000403037c48 */ /* 0x000fce000ffe0100 */
.L_x_1743:
        /* <DEDUP_REMOVED lines=16> */
[----:B------:R-:W-:Y:S02]  /*3980*/  ISETP.LT.AND P1, PT, R186, UR50, PT ;  /* 0x00000032ba007c0c */ /* 0x000fe4000bf21270 */
        /* <DEDUP_REMOVED lines=68> */
[----:B------:R-:W-:-:S04]  /*3dd0*/  ULOP3.LUT UR5, UR5, 0x3fff, URZ, 0xc0, !UPT ;  /* 0x00003fff05057892 */ /* 0x000fc8000f8ec03f */
[----:B------:R-:W-:-:S04]  /*3de0*/  ULOP3.LUT UR48, UR5, 0x2000000, URZ, 0xfc, !UPT ;  /* 0x0200000005307892 */ /* 0x000fc8000f8efc3f */
[----:B------:R-:W-:Y:S08]  /*3df0*/  @!P0 BRA `(.L_x_1746) ;  /* 0x0000000000408947 */ /* 0x000ff00003800000 */
        /* <DEDUP_REMOVED lines=16> */
.L_x_1746:
        /* <DEDUP_REMOVED lines=9> */
.L_x_1953:
[----:B------:R-:W-:Y:S05]  /*3f90*/  @!P3 BRA `(.L_x_1748) ;  /* 0x000000000004b947 */ /* 0x000fea0003800000 */
[----:B------:R-:W-:Y:S01]  /*3fa0*/  BPT.TRAP 0x1 ;  /* 0x000000040000795c */ /* 0x000fe20000300000 */
.L_x_1748:
[----:B------:R-:W-:Y:S02]  /*3fb0*/  IMAD.U32 R7, RZ, RZ, UR36 ;  /* 0x00000024ff077e24 */ /* 0x000fe4000f8e00ff */
[----:B------:R-:W-:-:S03]  /*3fc0*/  IMAD.U32 R10, RZ, RZ, UR37 ;  /* 0x00000025ff0a7e24 */ /* 0x000fc6000f8e00ff */
[----:B------:R-:W-:Y:S02]  /*3fd0*/  LEA R7, R7, UR43, 0x3 ;  /* 0x0000002b07077c11 */ /* 0x000fe4000f8e18ff */
[----:B------:R-:W-:-:S04]  /*3fe0*/  SHF.L.U32 R10, R10, 0x1f, RZ ;  /* 0x0000001f0a0a7819 */ /* 0x000fc800000006ff */
[----:B------:R1:W2:Y:S01]  /*3ff0*/  SYNCS.PHASECHK.TRANS64.TRYWAIT P0, [R7+URZ+0x28c30], R10 ;  /* 0x028c300a070075a7 */ /* 0x0002a2000800017f */
[----:B------:R-:W-:Y:S05]  /*4000*/  @!P3 BRA `(.L_x_1749) ;  /* 0x000000000004b947 */ /* 0x000fea0003800000 */
[----:B------:R-:W-:Y:S01]  /*4010*/  BPT.TRAP 0x1 ;  /* 0x000000040000795c */ /* 0x000fe20000300000 */
.L_x_1749:
[----:B--2---:R-:W-:Y:S05]  /*4020*/  @P0 BRA `(.L_x_1750) ;  /* 0x0000000000080947 */ /* 0x004fea0003800000 */
[----:B------:R-:W2:Y:S02]  /*4030*/  SYNCS.PHASECHK.TRANS64.TRYWAIT P0, [R7+URZ+0x28c30], R10 ;  /* 0x028c300a070075a7 */ /* 0x000ea4000800017f */
[----:B--2---:R-:W-:Y:S05]  /*4040*/  @!P0 BRA `(.L_x_1751) ;  /* 0x0000011000b88947 */ /* 0x004fea0003800000 */
.L_x_1750:
        /* <DEDUP_REMOVED lines=15> */
[----:B------:R-:W0:Y:S01]  /*4140*/  LDC R3, c[0x0][0x448] ;  /* 0x00011200ff037b82 */ /* 0x000e220000000800 */
[----:B------:R-:W-:Y:S01]  /*4150*/  UMOV UR7, 0x40000040 ;  /* 0x4000004000077882 */ /* 0x000fe20000000000 */
[----:B------:R-:W-:Y:S01]  /*4160*/  UMOV UR5, 0x40000040 ;  /* 0x4000004000057882 */ /* 0x000fe20000000000 */
[----:B------:R-:W-:Y:S01]  /*4170*/  ULOP3.LUT UR4, UR4, 0x3fff, URZ, 0xc0, !UPT ;  /* 0x00003fff04047892 */ /* 0x000fe2000f8ec03f */
[----:B------:R-:W-:Y:S01]  /*4180*/  UMOV UR11, 0x40000040 ;  /* 0x40000040000b7882 */ /* 0x000fe20000000000 */
[----:B------:R-:W-:-:S02]  /*4190*/  UMOV UR9, 0x40000040 ;  /* 0x4000004000097882 */ /* 0x000fc40000000000 */
[----:B------:R-:W-:Y:S01]  /*41a0*/  ULEA UR18, UR36, UR18, 0x9 ;  /* 0x0000001224127291 */ /* 0x000fe2000f8e483f */
[----:B------:R-:W3:Y:S01]  /*41b0*/  LDC.64 R8, c[0x0][0x9e0] ;  /* 0x00027800ff087b82 */ /* 0x000ee20000000a00 */
        /* <DEDUP_REMOVED lines=10> */
[----:B0-----:R-:W-:Y:S01]  /*4260*/  ISETP.NE.AND P5, PT, R3, 0x1, PT ;  /* 0x000000010300780c */ /* 0x001fe20003fa5270 */
[----:B------:R-:W-:Y:S01]  /*4270*/  VIADD R3, R185, UR40 ;  /* 0x00000028b9037c36 */ /* 0x000fe20008000000 */
[----:B------:R-:W-:Y:S01]  /*4280*/  ULEA UR18, UR50, 0xffffffc0, 0x6 ;  /* 0xffffffc032127891 */ /* 0x000fe2000f8e303f */
[----:B---3--:R-:W-:-:S10]  /*4290*/  ISETP.GE.AND P6, PT, R9, 0x1, PT ;  /* 0x000000010900780c */ /* 0x008fd40003fc6270 */
[----:B------:R-:W0:Y:S08]  /*42a0*/  @P5 LDC R4, c[0x0][0x44c] ;  /* 0x00011300ff045b82 */ /* 0x000e300000000800 */
[----:B------:R-:W3:Y:S01]  /*42b0*/  @P5 LDC R6, c[0x0][0x450] ;  /* 0x00011400ff065b82 */ /* 0x000ee20000000800 */
[----:B0-----:R-:W-:-:S04]  /*42c0*/  @P5 IMAD.HI.U32 R5, R3, R4, RZ ;  /* 0x0000000403055227 */ /* 0x001fc800078e00ff */
[----:B------:R-:W-:Y:S02]  /*42d0*/  IMAD.MOV.U32 R4, RZ, RZ, R3 ;  /* 0x000000ffff047224 */ /* 0x000fe400078e0003 */
[----:B------:R-:W-:Y:S01]  /*42e0*/  @!P4 VIADD R3, R7, 0x28c40 ;  /* 0x00028c400703c836 */ /* 0x000fe20000000000 */
[----:B---3--:R-:W-:-:S04]  /*42f0*/  @P5 SHF.R.U32.HI R4, RZ, R6, R5 ;  /* 0x00000006ff045219 */ /* 0x008fc80000011605 */
[----:B------:R-:W-:Y:S01]  /*4300*/  @!P4 PRMT R3, RZ, 0x654, R3 ;  /* 0x00000654ff03c816 */ /* 0x000fe20000000003 */
[----:B------:R-:W0:Y:S01]  /*4310*/  SHFL.IDX PT, R12, R4, RZ, 0x1c1f ;  /* 0x001c1fff040c7589 */ /* 0x000e2200000e0000 */
[----:B------:R-:W-:Y:S02]  /*4320*/  WARPGROUP.DEPBAR.LE gsb0, 0x0 ;  /* 0x00008000000079c5 */ /* 0x000fe40000010000 */
[----:B------:R-:W-:-:S06]  /*4330*/  WARPGROUP.ARRIVE ;  /* 0x00000000000079c5 */ /* 0x000fcc0000000000 */
[----:B------:R-:W-:Y:S01]  /*4340*/  HGMMA.64x64x16.F32.BF16 R24, gdesc[UR4], R24, gsb0 ;  /* 0x00e00000041879f0 */ /* 0x000fe20008001818 */
[----:B------:R-:W-:Y:S02]  /*4350*/  UMOV UR6, 0xffffffc0 ;  /* 0xffffffc000067882 */ /* 0x000fe40000000000 */
[----:B------:R-:W-:Y:S01]  /*4360*/  UIMAD UR6, UR50, UR6, 0x41 ;  /* 0x00000041320674a4 */ /* 0x000fe2000f8e0206 */
[----:B------:R-:W-:Y:S02]  /*4370*/  WARPGROUP.DEPBAR.LE gsb0, 0x0 ;  /* 0x00008000000079c5 */ /* 0x000fe40000010000 */
[----:B------:R-:W-:-:S06]  /*4380*/  WARPGROUP.ARRIVE ;  /* 0x00000000000079c5 */ /* 0x000fcc0000000000 */
[----:B------:R-:W-:Y:S01]  /*4390*/  HGMMA.64x64x16.F32.BF16 R24, gdesc[UR8], R24, gsb0 ;  /* 0x00e00000081879f0 */ /* 0x000fe20008001818 */
[----:B------:R-:W-:Y:S02]  /*43a0*/  ULDC UR11, c[0x0][0x2f0] ;  /* 0x0000bc00000b7ab9 */ /* 0x000fe40000000800 */
[----:B------:R-:W-:Y:S02]  /*43b0*/  UIMAD UR10, UR49, UR11, UR6 ;  /* 0x0000000b310a72a4 */ /* 0x000fe4000f8e0206 */
[----:B------:R-:W-:Y:S02]  /*43c0*/  UIMAD UR7, UR49, UR11, -UR18 ;  /* 0x0000000b310772a4 */ /* 0x000fe4000f8e0a12 */
[----:B------:R-:W-:-:S04]  /*43d0*/  UIADD3 UR6, UR6, -0x1, URZ ;  /* 0xffffffff06067890 */ /* 0x000fc8000fffe03f */
[----:B------:R-:W-:Y:S01]  /*43e0*/  IADD3 R11, -R2, UR7, RZ ;  /* 0x00000007020b7c10 */ /* 0x000fe2000fffe1ff */
[----:B------:R-:W-:Y:S02]  /*43f0*/  WARPGROUP.DEPBAR.LE gsb0, 0x0 ;  /* 0x00008000000079c5 */ /* 0x000fe40000010000 */
[----:B------:R-:W-:-:S06]  /*4400*/  WARPGROUP.ARRIVE ;  /* 0x00000000000079c5 */ /* 0x000fcc0000000000 */
[----:B------:R-:W-:Y:S01]  /*4410*/  HGMMA.64x64x16.F32.BF16 R24, gdesc[UR12], R24, gsb0 ;  /* 0x00e000000c1879f0 */ /* 0x000fe20008001818 */
[----:B------:R-:W-:Y:S01]  /*4420*/  ULDC UR14, c[0x0][0x288] ;  /* 0x0000a200000e7ab9 */ /* 0x000fe20000000800 */
[----:B------:R-:W-:Y:S01]  /*4430*/  ULDC UR15, c[0x0][0x9dc] ;  /* 0x00027700000f7ab9 */ /* 0x000fe20000000800 */
[----:B------:R-:W-:Y:S02]  /*4440*/  WARPGROUP.DEPBAR.LE gsb0, 0x0 ;  /* 0x00008000000079c5 */ /* 0x000fe40000010000 */
[----:B------:R3:W-:Y:S02]  /*4450*/  @!P4 SYNCS.ARRIVE.TRANS64.RED.A1T0 RZ, [R3+URZ], RZ ;  /* 0x000000ff03ffc9a7 */ /* 0x0007e4000810043f */
[----:B---3--:R-:W-:Y:S01]  /*4460*/  IMAD.U32 R3, RZ, RZ, UR10 ;  /* 0x0000000aff037e24 */ /* 0x008fe2000f8e00ff */
[----:B------:R-:W-:-:S04]  /*4470*/  ULOP3.LUT UR10, URZ, UR15, URZ, 0x33, !UPT ;  /* 0x0000000f3f0a7292 */ /* 0x000fc8000f8e333f */
[----:B------:R-:W-:-:S05]  /*4480*/  IADD3 R3, R3, -UR14, -R2 ;  /* 0x8000000e03037c10 */ /* 0x000fca000fffe802 */
[C---:B------:R-:W-:Y:S02]  /*4490*/  IMAD.IADD R14, R3.reuse, 0x1, R8 ;  /* 0x00000001030e7824 */ /* 0x040fe400078e0208 */
[----:B------:R-:W-:-:S03]  /*44a0*/  VIADD R13, R3, UR10 ;  /* 0x0000000a030d7c36 */ /* 0x000fc60008000000 */
[----:B0-----:R-:W-:Y:S01]  /*44b0*/  VIADDMNMX R6, R12, R14, R11, PT ;  /* 0x0000000e0c067246 */ /* 0x001fe2000380010b */
[----:B------:R-:W-:Y:S01]  /*44c0*/  IMAD.IADD R3, R13, 0x1, R12 ;  /* 0x000000010d037824 */ /* 0x000fe200078e020c */
[----:B------:R-:W-:Y:S06]  /*44d0*/  @!P6 BRA `(.L_x_1752) ;  /* 0x000000000058e947 */ /* 0x000fec0003800000 */
[----:B------:R-:W-:Y:S01]  /*44e0*/  IMAD.U32 R5, RZ, RZ, UR49 ;  /* 0x00000031ff057e24 */ /* 0x000fe2000f8e00ff */
[----:B------:R-:W-:Y:S03]  /*44f0*/  BSSY B0, `(.L_x_1753) ;  /* 0x0000010000007945 */ /* 0x000fe60003800000 */
[----:B------:R-:W-:-:S04]  /*4500*/  IMAD R5, R5, UR11, R12 ;  /* 0x0000000b05057c24 */ /* 0x000fc8000f8e020c */
[----:B------:R-:W-:-:S05]  /*4510*/  VIADD R5, R5, -UR14 ;  /* 0x8000000e05057c36 */ /* 0x000fca0008000000 */
        /* <DEDUP_REMOVED lines=9> */
.L_x_1754:
[----:B------:R-:W-:-:S13]  /*45b0*/  ISETP.NE.AND P0, PT, R9, 0x1, PT ;  /* 0x000000010900780c */ /* 0x000fda0003f05270 */
[----:B------:R-:W0:Y:S02]  /*45c0*/  @P0 LDC.64 R20, c[0x0][0x9e8] ;  /* 0x00027a00ff140b82 */ /* 0x000e240000000a00 */
[----:B0-----:R-:W-:-:S05]  /*45d0*/  @P0 IMAD.HI.U32 R12, R5, R20, RZ ;  /* 0x00000014050c0227 */ /* 0x001fca00078e00ff */
[----:B------:R-:W-:-:S07]  /*45e0*/  @P0 SHF.R.U32.HI R5, RZ, R21, R12 ;  /* 0x00000015ff050219 */ /* 0x000fce000001160c */
.L_x_1755:
[----:B------:R-:W-:Y:S05]  /*45f0*/  BSYNC B0 ;  /* 0x0000000000007941 */ /* 0x000fea0003800000 */
.L_x_1753:
[----:B------:R-:W-:-:S04]  /*4600*/  IMAD R5, R5, R9, -UR18 ;  /* 0x8000001205057e24 */ /* 0x000fc8000f8e0209 */
[----:B------:R-:W-:-:S05]  /*4610*/  IMAD.IADD R12, R5, 0x1, -R2 ;  /* 0x00000001050c7824 */ /* 0x000fca00078e0a02 */
[----:B------:R-:W-:Y:S02]  /*4620*/  VIMNMX R3, R3, R12, !PT ;  /* 0x0000000c03037248 */ /* 0x000fe40007fe0100 */
[----:B------:R-:W-:-:S07]  /*4630*/  VIADDMNMX R6, R12, R9, R6, PT ;  /* 0x000000090c067246 */ /* 0x000fce0003800106 */
.L_x_1752:
[----:B------:R-:W-:Y:S01]  /*4640*/  UISETP.GE.AND UP0, UPT, UR6, 0x1, UPT ;  /* 0x000000010600788c */ /* 0x000fe2000bf06270 */
[----:B------:R-:W0:Y:S01]  /*4650*/  SHFL.IDX PT, R12, R4, 0x1, 0x1c1f ;  /* 0x003c1f00040c7f89 */ /* 0x000e2200000e0000 */
[----:B------:R-:W-:Y:S02]  /*4660*/  UISETP.GE.AND UP1, UPT, UR6, 0x2, UPT ;  /* 0x000000020600788c */ /* 0x000fe4000bf26270 */
[----:B------:R-:W-:Y:S02]  /*4670*/  UP2UR UR10, UPR, URZ, 0x1 ;  /* 0x000000013f0a7883 */ /* 0x000fe40008000000 */
[----:B------:R-:W-:Y:S01]  /*4680*/  PLOP3.LUT P1, PT, PT, PT, UP0, 0x40, 0x0 ;  /* 0x000000000000781c */ /* 0x000fe20003f2e808 */
[----:B------:R-:W-:Y:S01]  /*4690*/  UISETP.GE.AND UP0, UPT, UR6, 0xa, UPT ;  /* 0x0000000a0600788c */ /* 0x000fe2000bf06270 */
[----:B------:R-:W-:Y:S01]  /*46a0*/  PLOP3.LUT P0, PT, PT, PT, UP1, 0x40, 0x0 ;  /* 0x000000000000781c */ /* 0x000fe20003f0e818 */
[----:B------:R-:W-:Y:S01]  /*46b0*/  UISETP.GE.AND UP3, UPT, UR6, 0x9, UPT ;  /* 0x000000090600788c */ /* 0x000fe2000bf66270 */
[C---:B------:R-:W-:Y:S01]  /*46c0*/  ISETP.GT.AND P1, PT, R3.reuse, RZ, P1 ;  /* 0x000000ff0300720c */ /* 0x040fe20000f24270 */
[----:B------:R-:W-:Y:S01]  /*46d0*/  UISETP.GE.AND UP2, UPT, UR6, 0x11, UPT ;  /* 0x000000110600788c */ /* 0x000fe2000bf46270 */
[C---:B------:R-:W-:Y:S01]  /*46e0*/  ISETP.GT.AND P0, PT, R3.reuse, 0x1, P0 ;  /* 0x000000010300780c */ /* 0x040fe20000704270 */
[----:B------:R-:W-:Y:S01]  /*46f0*/  UP2UR UR22, UPR, URZ, 0x1 ;  /* 0x000000013f167883 */ /* 0x000fe20008000000 */
[----:B------:R-:W-:Y:S01]  /*4700*/  ISETP.LT.OR P1, PT, R6, 0x1, P1 ;  /* 0x000000010600780c */ /* 0x000fe20000f21670 */
[----:B------:R-:W-:Y:S01]  /*4710*/  UP2UR UR7, UPR, URZ, 0x2 ;  /* 0x000000023f077883 */ /* 0x000fe20008000000 */
[----:B------:R-:W-:Y:S01]  /*4720*/  PLOP3.LUT P2, PT, PT, PT, UP3, 0x40, 0x0 ;  /* 0x000000000000781c */ /* 0x000fe20003f4e838 */
[----:B------:R-:W-:Y:S01]  /*4730*/  UISETP.GE.AND UP1, UPT, UR6, 0x12, UPT ;  /* 0x000000120600788c */ /* 0x000fe2000bf26270 */
[----:B------:R-:W-:Y:S01]  /*4740*/  FSEL R15, R24, -INF , !P1 ;  /* 0xff800000180f7808 */ /* 0x000fe20004800000 */
[----:B------:R-:W-:Y:S01]  /*4750*/  UP2UR UR21, UPR, URZ, 0x8 ;  /* 0x000000083f157883 */ /* 0x000fe20008000000 */
[----:B------:R-:W-:Y:S01]  /*4760*/  PLOP3.LUT P1, PT, PT, PT, UP0, 0x40, 0x0 ;  /* 0x000000000000781c */ /* 0x000fe20003f2e808 */
[----:B------:R-:W-:Y:S01]  /*4770*/  UISETP.GE.AND UP0, UPT, UR6, 0x19, UPT ;  /* 0x000000190600788c */ /* 0x000fe2000bf06270 */
[C---:B------:R-:W-:Y:S01]  /*4780*/  ISETP.LT.OR P0, PT, R6.reuse, 0x2, P0 ;  /* 0x000000020600780c */ /* 0x040fe20000701670 */
[----:B------:R-:W-:Y:S01]  /*4790*/  UP2UR UR23, UPR, URZ, 0x4 ;  /* 0x000000043f177883 */ /* 0x000fe20008000000 */
[C---:B------:R-:W-:Y:S01]  /*47a0*/  ISETP.GT.AND P1, PT, R3.reuse, 0x9, P1 ;  /* 0x000000090300780c */ /* 0x040fe20000f24270 */
[----:B------:R-:W-:Y:S01]  /*47b0*/  UP2UR UR25, UPR, URZ, 0x1 ;  /* 0x000000013f197883 */ /* 0x000fe20008000000 */
[----:B------:R-:W-:Y:S01]  /*47c0*/  ISETP.GT.AND P2, PT, R3, 0x8, P2 ;  /* 0x000000080300780c */ /* 0x000fe20001744270 */
[----:B------:R-:W-:Y:S01]  /*47d0*/  UP2UR UR24, UPR, URZ, 0x2 ;  /* 0x000000023f187883 */ /* 0x000fe20008000000 */
[----:B------:R-:W-:Y:S01]  /*47e0*/  FSEL R25, R25, -INF , !P0 ;  /* 0xff80000019197808 */ /* 0x000fe20004000000 */
[----:B------:R-:W-:Y:S01]  /*47f0*/  UISETP.GE.AND UP3, UPT, UR6, 0x31, UPT ;  /* 0x000000310600788c */ /* 0x000fe2000bf66270 */
[----:B------:R-:W-:Y:S01]  /*4800*/  PLOP3.LUT P0, PT, PT, PT, UP2, 0x40, 0x0 ;  /* 0x000000000000781c */ /* 0x000fe20003f0e828 */
[----:B------:R-:W-:Y:S01]  /*4810*/  UISETP.GE.AND UP2, UPT, UR6, 0x2a, UPT ;  /* 0x0000002a0600788c */ /* 0x000fe2000bf46270 */
[C---:B------:R-:W-:Y:S01]  /*4820*/  ISETP.LT.OR P1, PT, R6.reuse, 0xa, P1 ;  /* 0x0000000a0600780c */ /* 0x040fe20000f21670 */
[----:B------:R-:W-:Y:S01]  /*4830*/  UISETP.GE.AND UP4, UPT, UR6, 0x32, UPT ;  /* 0x000000320600788c */ /* 0x000fe2000bf86270 */
[----:B------:R-:W-:Y:S01]  /*4840*/  ISETP.LT.OR P2, PT, R6, 0x9, P2 ;  /* 0x000000090600780c */ /* 0x000fe20001741670 */
[----:B------:R-:W-:Y:S01]  /*4850*/  UISETP.GE.AND UP5, UPT, UR6, 0x39, UPT ;  /* 0x000000390600788c */ /* 0x000fe2000bfa6270 */
[----:B------:R-:W-:Y:S01]  /*4860*/  ISETP.GT.AND P0, PT, R3, 0x10, P0 ;  /* 0x000000100300780c */ /* 0x000fe20000704270 */
[----:B------:R-:W-:Y:S01]  /*4870*/  UISETP.GE.AND UP6, UPT, UR6, 0x3a, UPT ;  /* 0x0000003a0600788c */ /* 0x000fe2000bfc6270 */
[----:B------:R-:W-:-:S02]  /*4880*/  FSEL R29, R29, -INF , !P1 ;  /* 0xff8000001d1d7808 */ /* 0x000fc40004800000 */
[----:B------:R-:W-:Y:S02]  /*4890*/  FSEL R21, R28, -INF , !P2 ;  /* 0xff8000001c157808 */ /* 0x000fe40005000000 */
[----:B------:R-:W-:Y:S01]  /*48a0*/  PLOP3.LUT P1, PT, PT, PT, UP0, 0x40, 0x0 ;  /* 0x000000000000781c */ /* 0x000fe20003f2e808 */
[----:B------:R-:W-:Y:S01]  /*48b0*/  UISETP.GE.AND UP0, UPT, UR6, 0x1a, UPT ;  /* 0x0000001a0600788c */ /* 0x000fe2000bf06270 */
[----:B------:R-:W-:Y:S01]  /*48c0*/  PLOP3.LUT P2, PT, PT, PT, UP1, 0x40, 0x0 ;  /* 0x000000000000781c */ /* 0x000fe20003f4e818 */
[----:B------:R-:W-:Y:S01]  /*48d0*/  UISETP.GE.AND UP1, UPT, UR6, 0x29, UPT ;  /* 0x000000290600788c */ /* 0x000fe2000bf26270 */
[----:B------:R-:W-:Y:S01]  /*48e0*/  ISETP.LT.OR P0, PT, R6, 0x11, P0 ;  /* 0x000000110600780c */ /* 0x000fe20000701670 */
[----:B------:R-:W-:Y:S01]  /*48f0*/  UP2UR UR26, UPR, URZ, 0x1 ;  /* 0x000000013f1a7883 */ /* 0x000fe20008000000 */
[----:B------:R-:W-:Y:S02]  /*4900*/  ISETP.GT.AND P2, PT, R3, 0x11, P2 ;  /* 0x000000110300780c */ /* 0x000fe40001744270 */
[----:B------:R-:W-:-:S02]  /*4910*/  FSEL R57, R32, -INF , !P0 ;  /* 0xff80000020397808 */ /* 0x000fc40004000000 */
[----:B------:R-:W-:Y:S01]  /*4920*/  PLOP3.LUT P0, PT, PT, PT, UP0, 0x40, 0x0 ;  /* 0x000000000000781c */ /* 0x000fe20003f0e808 */
[----:B------:R-:W-:Y:S01]  /*4930*/  UISETP.GE.AND UP0, UPT, UR6, 0x21, UPT ;  /* 0x000000210600788c */ /* 0x000fe2000bf06270 */
[C---:B------:R-:W-:Y:S02]  /*4940*/  ISETP.LT.OR P2, PT, R6.reuse, 0x12, P2 ;  /* 0x000000120600780c */ /* 0x040fe40001741670 */
[----:B------:R-:W-:Y:S01]  /*4950*/  ISETP.GT.AND P1, PT, R3, 0x18, P1 ;  /* 0x000000180300780c */ /* 0x000fe20000f24270 */
[----:B------:R-:W-:Y:S01]  /*4960*/  UP2UR UR27, UPR, URZ, 0x1 ;  /* 0x000000013f1b7883 */ /* 0x000fe20008000000 */
[----:B------:R-:W-:Y:S02]  /*4970*/  FSEL R33, R33, -INF , !P2 ;  /* 0xff80000021217808 */ /* 0x000fe40005000000 */
[----:B------:R-:W-:Y:S01]  /*4980*/  PLOP3.LUT P2, PT, PT, PT, UP0, 0x40, 0x0 ;  /* 0x000000000000781c */ /* 0x000fe20003f4e808 */
[----:B------:R-:W-:Y:S01]  /*4990*/  UISETP.GE.AND UP0, UPT, UR6, 0x22, UPT ;  /* 0x000000220600788c */ /* 0x000fe2000bf06270 */
[----:B------:R-:W-:-:S02]  /*49a0*/  ISETP.LT.OR P1, PT, R6, 0x19, P1 ;  /* 0x000000190600780c */ /* 0x000fc40000f21670 */
[C---:B------:R-:W-:Y:S02]  /*49b0*/  ISETP.GT.AND P0, PT, R3.reuse, 0x19, P0 ;  /* 0x000000190300780c */ /* 0x040fe40000704270 */
[----:B------:R-:W-:Y:S02]  /*49c0*/  FSEL R59, R36, -INF , !P1 ;  /* 0xff800000243b7808 */ /* 0x000fe40004800000 */
[----:B------:R-:W-:Y:S02]  /*49d0*/  PLOP3.LUT P1, PT, PT, PT, UP0, 0x40, 0x0 ;  /* 0x000000000000781c */ /* 0x000fe40003f2e808 */
[C---:B------:R-:W-:Y:S02]  /*49e0*/  ISETP.GT.AND P2, PT, R3.reuse, 0x20, P2 ;  /* 0x000000200300780c */ /* 0x040fe40001744270 */
[----:B------:R-:W-:Y:S02]  /*49f0*/  ISETP.GT.AND P1, PT, R3, 0x21, P1 ;  /* 0x000000210300780c */ /* 0x000fe40000f24270 */
[----:B------:R-:W-:-:S02]  /*4a00*/  ISETP.LT.OR P0, PT, R6, 0x1a, P0 ;  /* 0x0000001a0600780c */ /* 0x000fc40000701670 */
[C---:B------:R-:W-:Y:S02]  /*4a10*/  ISETP.LT.OR P2, PT, R6.reuse, 0x21, P2 ;  /* 0x000000210600780c */ /* 0x040fe40001741670 */
[----:B------:R-:W-:Y:S02]  /*4a20*/  ISETP.LT.OR P1, PT, R6, 0x22, P1 ;  /* 0x000000220600780c */ /* 0x000fe40000f21670 */
[----:B------:R-:W-:Y:S02]  /*4a30*/  FSEL R37, R37, -INF , !P0 ;  /* 0xff80000025257808 */ /* 0x000fe40004000000 */
[----:B------:R-:W-:Y:S02]  /*4a40*/  FSEL R61, R40, -INF , !P2 ;  /* 0xff800000283d7808 */ /* 0x000fe40005000000 */
[----:B------:R-:W-:Y:S02]  /*4a50*/  FSEL R41, R41, -INF , !P1 ;  /* 0xff80000029297808 */ /* 0x000fe40004800000 */
[----:B------:R-:W-:-:S02]  /*4a60*/  PLOP3.LUT P0, PT, PT, PT, UP1, 0x40, 0x0 ;  /* 0x000000000000781c */ /* 0x000fc40003f0e818 */
[----:B------:R-:W-:Y:S02]  /*4a70*/  PLOP3.LUT P2, PT, PT, PT, UP2, 0x40, 0x0 ;  /* 0x000000000000781c */ /* 0x000fe40003f4e828 */
[----:B------:R-:W-:Y:S02]  /*4a80*/  PLOP3.LUT P1, PT, PT, PT, UP3, 0x40, 0x0 ;  /* 0x000000000000781c */ /* 0x000fe40003f2e838 */
[C---:B------:R-:W-:Y:S02]  /*4a90*/  ISETP.GT.AND P0, PT, R3.reuse, 0x28, P0 ;  /* 0x000000280300780c */ /* 0x040fe40000704270 */
        /* <DEDUP_REMOVED lines=13> */
[----:B------:R-:W-:Y:S01]  /*4b70*/  ISETP.GT.AND P1, PT, R3, 0x39, P1 ;  /* 0x000000390300780c */ /* 0x000fe20000f24270 */
[----:B0-----:R-:W-:Y:S01]  /*4b80*/  IMAD.IADD R3, R13, 0x1, R12 ;  /* 0x000000010d037824 */ /* 0x001fe200078e020c */
[----:B------:R-:W-:-:S02]  /*4b90*/  ISETP.LT.OR P0, PT, R6, 0x32, P0 ;  /* 0x000000320600780c */ /* 0x000fc40000701670 */
[C---:B------:R-:W-:Y:S02]  /*4ba0*/  ISETP.LT.OR P2, PT, R6.reuse, 0x39, P2 ;  /* 0x000000390600780c */ /* 0x040fe40001741670 */
[----:B------:R-:W-:Y:S02]  /*4bb0*/  ISETP.LT.OR P1, PT, R6, 0x3a, P1 ;  /* 0x0000003a0600780c */ /* 0x000fe40000f21670 */
[----:B------:R-:W-:Y:S02]  /*4bc0*/  VIADDMNMX R4, R12, R14, R11, PT ;  /* 0x0000000e0c047246 */ /* 0x000fe4000380010b */
[----:B------:R-:W-:Y:S02]  /*4bd0*/  FSEL R49, R49, -INF , !P0 ;  /* 0xff80000031317808 */ /* 0x000fe40004000000 */
[----:B------:R-:W-:Y:S02]  /*4be0*/  FSEL R67, R52, -INF , !P2 ;  /* 0xff80000034437808 */ /* 0x000fe40005000000 */
[----:B------:R-:W-:Y:S01]  /*4bf0*/  FSEL R53, R53, -INF , !P1 ;  /* 0xff80000035357808 */ /* 0x000fe20004800000 */
        /* <DEDUP_REMOVED lines=14> */
.L_x_1758:
[----:B------:R-:W-:-:S13]  /*4ce0*/  ISETP.NE.AND P0, PT, R9, 0x1, PT ;  /* 0x000000010900780c */ /* 0x000fda0003f05270 */
[----:B------:R-:W0:Y:S02]  /*4cf0*/  @P0 LDC.64 R12, c[0x0][0x9e8] ;  /* 0x00027a00ff0c0b82 */ /* 0x000e240000000a00 */
[----:B0-----:R-:W-:-:S05]  /*4d00*/  @P0 IMAD.HI.U32 R6, R5, R12, RZ ;  /* 0x0000000c05060227 */ /* 0x001fca00078e00ff */
[----:B------:R-:W-:-:S07]  /*4d10*/  @P0 SHF.R.U32.HI R5, RZ, R13, R6 ;  /* 0x0000000dff050219 */ /* 0x000fce0000011606 */
.L_x_1759:
[----:B------:R-:W-:Y:S05]  /*4d20*/  BSYNC B0 ;  /* 0x0000000000007941 */ /* 0x000fea0003800000 */
.L_x_1757:
[----:B------:R-:W-:-:S04]  /*4d30*/  IMAD R5, R5, R9, -UR18 ;  /* 0x8000001205057e24 */ /* 0x000fc8000f8e0209 */
[----:B------:R-:W-:-:S05]  /*4d40*/  IMAD.IADD R6, R5, 0x1, -R2 ;  /* 0x0000000105067824 */ /* 0x000fca00078e0a02 */
[----:B------:R-:W-:Y:S02]  /*4d50*/  VIMNMX R3, R3, R6, !PT ;  /* 0x0000000603037248 */ /* 0x000fe40007fe0100 */
[----:B------:R-:W-:-:S07]  /*4d60*/  VIADDMNMX R4, R6, R9, R4, PT ;  /* 0x0000000906047246 */ /* 0x000fce0003800104 */
.L_x_1756:
[----:B------:R-:W-:Y:S01]  /*4d70*/  FMNMX.FTZ R5, R15, R25, !PT ;  /* 0x000000190f057209 */ /* 0x000fe20007810000 */
[----:B------:R-:W-:Y:S01]  /*4d80*/  UP2UR UR6, UPR, URZ, 0x4 ;  /* 0x000000043f067883 */ /* 0x000fe20008000000 */
[----:B------:R-:W-:Y:S01]  /*4d90*/  BAR.SYNC.DEFER_BLOCKING 0xf, 0x100 ;  /* 0x03c4000000007b1d */ /* 0x000fe20000010000 */
[----:B------:R-:W-:Y:S01]  /*4da0*/  UISETP.NE.AND UP2, UPT, UR7, URZ, UPT ;  /* 0x0000003f0700728c */ /* 0x000fe2000bf45270 */
[----:B------:R-:W-:Y:S01]  /*4db0*/  FMNMX.FTZ R5, R21, R5, !PT ;  /* 0x0000000515057209 */ /* 0x000fe20007810000 */
[----:B------:R-:W-:Y:S02]  /*4dc0*/  UP2UR UR7, UPR, URZ, 0x8 ;  /* 0x000000083f077883 */ /* 0x000fe40008000000 */
[----:B------:R-:W-:Y:S01]  /*4dd0*/  UISETP.NE.AND UP3, UPT, UR10, URZ, UPT ;  /* 0x0000003f0a00728c */ /* 0x000fe2000bf65270 */
[----:B------:R-:W-:Y:S01]  /*4de0*/  FMNMX.FTZ R5, R29, R5, !PT ;  /* 0x000000051d057209 */ /* 0x000fe20007810000 */
[----:B------:R-:W-:Y:S01]  /*4df0*/  UP2UR UR18, UPR, URZ, 0x10 ;  /* 0x000000103f127883 */ /* 0x000fe20008000000 */
[----:B------:R-:W-:Y:S01]  /*4e00*/  PLOP3.LUT P0, PT, PT, PT, UP2, 0x40, 0x0 ;  /* 0x000000000000781c */ /* 0x000fe20003f0e828 */
[----:B------:R-:W-:Y:S01]  /*4e10*/  ULDC UR10, c[0x0][0x988] ;  /* 0x00026200000a7ab9 */ /* 0x000fe20000000800 */
[----:B------:R-:W-:Y:S01]  /*4e20*/  FMNMX.FTZ R5, R57, R5, !PT ;  /* 0x0000000539057209 */ /* 0x000fe20007810000 */
[----:B------:R-:W-:Y:S01]  /*4e30*/  UP2UR UR19, UPR, URZ, 0x20 ;  /* 0x000000203f137883 */ /* 0x000fe20008000000 */
[----:B------:R-:W-:Y:S01]  /*4e40*/  PLOP3.LUT P1, PT, PT, PT, UP3, 0x40, 0x0 ;  /* 0x000000000000781c */ /* 0x000fe20003f2e838 */
[----:B------:R-:W-:Y:S01]  /*4e50*/  UISETP.NE.AND UP4, UPT, UR21, URZ, UPT ;  /* 0x0000003f1500728c */ /* 0x000fe2000bf85270 */
[----:B------:R-:W-:Y:S01]  /*4e60*/  FMNMX.FTZ R5, R33, R5, !PT ;  /* 0x0000000521057209 */ /* 0x000fe20007810000 */
[----:B------:R-:W-:Y:S01]  /*4e70*/  UISETP.NE.AND UP5, UPT, UR22, URZ, UPT ;  /* 0x0000003f1600728c */ /* 0x000fe2000bfa5270 */
[----:B------:R-:W-:Y:S01]  /*4e80*/  ISETP.GT.AND P1, PT, R3, RZ, P1 ;  /* 0x000000ff0300720c */ /* 0x000fe20000f24270 */
[----:B------:R-:W-:Y:S01]  /*4e90*/  UISETP.NE.AND UP2, UPT, UR23, URZ, UPT ;  /* 0x0000003f1700728c */ /* 0x000fe2000bf45270 */
[----:B------:R-:W-:Y:S01]  /*4ea0*/  FMNMX.FTZ R5, R59, R5, !PT ;  /* 0x000000053b057209 */ /* 0x000fe20007810000 */
[----:B------:R-:W-:Y:S01]  /*4eb0*/  UISETP.NE.AND UP3, UPT, UR24, URZ, UPT ;  /* 0x0000003f1800728c */ /* 0x000fe2000bf65270 */
[----:B------:R-:W-:Y:S01]  /*4ec0*/  ISETP.LT.OR P1, PT, R4, 0x1, P1 ;  /* 0x000000010400780c */ /* 0x000fe20000f21670 */
[----:B------:R-:W-:Y:S01]  /*4ed0*/  UP2UR UR20, UPR, URZ, 0x40 ;  /* 0x000000403f147883 */ /* 0x000fe20008000000 */
[----:B------:R-:W-:Y:S01]  /*4ee0*/  FMNMX.FTZ R5, R37, R5, !PT ;  /* 0x0000000525057209 */ /* 0x000fe20007810000 */
[----:B------:R-:W-:Y:S01]  /*4ef0*/  UISETP.NE.AND UP6, UPT, UR27, URZ, UPT ;  /* 0x0000003f1b00728c */ /* 0x000fe2000bfc5270 */
[----:B------:R-:W-:-:S02]  /*4f00*/  FSEL R26, R26, -INF , !P1 ;  /* 0xff8000001a1a7808 */ /* 0x000fc40004800000 */
[----:B------:R-:W-:Y:S02]  /*4f10*/  FMNMX.FTZ R5, R61, R5, !PT ;  /* 0x000000053d057209 */ /* 0x000fe40007810000 */
[----:B------:R-:W-:Y:S01]  /*4f20*/  PLOP3.LUT P1, PT, PT, PT, UP5, 0x40, 0x0 ;  /* 0x000000000000781c */ /* 0x000fe20003f2e858 */
[----:B------:R-:W-:Y:S01]  /*4f30*/  UISETP.NE.AND UP5, UPT, UR26, URZ, UPT ;  /* 0x0000003f1a00728c */ /* 0x000fe2000bfa5270 */
[----:B------:R-:W-:Y:S02]  /*4f40*/  FMNMX.FTZ R5, R41, R5, !PT ;  /* 0x0000000529057209 */ /* 0x000fe40007810000 */
[----:B------:R-:W-:Y:S02]  /*4f50*/  ISETP.GT.AND P0, PT, R3, 0x1, P0 ;  /* 0x000000010300780c */ /* 0x000fe40000704270 */
[----:B------:R-:W-:Y:S02]  /*4f60*/  FMNMX.FTZ R5, R63, R5, !PT ;  /* 0x000000053f057209 */ /* 0x000fe40007810000 */
[----:B------:R-:W-:-:S02]  /*4f70*/  ISETP.GT.AND P1, PT, R3, 0x9, P1 ;  /* 0x000000090300780c */ /* 0x000fc40000f24270 */
[----:B------:R-:W-:Y:S02]  /*4f80*/  FMNMX.FTZ R5, R45, R5, !PT ;  /* 0x000000052d057209 */ /* 0x000fe40007810000 */
[C---:B------:R-:W-:Y:S02]  /*4f90*/  ISETP.LT.OR P0, PT, R4.reuse, 0x2, P0 ;  /* 0x000000020400780c */ /* 0x040fe40000701670 */
[----:B------:R-:W-:Y:S02]  /*4fa0*/  FMNMX.FTZ R5, R65, R5, !PT ;  /* 0x0000000541057209 */ /* 0x000fe40007810000 */
[----:B------:R-:W-:Y:S02]  /*4fb0*/  ISETP.LT.OR P1, PT, R4, 0xa, P1 ;  /* 0x0000000a0400780c */ /* 0x000fe40000f21670 */
[----:B------:R-:W-:Y:S02]  /*4fc0*/  FMNMX.FTZ R5, R49, R5, !PT ;  /* 0x0000000531057209 */ /* 0x000fe40007810000 */
[----:B------:R-:W-:-:S02]  /*4fd0*/  FSEL R27, R27, -INF , !P0 ;  /* 0xff8000001b1b7808 */ /* 0x000fc40004000000 */
[----:B------:R-:W-:Y:S02]  /*4fe0*/  FMNMX.FTZ R5, R67, R5, !PT ;  /* 0x0000000543057209 */ /* 0x000fe40007810000 */
[----:B------:R-:W-:Y:S01]  /*4ff0*/  PLOP3.LUT P0, PT, PT, PT, UP2, 0x40, 0x0 ;  /* 0x000000000000781c */ /* 0x000fe20003f0e828 */
[----:B------:R-:W-:Y:S01]  /*5000*/  UISETP.NE.AND UP2, UPT, UR6, URZ, UPT ;  /* 0x0000003f0600728c */ /* 0x000fe2000bf45270 */
[----:B------:R-:W-:Y:S02]  /*5010*/  FMNMX.FTZ R6, R53, R5, !PT ;  /* 0x0000000535067209 */ /* 0x000fe40007810000 */
[----:B------:R-:W-:Y:S02]  /*5020*/  FSEL R31, R31, -INF , !P1 ;  /* 0xff8000001f1f7808 */ /* 0x000fe40004800000 */
[----:B------:R-:W-:Y:S01]  /*5030*/  ISETP.GT.AND P0, PT, R3, 0x10, P0 ;  /* 0x000000100300780c */ /* 0x000fe20000704270 */
[----:B------:R-:W0:Y:S03]  /*5040*/  SHFL.BFLY PT, R5, R6, 0x2, 0x1f ;  /* 0x0c401f0006057f89 */ /* 0x000e2600000e0000 */
[----:B------:R-:W-:-:S04]  /*5050*/  ISETP.LT.OR P0, PT, R4, 0x11, P0 ;  /* 0x000000110400780c */ /* 0x000fc80000701670 */
[----:B------:R-:W-:Y:S02]  /*5060*/  FSEL R34, R34, -INF , !P0 ;  /* 0xff80000022227808 */ /* 0x000fe40004000000 */
[----:B------:R-:W-:Y:S01]  /*5070*/  PLOP3.LUT P0, PT, PT, PT, UP5, 0x40, 0x0 ;  /* 0x000000000000781c */ /* 0x000fe20003f0e858 */
[----:B------:R-:W-:-:S03]  /*5080*/  UISETP.NE.AND UP5, UPT, UR19, URZ, UPT ;  /* 0x0000003f1300728c */ /* 0x000fc6000bfa5270 */
[----:B------:R-:W-:-:S04]  /*5090*/  ISETP.GT.AND P0, PT, R3, 0x19, P0 ;  /* 0x000000190300780c */ /* 0x000fc80000704270 */
[----:B------:R-:W-:-:S04]  /*50a0*/  ISETP.LT.OR P0, PT, R4, 0x1a, P0 ;  /* 0x0000001a0400780c */ /* 0x000fc80000701670 */
[----:B------:R-:W-:Y:S02]  /*50b0*/  FSEL R39, R39, -INF , !P0 ;  /* 0xff80000027277808 */ /* 0x000fe40004000000 */
[----:B------:R-:W-:Y:S02]  /*50c0*/  PLOP3.LUT P0, PT, PT, PT, UP1, 0x40, 0x0 ;  /* 0x000000000000781c */ /* 0x000fe40003f0e818 */
[----:B0-----:R-:W-:Y:S02]  /*50d0*/  FMNMX.FTZ R11, R6, R5, !PT ;  /* 0x00000005060b7209 */ /* 0x001fe40007810000 */
[----:B------:R-:W-:-:S03]  /*50e0*/  ISETP.GT.AND P0, PT, R3, 0x28, P0 ;  /* 0x000000280300780c */ /* 0x000fc60000704270 */
[----:B------:R-:W0:Y:S01]  /*50f0*/  SHFL.BFLY PT, R12, R11, 0x1, 0x1f ;  /* 0x0c201f000b0c7f89 */ /* 0x000e2200000e0000 */
[----:B------:R-:W-:-:S04]  /*5100*/  ISETP.LT.OR P0, PT, R4, 0x29, P0 ;  /* 0x000000290400780c */ /* 0x000fc80000701670 */
[----:B------:R-:W-:Y:S02]  /*5110*/  FSEL R46, R46, -INF , !P0 ;  /* 0xff8000002e2e7808 */ /* 0x000fe40004000000 */
[----:B0-----:R-:W-:Y:S02]  /*5120*/  FMNMX.FTZ R5, R11, R12, !PT ;  /* 0x0000000c0b057209 */ /* 0x001fe40007810000 */
[----:B------:R-:W-:Y:S02]  /*5130*/  FMNMX.FTZ R11, R26, R27, !PT ;  /* 0x0000001b1a0b7209 */ /* 0x000fe40007810000 */
[C---:B------:R-:W-:Y:S01]  /*5140*/  FSETP.NEU.FTZ.AND P2, PT, R5.reuse, -INF , PT ;  /* 0xff8000000500780b */ /* 0x040fe20003f5d000 */
[----:B------:R-:W-:-:S05]  /*5150*/  FMUL.FTZ R12, R5, UR10 ;  /* 0x0000000a050c7c20 */ /* 0x000fca0008410000 */
[----:B------:R-:W-:Y:S02]  /*5160*/  FSEL R12, R12, RZ, P2 ;  /* 0x000000ff0c0c7208 */ /* 0x000fe40001000000 */
[----:B------:R-:W-:Y:S01]  /*5170*/  PLOP3.LUT P2, PT, PT, PT, UP4, 0x40, 0x0 ;  /* 0x000000000000781c */ /* 0x000fe20003f4e848 */
[----:B------:R-:W-:Y:S02]  /*5180*/  UISETP.NE.AND UP4, UPT, UR25, URZ, UPT ;  /* 0x0000003f1900728c */ /* 0x000fe4000bf85270 */
[--C-:B------:R-:W-:Y:S01]  /*5190*/  FFMA.FTZ R13, R15, UR10, -R12.reuse ;  /* 0x0000000a0f0d7c23 */ /* 0x100fe2000801080c */
[----:B------:R-:W-:Y:S01]  /*51a0*/  ISETP.GT.AND P2, PT, R3, 0x8, P2 ;  /* 0x000000080300780c */ /* 0x000fe20001744270 */
[--C-:B------:R-:W-:Y:S01]  /*51b0*/  FFMA.FTZ R14, R29, UR10, -R12.reuse ;  /* 0x0000000a1d0e7c23 */ /* 0x100fe2000801080c */
[--C-:B------:R-:W-:Y:S01]  /*51c0*/  FFMA.FTZ R20, R57, UR10, -R12.reuse ;  /* 0x0000000a39147c23 */ /* 0x100fe2000801080c */
[----:B------:R-:W-:Y:S01]  /*51d0*/  PLOP3.LUT P1, PT, PT, PT, UP4, 0x40, 0x0 ;  /* 0x000000000000781c */ /* 0x000fe20003f2e848 */
[----:B------:R-:W-:Y:S01]  /*51e0*/  UISETP.NE.AND UP4, UPT, UR18, URZ, UPT ;  /* 0x0000003f1200728c */ /* 0x000fe2000bf85270 */
[----:B------:R-:W-:Y:S01]  /*51f0*/  ISETP.LT.OR P2, PT, R4, 0x9, P2 ;  /* 0x000000090400780c */ /* 0x000fe20001741670 */
[----:B------:R-:W-:Y:S01]  /*5200*/  MUFU.EX2 R13, R13 ;  /* 0x0000000d000d7308 */ /* 0x000fe20000000800 */
[----:B------:R-:W-:Y:S01]  /*5210*/  ISETP.GT.AND P1, PT, R3, 0x18, P1 ;  /* 0x000000180300780c */ /* 0x000fe20000f24270 */
[--C-:B------:R-:W-:Y:S01]  /*5220*/  FFMA.FTZ R24, R37, UR10, -R12.reuse ;  /* 0x0000000a25187c23 */ /* 0x100fe2000801080c */
[----:B------:R-:W-:Y:S01]  /*5230*/  FSEL R30, R30, -INF , !P2 ;  /* 0xff8000001e1e7808 */ /* 0x000fe20005000000 */
[--C-:B------:R-:W-:Y:S01]  /*5240*/  FFMA.FTZ R28, R45, UR10, -R12.reuse ;  /* 0x0000000a2d1c7c23 */ /* 0x100fe2000801080c */
[----:B------:R-:W-:Y:S01]  /*5250*/  PLOP3.LUT P2, PT, PT, PT, UP3, 0x40, 0x0 ;  /* 0x000000000000781c */ /* 0x000fe20003f4e838 */
[----:B------:R-:W-:Y:S01]  /*5260*/  UISETP.NE.AND UP3, UPT, UR7, URZ, UPT ;  /* 0x0000003f0700728c */ /* 0x000fe2000bf65270 */
[----:B------:R-:W-:Y:S01]  /*5270*/  ISETP.LT.OR P1, PT, R4, 0x19, P1 ;  /* 0x000000190400780c */ /* 0x000fe20000f21670 */
[----:B------:R0:W-:Y:S01]  /*5280*/  MUFU.EX2 R15, R14 ;  /* 0x0000000e000f7308 */ /* 0x0001e20000000800 */
[----:B------:R-:W-:Y:S01]  /*5290*/  ISETP.GT.AND P2, PT, R3, 0x11, P2 ;  /* 0x000000110300780c */ /* 0x000fe20001744270 */
[----:B------:R-:W-:Y:S01]  /*52a0*/  FFMA.FTZ R32, R65, UR10, -R12 ;  /* 0x0000000a41207c23 */ /* 0x000fe2000801080c */
[----:B------:R-:W-:-:S02]  /*52b0*/  FMNMX.FTZ R6, R30, R11, !PT ;  /* 0x0000000b1e067209 */ /* 0x000fc40007810000 */
[----:B------:R-:W-:Y:S02]  /*52c0*/  ISETP.LT.OR P2, PT, R4, 0x12, P2 ;  /* 0x000000120400780c */ /* 0x000fe40001741670 */
[----:B------:R-:W-:Y:S01]  /*52d0*/  FSEL R38, R38, -INF , !P1 ;  /* 0xff80000026267808 */ /* 0x000fe20004800000 */
[----:B------:R-:W-:Y:S01]  /*52e0*/  MUFU.EX2 R20, R20 ;  /* 0x0000001400147308 */ /* 0x000fe20000000800 */
[----:B------:R-:W-:Y:S01]  /*52f0*/  FSEL R35, R35, -INF , !P2 ;  /* 0xff80000023237808 */ /* 0x000fe20005000000 */
[----:B0-----:R-:W-:Y:S01]  /*5300*/  FFMA.FTZ R14, R63, UR10, -R12 ;  /* 0x0000000a3f0e7c23 */ /* 0x001fe2000801080c */
[----:B------:R-:W-:Y:S02]  /*5310*/  FMNMX.FTZ R11, R31, R6, !PT ;  /* 0x000000061f0b7209 */ /* 0x000fe40007810000 */
[----:B------:R-:W-:Y:S01]  /*5320*/  PLOP3.LUT P2, PT, PT, PT, UP6, 0x40, 0x0 ;  /* 0x000000000000781c */ /* 0x000fe20003f4e868 */
[----:B------:R-:W-:Y:S01]  /*5330*/  UISETP.NE.AND UP6, UPT, UR20, URZ, UPT ;  /* 0x0000003f1400728c */ /* 0x000fe2000bfc5270 */
[----:B------:R-:W-:Y:S01]  /*5340*/  PLOP3.LUT P1, PT, PT, PT, UP0, 0x40, 0x0 ;  /* 0x000000000000781c */ /* 0x000fe20003f2e808 */
[----:B------:R-:W-:Y:S01]  /*5350*/  MUFU.EX2 R29, R28 ;  /* 0x0000001c001d7308 */ /* 0x000fe20000000800 */
[----:B------:R-:W-:-:S02]  /*5360*/  FMNMX.FTZ R6, R34, R11, !PT ;  /* 0x0000000b22067209 */ /* 0x000fc40007810000 */
[C---:B------:R-:W-:Y:S02]  /*5370*/  ISETP.GT.AND P2, PT, R3.reuse, 0x20, P2 ;  /* 0x000000200300780c */ /* 0x040fe40001744270 */
[----:B------:R-:W-:Y:S02]  /*5380*/  ISETP.GT.AND P1, PT, R3, 0x21, P1 ;  /* 0x000000210300780c */ /* 0x000fe40000f24270 */
[----:B------:R-:W-:Y:S01]  /*5390*/  FMNMX.FTZ R11, R35, R6, !PT ;  /* 0x00000006230b7209 */ /* 0x000fe20007810000 */
[----:B------:R-:W-:Y:S01]  /*53a0*/  MUFU.EX2 R24, R24 ;  /* 0x0000001800187308 */ /* 0x000fe20000000800 */
[C---:B------:R-:W-:Y:S02]  /*53b0*/  ISETP.LT.OR P2, PT, R4.reuse, 0x21, P2 ;  /* 0x000000210400780c */ /* 0x040fe40001741670 */
[----:B------:R-:W-:Y:S02]  /*53c0*/  ISETP.LT.OR P1, PT, R4, 0x22, P1 ;  /* 0x000000220400780c */ /* 0x000fe40000f21670 */
[----:B------:R-:W-:-:S02]  /*53d0*/  FMNMX.FTZ R6, R38, R11, !PT ;  /* 0x0000000b26067209 */ /* 0x000fc40007810000 */
[----:B------:R-:W-:Y:S01]  /*53e0*/  FSEL R42, R42, -INF , !P2 ;  /* 0xff8000002a2a7808 */ /* 0x000fe20005000000 */
[----:B------:R-:W-:Y:S01]  /*53f0*/  MUFU.EX2 R14, R14 ;  /* 0x0000000e000e7308 */ /* 0x000fe20000000800 */
[----:B------:R-:W-:Y:S02]  /*5400*/  FSEL R43, R43, -INF , !P1 ;  /* 0xff8000002b2b7808 */ /* 0x000fe40004800000 */
[----:B------:R-:W-:Y:S02]  /*5410*/  PLOP3.LUT P2, PT, PT, PT, UP2, 0x40, 0x0 ;  /* 0x000000000000781c */ /* 0x000fe40003f4e828 */
[----:B------:R-:W-:Y:S02]  /*5420*/  PLOP3.LUT P1, PT, PT, PT, UP3, 0x40, 0x0 ;  /* 0x000000000000781c */ /* 0x000fe40003f2e838 */
[----:B------:R-:W-:Y:S01]  /*5430*/  FMNMX.FTZ R11, R39, R6, !PT ;  /* 0x00000006270b7209 */ /* 0x000fe20007810000 */
[----:B------:R-:W-:Y:S01]  /*5440*/  MUFU.EX2 R32, R32 ;  /* 0x0000002000207308 */ /* 0x000fe20000000800 */
[----:B------:R-:W-:-:S02]  /*5450*/  ISETP.GT.AND P2, PT, R3, 0x29, P2 ;  /* 0x000000290300780c */ /* 0x000fc40001744270 */
[----:B------:R-:W-:Y:S02]  /*5460*/  ISETP.GT.AND P1, PT, R3, 0x30, P1 ;  /* 0x000000300300780c */ /* 0x000fe40000f24270 */
[----:B------:R-:W-:Y:S02]  /*5470*/  FMNMX.FTZ R6, R42, R11, !PT ;  /* 0x0000000b2a067209 */ /* 0x000fe40007810000 */
[C---:B------:R-:W-:Y:S02]  /*5480*/  ISETP.LT.OR P2, PT, R4.reuse, 0x2a, P2 ;  /* 0x0000002a0400780c */ /* 0x040fe40001741670 */
[----:B------:R-:W-:Y:S02]  /*5490*/  ISETP.LT.OR P1, PT, R4, 0x31, P1 ;  /* 0x000000310400780c */ /* 0x000fe40000f21670 */
[----:B------:R-:W-:Y:S02]  /*54a0*/  PLOP3.LUT P0, PT, PT, PT, UP4, 0x40, 0x0 ;  /* 0x000000000000781c */ /* 0x000fe40003f0e848 */
[----:B------:R-:W-:-:S02]  /*54b0*/  FMNMX.FTZ R11, R43, R6, !PT ;  /* 0x000000062b0b7209 */ /* 0x000fc40007810000 */
[----:B------:R-:W-:Y:S02]  /*54c0*/  FSEL R47, R47, -INF , !P2 ;  /* 0xff8000002f2f7808 */ /* 0x000fe40005000000 */
[----:B------:R-:W-:Y:S02]  /*54d0*/  FSEL R50, R50, -INF , !P1 ;  /* 0xff80000032327808 */ /* 0x000fe40004800000 */
[----:B------:R-:W-:Y:S02]  /*54e0*/  PLOP3.LUT P2, PT, PT, PT, UP5, 0x40, 0x0 ;  /* 0x000000000000781c */ /* 0x000fe40003f4e858 */
[----:B------:R-:W-:Y:S02]  /*54f0*/  PLOP3.LUT P1, PT, PT, PT, UP6, 0x40, 0x0 ;  /* 0x000000000000781c */ /* 0x000fe40003f2e868 */
[----:B------:R-:W-:Y:S02]  /*5500*/  ISETP.GT.AND P0, PT, R3, 0x31, P0 ;  /* 0x000000310300780c */ /* 0x000fe40000704270 */
[----:B------:R-:W-:Y:S01]  /*5510*/  FMNMX.FTZ R6, R46, R11, !PT ;  /* 0x0000000b2e067209 */ /* 0x000fe20007810000 */
[--C-:B------:R-:W-:Y:S01]  /*5520*/  FFMA.FTZ R11, R25, UR10, -R12.reuse ;  /* 0x0000000a190b7c23 */ /* 0x100fe2000801080c */
[----:B------:R-:W-:Y:S01]  /*5530*/  ISETP.GT.AND P2, PT, R3, 0x38, P2 ;  /* 0x000000380300780c */ /* 0x000fe20001744270 */
[----:B------:R-:W-:Y:S01]  /*5540*/  FFMA.FTZ R25, R61, UR10, -R12 ;  /* 0x0000000a3d197c23 */ /* 0x000fe2000801080c */
[----:B------:R-:W-:Y:S01]  /*5550*/  ISETP.GT.AND P1, PT, R3, 0x39, P1 ;  /* 0x000000390300780c */ /* 0x000fe20000f24270 */
[----:B------:R0:W3:Y:S01]  /*5560*/  MUFU.EX2 R152, R11 ;  /* 0x0000000b00987308 */ /* 0x0000e20000000800 */
[----:B------:R-:W-:-:S02]  /*5570*/  ISETP.LT.OR P0, PT, R4, 0x32, P0 ;  /* 0x000000320400780c */ /* 0x000fc40000701670 */
[----:B------:R-:W-:Y:S02]  /*5580*/  FMNMX.FTZ R3, R47, R6, !PT ;  /* 0x000000062f037209 */ /* 0x000fe40007810000 */
[----:B------:R-:W-:Y:S02]  /*5590*/  ISETP.LT.OR P2, PT, R4, 0x39, P2 ;  /* 0x000000390400780c */ /* 0x000fe40001741670 */
[----:B------:R-:W-:Y:S01]  /*55a0*/  FSEL R51, R51, -INF , !P0 ;  /* 0xff80000033337808 */ /* 0x000fe20004000000 */
[----:B------:R-:W-:Y:S01]  /*55b0*/  MUFU.EX2 R25, R25 ;  /* 0x0000001900197308 */ /* 0x000fe20000000800 */
[----:B------:R-:W-:Y:S01]  /*55c0*/  FMNMX.FTZ R6, R50, R3, !PT ;  /* 0x0000000332067209 */ /* 0x000fe20007810000 */
[--C-:B0-----:R-:W-:Y:S01]  /*55d0*/  FFMA.FTZ R11, R33, UR10, -R12.reuse ;  /* 0x0000000a210b7c23 */ /* 0x101fe2000801080c */
[----:B------:R-:W-:Y:S01]  /*55e0*/  ISETP.LT.OR P1, PT, R4, 0x3a, P1 ;  /* 0x0000003a0400780c */ /* 0x000fe20000f21670 */
[----:B------:R-:W-:Y:S01]  /*55f0*/  FFMA.FTZ R33, R49, UR10, -R12 ;  /* 0x0000000a31217c23 */ /* 0x000fe2000801080c */
[----:B------:R-:W-:-:S02]  /*5600*/  FSEL R54, R54, -INF , !P2 ;  /* 0xff80000036367808 */ /* 0x000fc40005000000 */
[----:B------:R-:W-:Y:S01]  /*5610*/  FMNMX.FTZ R3, R51, R6, !PT ;  /* 0x0000000633037209 */ /* 0x000fe20007810000 */
[--C-:B------:R-:W-:Y:S01]  /*5620*/  FFMA.FTZ R6, R21, UR10, -R12.reuse ;  /* 0x0000000a15067c23 */ /* 0x100fe2000801080c */
[----:B------:R-:W-:Y:S01]  /*5630*/  FSEL R55, R55, -INF , !P1 ;  /* 0xff80000037377808 */ /* 0x000fe20004800000 */
[----:B------:R-:W-:Y:S01]  /*5640*/  FFMA.FTZ R21, R59, UR10, -R12 ;  /* 0x0000000a3b157c23 */ /* 0x000fe2000801080c */
[----:B------:R-:W-:Y:S01]  /*5650*/  FMNMX.FTZ R4, R54, R3, !PT ;  /* 0x0000000336047209 */ /* 0x000fe20007810000 */
[----:B------:R-:W0:Y:S01]  /*5660*/  MUFU.EX2 R154, R6 ;  /* 0x00000006009a7308 */ /* 0x000e220000000800 */
[----:B---3--:R-:W-:Y:S01]  /*5670*/  FADD.FTZ R37, R13, R152 ;  /* 0x000000980d257221 */ /* 0x008fe20000010000 */
[----:B------:R-:W-:Y:S02]  /*5680*/  F2FP.BF16.F32.PACK_AB R152, R152, R13 ;  /* 0x0000000d9898723e */ /* 0x000fe400000010ff */
[----:B------:R-:W-:Y:S02]  /*5690*/  FMNMX.FTZ R4, R55, R4, !PT ;  /* 0x0000000437047209 */ /* 0x000fe40007810000 */
[----:B------:R-:W-:-:S02]  /*56a0*/  F2FP.BF16.F32.PACK_AB R162, R29, R14 ;  /* 0x0000000e1da2723e */ /* 0x000fc400000010ff */
[----:B------:R-:W3:Y:S01]  /*56b0*/  MUFU.EX2 R11, R11 ;  /* 0x0000000b000b7308 */ /* 0x000ee20000000800 */
[----:B------:R-:W4:Y:S07]  /*56c0*/  SHFL.BFLY PT, R3, R4, 0x2, 0x1f ;  /* 0x0c401f0004037f89 */ /* 0x000f2e00000e0000 */
[----:B------:R-:W5:Y:S01]  /*56d0*/  MUFU.EX2 R21, R21 ;  /* 0x0000001500157308 */ /* 0x000f620000000800 */
[----:B0-----:R-:W-:Y:S01]  /*56e0*/  FADD.FTZ R28, R154, R37 ;  /* 0x000000259a1c7221 */ /* 0x001fe20000010000 */
[----:B------:R-:W-:-:S06]  /*56f0*/  F2FP.BF16.F32.PACK_AB R154, R15, R154 ;  /* 0x0000009a0f9a723e */ /* 0x000fcc00000010ff */
[----:B------:R-:W0:Y:S01]  /*5700*/  MUFU.EX2 R33, R33 ;  /* 0x0000002100217308 */ /* 0x000e220000000800 */
[----:B---3--:R-:W-:Y:S02]  /*5710*/  F2FP.BF16.F32.PACK_AB R156, R11, R20 ;  /* 0x000000140b9c723e */ /* 0x008fe400000010ff */
[----:B----4-:R-:W-:Y:S01]  /*5720*/  FMNMX.FTZ R3, R4, R3, !PT ;  /* 0x0000000304037209 */ /* 0x010fe20007810000 */
[----:B------:R-:W-:Y:S01]  /*5730*/  FFMA.FTZ R4, R41, UR10, -R12 ;  /* 0x0000000a29047c23 */ /* 0x000fe2000801080c */
[----:B------:R-:W-:Y:S01]  /*5740*/  FADD.FTZ R41, R15, R28 ;  /* 0x0000001c0f297221 */ /* 0x000fe20000010000 */
[----:B-----5:R-:W-:Y:S02]  /*5750*/  F2FP.BF16.F32.PACK_AB R158, R24, R21 ;  /* 0x00000015189e723e */ /* 0x020fe400000010ff */
[----:B------:R-:W3:Y:S01]  /*5760*/  SHFL.BFLY PT, R6, R3, 0x1, 0x1f ;  /* 0x0c201f0003067f89 */ /* 0x000ee200000e0000 */
[----:B------:R-:W-:Y:S01]  /*5770*/  FADD.FTZ R40, R20, R41 ;  /* 0x0000002914287221 */ /* 0x000fe20000010000 */
[----:B------:R-:W4:Y:S01]  /*5780*/  MUFU.EX2 R4, R4 ;  /* 0x0000000400047308 */ /* 0x000f220000000800 */
[----:B0-----:R-:W-:-:S02]  /*5790*/  F2FP.BF16.F32.PACK_AB R164, R33, R32 ;  /* 0x0000002021a4723e */ /* 0x001fc400000010ff */
[----:B------:R-:W-:Y:S01]  /*57a0*/  FADD.FTZ R40, R11, R40 ;  /* 0x000000280b287221 */ /* 0x000fe20000010000 */
[----:B----4-:R-:W-:Y:S02]  /*57b0*/  F2FP.BF16.F32.PACK_AB R160, R4, R25 ;  /* 0x0000001904a0723e */ /* 0x010fe400000010ff */
[----:B---3--:R-:W-:Y:S01]  /*57c0*/  FMNMX.FTZ R6, R3, R6, !PT ;  /* 0x0000000603067209 */ /* 0x008fe20007810000 */
[--C-:B------:R-:W-:Y:S01]  /*57d0*/  FFMA.FTZ R3, R67, UR10, -R12.reuse ;  /* 0x0000000a43037c23 */ /* 0x100fe2000801080c */
[----:B------:R-:W-:Y:S02]  /*57e0*/  FFMA.FTZ R12, R53, UR10, -R12 ;  /* 0x0000000a350c7c23 */ /* 0x000fe4000801080c */
[C---:B------:R-:W-:Y:S01]  /*57f0*/  FSETP.NEU.FTZ.AND P0, PT, R6.reuse, -INF , PT ;  /* 0xff8000000600780b */ /* 0x040fe20003f1d000 */
[----:B------:R-:W-:Y:S02]  /*5800*/  FMUL.FTZ R36, R6, UR10 ;  /* 0x0000000a06247c20 */ /* 0x000fe40008410000 */
[----:B------:R-:W-:Y:S03]  /*5810*/  MUFU.EX2 R3, R3 ;  /* 0x0000000300037308 */ /* 0x000fe60000000800 */
[----:B------:R-:W-:-:S05]  /*5820*/  FSEL R36, R36, RZ, P0 ;  /* 0x000000ff24247208 */ /* 0x000fca0000000000 */
        /* <DEDUP_REMOVED lines=13> */
[--C-:B------:R-:W-:Y:S01]  /*5900*/  FFMA.FTZ R50, R50, UR10, -R36.reuse ;  /* 0x0000000a32327c23 */ /* 0x100fe20008010824 */
[----:B------:R-:W0:Y:S01]  /*5910*/  MUFU.EX2 R27, R27 ;  /* 0x0000001b001b7308 */ /* 0x000e220000000800 */
[--C-:B------:R-:W-:Y:S01]  /*5920*/  FFMA.FTZ R51, R51, UR10, -R36.reuse ;  /* 0x0000000a33337c23 */ /* 0x100fe20008010824 */
[--C-:B------:R-:W-:Y:S01]  /*5930*/  FFMA.FTZ R54, R54, UR10, -R36.reuse ;  /* 0x0000000a36367c23 */ /* 0x100fe20008010824 */
[----:B------:R-:W-:-:S05]  /*5940*/  FFMA.FTZ R36, R55, UR10, -R36 ;  /* 0x0000000a37247c23 */ /* 0x000fca0008010824 */
[----:B------:R-:W3:Y:S08]  /*5950*/  MUFU.EX2 R30, R30 ;  /* 0x0000001e001e7308 */ /* 0x000ef00000000800 */
[----:B------:R-:W4:Y:S01]  /*5960*/  MUFU.EX2 R31, R31 ;  /* 0x0000001f001f7308 */ /* 0x000f220000000800 */
[----:B0-----:R-:W-:Y:S01]  /*5970*/  FADD.FTZ R37, R26, R27 ;  /* 0x0000001b1a257221 */ /* 0x001fe20000010000 */
[----:B------:R-:W-:-:S06]  /*5980*/  F2FP.BF16.F32.PACK_AB R153, R27, R26 ;  /* 0x0000001a1b99723e */ /* 0x000fcc00000010ff */
[----:B------:R-:W0:Y:S01]  /*5990*/  MUFU.EX2 R34, R34 ;  /* 0x0000002200227308 */ /* 0x000e220000000800 */
[----:B---3--:R-:W-:-:S07]  /*59a0*/  FADD.FTZ R28, R30, R37 ;  /* 0x000000251e1c7221 */ /* 0x008fce0000010000 */
[----:B------:R-:W3:Y:S01]  /*59b0*/  MUFU.EX2 R35, R35 ;  /* 0x0000002300237308 */ /* 0x000ee20000000800 */
[C---:B----4-:R-:W-:Y:S01]  /*59c0*/  FADD.FTZ R37, R31.reuse, R28 ;  /* 0x0000001c1f257221 */ /* 0x050fe20000010000 */
[----:B------:R-:W-:-:S05]  /*59d0*/  F2FP.BF16.F32.PACK_AB R155, R31, R30 ;  /* 0x0000001e1f9b723e */ /* 0x000fca00000010ff */
[----:B------:R4:W-:Y:S01]  /*59e0*/  STSM.16.M88.4 [R18+0x26800], R152 ;  /* 0x0268009812007844 */ /* 0x0009e20000000200 */
[----:B------:R-:W5:Y:S01]  /*59f0*/  MUFU.EX2 R38, R38 ;  /* 0x0000002600267308 */ /* 0x000f620000000800 */
[----:B0-----:R-:W-:Y:S01]  /*5a00*/  FADD.FTZ R28, R34, R37 ;  /* 0x00000025221c7221 */ /* 0x001fe20000010000 */
[----:B------:R-:W-:-:S06]  /*5a10*/  FADD.FTZ R37, R21, R40 ;  /* 0x0000002815257221 */ /* 0x000fcc0000010000 */
[----:B------:R-:W0:Y:S01]  /*5a20*/  MUFU.EX2 R39, R39 ;  /* 0x0000002700277308 */ /* 0x000e220000000800 */
[C---:B---3--:R-:W-:Y:S01]  /*5a30*/  FADD.FTZ R13, R35.reuse, R28 ;  /* 0x0000001c230d7221 */ /* 0x048fe20000010000 */
[----:B------:R-:W-:Y:S01]  /*5a40*/  FADD.FTZ R28, R24, R37 ;  /* 0x00000025181c7221 */ /* 0x000fe20000010000 */
[----:B------:R-:W-:-:S03]  /*5a50*/  F2FP.BF16.F32.PACK_AB R157, R35, R34 ;  /* 0x00000022239d723e */ /* 0x000fc600000010ff */
[----:B------:R-:W-:Y:S02]  /*5a60*/  FADD.FTZ R15, R25, R28 ;  /* 0x0000001c190f7221 */ /* 0x000fe40000010000 */
[----:B------:R-:W3:Y:S01]  /*5a70*/  MUFU.EX2 R42, R42 ;  /* 0x0000002a002a7308 */ /* 0x000ee20000000800 */
[----:B-----5:R-:W-:Y:S01]  /*5a80*/  FADD.FTZ R20, R38, R13 ;  /* 0x0000000d26147221 */ /* 0x020fe20000010000 */
[----:B------:R-:W-:-:S06]  /*5a90*/  FADD.FTZ R15, R4, R15 ;  /* 0x0000000f040f7221 */ /* 0x000fcc0000010000 */
[----:B------:R-:W5:Y:S01]  /*5aa0*/  MUFU.EX2 R43, R43 ;  /* 0x0000002b002b7308 */ /* 0x000f620000000800 */
[C---:B0-----:R-:W-:Y:S01]  /*5ab0*/  FADD.FTZ R13, R39.reuse, R20 ;  /* 0x00000014270d7221 */ /* 0x041fe20000010000 */
[----:B------:R-:W-:-:S05]  /*5ac0*/  F2FP.BF16.F32.PACK_AB R159, R39, R38 ;  /* 0x00000026279f723e */ /* 0x000fca00000010ff */
[----:B------:R4:W-:Y:S01]  /*5ad0*/  STSM.16.M88.4 [R19], R156 ;  /* 0x0000009c13007844 */ /* 0x0009e20000000200 */
[----:B------:R-:W0:Y:S01]  /*5ae0*/  MUFU.EX2 R46, R46 ;  /* 0x0000002e002e7308 */ /* 0x000e220000000800 */
[----:B---3--:R-:W-:-:S07]  /*5af0*/  FADD.FTZ R4, R42, R13 ;  /* 0x0000000d2a047221 */ /* 0x008fce0000010000 */
[----:B------:R-:W3:Y:S01]  /*5b00*/  MUFU.EX2 R47, R47 ;  /* 0x0000002f002f7308 */ /* 0x000ee20000000800 */
[C---:B-----5:R-:W-:Y:S01]  /*5b10*/  FADD.FTZ R13, R43.reuse, R4 ;  /* 0x000000042b0d7221 */ /* 0x060fe20000010000 */
[----:B------:R-:W-:Y:S01]  /*5b20*/  FADD.FTZ R4, R14, R15 ;  /* 0x0000000f0e047221 */ /* 0x000fe20000010000 */
[----:B------:R-:W-:-:S03]  /*5b30*/  F2FP.BF16.F32.PACK_AB R161, R43, R42 ;  /* 0x0000002a2ba1723e */ /* 0x000fc600000010ff */
[----:B------:R-:W-:Y:S02]  /*5b40*/  FADD.FTZ R29, R29, R4 ;  /* 0x000000041d1d7221 */ /* 0x000fe40000010000 */
[----:B------:R-:W-:Y:S01]  /*5b50*/  MUFU.EX2 R50, R50 ;  /* 0x0000003200327308 */ /* 0x000fe20000000800 */
[----:B0-----:R-:W-:Y:S01]  /*5b60*/  FADD.FTZ R14, R46, R13 ;  /* 0x0000000d2e0e7221 */ /* 0x001fe20000010000 */
[----:B------:R-:W-:-:S04]  /*5b70*/  FADD.FTZ R32, R32, R29 ;  /* 0x0000001d20207221 */ /* 0x000fc80000010000 */
[----:B------:R-:W-:Y:S02]  /*5b80*/  FADD.FTZ R32, R33, R32 ;  /* 0x0000002021207221 */ /* 0x000fe40000010000 */
[----:B------:R-:W0:Y:S01]  /*5b90*/  MUFU.EX2 R51, R51 ;  /* 0x0000003300337308 */ /* 0x000e220000000800 */
[C---:B---3--:R-:W-:Y:S01]  /*5ba0*/  F2FP.BF16.F32.PACK_AB R163, R47.reuse, R46 ;  /* 0x0000002e2fa3723e */ /* 0x048fe200000010ff */
[----:B------:R-:W-:-:S04]  /*5bb0*/  FADD.FTZ R47, R47, R14 ;  /* 0x0000000e2f2f7221 */ /* 0x000fc80000010000 */
[----:B------:R4:W-:Y:S02]  /*5bc0*/  STSM.16.M88.4 [R23], R160 ;  /* 0x000000a017007844 */ /* 0x0009e40000000200 */
[----:B------:R-:W3:Y:S08]  /*5bd0*/  MUFU.EX2 R12, R12 ;  /* 0x0000000c000c7308 */ /* 0x000ef00000000800 */
[----:B------:R-:W5:Y:S01]  /*5be0*/  MUFU.EX2 R54, R54 ;  /* 0x0000003600367308 */ /* 0x000f620000000800 */
[----:B0-----:R-:W-:Y:S01]  /*5bf0*/  F2FP.BF16.F32.PACK_AB R165, R51, R50 ;  /* 0x0000003233a5723e */ /* 0x001fe200000010ff */
[----:B------:R-:W-:-:S04]  /*5c00*/  FADD.FTZ R50, R50, R47 ;  /* 0x0000002f32327221 */ /* 0x000fc80000010000 */
[----:B------:R-:W-:Y:S02]  /*5c10*/  FADD.FTZ R51, R51, R50 ;  /* 0x0000003233337221 */ /* 0x000fe40000010000 */
[----:B------:R-:W0:Y:S01]  /*5c20*/  MUFU.EX2 R11, R36 ;  /* 0x00000024000b7308 */ /* 0x000e220000000800 */
[----:B---3--:R-:W-:Y:S01]  /*5c30*/  F2FP.BF16.F32.PACK_AB R166, R12, R3 ;  /* 0x000000030ca6723e */ /* 0x008fe200000010ff */
[----:B------:R-:W-:-:S04]  /*5c40*/  FADD.FTZ R3, R3, R32 ;  /* 0x0000002003037221 */ /* 0x000fc80000010000 */
[----:B------:R-:W-:Y:S01]  /*5c50*/  FADD.FTZ R3, R12, R3 ;  /* 0x000000030c037221 */ /* 0x000fe20000010000 */
[----:B-----5:R-:W-:Y:S01]  /*5c60*/  FADD.FTZ R4, R54, R51 ;  /* 0x0000003336047221 */ /* 0x020fe20000010000 */
[----:B0-----:R-:W-:-:S03]  /*5c70*/  F2FP.BF16.F32.PACK_AB R167, R11, R54 ;  /* 0x000000360ba7723e */ /* 0x001fc600000010ff */
[----:B------:R-:W-:Y:S02]  /*5c80*/  FADD.FTZ R4, R11, R4 ;  /* 0x000000040b047221 */ /* 0x000fe40000010000 */
[----:B------:R4:W-:Y:S01]  /*5c90*/  STSM.16.M88.4 [R22], R164 ;  /* 0x000000a416007844 */ /* 0x0009e20000000200 */
[----:B------:R-:W-:Y:S05]  /*5ca0*/  @!P3 BRA `(.L_x_1760) ;  /* 0x000000000004b947 */ /* 0x000fea0003800000 */
[----:B------:R-:W-:Y:S01]  /*5cb0*/  BPT.TRAP 0x1 ;  /* 0x000000040000795c */ /* 0x000fe20000300000 */
.L_x_1760:
[----:B------:R0:W3:Y:S01]  /*5cc0*/  SYNCS.PHASECHK.TRANS64.TRYWAIT P0, [R7+URZ+0x28c50], R10 ;  /* 0x028c500a070075a7 */ /* 0x0000e2000800017f */
[----:B------:R-:W-:Y:S05]  /*5cd0*/  @!P3 BRA `(.L_x_1761) ;  /* 0x000000000004b947 */ /* 0x000fea0003800000 */
[----:B------:R-:W-:Y:S01]  /*5ce0*/  BPT.TRAP 0x1 ;  /* 0x000000040000795c */ /* 0x000fe20000300000 */
.L_x_1761:
[----:B---3--:R-:W-:Y:S05]  /*5cf0*/  @P0 BRA `(.L_x_1762) ;  /* 0x0000000000080947 */ /* 0x008fea0003800000 */
[----:B------:R-:W3:Y:S02]  /*5d00*/  SYNCS.PHASECHK.TRANS64.TRYWAIT P0, [R7+URZ+0x28c50], R10 ;  /* 0x028c500a070075a7 */ /* 0x000ee4000800017f */
[----:B---3--:R-:W-:Y:S05]  /*5d10*/  @!P0 BRA `(.L_x_1763) ;  /* 0x000000f400988947 */ /* 0x008fea0003800000 */
.L_x_1762:
[----:B------:R-:W-:Y:S01]  /*5d20*/  ULEA UR18, UR36, UR48, 0xc ;  /* 0x0000003024127291 */ /* 0x000fe2000f8e603f */
[----:B------:R-:W-:Y:S01]  /*5d30*/  WARPGROUP.ARRIVE ;  /* 0x00000000000079c5 */ /* 0x000fe20000000000 */
[----:B------:R-:W-:Y:S01]  /*5d40*/  UMOV UR7, 0x40000040 ;  /* 0x4000004000077882 */ /* 0x000fe20000000000 */
[----:B0123--:R-:W0:Y:S01]  /*5d50*/  @P5 LDC R10, c[0x0][0x44c] ;  /* 0x00011300ff0a5b82 */ /* 0x00fe220000000800 */
[----:B------:R-:W-:Y:S01]  /*5d60*/  @!P4 VIADD R7, R7, 0x28c60 ;  /* 0x00028c600707c836 */ /* 0x000fe20000000000 */
[----:B------:R-:W-:Y:S02]  /*5d70*/  UIADD3 UR50, UR50, -0x2, URZ ;  /* 0xfffffffe32327890 */ /* 0x000fe4000fffe03f */
[----:B------:R-:W-:Y:S02]  /*5d80*/  UMOV UR6, UR18 ;  /* 0x0000001200067c82 */ /* 0x000fe40008000000 */
[----:B------:R-:W-:Y:S01]  /*5d90*/  HGMMA.64x256x16.F32.BF16 R24, R152, gdesc[UR4].tnspB, RZ, !UPT, gsb0 ;  /* 0x43e0000498187df0 */ /* 0x000fe2000c0018ff */
[----:B------:R-:W-:Y:S01]  /*5da0*/  UIADD3 UR6, UR18, 0x80, URZ ;  /* 0x0000008012067890 */ /* 0x000fe2000fffe03f */
[----:B------:R-:W1:Y:S01]  /*5db0*/  @P5 LDC R11, c[0x0][0x450] ;  /* 0x00011400ff0b5b82 */ /* 0x000e620000000800 */
[----:B------:R-:W-:Y:S01]  /*5dc0*/  UMOV UR7, 0x40000040 ;  /* 0x4000004000077882 */ /* 0x000fe20000000000 */
[----:B------:R-:W-:Y:S01]  /*5dd0*/  @!P4 PRMT R7, RZ, 0x654, R7 ;  /* 0x00000654ff07c816 */ /* 0x000fe20000000007 */
[----:B0-----:R-:W-:Y:S01]  /*5de0*/  @P5 IMAD.HI.U32 R10, R10, UR40, RZ ;  /* 0x000000280a0a5c27 */ /* 0x001fe2000f8e00ff */
[----:B------:R-:W-:-:S02]  /*5df0*/  WARPGROUP.DEPBAR.LE gsb0, 0x0 ;  /* 0x00008000000079c5 */ /* 0x000fc40000010000 */
[----:B------:R-:W-:-:S15]  /*5e00*/  WARPGROUP.ARRIVE ;  /* 0x00000000000079c5 */ /* 0x000fde0000000000 */
[----:B------:R-:W-:-:S05]  /*5e10*/  NOP ;  /* 0x0000000000007918 */ /* 0x000fca0000000000 */
        /* <DEDUP_REMOVED lines=12> */
[----:B------:R-:W-:Y:S01]  /*5ee0*/  HGMMA.64x256x16.F32.BF16 R24, R164, gdesc[UR4].tnspB, R24, gsb0 ;  /* 0x43e00004a4187df0 */ /* 0x000fe20008001818 */
[----:B------:R-:W-:Y:S02]  /*5ef0*/  UIMAD UR6, UR49, UR11, -UR14 ;  /* 0x0000000b310672a4 */ /* 0x000fe4000f8e0a0e */
        /* <DEDUP_REMOVED lines=9> */
[----:B------:R0:W-:Y:S02]  /*5f90*/  @!P4 SYNCS.ARRIVE.TRANS64.RED.A1T0 RZ, [R7+URZ], RZ ;  /* 0x000000ff07ffc9a7 */ /* 0x0001e4000810043f */
[----:B0-----:R-:W-:Y:S01]  /*5fa0*/  IMAD.U32 R7, RZ, RZ, UR40 ;  /* 0x00000028ff077e24 */ /* 0x001fe2000f8e00ff */
        /* <DEDUP_REMOVED lines=14> */
.L_x_1765:
[----:B------:R-:W-:-:S13]  /*6090*/  ISETP.NE.AND P0, PT, R9, 0x1, PT ;  /* 0x000000010900780c */ /* 0x000fda0003f05270 */
[----:B------:R-:W0:Y:S02]  /*60a0*/  @P0 LDC.64 R10, c[0x0][0x9e8] ;  /* 0x00027a00ff0a0b82 */ /* 0x000e240000000a00 */
[----:B0-----:R-:W-:-:S05]  /*60b0*/  @P0 IMAD.HI.U32 R10, R7, R10, RZ ;  /* 0x0000000a070a0227 */ /* 0x001fca00078e00ff */
[----:B------:R-:W-:-:S07]  /*60c0*/  @P0 SHF.R.U32.HI R7, RZ, R11, R10 ;  /* 0x0000000bff070219 */ /* 0x000fce000001160a */
.L_x_1766:
[----:B------:R-:W-:-:S05]  /*60d0*/  IMAD R7, R7, R9, R9 ;  /* 0x0000000907077224 */ /* 0x000fca00078e0209 */
[----:B------:R-:W-:-:S07]  /*60e0*/  VIMNMX R8, R8, R7, PT ;  /* 0x0000000708087248 */ /* 0x000fce0003fe0100 */
.L_x_1764:
[----:B------:R-:W-:Y:S01]  /*60f0*/  SHF.R.S32.HI R7, RZ, 0x1f, R8 ;  /* 0x0000001fff077819 */ /* 0x000fe20000011408 */
[----:B------:R-:W-:Y:S01]  /*6100*/  ULDC UR25, c[0x0][0x9e4] ;  /* 0x0002790000197ab9 */ /* 0x000fe20000000800 */
[----:B------:R-:W-:Y:S01]  /*6110*/  ULDC UR20, c[0x0][0x288] ;  /* 0x0000a20000147ab9 */ /* 0x000fe20000000800 */
[----:B------:R-:W-:Y:S01]  /*6120*/  ULDC UR21, c[0x0][0x9dc] ;  /* 0x0002770000157ab9 */ /* 0x000fe20000000800 */
[----:B------:R-:W-:Y:S01]  /*6130*/  LEA.HI R7, R7, R8, RZ, 0x6 ;  /* 0x0000000807077211 */ /* 0x000fe200078f30ff */
[----:B------:R-:W-:Y:S01]  /*6140*/  ULDC UR22, c[0x0][0x2f0] ;  /* 0x0000bc0000167ab9 */ /* 0x000fe20000000800 */
[----:B------:R-:W-:Y:S01]  /*6150*/  ULDC UR23, c[0x0][0x988] ;  /* 0x0002620000177ab9 */ /* 0x000fe20000000800 */
[----:B------:R-:W-:Y:S01]  /*6160*/  ULDC UR26, c[0x0][0x9e0] ;  /* 0x00027800001a7ab9 */ /* 0x000fe20000000800 */
[----:B------:R-:W-:-:S04]  /*6170*/  SHF.R.S32.HI R7, RZ, 0x6, R7 ;  /* 0x00000006ff077819 */ /* 0x000fc80000011407 */
[----:B------:R-:W-:-:S04]  /*6180*/  VIMNMX R11, R186, R7, !PT ;  /* 0x00000007ba0b7248 */ /* 0x000fc80007fe0100 */
[----:B------:R-:W-:-:S13]  /*6190*/  ISETP.LE.AND P0, PT, R11, UR50, PT ;  /* 0x000000320b007c0c */ /* 0x000fda000bf03270 */
[----:B------:R-:W-:Y:S05]  /*61a0*/  @!P0 BRA `(.L_x_1767) ;  /* 0x0000002000e48947 */ /* 0x000fea0003800000 */
.L_x_1784:
[----:B------:R-:W-:-:S04]  /*61b0*/  UIADD3 UR24, UR36, 0x1, URZ ;  /* 0x0000000124187890 */ /* 0x000fc8000fffe03f */
[----:B------:R-:W-:-:S04]  /*61c0*/  UISETP.NE.AND UP0, UPT, UR24, 0x2, UPT ;  /* 0x000000021800788c */ /* 0x000fc8000bf05270 */
[----:B------:R-:W-:Y:S02]  /*61d0*/  USEL UR6, URZ, 0x1, UP0 ;  /* 0x000000013f067887 */ /* 0x000fe40008000000 */
[----:B------:R-:W-:Y:S02]  /*61e0*/  USEL UR24, UR24, URZ, UP0 ;  /* 0x0000003f18187287 */ /* 0x000fe40008000000 */
[----:B------:R-:W-:Y:S01]  /*61f0*/  ULOP3.LUT UR37, UR37, UR6, URZ, 0x3c, !UPT ;  /* 0x0000000625257292 */ /* 0x000fe2000f8e3c3f */
[----:B012---:R-:W-:Y:S11]  /*6200*/  @!P3 BRA `(.L_x_1768) ;  /* 0x000000000004b947 */ /* 0x007ff60003800000 */
[----:B------:R-:W-:Y:S01]  /*6210*/  BPT.TRAP 0x1 ;  /* 0x000000040000795c */ /* 0x000fe20000300000 */
.L_x_1768:
[----:B------:R-:W-:Y:S01]  /*6220*/  ULEA UR27, UR24, UR43, 0x3 ;  /* 0x0000002b181b7291 */ /* 0x000fe2000f8e183f */
[----:B------:R-:W-:-:S05]  /*6230*/  IMAD.U32 R10, RZ, RZ, UR37 ;  /* 0x00000025ff0a7e24 */ /* 0x000fca000f8e00ff */
[----:B------:R-:W-:-:S04]  /*6240*/  SHF.L.U32 R10, R10, 0x1f, RZ ;  /* 0x0000001f0a0a7819 */ /* 0x000fc800000006ff */
[----:B------:R0:W1:Y:S01]  /*6250*/  SYNCS.PHASECHK.TRANS64.TRYWAIT P0, [UR27+0x28c30], R10 ;  /* 0x028c300aff0075a7 */ /* 0x000062000800015b */
[----:B------:R-:W-:Y:S05]  /*6260*/  @!P3 BRA `(.L_x_1769) ;  /* 0x000000000004b947 */ /* 0x000fea0003800000 */
[----:B------:R-:W-:Y:S01]  /*6270*/  BPT.TRAP 0x1 ;  /* 0x000000040000795c */ /* 0x000fe20000300000 */
.L_x_1769:
[----:B-1----:R-:W-:Y:S05]  /*6280*/  @P0 BRA `(.L_x_1770) ;  /* 0x0000000000080947 */ /* 0x002fea0003800000 */
[----:B------:R-:W1:Y:S02]  /*6290*/  SYNCS.PHASECHK.TRANS64.TRYWAIT P0, [UR27+0x28c30], R10 ;  /* 0x028c300aff0075a7 */ /* 0x000e64000800015b */
[----:B-1----:R-:W-:Y:S05]  /*62a0*/  @!P0 BRA `(.L_x_1771) ;  /* 0x000000f000488947 */ /* 0x002fea0003800000 */
.L_x_1770:
[----:B------:R-:W-:Y:S01]  /*62b0*/  R2UR UR18, R0 ;  /* 0x00000000001272ca */ /* 0x000fe200000e0000 */
[----:B----4-:R-:W-:Y:S01]  /*62c0*/  WARPGROUP.ARRIVE ;  /* 0x00000000000079c5 */ /* 0x010fe20000000000 */
[----:B------:R-:W-:Y:S01]  /*62d0*/  UMOV UR19, 0x40000040 ;  /* 0x4000004000137882 */ /* 0x000fe20000000000 */
[----:B------:R-:W-:Y:S01]  /*62e0*/  UMOV UR7, 0x40000040 ;  /* 0x4000004000077882 */ /* 0x000fe20000000000 */
[----:B------:R-:W-:Y:S01]  /*62f0*/  UMOV UR11, 0x40000040 ;  /* 0x40000040000b7882 */ /* 0x000fe20000000000 */
[----:B------:R-:W-:Y:S01]  /*6300*/  UMOV UR15, 0x40000040 ;  /* 0x40000040000f7882 */ /* 0x000fe20000000000 */
[----:B-1----:R-:W1:Y:S01]  /*6310*/  @P5 LDC R7, c[0x0][0x44c] ;  /* 0x00011300ff075b82 */ /* 0x002e620000000800 */
[----:B------:R-:W-:Y:S02]  /*6320*/  VIADD R12, R185, UR40 ;  /* 0x00000028b90c7c36 */ /* 0x000fe40008000000 */
[----:B------:R-:W-:-:S04]  /*6330*/  IMAD.U32 R14, RZ, RZ, UR49 ;  /* 0x00000031ff0e7e24 */ /* 0x000fc8000f8e00ff */
[----:B------:R-:W-:Y:S01]  /*6340*/  ULEA UR18, UR24, UR18, 0x9 ;  /* 0x0000001218127291 */ /* 0x000fe2000f8e483f */
[----:B------:R-:W2:Y:S03]  /*6350*/  @P5 LDC R9, c[0x0][0x450] ;  /* 0x00011400ff095b82 */ /* 0x000ea60000000800 */
[----:B------:R-:W-:Y:S02]  /*6360*/  UIADD3 UR6, UR18, 0x2, URZ ;  /* 0x0000000212067890 */ /* 0x000fe4000fffe03f */
[----:B------:R-:W-:Y:S02]  /*6370*/  UIADD3 UR10, UR18, 0x4, URZ ;  /* 0x00000004120a7890 */ /* 0x000fe4000fffe03f */
[----:B------:R-:W-:Y:S02]  /*6380*/  UIADD3 UR14, UR18, 0x6, URZ ;  /* 0x00000006120e7890 */ /* 0x000fe4000fffe03f */
[----:B------:R-:W-:Y:S01]  /*6390*/  HGMMA.64x64x16.F32.BF16 R152, gdesc[UR16], RZ, !UPT, gsb0 ;  /* 0x00e00000109879f0 */ /* 0x000fe2000c0018ff */
[----:B-1----:R-:W-:-:S04]  /*63a0*/  @P5 IMAD.HI.U32 R8, R12, R7, RZ ;  /* 0x000000070c085227 */ /* 0x002fc800078e00ff */
[----:B------:R-:W-:Y:S01]  /*63b0*/  IMAD.U32 R7, RZ, RZ, UR27 ;  /* 0x0000001bff077e24 */ /* 0x000fe2000f8e00ff */
[----:B--2---:R-:W-:-:S03]  /*63c0*/  @P5 SHF.R.U32.HI R12, RZ, R9, R8 ;  /* 0x00000009ff0c5219 */ /* 0x004fc60000011608 */
[----:B------:R-:W-:Y:S02]  /*63d0*/  @!P4 VIADD R8, R7, 0x28c40 ;  /* 0x00028c400708c836 */ /* 0x000fe40000000000 */
[----:B------:R-:W1:Y:S03]  /*63e0*/  SHFL.IDX PT, R21, R12, RZ, 0x1c1f ;  /* 0x001c1fff0c157589 */ /* 0x000e6600000e0000 */
[----:B------:R-:W-:Y:S01]  /*63f0*/  @!P4 PRMT R8, RZ, 0x654, R8 ;  /* 0x00000654ff08c816 */ /* 0x000fe20000000008 */
[----:B------:R-:W-:Y:S02]  /*6400*/  WARPGROUP.DEPBAR.LE gsb0, 0x0 ;  /* 0x00008000000079c5 */ /* 0x000fe40000010000 */
[----:B------:R-:W-:-:S06]  /*6410*/  WARPGROUP.ARRIVE ;  /* 0x00000000000079c5 */ /* 0x000fcc0000000000 */
[----:B------:R-:W-:Y:S01]  /*6420*/  HGMMA.64x64x16.F32.BF16 R152, gdesc[UR4], R152, gsb0 ;  /* 0x00e00000049879f0 */ /* 0x000fe20008001898 */
[----:B------:R-:W-:-:S06]  /*6430*/  USHF.L.U32 UR6, UR50, 0x6, URZ ;  /* 0x0000000632067899 */ /* 0x000fcc000800063f */
[----:B------:R-:W-:-:S05]  /*6440*/  IMAD.U32 R9, RZ, RZ, UR6 ;  /* 0x00000006ff097e24 */ /* 0x000fca000f8e00ff */
[----:B------:R-:W-:Y:S01]  /*6450*/  IADD3 R9, -R2, 0x1, -R9 ;  /* 0x0000000102097810 */ /* 0x000fe20007ffe909 */
[----:B------:R-:W-:Y:S02]  /*6460*/  WARPGROUP.DEPBAR.LE gsb0, 0x0 ;  /* 0x00008000000079c5 */ /* 0x000fe40000010000 */
[----:B------:R-:W-:-:S06]  /*6470*/  WARPGROUP.ARRIVE ;  /* 0x00000000000079c5 */ /* 0x000fcc0000000000 */
[----:B------:R-:W-:Y:S01]  /*6480*/  HGMMA.64x64x16.F32.BF16 R152, gdesc[UR8], R152, gsb0 ;  /* 0x00e00000089879f0 */ /* 0x000fe20008001898 */
[----:B------:R-:W-:Y:S02]  /*6490*/  UMOV UR11, UR22 ;  /* 0x00000016000b7c82 */ /* 0x000fe40008000000 */
[----:B------:R-:W-:Y:S01]  /*64a0*/  IMAD R9, R14, UR11, R9 ;  /* 0x0000000b0e097c24 */ /* 0x000fe2000f8e0209 */
[----:B------:R-:W-:Y:S02]  /*64b0*/  WARPGROUP.DEPBAR.LE gsb0, 0x0 ;  /* 0x00008000000079c5 */ /* 0x000fe40000010000 */
[----:B------:R-:W-:-:S06]  /*64c0*/  WARPGROUP.ARRIVE ;  /* 0x00000000000079c5 */ /* 0x000fcc0000000000 */
[----:B------:R-:W-:Y:S01]  /*64d0*/  HGMMA.64x64x16.F32.BF16 R152, gdesc[UR12], R152, gsb0 ;  /* 0x00e000000c9879f0 */ /* 0x000fe20008001898 */
[----:B------:R-:W-:Y:S01]  /*64e0*/  UMOV UR15, UR21 ;  /* 0x00000015000f7c82 */ /* 0x000fe20008000000 */
[----:B------:R-:W-:Y:S01]  /*64f0*/  UMOV UR14, UR20 ;  /* 0x00000014000e7c82 */ /* 0x000fe20008000000 */
[----:B------:R-:W-:Y:S01]  /*6500*/  ULOP3.LUT UR7, URZ, UR15, URZ, 0x33, !UPT ;  /* 0x0000000f3f077292 */ /* 0x000fe2000f8e333f */
[----:B------:R-:W-:-:S04]  /*6510*/  VIADD R9, R9, -UR14 ;  /* 0x8000000e09097c36 */ /* 0x000fc80008000000 */
[C---:B------:R-:W-:Y:S02]  /*6520*/  VIADD R20, R9.reuse, UR26 ;  /* 0x0000001a09147c36 */ /* 0x040fe40008000000 */
[----:B------:R-:W-:Y:S02]  /*6530*/  VIADD R192, R9, UR7 ;  /* 0x0000000709c07c36 */ /* 0x000fe40008000000 */
[C---:B-1----:R-:W-:Y:S02]  /*6540*/  IMAD.IADD R13, R21.reuse, 0x1, R20 ;  /* 0x00000001150d7824 */ /* 0x042fe400078e0214 */
[----:B------:R-:W-:Y:S01]  /*6550*/  IMAD.IADD R15, R21, 0x1, R192 ;  /* 0x00000001150f7824 */ /* 0x000fe200078e02c0 */
[----:B------:R-:W-:Y:S02]  /*6560*/  WARPGROUP.DEPBAR.LE gsb0, 0x0 ;  /* 0x00008000000079c5 */ /* 0x000fe40000010000 */
[----:B------:R1:W-:Y:S01]  /*6570*/  @!P4 SYNCS.ARRIVE.TRANS64.RED.A1T0 RZ, [R8+URZ], RZ ;  /* 0x000000ff08ffc9a7 */ /* 0x0003e2000810043f */
[----:B------:R-:W-:Y:S05]  /*6580*/  @!P6 BRA `(.L_x_1772) ;  /* 0x00000000005ce947 */ /* 0x000fea0003800000 */
[----:B-1----:R-:W-:Y:S01]  /*6590*/  IMAD R8, R14, UR11, R21 ;  /* 0x0000000b0e087c24 */ /* 0x002fe2000f8e0215 */
[----:B------:R-:W-:Y:S03]  /*65a0*/  BSSY B0, `(.L_x_1773) ;  /* 0x0000011000007945 */ /* 0x000fe60003800000 */
[----:B------:R-:W-:-:S05]  /*65b0*/  VIADD R21, R8, -UR14 ;  /* 0x8000000e08157c36 */ /* 0x000fca0008000000 */
[----:B------:R-:W-:-:S13]  /*65c0*/  ISETP.GT.AND P0, PT, R21, -0x1, PT ;  /* 0xffffffff1500780c */ /* 0x000fda0003f04270 */
[----:B------:R-:W-:Y:S05]  /*65d0*/  @P0 BRA `(.L_x_1774) ;  /* 0x0000000000200947 */ /* 0x000fea0003800000 */
[----:B------:R-:W-:Y:S01]  /*65e0*/  IMAD.U32 R194, RZ, RZ, UR25 ;  /* 0x00000019ffc27e24 */ /* 0x000fe2000f8e00ff */
[----:B------:R-:W-:-:S04]  /*65f0*/  LOP3.LUT R21, RZ, R21, RZ, 0x33, !PT ;  /* 0x00000015ff157212 */ /* 0x000fc800078e33ff */
[----:B------:R-:W-:-:S13]  /*6600*/  ISETP.NE.AND P0, PT, R194, 0x1, PT ;  /* 0x00000001c200780c */ /* 0x000fda0003f05270 */
[----:B------:R-:W1:Y:S02]  /*6610*/  @P0 LDC.64 R8, c[0x0][0x9e8] ;  /* 0x00027a00ff080b82 */ /* 0x000e640000000a00 */
[----:B-1----:R-:W-:-:S05]  /*6620*/  @P0 IMAD.HI.U32 R8, R21, R8, RZ ;  /* 0x0000000815080227 */ /* 0x002fca00078e00ff */
[----:B------:R-:W-:-:S04]  /*6630*/  @P0 SHF.R.U32.HI R21, RZ, R9, R8 ;  /* 0x00000009ff150219 */ /* 0x000fc80000011608 */
[----:B------:R-:W-:Y:S01]  /*6640*/  LOP3.LUT R21, RZ, R21, RZ, 0x33, !PT ;  /* 0x00000015ff157212 */ /* 0x000fe200078e33ff */
[----:B------:R-:W-:Y:S06]  /*6650*/  BRA `(.L_x_1775) ;  /* 0x0000000000147947 */ /* 0x000fec0003800000 */
.L_x_1774:
[----:B------:R-:W-:-:S05]  /*6660*/  IMAD.U32 R194, RZ, RZ, UR25 ;  /* 0x00000019ffc27e24 */ /* 0x000fca000f8e00ff */
[----:B------:R-:W-:-:S13]  /*6670*/  ISETP.NE.AND P0, PT, R194, 0x1, PT ;  /* 0x00000001c200780c */ /* 0x000fda0003f05270 */
[----:B------:R-:W1:Y:S02]  /*6680*/  @P0 LDC.64 R8, c[0x0][0x9e8] ;  /* 0x00027a00ff080b82 */ /* 0x000e640000000a00 */
[----:B-1----:R-:W-:-:S05]  /*6690*/  @P0 IMAD.HI.U32 R8, R21, R8, RZ ;  /* 0x0000000815080227 */ /* 0x002fca00078e00ff */
[----:B------:R-:W-:-:S07]  /*66a0*/  @P0 SHF.R.U32.HI R21, RZ, R9, R8 ;  /* 0x00000009ff150219 */ /* 0x000fce0000011608 */
.L_x_1775:
[----:B------:R-:W-:Y:S05]  /*66b0*/  BSYNC B0 ;  /* 0x0000000000007941 */ /* 0x000fea0003800000 */
.L_x_1773:
[----:B------:R-:W-:-:S04]  /*66c0*/  IMAD R21, R21, R194, -UR6 ;  /* 0x8000000615157e24 */ /* 0x000fc8000f8e02c2 */
[----:B------:R-:W-:-:S05]  /*66d0*/  IMAD.IADD R8, R21, 0x1, -R2 ;  /* 0x0000000115087824 */ /* 0x000fca00078e0a02 */
[----:B------:R-:W-:Y:S02]  /*66e0*/  VIADDMNMX R13, R8, R194, R13, PT ;  /* 0x000000c2080d7246 */ /* 0x000fe4000380010d */
[----:B------:R-:W-:-:S07]  /*66f0*/  VIMNMX R15, R15, R8, !PT ;  /* 0x000000080f0f7248 */ /* 0x000fce0007fe0100 */
.L_x_1772:
[----:B------:R-:W-:Y:S01]  /*6700*/  UISETP.GT.AND UP0, UPT, UR50, -0x1, UPT ;  /* 0xffffffff3200788c */ /* 0x000fe2000bf04270 */
[----:B------:R-:W2:Y:S05]  /*6710*/  SHFL.IDX PT, R9, R12, 0x1, 0x1c1f ;  /* 0x003c1f000c097f89 */ /* 0x000eaa00000e0000 */
[----:B------:R-:W-:-:S04]  /*6720*/  PLOP3.LUT P0, PT, PT, PT, UP0, 0x80, 0x0 ;  /* 0x000000000000781c */ /* 0x000fc80003f0f008 */
[C---:B------:R-:W-:Y:S02]  /*6730*/  ISETP.GT.AND P2, PT, R15.reuse, RZ, P0 ;  /* 0x000000ff0f00720c */ /* 0x040fe40000744270 */
[----:B------:R-:W-:Y:S02]  /*6740*/  ISETP.GT.AND P1, PT, R15, 0x1, P0 ;  /* 0x000000010f00780c */ /* 0x000fe40000724270 */
[C---:B------:R-:W-:Y:S02]  /*6750*/  ISETP.LT.OR P2, PT, R13.reuse, 0x1, P2 ;  /* 0x000000010d00780c */ /* 0x040fe40001741670 */
[----:B------:R-:W-:Y:S02]  /*6760*/  ISETP.LT.OR P1, PT, R13, 0x2, P1 ;  /* 0x000000020d00780c */ /* 0x000fe40000f21670 */
[----:B------:R-:W-:Y:S02]  /*6770*/  FSEL R152, R152, -INF , !P2 ;  /* 0xff80000098987808 */ /* 0x000fe40005000000 */
[----:B------:R-:W-:-:S02]  /*6780*/  FSEL R153, R153, -INF , !P1 ;  /* 0xff80000099997808 */ /* 0x000fc40004800000 */
[C---:B------:R-:W-:Y:S02]  /*6790*/  ISETP.GT.AND P2, PT, R15.reuse, 0x8, P0 ;  /* 0x000000080f00780c */ /* 0x040fe40000744270 */
[----:B------:R-:W-:Y:S01]  /*67a0*/  ISETP.GT.AND P1, PT, R15, 0x9, P0 ;  /* 0x000000090f00780c */ /* 0x000fe20000724270 */
[----:B--2---:R-:W-:Y:S01]  /*67b0*/  IMAD.IADD R12, R20, 0x1, R9 ;  /* 0x00000001140c7824 */ /* 0x004fe200078e0209 */
[C---:B------:R-:W-:Y:S02]  /*67c0*/  ISETP.LT.OR P2, PT, R13.reuse, 0x9, P2 ;  /* 0x000000090d00780c */ /* 0x040fe40001741670 */
[----:B------:R-:W-:Y:S02]  /*67d0*/  ISETP.LT.OR P1, PT, R13, 0xa, P1 ;  /* 0x0000000a0d00780c */ /* 0x000fe40000f21670 */
[----:B------:R-:W-:Y:S02]  /*67e0*/  FSEL R156, R156, -INF , !P2 ;  /* 0xff8000009c9c7808 */ /* 0x000fe40005000000 */
[----:B------:R-:W-:-:S02]  /*67f0*/  FSEL R157, R157, -INF , !P1 ;  /* 0xff8000009d9d7808 */ /* 0x000fc40004800000 */
[C---:B------:R-:W-:Y:S02]  /*6800*/  ISETP.GT.AND P2, PT, R15.reuse, 0x10, P0 ;  /* 0x000000100f00780c */ /* 0x040fe40000744270 */
[----:B------:R-:W-:Y:S02]  /*6810*/  ISETP.GT.AND P1, PT, R15, 0x11, P0 ;  /* 0x000000110f00780c */ /* 0x000fe40000724270 */
        /* <DEDUP_REMOVED lines=31> */
[----:B------:R-:W-:Y:S01]  /*6a10*/  ISETP.LT.OR P1, PT, R13, 0x3a, P1 ;  /* 0x0000003a0d00780c */ /* 0x000fe20000f21670 */
[----:B------:R-:W-:Y:S01]  /*6a20*/  IMAD.IADD R13, R192, 0x1, R9 ;  /* 0x00000001c00d7824 */ /* 0x000fe200078e0209 */
[----:B------:R-:W-:Y:S02]  /*6a30*/  FSEL R180, R180, -INF , !P2 ;  /* 0xff800000b4b47808 */ /* 0x000fe40005000000 */
[----:B------:R-:W-:Y:S01]  /*6a40*/  FSEL R181, R181, -INF , !P1 ;  /* 0xff800000b5b57808 */ /* 0x000fe20004800000 */
[----:B------:R-:W-:Y:S08]  /*6a50*/  @!P6 BRA `(.L_x_1776) ;  /* 0x00000000005ce947 */ /* 0x000ff00003800000 */
[----:B------:R-:W-:Y:S01]  /*6a60*/  IMAD R14, R14, UR11, R9 ;  /* 0x0000000b0e0e7c24 */ /* 0x000fe2000f8e0209 */
[----:B------:R-:W-:Y:S03]  /*6a70*/  BSSY B0, `(.L_x_1777) ;  /* 0x0000011000007945 */ /* 0x000fe60003800000 */
[----:B------:R-:W-:-:S05]  /*6a80*/  VIADD R15, R14, -UR14 ;  /* 0x8000000e0e0f7c36 */ /* 0x000fca0008000000 */
[----:B------:R-:W-:-:S13]  /*6a90*/  ISETP.GT.AND P1, PT, R15, -0x1, PT ;  /* 0xffffffff0f00780c */ /* 0x000fda0003f24270 */
[----:B------:R-:W-:Y:S05]  /*6aa0*/  @P1 BRA `(.L_x_1778) ;  /* 0x0000000000201947 */ /* 0x000fea0003800000 */
[----:B------:R-:W-:Y:S01]  /*6ab0*/  IMAD.U32 R14, RZ, RZ, UR25 ;  /* 0x00000019ff0e7e24 */ /* 0x000fe2000f8e00ff */
[----:B------:R-:W-:-:S04]  /*6ac0*/  LOP3.LUT R15, RZ, R15, RZ, 0x33, !PT ;  /* 0x0000000fff0f7212 */ /* 0x000fc800078e33ff */
[----:B------:R-:W-:-:S13]  /*6ad0*/  ISETP.NE.AND P1, PT, R14, 0x1, PT ;  /* 0x000000010e00780c */ /* 0x000fda0003f25270 */
[----:B-1----:R-:W1:Y:S02]  /*6ae0*/  @P1 LDC.64 R8, c[0x0][0x9e8] ;  /* 0x00027a00ff081b82 */ /* 0x002e640000000a00 */
[----:B-1----:R-:W-:-:S05]  /*6af0*/  @P1 IMAD.HI.U32 R8, R15, R8, RZ ;  /* 0x000000080f081227 */ /* 0x002fca00078e00ff */
[----:B------:R-:W-:-:S04]  /*6b00*/  @P1 SHF.R.U32.HI R15, RZ, R9, R8 ;  /* 0x00000009ff0f1219 */ /* 0x000fc80000011608 */
[----:B------:R-:W-:Y:S01]  /*6b10*/  LOP3.LUT R15, RZ, R15, RZ, 0x33, !PT ;  /* 0x0000000fff0f7212 */ /* 0x000fe200078e33ff */
[----:B------:R-:W-:Y:S06]  /*6b20*/  BRA `(.L_x_1779) ;  /* 0x0000000000147947 */ /* 0x000fec0003800000 */
.L_x_1778:
[----:B------:R-:W-:-:S05]  /*6b30*/  IMAD.U32 R14, RZ, RZ, UR25 ;  /* 0x00000019ff0e7e24 */ /* 0x000fca000f8e00ff */
[----:B------:R-:W-:-:S13]  /*6b40*/  ISETP.NE.AND P1, PT, R14, 0x1, PT ;  /* 0x000000010e00780c */ /* 0x000fda0003f25270 */
[----:B-1----:R-:W1:Y:S02]  /*6b50*/  @P1 LDC.64 R8, c[0x0][0x9e8] ;  /* 0x00027a00ff081b82 */ /* 0x002e640000000a00 */
[----:B-1----:R-:W-:-:S05]  /*6b60*/  @P1 IMAD.HI.U32 R8, R15, R8, RZ ;  /* 0x000000080f081227 */ /* 0x002fca00078e00ff */
[----:B------:R-:W-:-:S07]  /*6b70*/  @P1 SHF.R.U32.HI R15, RZ, R9, R8 ;  /* 0x00000009ff0f1219 */ /* 0x000fce0000011608 */
.L_x_1779:
[----:B------:R-:W-:Y:S05]  /*6b80*/  BSYNC B0 ;  /* 0x0000000000007941 */ /* 0x000fea0003800000 */
.L_x_1777:
[----:B------:R-:W-:-:S04]  /*6b90*/  IMAD R15, R15, R14, -UR6 ;  /* 0x800000060f0f7e24 */ /* 0x000fc8000f8e020e */
[----:B------:R-:W-:-:S05]  /*6ba0*/  IMAD.IADD R15, R15, 0x1, -R2 ;  /* 0x000000010f0f7824 */ /* 0x000fca00078e0a02 */
[----:B------:R-:W-:Y:S02]  /*6bb0*/  VIADDMNMX R12, R15, R14, R12, PT ;  /* 0x0000000e0f0c7246 */ /* 0x000fe4000380010c */
[----:B------:R-:W-:-:S07]  /*6bc0*/  VIMNMX R13, R13, R15, !PT ;  /* 0x0000000f0d0d7248 */ /* 0x000fce0007fe0100 */
.L_x_1776:
[----:B-1----:R-:W-:Y:S01]  /*6bd0*/  FMNMX.FTZ R8, R152, R5, !PT ;  /* 0x0000000598087209 */ /* 0x002fe20007810000 */
[----:B------:R-:W-:Y:S01]  /*6be0*/  UMOV UR10, UR23 ;  /* 0x00000017000a7c82 */ /* 0x000fe20008000000 */
[----:B------:R-:W-:Y:S02]  /*6bf0*/  ISETP.GT.AND P2, PT, R13, 0x1, P0 ;  /* 0x000000010d00780c */ /* 0x000fe40000744270 */
[----:B------:R-:W-:Y:S02]  /*6c00*/  FMNMX.FTZ R9, R153, R8, !PT ;  /* 0x0000000899097209 */ /* 0x000fe40007810000 */
[----:B------:R-:W-:Y:S02]  /*6c10*/  ISETP.LT.OR P2, PT, R12, 0x2, P2 ;  /* 0x000000020c00780c */ /* 0x000fe40001741670 */
[----:B------:R-:W-:Y:S02]  /*6c20*/  FMNMX.FTZ R8, R156, R9, !PT ;  /* 0x000000099c087209 */ /* 0x000fe40007810000 */
[----:B------:R-:W-:-:S02]  /*6c30*/  FSEL R155, R155, -INF , !P2 ;  /* 0xff8000009b9b7808 */ /* 0x000fc40005000000 */
[----:B------:R-:W-:Y:S02]  /*6c40*/  FMNMX.FTZ R9, R157, R8, !PT ;  /* 0x000000089d097209 */ /* 0x000fe40007810000 */
[C---:B------:R-:W-:Y:S02]  /*6c50*/  ISETP.GT.AND P2, PT, R13.reuse, 0x9, P0 ;  /* 0x000000090d00780c */ /* 0x040fe40000744270 */
[----:B------:R-:W-:Y:S02]  /*6c60*/  FMNMX.FTZ R8, R160, R9, !PT ;  /* 0x00000009a0087209 */ /* 0x000fe40007810000 */
[----:B------:R-:W-:Y:S02]  /*6c70*/  ISETP.GT.AND P1, PT, R13, 0x8, P0 ;  /* 0x000000080d00780c */ /* 0x000fe40000724270 */
[----:B------:R-:W-:Y:S02]  /*6c80*/  FMNMX.FTZ R9, R161, R8, !PT ;  /* 0x00000008a1097209 */ /* 0x000fe40007810000 */
[----:B------:R-:W-:-:S02]  /*6c90*/  ISETP.LT.OR P2, PT, R12, 0xa, P2 ;  /* 0x0000000a0c00780c */ /* 0x000fc40001741670 */
[----:B------:R-:W-:Y:S02]  /*6ca0*/  FMNMX.FTZ R8, R164, R9, !PT ;  /* 0x00000009a4087209 */ /* 0x000fe40007810000 */
[----:B------:R-:W-:Y:S02]  /*6cb0*/  ISETP.LT.OR P1, PT, R12, 0x9, P1 ;  /* 0x000000090c00780c */ /* 0x000fe40000f21670 */
[----:B------:R-:W-:Y:S02]  /*6cc0*/  FMNMX.FTZ R9, R165, R8, !PT ;  /* 0x00000008a5097209 */ /* 0x000fe40007810000 */
[----:B------:R-:W-:Y:S02]  /*6cd0*/  FSEL R159, R159, -INF , !P2 ;  /* 0xff8000009f9f7808 */ /* 0x000fe40005000000 */
[----:B------:R-:W-:Y:S02]  /*6ce0*/  FMNMX.FTZ R8, R168, R9, !PT ;  /* 0x00000009a8087209 */ /* 0x000fe40007810000 */
[----:B------:R-:W-:-:S02]  /*6cf0*/  ISETP.GT.AND P2, PT, R13, 0x11, P0 ;  /* 0x000000110d00780c */ /* 0x000fc40000744270 */
[----:B------:R-:W-:Y:S02]  /*6d00*/  FMNMX.FTZ R9, R169, R8, !PT ;  /* 0x00000008a9097209 */ /* 0x000fe40007810000 */
[----:B------:R-:W-:Y:S02]  /*6d10*/  FSEL R158, R158, -INF , !P1 ;  /* 0xff8000009e9e7808 */ /* 0x000fe40004800000 */
        /* <DEDUP_REMOVED lines=9> */
[----:B------:R-:W-:-:S02]  /*6db0*/  ISETP.GT.AND P2, PT, R13, RZ, P0 ;  /* 0x000000ff0d00720c */ /* 0x000fc40000744270 */
[----:B------:R-:W-:Y:S02]  /*6dc0*/  FMNMX.FTZ R8, R181, R8, !PT ;  /* 0x00000008b5087209 */ /* 0x000fe40007810000 */
[----:B------:R-:W-:Y:S02]  /*6dd0*/  FSEL R162, R162, -INF , !P1 ;  /* 0xff800000a2a27808 */ /* 0x000fe40004800000 */
[----:B------:R-:W-:Y:S01]  /*6de0*/  ISETP.GT.AND P1, PT, R13, 0x18, P0 ;  /* 0x000000180d00780c */ /* 0x000fe20000724270 */
[----:B------:R-:W1:Y:S01]  /*6df0*/  SHFL.BFLY PT, R9, R8, 0x2, 0x1f ;  /* 0x0c401f0008097f89 */ /* 0x000e6200000e0000 */
[C---:B------:R-:W-:Y:S02]  /*6e00*/  ISETP.LT.OR P2, PT, R12.reuse, 0x1, P2 ;  /* 0x000000010c00780c */ /* 0x040fe40001741670 */
[----:B------:R-:W-:-:S04]  /*6e10*/  ISETP.LT.OR P1, PT, R12, 0x19, P1 ;  /* 0x000000190c00780c */ /* 0x000fc80000f21670 */
[----:B------:R-:W-:Y:S02]  /*6e20*/  FSEL R166, R166, -INF , !P1 ;  /* 0xff800000a6a67808 */ /* 0x000fe40004800000 */
[----:B------:R-:W-:-:S04]  /*6e30*/  ISETP.GT.AND P1, PT, R13, 0x19, P0 ;  /* 0x000000190d00780c */ /* 0x000fc80000724270 */
[----:B------:R-:W-:-:S04]  /*6e40*/  ISETP.LT.OR P1, PT, R12, 0x1a, P1 ;  /* 0x0000001a0c00780c */ /* 0x000fc80000f21670 */
[----:B------:R-:W-:Y:S02]  /*6e50*/  FSEL R167, R167, -INF , !P1 ;  /* 0xff800000a7a77808 */ /* 0x000fe40004800000 */
[----:B------:R-:W-:-:S04]  /*6e60*/  ISETP.GT.AND P1, PT, R13, 0x21, P0 ;  /* 0x000000210d00780c */ /* 0x000fc80000724270 */
[----:B------:R-:W-:Y:S02]  /*6e70*/  ISETP.LT.OR P1, PT, R12, 0x22, P1 ;  /* 0x000000220c00780c */ /* 0x000fe40000f21670 */
[----:B-1----:R-:W-:Y:S02]  /*6e80*/  FMNMX.FTZ R15, R8, R9, !PT ;  /* 0x00000009080f7209 */ /* 0x002fe40007810000 */
[----:B------:R-:W-:Y:S02]  /*6e90*/  FSEL R9, R154, -INF , !P2 ;  /* 0xff8000009a097808 */ /* 0x000fe40005000000 */
[----:B------:R-:W-:Y:S01]  /*6ea0*/  ISETP.GT.AND P2, PT, R13, 0x20, P0 ;  /* 0x000000200d00780c */ /* 0x000fe20000744270 */
[----:B------:R-:W1:Y:S01]  /*6eb0*/  SHFL.BFLY PT, R8, R15, 0x1, 0x1f ;  /* 0x0c201f000f087f89 */ /* 0x000e6200000e0000 */
[----:B------:R-:W-:Y:S02]  /*6ec0*/  FMNMX.FTZ R14, R9, R6, !PT ;  /* 0x00000006090e7209 */ /* 0x000fe40007810000 */
[----:B------:R-:W-:-:S02]  /*6ed0*/  ISETP.LT.OR P2, PT, R12, 0x21, P2 ;  /* 0x000000210c00780c */ /* 0x000fc40001741670 */
[----:B------:R-:W-:Y:S02]  /*6ee0*/  FSEL R171, R171, -INF , !P1 ;  /* 0xff800000abab7808 */ /* 0x000fe40004800000 */
[----:B------:R-:W-:Y:S02]  /*6ef0*/  FSEL R170, R170, -INF , !P2 ;  /* 0xff800000aaaa7808 */ /* 0x000fe40005000000 */
[C---:B------:R-:W-:Y:S02]  /*6f00*/  ISETP.GT.AND P2, PT, R13.reuse, 0x28, P0 ;  /* 0x000000280d00780c */ /* 0x040fe40000744270 */
[----:B------:R-:W-:Y:S02]  /*6f10*/  ISETP.GT.AND P1, PT, R13, 0x29, P0 ;  /* 0x000000290d00780c */ /* 0x000fe40000724270 */
[C---:B------:R-:W-:Y:S02]  /*6f20*/  ISETP.LT.OR P2, PT, R12.reuse, 0x29, P2 ;  /* 0x000000290c00780c */ /* 0x040fe40001741670 */
[----:B------:R-:W-:-:S02]  /*6f30*/  ISETP.LT.OR P1, PT, R12, 0x2a, P1 ;  /* 0x0000002a0c00780c */ /* 0x000fc40000f21670 */
[----:B------:R-:W-:Y:S02]  /*6f40*/  FSEL R174, R174, -INF , !P2 ;  /* 0xff800000aeae7808 */ /* 0x000fe40005000000 */
[----:B------:R-:W-:Y:S02]  /*6f50*/  FSEL R175, R175, -INF , !P1 ;  /* 0xff800000afaf7808 */ /* 0x000fe40004800000 */
[----:B------:R-:W-:Y:S02]  /*6f60*/  ISETP.GT.AND P1, PT, R13, 0x30, P0 ;  /* 0x000000300d00780c */ /* 0x000fe40000724270 */
[----:B-1----:R-:W-:Y:S02]  /*6f70*/  FMNMX.FTZ R8, R15, R8, !PT ;  /* 0x000000080f087209 */ /* 0x002fe40007810000 */
[----:B------:R-:W-:Y:S02]  /*6f80*/  FMNMX.FTZ R15, R155, R14, !PT ;  /* 0x0000000e9b0f7209 */ /* 0x000fe40007810000 */
[C---:B------:R-:W-:Y:S01]  /*6f90*/  FSETP.NEU.FTZ.AND P2, PT, R8.reuse, -INF , PT ;  /* 0xff8000000800780b */ /* 0x040fe20003f5d000 */
[----:B------:R-:W-:Y:S01]  /*6fa0*/  FMUL.FTZ R20, R8, UR10 ;  /* 0x0000000a08147c20 */ /* 0x000fe20008410000 */
[----:B------:R-:W-:-:S02]  /*6fb0*/  FMNMX.FTZ R14, R158, R15, !PT ;  /* 0x0000000f9e0e7209 */ /* 0x000fc40007810000 */
[----:B------:R-:W-:Y:S02]  /*6fc0*/  ISETP.LT.OR P1, PT, R12, 0x31, P1 ;  /* 0x000000310c00780c */ /* 0x000fe40000f21670 */
[----:B------:R-:W-:Y:S02]  /*6fd0*/  FMNMX.FTZ R15, R159, R14, !PT ;  /* 0x0000000e9f0f7209 */ /* 0x000fe40007810000 */
[----:B------:R-:W-:Y:S02]  /*6fe0*/  FSEL R178, R178, -INF , !P1 ;  /* 0xff800000b2b27808 */ /* 0x000fe40004800000 */
[----:B------:R-:W-:Y:S02]  /*6ff0*/  FMNMX.FTZ R14, R162, R15, !PT ;  /* 0x0000000fa20e7209 */ /* 0x000fe40007810000 */
[----:B------:R-:W-:Y:S02]  /*7000*/  ISETP.GT.AND P1, PT, R13, 0x31, P0 ;  /* 0x000000310d00780c */ /* 0x000fe40000724270 */
[----:B------:R-:W-:-:S02]  /*7010*/  FMNMX.FTZ R15, R163, R14, !PT ;  /* 0x0000000ea30f7209 */ /* 0x000fc40007810000 */
[----:B------:R-:W-:Y:S02]  /*7020*/  FSEL R14, R20, RZ, P2 ;  /* 0x000000ff140e7208 */ /* 0x000fe40001000000 */
[----:B------:R-:W-:Y:S02]  /*7030*/  FMNMX.FTZ R20, R166, R15, !PT ;  /* 0x0000000fa6147209 */ /* 0x000fe40007810000 */
[----:B------:R-:W-:Y:S01]  /*7040*/  ISETP.LT.OR P1, PT, R12, 0x32, P1 ;  /* 0x000000320c00780c */ /* 0x000fe20000f21670 */
[--C-:B------:R-:W-:Y:S01]  /*7050*/  FFMA.FTZ R154, R156, UR10, -R14.reuse ;  /* 0x0000000a9c9a7c23 */ /* 0x100fe2000801080e */
[----:B------:R-:W-:Y:S01]  /*7060*/  FMNMX.FTZ R15, R167, R20, !PT ;  /* 0x00000014a70f7209 */ /* 0x000fe20007810000 */
[--C-:B------:R-:W-:Y:S01]  /*7070*/  FFMA.FTZ R156, R160, UR10, -R14.reuse ;  /* 0x0000000aa09c7c23 */ /* 0x100fe2000801080e */
[----:B------:R-:W-:Y:S01]  /*7080*/  FSEL R179, R179, -INF , !P1 ;  /* 0xff800000b3b37808 */ /* 0x000fe20004800000 */
[--C-:B------:R-:W-:Y:S01]  /*7090*/  FFMA.FTZ R160, R168, UR10, -R14.reuse ;  /* 0x0000000aa8a07c23 */ /* 0x100fe2000801080e */
[----:B------:R-:W-:Y:S01]  /*70a0*/  FMNMX.FTZ R20, R170, R15, !PT ;  /* 0x0000000faa147209 */ /* 0x000fe20007810000 */
[--C-:B------:R-:W-:Y:S01]  /*70b0*/  FFMA.FTZ R152, R152, UR10, -R14.reuse ;  /* 0x0000000a98987c23 */ /* 0x100fe2000801080e */
[----:B------:R-:W-:Y:S01]  /*70c0*/  ISETP.GT.AND P1, PT, R13, 0x38, P0 ;  /* 0x000000380d00780c */ /* 0x000fe20000724270 */
[--C-:B------:R-:W-:Y:S01]  /*70d0*/  FFMA.FTZ R15, R153, UR10, -R14.reuse ;  /* 0x0000000a990f7c23 */ /* 0x100fe2000801080e */
[----:B------:R-:W-:Y:S01]  /*70e0*/  FMNMX.FTZ R21, R171, R20, !PT ;  /* 0x00000014ab157209 */ /* 0x000fe20007810000 */
[----:B------:R-:W-:Y:S01]  /*70f0*/  MUFU.EX2 R154, R154 ;  /* 0x0000009a009a7308 */ /* 0x000fe20000000800 */
[----:B------:R-:W-:Y:S01]  /*7100*/  ISETP.GT.AND P0, PT, R13, 0x39, P0 ;  /* 0x000000390d00780c */ /* 0x000fe20000704270 */
[--C-:B------:R-:W-:Y:S01]  /*7110*/  FFMA.FTZ R13, R157, UR10, -R14.reuse ;  /* 0x0000000a9d0d7c23 */ /* 0x100fe2000801080e */
[----:B------:R-:W-:Y:S01]  /*7120*/  FMNMX.FTZ R20, R174, R21, !PT ;  /* 0x00000015ae147209 */ /* 0x000fe20007810000 */
[--C-:B------:R-:W-:Y:S01]  /*7130*/  FFMA.FTZ R157, R169, UR10, -R14.reuse ;  /* 0x0000000aa99d7c23 */ /* 0x100fe2000801080e */
[C---:B------:R-:W-:Y:S01]  /*7140*/  ISETP.LT.OR P1, PT, R12.reuse, 0x39, P1 ;  /* 0x000000390c00780c */ /* 0x040fe20000f21670 */
[--C-:B------:R-:W-:Y:S01]  /*7150*/  FFMA.FTZ R153, R165, UR10, -R14.reuse ;  /* 0x0000000aa5997c23 */ /* 0x100fe2000801080e */
[----:B------:R-:W-:Y:S01]  /*7160*/  FMNMX.FTZ R21, R175, R20, !PT ;  /* 0x00000014af157209 */ /* 0x000fe20007810000 */
[----:B------:R-:W-:Y:S01]  /*7170*/  MUFU.EX2 R152, R152 ;  /* 0x0000009800987308 */ /* 0x000fe20000000800 */
[----:B------:R-:W-:Y:S01]  /*7180*/  ISETP.LT.OR P0, PT, R12, 0x3a, P0 ;  /* 0x0000003a0c00780c */ /* 0x000fe20000701670 */
[--C-:B------:R-:W-:Y:S01]  /*7190*/  FFMA.FTZ R165, R177, UR10, -R14.reuse ;  /* 0x0000000ab1a57c23 */ /* 0x100fe2000801080e */
[----:B------:R-:W-:Y:S01]  /*71a0*/  FMNMX.FTZ R20, R178, R21, !PT ;  /* 0x00000015b2147209 */ /* 0x000fe20007810000 */
[----:B------:R-:W-:Y:S01]  /*71b0*/  FFMA.FTZ R180, R180, UR10, -R14 ;  /* 0x0000000ab4b47c23 */ /* 0x000fe2000801080e */
[----:B------:R-:W-:Y:S01]  /*71c0*/  FSEL R182, R182, -INF , !P1 ;  /* 0xff800000b6b67808 */ /* 0x000fe20004800000 */
[----:B------:R-:W-:Y:S01]  /*71d0*/  IMAD.U32 R177, RZ, RZ, UR36 ;  /* 0x00000024ffb17e24 */ /* 0x000fe2000f8e00ff */
[----:B------:R-:W-:Y:S01]  /*71e0*/  FMNMX.FTZ R21, R179, R20, !PT ;  /* 0x00000014b3157209 */ /* 0x000fe20007810000 */
[----:B------:R-:W-:Y:S01]  /*71f0*/  MUFU.EX2 R15, R15 ;  /* 0x0000000f000f7308 */ /* 0x000fe20000000800 */
[----:B------:R-:W-:-:S02]  /*7200*/  FSEL R183, R183, -INF , !P0 ;  /* 0xff800000b7b77808 */ /* 0x000fc40004000000 */
[----:B------:R-:W-:Y:S01]  /*7210*/  FMNMX.FTZ R12, R182, R21, !PT ;  /* 0x00000015b60c7209 */ /* 0x000fe20007810000 */
[----:B------:R-:W-:-:S03]  /*7220*/  FFMA.FTZ R21, R161, UR10, -R14 ;  /* 0x0000000aa1157c23 */ /* 0x000fc6000801080e */
[----:B------:R-:W-:Y:S01]  /*7230*/  FMNMX.FTZ R20, R183, R12, !PT ;  /* 0x0000000cb7147209 */ /* 0x000fe20007810000 */
[----:B------:R-:W-:Y:S01]  /*7240*/  FFMA.FTZ R12, R164, UR10, -R14 ;  /* 0x0000000aa40c7c23 */ /* 0x000fe2000801080e */
[----:B------:R-:W-:Y:S01]  /*7250*/  FSEL R164, R8, RZ, P2 ;  /* 0x000000ff08a47208 */ /* 0x000fe20001000000 */
[----:B------:R-:W-:Y:S02]  /*7260*/  MUFU.EX2 R13, R13 ;  /* 0x0000000d000d7308 */ /* 0x000fe40000000800 */
[----:B------:R-:W1:Y:S02]  /*7270*/  SHFL.BFLY PT, R161, R20, 0x2, 0x1f ;  /* 0x0c401f0014a17f89 */ /* 0x000e6400000e0000 */
[----:B------:R-:W-:-:S04]  /*7280*/  FADD.FTZ R164, -R164, R5 ;  /* 0x00000005a4a47221 */ /* 0x000fc80000010100 */
[----:B------:R-:W-:Y:S01]  /*7290*/  FMUL.FTZ R5, R164, UR10 ;  /* 0x0000000aa4057c20 */ /* 0x000fe20008410000 */
[----:B------:R-:W-:Y:S01]  /*72a0*/  MUFU.EX2 R156, R156 ;  /* 0x0000009c009c7308 */ /* 0x000fe20000000800 */
[----:B------:R-:W-:-:S07]  /*72b0*/  FFMA.FTZ R164, R176, UR10, -R14 ;  /* 0x0000000ab0a47c23 */ /* 0x000fce000801080e */
[----:B------:R-:W2:Y:S08]  /*72c0*/  MUFU.EX2 R5, R5 ;  /* 0x0000000500057308 */ /* 0x000eb00000000800 */
[----:B------:R-:W3:Y:S01]  /*72d0*/  MUFU.EX2 R21, R21 ;  /* 0x0000001500157308 */ /* 0x000ee20000000800 */
[----:B-1----:R-:W-:Y:S01]  /*72e0*/  FMNMX.FTZ R168, R20, R161, !PT ;  /* 0x000000a114a87209 */ /* 0x002fe20007810000 */
[----:B------:R-:W-:Y:S01]  /*72f0*/  FFMA.FTZ R161, R173, UR10, -R14 ;  /* 0x0000000aada17c23 */ /* 0x000fe2000801080e */
[----:B------:R-:W-:-:S02]  /*7300*/  IMAD.MOV R173, RZ, RZ, -R17 ;  /* 0x000000ffffad7224 */ /* 0x000fc400078e0a11 */
[--C-:B------:R-:W-:Y:S01]  /*7310*/  FFMA.FTZ R20, R172, UR10, -R14.reuse ;  /* 0x0000000aac147c23 */ /* 0x100fe2000801080e */
[----:B------:R-:W-:Y:S01]  /*7320*/  FFMA.FTZ R172, R181, UR10, -R14 ;  /* 0x0000000ab5ac7c23 */ /* 0x000fe2000801080e */
[----:B------:R-:W1:Y:S01]  /*7330*/  SHFL.BFLY PT, R169, R168, 0x1, 0x1f ;  /* 0x0c201f00a8a97f89 */ /* 0x000e6200000e0000 */
[----:B------:R-:W-:Y:S01]  /*7340*/  ISETP.NE.AND P0, PT, R2, R173, PT ;  /* 0x000000ad0200720c */ /* 0x000fe20003f05270 */
[----:B--2---:R-:W-:Y:S01]  /*7350*/  FFMA.FTZ R176, R5, R3, R152 ;  /* 0x0000000305b07223 */ /* 0x004fe20000010098 */
[----:B------:R-:W2:Y:S01]  /*7360*/  MUFU.EX2 R12, R12 ;  /* 0x0000000c000c7308 */ /* 0x000ea20000000800 */
[C---:B------:R-:W-:Y:S01]  /*7370*/  F2FP.BF16.F32.PACK_AB R152, R15.reuse, R152 ;  /* 0x000000980f98723e */ /* 0x040fe200000010ff */
[-C--:B------:R-:W-:Y:S01]  /*7380*/  FMUL.FTZ R24, R24, R5.reuse ;  /* 0x0000000518187220 */ /* 0x080fe20000410000 */
[----:B------:R-:W-:Y:S01]  /*7390*/  FADD.FTZ R173, R15, R176 ;  /* 0x000000b00fad7221 */ /* 0x000fe20000010000 */
[-C--:B------:R-:W-:Y:S01]  /*73a0*/  FMUL.FTZ R25, R25, R5.reuse ;  /* 0x0000000519197220 */ /* 0x080fe20000410000 */
[-C--:B------:R-:W-:Y:S01]  /*73b0*/  FMUL.FTZ R28, R28, R5.reuse ;  /* 0x000000051c1c7220 */ /* 0x080fe20000410000 */
[-C--:B------:R-:W-:Y:S01]  /*73c0*/  FMUL.FTZ R29, R29, R5.reuse ;  /* 0x000000051d1d7220 */ /* 0x080fe20000410000 */
[----:B------:R-:W-:Y:S01]  /*73d0*/  FADD.FTZ R14, R154, R173 ;  /* 0x000000ad9a0e7221 */ /* 0x000fe20000010000 */
[----:B------:R-:W4:Y:S01]  /*73e0*/  MUFU.EX2 R153, R153 ;  /* 0x0000009900997308 */ /* 0x000f220000000800 */
[C---:B------:R-:W-:Y:S01]  /*73f0*/  F2FP.BF16.F32.PACK_AB R154, R13.reuse, R154 ;  /* 0x0000009a0d9a723e */ /* 0x040fe200000010ff */
[----:B------:R-:W-:Y:S01]  /*7400*/  FMUL.FTZ R32, R32, R5 ;  /* 0x0000000520207220 */ /* 0x000fe20000410000 */
[----:B------:R-:W-:Y:S01]  /*7410*/  FADD.FTZ R173, R13, R14 ;  /* 0x0000000e0dad7221 */ /* 0x000fe20000010000 */
[----:B------:R-:W-:-:S02]  /*7420*/  @!P0 IMAD R14, R177, 0x40, R16 ;  /* 0x00000040b10e8824 */ /* 0x000fc400078e0210 */
[-C--:B------:R-:W-:Y:S01]  /*7430*/  FMUL.FTZ R33, R33, R5.reuse ;  /* 0x0000000521217220 */ /* 0x080fe20000410000 */
[-C--:B------:R-:W-:Y:S01]  /*7440*/  FMUL.FTZ R36, R36, R5.reuse ;  /* 0x0000000524247220 */ /* 0x080fe20000410000 */
[-C--:B------:R-:W-:Y:S01]  /*7450*/  FMUL.FTZ R37, R37, R5.reuse ;  /* 0x0000000525257220 */ /* 0x080fe20000410000 */
[----:B------:R-:W5:Y:S01]  /*7460*/  MUFU.EX2 R160, R160 ;  /* 0x000000a000a07308 */ /* 0x000f620000000800 */
[-C--:B------:R-:W-:Y:S01]  /*7470*/  FMUL.FTZ R40, R40, R5.reuse ;  /* 0x0000000528287220 */ /* 0x080fe20000410000 */
[-C--:B------:R-:W-:Y:S01]  /*7480*/  FMUL.FTZ R41, R41, R5.reuse ;  /* 0x0000000529297220 */ /* 0x080fe20000410000 */
[----:B------:R-:W-:Y:S01]  /*7490*/  FMUL.FTZ R44, R44, R5 ;  /* 0x000000052c2c7220 */ /* 0x000fe20000410000 */
[----:B-1----:R-:W-:Y:S01]  /*74a0*/  FMNMX.FTZ R168, R168, R169, !PT ;  /* 0x000000a9a8a87209 */ /* 0x002fe20007810000 */
[-C--:B------:R-:W-:Y:S01]  /*74b0*/  FMUL.FTZ R45, R45, R5.reuse ;  /* 0x000000052d2d7220 */ /* 0x080fe20000410000 */
[-C--:B------:R-:W-:Y:S01]  /*74c0*/  FMUL.FTZ R48, R48, R5.reuse ;  /* 0x0000000530307220 */ /* 0x080fe20000410000 */
[-C--:B------:R-:W-:Y:S01]  /*74d0*/  FMUL.FTZ R49, R49, R5.reuse ;  /* 0x0000000531317220 */ /* 0x080fe20000410000 */
[C---:B------:R-:W-:Y:S01]  /*74e0*/  FSETP.NEU.FTZ.AND P1, PT, R168.reuse, -INF , PT ;  /* 0xff800000a800780b */ /* 0x040fe20003f3d000 */
[----:B------:R-:W-:Y:S01]  /*74f0*/  FMUL.FTZ R3, R168, UR10 ;  /* 0x0000000aa8037c20 */ /* 0x000fe20008410000 */
[----:B------:R1:W-:Y:S01]  /*7500*/  MUFU.EX2 R169, R180 ;  /* 0x000000b400a97308 */ /* 0x0003e20000000800 */
[-C--:B------:R-:W-:Y:S01]  /*7510*/  FMUL.FTZ R52, R52, R5.reuse ;  /* 0x0000000534347220 */ /* 0x080fe20000410000 */
[-C--:B------:R-:W-:Y:S01]  /*7520*/  FMUL.FTZ R53, R53, R5.reuse ;  /* 0x0000000535357220 */ /* 0x080fe20000410000 */
[-C--:B------:R-:W-:Y:S01]  /*7530*/  FMUL.FTZ R56, R56, R5.reuse ;  /* 0x0000000538387220 */ /* 0x080fe20000410000 */
[----:B------:R-:W-:Y:S01]  /*7540*/  FSEL R176, R3, RZ, P1 ;  /* 0x000000ff03b07208 */ /* 0x000fe20000800000 */
[-C--:B------:R-:W-:Y:S01]  /*7550*/  FMUL.FTZ R57, R57, R5.reuse ;  /* 0x0000000539397220 */ /* 0x080fe20000410000 */
[----:B------:R-:W-:Y:S01]  /*7560*/  FSEL R3, R168, RZ, P1 ;  /* 0x000000ffa8037208 */ /* 0x000fe20000800000 */
[-C--:B------:R-:W-:Y:S01]  /*7570*/  FMUL.FTZ R60, R60, R5.reuse ;  /* 0x000000053c3c7220 */ /* 0x080fe20000410000 */
[----:B------:R-:W0:Y:S01]  /*7580*/  MUFU.EX2 R157, R157 ;  /* 0x0000009d009d7308 */ /* 0x000e220000000800 */
[----:B-1----:R-:W-:Y:S01]  /*7590*/  FADD.FTZ R180, R156, R173 ;  /* 0x000000ad9cb47221 */ /* 0x002fe20000010000 */
[----:B------:R-:W-:Y:S01]  /*75a0*/  FFMA.FTZ R9, R9, UR10, -R176 ;  /* 0x0000000a09097c23 */ /* 0x000fe200080108b0 */
[----:B------:R-:W-:Y:S01]  /*75b0*/  FADD.FTZ R3, -R3, R6 ;  /* 0x0000000603037221 */ /* 0x000fe20000010100 */
[----:B------:R-:W-:Y:S01]  /*75c0*/  FFMA.FTZ R155, R155, UR10, -R176 ;  /* 0x0000000a9b9b7c23 */ /* 0x000fe200080108b0 */
[----:B---3--:R-:W-:Y:S01]  /*75d0*/  FADD.FTZ R177, R21, R180 ;  /* 0x000000b415b17221 */ /* 0x008fe20000010000 */
[----:B------:R-:W-:Y:S01]  /*75e0*/  @!P0 LEA R173, R14, UR43, 0x2 ;  /* 0x0000002b0ead8c11 */ /* 0x000fe2000f8e10ff */
[----:B------:R-:W-:Y:S01]  /*75f0*/  FMUL.FTZ R3, R3, UR10 ;  /* 0x0000000a03037c20 */ /* 0x000fe20008410000 */
[----:B------:R-:W1:Y:S01]  /*7600*/  MUFU.EX2 R20, R20 ;  /* 0x0000001400147308 */ /* 0x000e620000000800 */
[----:B--2---:R-:W-:Y:S01]  /*7610*/  FADD.FTZ R6, R12, R177 ;  /* 0x000000b10c067221 */ /* 0x004fe20000010000 */
[--C-:B------:R-:W-:Y:S01]  /*7620*/  FFMA.FTZ R177, R162, UR10, -R176.reuse ;  /* 0x0000000aa2b17c23 */ /* 0x100fe200080108b0 */
[--C-:B------:R-:W-:Y:S01]  /*7630*/  FFMA.FTZ R158, R158, UR10, -R176.reuse ;  /* 0x0000000a9e9e7c23 */ /* 0x100fe200080108b0 */
[----:B------:R-:W-:Y:S01]  /*7640*/  FFMA.FTZ R159, R159, UR10, -R176 ;  /* 0x0000000a9f9f7c23 */ /* 0x000fe200080108b0 */
[----:B----4-:R-:W-:Y:S01]  /*7650*/  FADD.FTZ R181, R153, R6 ;  /* 0x0000000699b57221 */ /* 0x010fe20000010000 */
[--C-:B------:R-:W-:Y:S01]  /*7660*/  FFMA.FTZ R163, R163, UR10, -R176.reuse ;  /* 0x0000000aa3a37c23 */ /* 0x100fe200080108b0 */
[--C-:B------:R-:W-:Y:S01]  /*7670*/  FFMA.FTZ R180, R166, UR10, -R176.reuse ;  /* 0x0000000aa6b47c23 */ /* 0x100fe200080108b0 */
[----:B------:R-:W2:Y:S01]  /*7680*/  MUFU.EX2 R161, R161 ;  /* 0x000000a100a17308 */ /* 0x000ea20000000800 */
[----:B-----5:R-:W-:Y:S01]  /*7690*/  FADD.FTZ R162, R160, R181 ;  /* 0x000000b5a0a27221 */ /* 0x020fe20000010000 */
[--C-:B------:R-:W-:Y:S01]  /*76a0*/  FFMA.FTZ R181, R170, UR10, -R176.reuse ;  /* 0x0000000aaab57c23 */ /* 0x100fe200080108b0 */
[--C-:B------:R-:W-:Y:S01]  /*76b0*/  FFMA.FTZ R167, R167, UR10, -R176.reuse ;  /* 0x0000000aa7a77c23 */ /* 0x100fe200080108b0 */
[----:B------:R-:W-:Y:S01]  /*76c0*/  FFMA.FTZ R171, R171, UR10, -R176 ;  /* 0x0000000aabab7c23 */ /* 0x000fe200080108b0 */
[----:B0-----:R-:W-:Y:S01]  /*76d0*/  FADD.FTZ R193, R157, R162 ;  /* 0x000000a29dc17221 */ /* 0x001fe20000010000 */
[--C-:B------:R-:W-:Y:S01]  /*76e0*/  FFMA.FTZ R174, R174, UR10, -R176.reuse ;  /* 0x0000000aaeae7c23 */ /* 0x100fe200080108b0 */
[--C-:B------:R-:W-:Y:S01]  /*76f0*/  FFMA.FTZ R175, R175, UR10, -R176.reuse ;  /* 0x0000000aafaf7c23 */ /* 0x100fe200080108b0 */
[----:B------:R-:W-:Y:S01]  /*7700*/  MUFU.EX2 R9, R9 ;  /* 0x0000000900097308 */ /* 0x000fe20000000800 */
[----:B-1----:R-:W-:Y:S01]  /*7710*/  FADD.FTZ R162, R20, R193 ;  /* 0x000000c114a27221 */ /* 0x002fe20000010000 */
[--C-:B------:R-:W-:Y:S01]  /*7720*/  FFMA.FTZ R178, R178, UR10, -R176.reuse ;  /* 0x0000000ab2b27c23 */ /* 0x100fe200080108b0 */
[--C-:B------:R-:W-:Y:S01]  /*7730*/  FFMA.FTZ R179, R179, UR10, -R176.reuse ;  /* 0x0000000ab3b37c23 */ /* 0x100fe200080108b0 */
[--C-:B------:R-:W-:Y:S01]  /*7740*/  FFMA.FTZ R182, R182, UR10, -R176.reuse ;  /* 0x0000000ab6b67c23 */ /* 0x100fe200080108b0 */
[----:B------:R-:W-:Y:S01]  /*7750*/  FFMA.FTZ R176, R183, UR10, -R176 ;  /* 0x0000000ab7b07c23 */ /* 0x000fe200080108b0 */
[----:B------:R0:W-:Y:S01]  /*7760*/  @!P0 STS [R173+0x28800], R5 ;  /* 0x02880005ad008388 */ /* 0x0001e20000000800 */
[----:B------:R-:W-:Y:S01]  /*7770*/  F2FP.BF16.F32.PACK_AB R160, R157, R160 ;  /* 0x000000a09da0723e */ /* 0x000fe200000010ff */
[----:B------:R2:W1:Y:S01]  /*7780*/  MUFU.EX2 R6, R3 ;  /* 0x0000000300067308 */ /* 0x0004620000000800 */
[----:B------:R-:W-:Y:S01]  /*7790*/  F2FP.BF16.F32.PACK_AB R156, R21, R156 ;  /* 0x0000009c159c723e */ /* 0x000fe200000010ff */
        /* <DEDUP_REMOVED lines=15> */
[----:B-1----:R-:W-:Y:S01]  /*7890*/  FFMA.FTZ R13, R6, R4, R9 ;  /* 0x00000004060d7223 */ /* 0x002fe20000010009 */
[----:B------:R1:W-:Y:S01]  /*78a0*/  @!P0 STS [R173+0x28820], R6 ;  /* 0x02882006ad008388 */ /* 0x0003e20000000800 */
[-C--:B------:R-:W-:Y:S01]  /*78b0*/  FMUL.FTZ R85, R85, R5.reuse ;  /* 0x0000000555557220 */ /* 0x080fe20000410000 */
[-C--:B------:R-:W-:Y:S01]  /*78c0*/  FMUL.FTZ R88, R88, R5.reuse ;  /* 0x0000000558587220 */ /* 0x080fe20000410000 */
[-C--:B------:R-:W-:Y:S01]  /*78d0*/  FMUL.FTZ R89, R89, R5.reuse ;  /* 0x0000000559597220 */ /* 0x080fe20000410000 */
[-C--:B------:R-:W-:Y:S01]  /*78e0*/  FMUL.FTZ R92, R92, R5.reuse ;  /* 0x000000055c5c7220 */ /* 0x080fe20000410000 */
[-C--:B------:R-:W-:Y:S01]  /*78f0*/  FMUL.FTZ R93, R93, R5.reuse ;  /* 0x000000055d5d7220 */ /* 0x080fe20000410000 */
[----:B------:R-:W4:Y:S01]  /*7900*/  MUFU.EX2 R165, R165 ;  /* 0x000000a500a57308 */ /* 0x000f220000000800 */
[----:B---3--:R-:W-:Y:S01]  /*7910*/  FADD.FTZ R162, R164, R3 ;  /* 0x00000003a4a27221 */ /* 0x008fe20000010000 */
[-C--:B------:R-:W-:Y:S01]  /*7920*/  FMUL.FTZ R96, R96, R5.reuse ;  /* 0x0000000560607220 */ /* 0x080fe20000410000 */
[-C--:B------:R-:W-:Y:S01]  /*7930*/  FMUL.FTZ R97, R97, R5.reuse ;  /* 0x0000000561617220 */ /* 0x080fe20000410000 */
[-C--:B------:R-:W-:Y:S01]  /*7940*/  FMUL.FTZ R100, R100, R5.reuse ;  /* 0x0000000564647220 */ /* 0x080fe20000410000 */
[-C--:B------:R-:W-:Y:S01]  /*7950*/  FMUL.FTZ R101, R101, R5.reuse ;  /* 0x0000000565657220 */ /* 0x080fe20000410000 */
[-C--:B------:R-:W-:Y:S01]  /*7960*/  FMUL.FTZ R104, R104, R5.reuse ;  /* 0x0000000568687220 */ /* 0x080fe20000410000 */
[-C--:B------:R-:W-:Y:S01]  /*7970*/  FMUL.FTZ R105, R105, R5.reuse ;  /* 0x0000000569697220 */ /* 0x080fe20000410000 */
[----:B------:R3:W5:Y:S01]  /*7980*/  MUFU.EX2 R155, R158 ;  /* 0x0000009e009b7308 */ /* 0x0007620000000800 */
        /* <DEDUP_REMOVED lines=8> */
[----:B---3--:R-:W-:Y:S01]  /*7a10*/  F2FP.BF16.F32.PACK_AB R158, R153, R12 ;  /* 0x0000000c999e723e */ /* 0x008fe200000010ff */
[C---:B----4-:R-:W-:Y:S01]  /*7a20*/  FADD.FTZ R162, R165.reuse, R162 ;  /* 0x000000a2a5a27221 */ /* 0x050fe20000010000 */
[----:B------:R-:W-:Y:S01]  /*7a30*/  F2FP.BF16.F32.PACK_AB R164, R165, R164 ;  /* 0x000000a4a5a4723e */ /* 0x000fe200000010ff */
[----:B------:R-:W-:Y:S01]  /*7a40*/  FMUL.FTZ R120, R120, R5 ;  /* 0x0000000578787220 */ /* 0x000fe20000410000 */
[----:B------:R-:W-:Y:S01]  /*7a50*/  F2FP.BF16.F32.PACK_AB R153, R14, R9 ;  /* 0x000000090e99723e */ /* 0x000fe200000010ff */
[----:B------:R-:W-:Y:S01]  /*7a60*/  FADD.FTZ R3, R169, R162 ;  /* 0x000000a2a9037221 */ /* 0x000fe20000010000 */
[----:B------:R-:W-:Y:S01]  /*7a70*/  F2FP.BF16.F32.PACK_AB R162, R161, R20 ;  /* 0x00000014a1a2723e */ /* 0x000fe200000010ff */
[----:B------:R-:W-:Y:S01]  /*7a80*/  MUFU.EX2 R177, R177 ;  /* 0x000000b100b17308 */ /* 0x000fe20000000800 */
[----:B-----5:R-:W-:Y:S01]  /*7a90*/  FADD.FTZ R13, R155, R4 ;  /* 0x000000049b0d7221 */ /* 0x020fe20000010000 */
[-C--:B------:R-:W-:Y:S01]  /*7aa0*/  FMUL.FTZ R121, R121, R5.reuse ;  /* 0x0000000579797220 */ /* 0x080fe20000410000 */
[-C--:B------:R-:W-:Y:S01]  /*7ab0*/  FMUL.FTZ R124, R124, R5.reuse ;  /* 0x000000057c7c7220 */ /* 0x080fe20000410000 */
[-C--:B------:R-:W-:Y:S01]  /*7ac0*/  FMUL.FTZ R125, R125, R5.reuse ;  /* 0x000000057d7d7220 */ /* 0x080fe20000410000 */
[-C--:B------:R-:W-:Y:S01]  /*7ad0*/  FMUL.FTZ R128, R128, R5.reuse ;  /* 0x0000000580807220 */ /* 0x080fe20000410000 */
[-C--:B------:R-:W-:Y:S01]  /*7ae0*/  FMUL.FTZ R129, R129, R5.reuse ;  /* 0x0000000581817220 */ /* 0x080fe20000410000 */
[----:B------:R-:W-:Y:S01]  /*7af0*/  FMUL.FTZ R132, R132, R5 ;  /* 0x0000000584847220 */ /* 0x000fe20000410000 */
[----:B------:R-:W3:Y:S01]  /*7b00*/  MUFU.EX2 R172, R172 ;  /* 0x000000ac00ac7308 */ /* 0x000ee20000000800 */
[----:B--2---:R-:W-:Y:S01]  /*7b10*/  F2FP.BF16.F32.PACK_AB R155, R170, R155 ;  /* 0x0000009baa9b723e */ /* 0x004fe200000010ff */
[----:B------:R-:W-:Y:S01]  /*7b20*/  BAR.SYNC.DEFER_BLOCKING 0xf, 0x100 ;  /* 0x03c4000000007b1d */ /* 0x000fe20000010000 */
        /* <DEDUP_REMOVED lines=9> */
[----:B------:R-:W-:Y:S01]  /*7bc0*/  FMUL.FTZ R149, R149, R5 ;  /* 0x0000000595957220 */ /* 0x000fe20000410000 */
[-C--:B------:R-:W-:Y:S01]  /*7bd0*/  FMUL.FTZ R26, R26, R6.reuse ;  /* 0x000000061a1a7220 */ /* 0x080fe20000410000 */
[-C--:B------:R-:W-:Y:S01]  /*7be0*/  FMUL.FTZ R27, R27, R6.reuse ;  /* 0x000000061b1b7220 */ /* 0x080fe20000410000 */
[-C--:B------:R-:W-:Y:S01]  /*7bf0*/  FMUL.FTZ R30, R30, R6.reuse ;  /* 0x000000061e1e7220 */ /* 0x080fe20000410000 */
[----:B------:R4:W5:Y:S01]  /*7c00*/  MUFU.EX2 R159, R180 ;  /* 0x000000b4009f7308 */ /* 0x0009620000000800 */
[C---:B---3--:R-:W-:Y:S01]  /*7c10*/  FADD.FTZ R3, R172.reuse, R3 ;  /* 0x00000003ac037221 */ /* 0x048fe20000010000 */
[----:B------:R-:W-:Y:S01]  /*7c20*/  F2FP.BF16.F32.PACK_AB R166, R172, R169 ;  /* 0x000000a9aca6723e */ /* 0x000fe200000010ff */
[-C--:B------:R-:W-:Y:S01]  /*7c30*/  FMUL.FTZ R31, R31, R6.reuse ;  /* 0x000000061f1f7220 */ /* 0x080fe20000410000 */
[-C--:B------:R-:W-:Y:S01]  /*7c40*/  FMUL.FTZ R34, R34, R6.reuse ;  /* 0x0000000622227220 */ /* 0x080fe20000410000 */
[-C--:B------:R-:W-:Y:S01]  /*7c50*/  FMUL.FTZ R35, R35, R6.reuse ;  /* 0x0000000623237220 */ /* 0x080fe20000410000 */
[-C--:B------:R-:W-:Y:S01]  /*7c60*/  FMUL.FTZ R38, R38, R6.reuse ;  /* 0x0000000626267220 */ /* 0x080fe20000410000 */
[-C--:B------:R-:W-:Y:S01]  /*7c70*/  FMUL.FTZ R39, R39, R6.reuse ;  /* 0x0000000627277220 */ /* 0x080fe20000410000 */
[----:B------:R-:W3:Y:S01]  /*7c80*/  MUFU.EX2 R20, R167 ;  /* 0x000000a700147308 */ /* 0x000ee20000000800 */
[----:B----4-:R-:W-:Y:S01]  /*7c90*/  FADD.FTZ R180, R170, R13 ;  /* 0x0000000daab47221 */ /* 0x010fe20000010000 */
[----:B--2---:R-:W-:Y:S01]  /*7ca0*/  F2FP.BF16.F32.PACK_AB R157, R12, R177 ;  /* 0x000000b10c9d723e */ /* 0x004fe200000010ff */
[----:B------:R1:W-:Y:S01]  /*7cb0*/  STSM.16.M88.4 [R18+0x26800], R152 ;  /* 0x0268009812007844 */ /* 0x0003e20000000200 */
[-C--:B------:R-:W-:Y:S01]  /*7cc0*/  FMUL.FTZ R42, R42, R6.reuse ;  /* 0x000000062a2a7220 */ /* 0x080fe20000410000 */
[----:B------:R-:W-:Y:S01]  /*7cd0*/  FADD.FTZ R13, R177, R180 ;  /* 0x000000b4b10d7221 */ /* 0x000fe20000010000 */
        /* <DEDUP_REMOVED lines=11> */
[-C--:B------:R-:W-:Y:S01]  /*7d90*/  FMUL.FTZ R62, R62, R6.reuse ;  /* 0x000000063e3e7220 */ /* 0x080fe20000410000 */
[-C--:B------:R-:W-:Y:S01]  /*7da0*/  FMUL.FTZ R63, R63, R6.reuse ;  /* 0x000000063f3f7220 */ /* 0x080fe20000410000 */
[-C--:B------:R-:W-:Y:S01]  /*7db0*/  FMUL.FTZ R66, R66, R6.reuse ;  /* 0x0000000642427220 */ /* 0x080fe20000410000 */
[-C--:B------:R-:W-:Y:S01]  /*7dc0*/  FMUL.FTZ R67, R67, R6.reuse ;  /* 0x0000000643437220 */ /* 0x080fe20000410000 */
[-C--:B------:R-:W-:Y:S01]  /*7dd0*/  FMUL.FTZ R70, R70, R6.reuse ;  /* 0x0000000646467220 */ /* 0x080fe20000410000 */
[-C--:B------:R-:W-:Y:S01]  /*7de0*/  FMUL.FTZ R71, R71, R6.reuse ;  /* 0x0000000647477220 */ /* 0x080fe20000410000 */
[-C--:B------:R-:W-:Y:S01]  /*7df0*/  FMUL.FTZ R74, R74, R6.reuse ;  /* 0x000000064a4a7220 */ /* 0x080fe20000410000 */
[----:B------:R0:W1:Y:S01]  /*7e00*/  MUFU.EX2 R163, R174 ;  /* 0x000000ae00a37308 */ /* 0x0000620000000800 */
        /* <DEDUP_REMOVED lines=8> */
[----:B0-----:R-:W-:Y:S01]  /*7e90*/  FADD.FTZ R174, R12, R13 ;  /* 0x0000000d0cae7221 */ /* 0x001fe20000010000 */
[-C--:B------:R-:W-:Y:S01]  /*7ea0*/  FMUL.FTZ R90, R90, R6.reuse ;  /* 0x000000065a5a7220 */ /* 0x080fe20000410000 */
[-C--:B------:R-:W-:Y:S01]  /*7eb0*/  FMUL.FTZ R91, R91, R6.reuse ;  /* 0x000000065b5b7220 */ /* 0x080fe20000410000 */
[-C--:B------:R-:W-:Y:S01]  /*7ec0*/  FMUL.FTZ R94, R94, R6.reuse ;  /* 0x000000065e5e7220 */ /* 0x080fe20000410000 */
[----:B-----5:R-:W-:Y:S01]  /*7ed0*/  FADD.FTZ R13, R159, R174 ;  /* 0x000000ae9f0d7221 */ /* 0x020fe20000010000 */
[C---:B---3--:R-:W-:Y:S01]  /*7ee0*/  F2FP.BF16.F32.PACK_AB R159, R20.reuse, R159 ;  /* 0x0000009f149f723e */ /* 0x048fe200000010ff */
[-C--:B------:R-:W-:Y:S01]  /*7ef0*/  FMUL.FTZ R95, R95, R6.reuse ;  /* 0x000000065f5f7220 */ /* 0x080fe20000410000 */
[----:B------:R0:W3:Y:S01]  /*7f00*/  MUFU.EX2 R165, R178 ;  /* 0x000000b200a57308 */ /* 0x0000e20000000800 */
[----:B------:R-:W-:Y:S01]  /*7f10*/  FADD.FTZ R180, R20, R13 ;  /* 0x0000000d14b47221 */ /* 0x000fe20000010000 */
[-C--:B------:R-:W-:Y:S01]  /*7f20*/  FMUL.FTZ R98, R98, R6.reuse ;  /* 0x0000000662627220 */ /* 0x080fe20000410000 */
[----:B------:R3:W-:Y:S01]  /*7f30*/  STSM.16.M88.4 [R19], R156 ;  /* 0x0000009c13007844 */ /* 0x0007e20000000200 */
[-C--:B------:R-:W-:Y:S01]  /*7f40*/  FMUL.FTZ R99, R99, R6.reuse ;  /* 0x0000000663637220 */ /* 0x080fe20000410000 */
[----:B--2---:R-:W-:Y:S01]  /*7f50*/  FADD.FTZ R13, R161, R180 ;  /* 0x000000b4a10d7221 */ /* 0x004fe20000010000 */
[----:B----4-:R-:W-:Y:S01]  /*7f60*/  F2FP.BF16.F32.PACK_AB R161, R172, R161 ;  /* 0x000000a1aca1723e */ /* 0x010fe200000010ff */
[-C--:B------:R-:W-:Y:S01]  /*7f70*/  FMUL.FTZ R102, R102, R6.reuse ;  /* 0x0000000666667220 */ /* 0x080fe20000410000 */
[----:B------:R-:W2:Y:S01]  /*7f80*/  MUFU.EX2 R174, R179 ;  /* 0x000000b300ae7308 */ /* 0x000ea20000000800 */
[----:B0-----:R-:W-:Y:S01]  /*7f90*/  FADD.FTZ R178, R172, R13 ;  /* 0x0000000dacb27221 */ /* 0x001fe20000010000 */
[-C--:B------:R-:W-:Y:S01]  /*7fa0*/  FMUL.FTZ R103, R103, R6.reuse ;  /* 0x0000000667677220 */ /* 0x080fe20000410000 */
[-C--:B------:R-:W-:Y:S01]  /*7fb0*/  FMUL.FTZ R106, R106, R6.reuse ;  /* 0x000000066a6a7220 */ /* 0x080fe20000410000 */
[-C--:B------:R-:W-:Y:S01]  /*7fc0*/  FMUL.FTZ R107, R107, R6.reuse ;  /* 0x000000066b6b7220 */ /* 0x080fe20000410000 */
[----:B-1----:R-:W-:Y:S01]  /*7fd0*/  FADD.FTZ R13, R163, R178 ;  /* 0x000000b2a30d7221 */ /* 0x002fe20000010000 */
[----:B------:R-:W-:Y:S01]  /*7fe0*/  F2FP.BF16.F32.PACK_AB R163, R4, R163 ;  /* 0x000000a304a3723e */ /* 0x000fe200000010ff */
[-C--:B------:R-:W-:Y:S01]  /*7ff0*/  FMUL.FTZ R110, R110, R6.reuse ;  /* 0x000000066e6e7220 */ /* 0x080fe20000410000 */
[----:B------:R-:W0:Y:S01]  /*8000*/  MUFU.EX2 R167, R182 ;  /* 0x000000b600a77308 */ /* 0x000e220000000800 */
[----:B------:R-:W-:Y:S01]  /*8010*/  FADD.FTZ R178, R4, R13 ;  /* 0x0000000d04b27221 */ /* 0x000fe20000010000 */
[-C--:B------:R-:W-:Y:S01]  /*8020*/  FMUL.FTZ R111, R111, R6.reuse ;  /* 0x000000066f6f7220 */ /* 0x080fe20000410000 */
[----:B------:R1:W-:Y:S01]  /*8030*/  STSM.16.M88.4 [R23], R160 ;  /* 0x000000a017007844 */ /* 0x0003e20000000200 */
[-C--:B------:R-:W-:Y:S01]  /*8040*/  FMUL.FTZ R114, R114, R6.reuse ;  /* 0x0000000672727220 */ /* 0x080fe20000410000 */
[----:B---3--:R-:W-:Y:S01]  /*8050*/  FADD.FTZ R13, R165, R178 ;  /* 0x000000b2a50d7221 */ /* 0x008fe20000010000 */
[-C--:B------:R-:W-:Y:S01]  /*8060*/  FMUL.FTZ R115, R115, R6.reuse ;  /* 0x0000000673737220 */ /* 0x080fe20000410000 */
[-C--:B------:R-:W-:Y:S01]  /*8070*/  FMUL.FTZ R118, R118, R6.reuse ;  /* 0x0000000676767220 */ /* 0x080fe20000410000 */
[----:B------:R-:W3:Y:S01]  /*8080*/  MUFU.EX2 R176, R176 ;  /* 0x000000b000b07308 */ /* 0x000ee20000000800 */
[C---:B--2---:R-:W-:Y:S01]  /*8090*/  FADD.FTZ R14, R174.reuse, R13 ;  /* 0x0000000dae0e7221 */ /* 0x044fe20000010000 */
[----:B------:R-:W-:Y:S01]  /*80a0*/  F2FP.BF16.F32.PACK_AB R165, R174, R165 ;  /* 0x000000a5aea5723e */ /* 0x000fe200000010ff */
[-C--:B------:R-:W-:Y:S01]  /*80b0*/  FMUL.FTZ R119, R119, R6.reuse ;  /* 0x0000000677777220 */ /* 0x080fe20000410000 */
[-C--:B------:R-:W-:Y:S01]  /*80c0*/  FMUL.FTZ R122, R122, R6.reuse ;  /* 0x000000067a7a7220 */ /* 0x080fe20000410000 */
[-C--:B------:R-:W-:Y:S01]  /*80d0*/  FMUL.FTZ R123, R123, R6.reuse ;  /* 0x000000067b7b7220 */ /* 0x080fe20000410000 */
[-C--:B------:R-:W-:Y:S01]  /*80e0*/  FMUL.FTZ R126, R126, R6.reuse ;  /* 0x000000067e7e7220 */ /* 0x080fe20000410000 */
[-C--:B------:R-:W-:Y:S01]  /*80f0*/  FMUL.FTZ R127, R127, R6.reuse ;  /* 0x000000067f7f7220 */ /* 0x080fe20000410000 */
[-C--:B------:R-:W-:Y:S01]  /*8100*/  FMUL.FTZ R130, R130, R6.reuse ;  /* 0x0000000682827220 */ /* 0x080fe20000410000 */
[----:B0-----:R-:W-:Y:S01]  /*8110*/  FADD.FTZ R5, R167, R14 ;  /* 0x0000000ea7057221 */ /* 0x001fe20000010000 */
[-C--:B------:R-:W-:Y:S01]  /*8120*/  FMUL.FTZ R131, R131, R6.reuse ;  /* 0x0000000683837220 */ /* 0x080fe20000410000 */
[-C--:B------:R-:W-:Y:S01]  /*8130*/  FMUL.FTZ R134, R134, R6.reuse ;  /* 0x0000000686867220 */ /* 0x080fe20000410000 */
[-C--:B------:R-:W-:Y:S01]  /*8140*/  FMUL.FTZ R135, R135, R6.reuse ;  /* 0x0000000687877220 */ /* 0x080fe20000410000 */
[-C--:B------:R-:W-:Y:S01]  /*8150*/  FMUL.FTZ R138, R138, R6.reuse ;  /* 0x000000068a8a7220 */ /* 0x080fe20000410000 */
[-C--:B------:R-:W-:Y:S01]  /*8160*/  FMUL.FTZ R139, R139, R6.reuse ;  /* 0x000000068b8b7220 */ /* 0x080fe20000410000 */
[-C--:B------:R-:W-:Y:S01]  /*8170*/  FMUL.FTZ R142, R142, R6.reuse ;  /* 0x000000068e8e7220 */ /* 0x080fe20000410000 */
[-C--:B------:R-:W-:Y:S01]  /*8180*/  FMUL.FTZ R143, R143, R6.reuse ;  /* 0x000000068f8f7220 */ /* 0x080fe20000410000 */
[C---:B---3--:R-:W-:Y:S01]  /*8190*/  F2FP.BF16.F32.PACK_AB R167, R176.reuse, R167 ;  /* 0x000000a7b0a7723e */ /* 0x048fe200000010ff */
[----:B------:R-:W-:Y:S01]  /*81a0*/  FADD.FTZ R4, R176, R5 ;  /* 0x00000005b0047221 */ /* 0x000fe20000010000 */
[-C--:B------:R-:W-:Y:S01]  /*81b0*/  FMUL.FTZ R146, R146, R6.reuse ;  /* 0x0000000692927220 */ /* 0x080fe20000410000 */
[-C--:B------:R-:W-:Y:S01]  /*81c0*/  FMUL.FTZ R147, R147, R6.reuse ;  /* 0x0000000693937220 */ /* 0x080fe20000410000 */
[-C--:B------:R-:W-:Y:S01]  /*81d0*/  FMUL.FTZ R150, R150, R6.reuse ;  /* 0x0000000696967220 */ /* 0x080fe20000410000 */
[----:B------:R1:W-:Y:S01]  /*81e0*/  STSM.16.M88.4 [R22], R164 ;  /* 0x000000a416007844 */ /* 0x0003e20000000200 */
[----:B------:R-:W-:Y:S01]  /*81f0*/  FMUL.FTZ R151, R151, R6 ;  /* 0x0000000697977220 */ /* 0x000fe20000410000 */
[----:B------:R-:W-:Y:S06]  /*8200*/  @!P3 BRA `(.L_x_1780) ;  /* 0x000000000004b947 */ /* 0x000fec0003800000 */
[----:B------:R-:W-:Y:S01]  /*8210*/  BPT.TRAP 0x1 ;  /* 0x000000040000795c */ /* 0x000fe20000300000 */
.L_x_1780:
[----:B------:R0:W2:Y:S01]  /*8220*/  SYNCS.PHASECHK.TRANS64.TRYWAIT P0, [UR27+0x28c50], R10 ;  /* 0x028c500aff0075a7 */ /* 0x0000a2000800015b */
[----:B------:R-:W-:Y:S05]  /*8230*/  @!P3 BRA `(.L_x_1781) ;  /* 0x000000000004b947 */ /* 0x000fea0003800000 */
[----:B------:R-:W-:Y:S01]  /*8240*/  BPT.TRAP 0x1 ;  /* 0x000000040000795c */ /* 0x000fe20000300000 */
.L_x_1781:
[----:B--2---:R-:W-:Y:S05]  /*8250*/  @P0 BRA `(.L_x_1782) ;  /* 0x0000000000080947 */ /* 0x004fea0003800000 */
[----:B------:R-:W2:Y:S02]  /*8260*/  SYNCS.PHASECHK.TRANS64.TRYWAIT P0, [UR27+0x28c50], R10 ;  /* 0x028c500aff0075a7 */ /* 0x000ea4000800015b */
[----:B--2---:R-:W-:Y:S05]  /*8270*/  @!P0 BRA `(.L_x_1783) ;  /* 0x000000d0006c8947 */ /* 0x004fea0003800000 */
.L_x_1782:
[----:B------:R-:W-:Y:S01]  /*8280*/  ULEA UR18, UR24, UR48, 0xc ;  /* 0x0000003018127291 */ /* 0x000fe2000f8e603f */
[----:B------:R-:W-:Y:S01]  /*8290*/  WARPGROUP.ARRIVE ;  /* 0x00000000000079c5 */ /* 0x000fe20000000000 */
[----:B------:R-:W-:Y:S01]  /*82a0*/  UMOV UR7, 0x40000040 ;  /* 0x4000004000077882 */ /* 0x000fe20000000000 */
[----:B------:R-:W-:Y:S01]  /*82b0*/  ISETP.LT.AND P0, PT, R11, UR50, PT ;  /* 0x000000320b007c0c */ /* 0x000fe2000bf01270 */
[----:B--2---:R-:W-:Y:S01]  /*82c0*/  @!P4 VIADD R7, R7, 0x28c60 ;  /* 0x00028c600707c836 */ /* 0x004fe20000000000 */
[----:B------:R-:W-:Y:S01]  /*82d0*/  UIADD3 UR50, UR50, -0x1, URZ ;  /* 0xffffffff32327890 */ /* 0x000fe2000fffe03f */
[----:B------:R-:W-:Y:S01]  /*82e0*/  IMAD.MOV.U32 R6, RZ, RZ, R168 ;  /* 0x000000ffff067224 */ /* 0x000fe200078e00a8 */
[----:B------:R-:W-:Y:S01]  /*82f0*/  UMOV UR6, UR18 ;  /* 0x0000001200067c82 */ /* 0x000fe20008000000 */
[----:B------:R-:W-:Y:S01]  /*8300*/  UMOV UR36, UR24 ;  /* 0x0000001800247c82 */ /* 0x000fe20008000000 */
[----:B------:R-:W-:Y:S01]  /*8310*/  HGMMA.64x256x16.F32.BF16 R24, R152, gdesc[UR4].tnspB, R24, gsb0 ;  /* 0x43e0000498187df0 */ /* 0x000fe20008001818 */
[----:B------:R-:W-:Y:S01]  /*8320*/  UIADD3 UR6, UR18, 0x80, URZ ;  /* 0x0000008012067890 */ /* 0x000fe2000fffe03f */
[----:B------:R-:W-:Y:S01]  /*8330*/  @!P4 PRMT R7, RZ, 0x654, R7 ;  /* 0x00000654ff07c816 */ /* 0x000fe20000000007 */
[----:B------:R-:W-:Y:S01]  /*8340*/  UMOV UR7, 0x40000040 ;  /* 0x4000004000077882 */ /* 0x000fe20000000000 */
[----:B------:R-:W-:Y:S01]  /*8350*/  IMAD.MOV.U32 R5, RZ, RZ, R8 ;  /* 0x000000ffff057224 */ /* 0x000fe200078e0008 */
[----:B------:R-:W-:-:S02]  /*8360*/  WARPGROUP.DEPBAR.LE gsb0, 0x0 ;  /* 0x00008000000079c5 */ /* 0x000fc40000010000 */
        /* <DEDUP_REMOVED lines=26> */
[----:B------:R-:W-:Y:S01]  /*8510*/  IMAD.MOV.U32 R6, RZ, RZ, R168 ;  /* 0x000000ffff067224 */ /* 0x000fe200078e00a8 */
[----:B------:R-:W-:Y:S01]  /*8520*/  UMOV UR36, UR24 ;  /* 0x0000001800247c82 */ /* 0x000fe20008000000 */
[----:B------:R-:W-:-:S07]  /*8530*/  IMAD.MOV.U32 R5, RZ, RZ, R8 ;  /* 0x000000ffff057224 */ /* 0x000fce00078e0008 */
.L_x_1767:
[----:B--2---:R-:W2:Y:S01]  /*8540*/  LDC R7, c[0x0][0x448] ;  /* 0x00011200ff077b82 */ /* 0x004ea20000000800 */
[----:B------:R-:W-:Y:S02]  /*8550*/  UIADD3 UR6, UR40, 0x3f, URZ ;  /* 0x0000003f28067890 */ /* 0x000fe4000fffe03f */
[----:B------:R-:W-:-:S04]  /*8560*/  UIADD3 UR14, -UR14, 0x1, URZ ;  /* 0x000000010e0e7890 */ /* 0x000fc8000fffe13f */
[----:B------:R-:W-:Y:S01]  /*8570*/  UIMAD UR14, UR49, UR11, UR14 ;  /* 0x0000000b310e72a4 */ /* 0x000fe2000f8e020e */
[----:B------:R-:W3:Y:S01]  /*8580*/  LDC R12, c[0x0][0x9e4] ;  /* 0x00027900ff0c7b82 */ /* 0x000ee20000000800 */
[----:B--2---:R-:W-:Y:S02]  /*8590*/  ISETP.NE.AND P5, PT, R7, 0x1, PT ;  /* 0x000000010700780c */ /* 0x004fe40003fa5270 */
[----:B---3--:R-:W-:-:S11]  /*85a0*/  ISETP.GE.AND P6, PT, R12, 0x1, PT ;  /* 0x000000010c00780c */ /* 0x008fd60003fc6270 */
[----:B------:R-:W2:Y:S08]  /*85b0*/  @P5 LDC R7, c[0x0][0x44c] ;  /* 0x00011300ff075b82 */ /* 0x000eb00000000800 */
[----:B------:R-:W3:Y:S01]  /*85c0*/  @P5 LDC R9, c[0x0][0x450] ;  /* 0x00011400ff095b82 */ /* 0x000ee20000000800 */
[----:B--2---:R-:W-:-:S04]  /*85d0*/  @P5 IMAD.HI.U32 R8, R7, UR6, RZ ;  /* 0x0000000607085c27 */ /* 0x004fc8000f8e00ff */
[----:B------:R-:W-:Y:S01]  /*85e0*/  IMAD.U32 R7, RZ, RZ, UR6 ;  /* 0x00000006ff077e24 */ /* 0x000fe2000f8e00ff */
[----:B---3--:R-:W-:-:S05]  /*85f0*/  @P5 SHF.R.U32.HI R7, RZ, R9, R8 ;  /* 0x00000009ff075219 */ /* 0x008fca0000011608 */
[----:B------:R-:W-:-:S04]  /*8600*/  VIADD R7, R7, UR14 ;  /* 0x0000000e07077c36 */ /* 0x000fc80008000000 */
[----:B------:R-:W-:Y:S01]  /*8610*/  VIADD R8, R7, -UR15 ;  /* 0x8000000f07087c36 */ /* 0x000fe20008000000 */
[----:B------:R-:W-:Y:S06]  /*8620*/  @!P6 BRA `(.L_x_1785) ;  /* 0x00000000003ce947 */ /* 0x000fec0003800000 */
[----:B------:R-:W-:-:S13]  /*8630*/  ISETP.GT.AND P0, PT, R7, -0x1, PT ;  /* 0xffffffff0700780c */ /* 0x000fda0003f04270 */
[----:B------:R-:W-:Y:S05]  /*8640*/  @P0 BRA `(.L_x_1786) ;  /* 0x00000000001c0947 */ /* 0x000fea0003800000 */
[----:B------:R-:W-:Y:S02]  /*8650*/  ISETP.NE.AND P0, PT, R12, 0x1, PT ;  /* 0x000000010c00780c */ /* 0x000fe40003f05270 */
[----:B------:R-:W-:-:S11]  /*8660*/  LOP3.LUT R7, RZ, R7, RZ, 0x33, !PT ;  /* 0x00000007ff077212 */ /* 0x000fd600078e33ff */
[----:B0-----:R-:W0:Y:S02]  /*8670*/  @P0 LDC.64 R10, c[0x0][0x9e8] ;  /* 0x00027a00ff0a0b82 */ /* 0x001e240000000a00 */
[----:B0-----:R-:W-:-:S05]  /*8680*/  @P0 IMAD.HI.U32 R10, R7, R10, RZ ;  /* 0x0000000a070a0227 */ /* 0x001fca00078e00ff */
[----:B------:R-:W-:-:S04]  /*8690*/  @P0 SHF.R.U32.HI R7, RZ, R11, R10 ;  /* 0x0000000bff070219 */ /* 0x000fc8000001160a */
[----:B------:R-:W-:Y:S01]  /*86a0*/  LOP3.LUT R7, RZ, R7, RZ, 0x33, !PT ;  /* 0x00000007ff077212 */ /* 0x000fe200078e33ff */
[----:B------:R-:W-:Y:S06]  /*86b0*/  BRA `(.L_x_1787) ;  /* 0x0000000000107947 */ /* 0x000fec0003800000 */
.L_x_1786:
[----:B------:R-:W-:-:S13]  /*86c0*/  ISETP.NE.AND P0, PT, R12, 0x1, PT ;  /* 0x000000010c00780c */ /* 0x000fda0003f05270 */
[----:B0-----:R-:W0:Y:S02]  /*86d0*/  @P0 LDC.64 R10, c[0x0][0x9e8] ;  /* 0x00027a00ff0a0b82 */ /* 0x001e240000000a00 */
[----:B0-----:R-:W-:-:S05]  /*86e0*/  @P0 IMAD.HI.U32 R10, R7, R10, RZ ;  /* 0x0000000a070a0227 */ /* 0x001fca00078e00ff */
[----:B------:R-:W-:-:S07]  /*86f0*/  @P0 SHF.R.U32.HI R7, RZ, R11, R10 ;  /* 0x0000000bff070219 */ /* 0x000fce000001160a */
.L_x_1787:
[----:B------:R-:W-:-:S05]  /*8700*/  IMAD R7, R7, R12, RZ ;  /* 0x0000000c07077224 */ /* 0x000fca00078e02ff */
[----:B------:R-:W-:-:S07]  /*8710*/  VIMNMX R8, R8, R7, !PT ;  /* 0x0000000708087248 */ /* 0x000fce0007fe0100 */
.L_x_1785:
[----:B------:R-:W-:-:S05]  /*8720*/  VIADD R8, R8, 0x3f ;  /* 0x0000003f08087836 */ /* 0x000fca0000000000 */
[----:B------:R-:W-:-:S04]  /*8730*/  SHF.R.S32.HI R7, RZ, 0x1f, R8 ;  /* 0x0000001fff077819 */ /* 0x000fc80000011408 */
[----:B------:R-:W-:-:S04]  /*8740*/  LEA.HI R7, R7, R8, RZ, 0x6 ;  /* 0x0000000807077211 */ /* 0x000fc800078f30ff */
[----:B------:R-:W-:-:S04]  /*8750*/  SHF.R.S32.HI R7, RZ, 0x6, R7 ;  /* 0x00000006ff077819 */ /* 0x000fc80000011407 */
[----:B------:R-:W-:-:S04]  /*8760*/  VIMNMX R7, R186, R7, !PT ;  /* 0x00000007ba077248 */ /* 0x000fc80007fe0100 */
[----:B------:R-:W-:-:S13]  /*8770*/  ISETP.LE.AND P0, PT, R7, UR50, PT ;  /* 0x0000003207007c0c */ /* 0x000fda000bf03270 */
[----:B------:R-:W-:Y:S05]  /*8780*/  @!P0 BRA `(.L_x_1788) ;  /* 0x0000001800388947 */ /* 0x000fea0003800000 */
[----:B------:R-:W-:Y:S01]  /*8790*/  IMAD.MOV.U32 R9, RZ, RZ, R6 ;  /* 0x000000ffff097224 */ /* 0x000fe200078e0006 */
[----:B------:R-:W-:Y:S01]  /*87a0*/  UMOV UR22, UR36 ;  /* 0x0000002400167c82 */ /* 0x000fe20008000000 */
[----:B0-----:R-:W-:Y:S01]  /*87b0*/  IMAD.MOV.U32 R10, RZ, RZ, R5 ;  /* 0x000000ffff0a7224 */ /* 0x001fe200078e0005 */
[----:B------:R-:W-:-:S06]  /*87c0*/  ULDC UR21, c[0x0][0x988] ;  /* 0x0002620000157ab9 */ /* 0x000fcc0000000800 */
.L_x_1797:
[----:B------:R-:W-:Y:S01]  /*87d0*/  UIADD3 UR36, UR22, 0x1, URZ ;  /* 0x0000000116247890 */ /* 0x000fe2000fffe03f */
[----:B------:R-:W-:Y:S01]  /*87e0*/  IMAD.U32 R6, RZ, RZ, UR50 ;  /* 0x00000032ff067e24 */ /* 0x000fe2000f8e00ff */
[----:B------:R-:W-:Y:S02]  /*87f0*/  UIADD3 UR20, UR50, -0x1, URZ ;  /* 0xffffffff32147890 */ /* 0x000fe4000fffe03f */
[----:B------:R-:W-:Y:S02]  /*8800*/  UISETP.NE.AND UP0, UPT, UR36, 0x2, UPT ;  /* 0x000000022400788c */ /* 0x000fe4000bf05270 */
[----:B------:R-:W-:Y:S02]  /*8810*/  ISETP.GT.AND P0, PT, R6, R7, PT ;  /* 0x000000070600720c */ /* 0x000fe40003f04270 */
[----:B------:R-:W-:Y:S02]  /*8820*/  USEL UR6, URZ, 0x1, UP0 ;  /* 0x000000013f067887 */ /* 0x000fe40008000000 */
[----:B------:R-:W-:-:S02]  /*8830*/  USEL UR36, UR36, URZ, UP0 ;  /* 0x0000003f24247287 */ /* 0x000fc40008000000 */
[----:B------:R-:W-:Y:S01]  /*8840*/  ULOP3.LUT UR37, UR37, UR6, URZ, 0x3c, !UPT ;  /* 0x0000000625257292 */ /* 0x000fe2000f8e3c3f */
[----:B------:R-:W-:Y:S01]  /*8850*/  UMOV UR50, UR20 ;  /* 0x0000001400327c82 */ /* 0x000fe20008000000 */
[----:B0123--:R-:W-:Y:S10]  /*8860*/  @!P3 BRA `(.L_x_1789) ;  /* 0x000000000004b947 */ /* 0x00fff40003800000 */
[----:B------:R-:W-:Y:S01]  /*8870*/  BPT.TRAP 0x1 ;  /* 0x000000040000795c */ /* 0x000fe20000300000 */
.L_x_1789:
[----:B------:R-:W-:Y:S01]  /*8880*/  ULEA UR23, UR36, UR43, 0x3 ;  /* 0x0000002b24177291 */ /* 0x000fe2000f8e183f */
[----:B------:R-:W-:-:S05]  /*8890*/  IMAD.U32 R8, RZ, RZ, UR37 ;  /* 0x00000025ff087e24 */ /* 0x000fca000f8e00ff */
[----:B------:R-:W-:-:S04]  /*88a0*/  SHF.L.U32 R8, R8, 0x1f, RZ ;  /* 0x0000001f08087819 */ /* 0x000fc800000006ff */
[----:B------:R0:W2:Y:S01]  /*88b0*/  SYNCS.PHASECHK.TRANS64.TRYWAIT P1, [UR23+0x28c30], R8 ;  /* 0x028c3008ff0075a7 */ /* 0x0000a20008020157 */
[----:B------:R-:W-:Y:S05]  /*88c0*/  @!P3 BRA `(.L_x_1790) ;  /* 0x000000000004b947 */ /* 0x000fea0003800000 */
[----:B------:R-:W-:Y:S01]  /*88d0*/  BPT.TRAP 0x1 ;  /* 0x000000040000795c */ /* 0x000fe20000300000 */
.L_x_1790:
[----:B--2---:R-:W-:Y:S05]  /*88e0*/  @P1 BRA `(.L_x_1791) ;  /* 0x0000000000081947 */ /* 0x004fea0003800000 */
[----:B------:R-:W2:Y:S02]  /*88f0*/  SYNCS.PHASECHK.TRANS64.TRYWAIT P1, [UR23+0x28c30], R8 ;  /* 0x028c3008ff0075a7 */ /* 0x000ea40008020157 */
[----:B--2---:R-:W-:Y:S05]  /*8900*/  @!P1 BRA `(.L_x_1792) ;  /* 0x000000c800dc9947 */ /* 0x004fea0003800000 */
.L_x_1791:
[----:B------:R-:W-:Y:S01]  /*8910*/  R2UR UR18, R0 ;  /* 0x00000000001272ca */ /* 0x000fe200000e0000 */
[----:B-1--4-:R-:W-:Y:S01]  /*8920*/  WARPGROUP.ARRIVE ;  /* 0x00000000000079c5 */ /* 0x012fe20000000000 */
[----:B------:R-:W-:Y:S01]  /*8930*/  UMOV UR19, 0x40000040 ;  /* 0x4000004000137882 */ /* 0x000fe20000000000 */
[----:B------:R-:W-:Y:S01]  /*8940*/  UMOV UR7, 0x40000040 ;  /* 0x4000004000077882 */ /* 0x000fe20000000000 */
[----:B------:R-:W-:Y:S01]  /*8950*/  UMOV UR11, 0x40000040 ;  /* 0x40000040000b7882 */ /* 0x000fe20000000000 */
[----:B------:R-:W-:-:S08]  /*8960*/  UMOV UR15, 0x40000040 ;  /* 0x40000040000f7882 */ /* 0x000fd00000000000 */
[----:B------:R-:W-:-:S04]  /*8970*/  ULEA UR18, UR36, UR18, 0x9 ;  /* 0x0000001224127291 */ /* 0x000fc8000f8e483f */
[----:B------:R-:W-:Y:S02]  /*8980*/  UIADD3 UR6, UR18, 0x2, URZ ;  /* 0x0000000212067890 */ /* 0x000fe4000fffe03f */
[----:B------:R-:W-:Y:S02]  /*8990*/  UIADD3 UR10, UR18, 0x4, URZ ;  /* 0x00000004120a7890 */ /* 0x000fe4000fffe03f */
[----:B------:R-:W-:Y:S02]  /*89a0*/  UIADD3 UR14, UR18, 0x6, URZ ;  /* 0x00000006120e7890 */ /* 0x000fe4000fffe03f */
[----:B------:R-:W-:Y:S03]  /*89b0*/  HGMMA.64x64x16.F32.BF16 R152, gdesc[UR16], RZ, !UPT, gsb0 ;  /* 0x00e00000109879f0 */ /* 0x000fe6000c0018ff */
[----:B------:R-:W-:Y:S02]  /*89c0*/  WARPGROUP.DEPBAR.LE gsb0, 0x0 ;  /* 0x00008000000079c5 */ /* 0x000fe40000010000 */
[----:B------:R-:W-:-:S06]  /*89d0*/  WARPGROUP.ARRIVE ;  /* 0x00000000000079c5 */ /* 0x000fcc0000000000 */
[----:B------:R-:W-:Y:S03]  /*89e0*/  HGMMA.64x64x16.F32.BF16 R152, gdesc[UR4], R152, gsb0 ;  /* 0x00e00000049879f0 */ /* 0x000fe60008001898 */
[----:B------:R-:W-:Y:S02]  /*89f0*/  WARPGROUP.DEPBAR.LE gsb0, 0x0 ;  /* 0x00008000000079c5 */ /* 0x000fe40000010000 */
[----:B------:R-:W-:-:S06]  /*8a00*/  WARPGROUP.ARRIVE ;  /* 0x00000000000079c5 */ /* 0x000fcc0000000000 */
[----:B------:R-:W-:Y:S01]  /*8a10*/  HGMMA.64x64x16.F32.BF16 R152, gdesc[UR8], R152, gsb0 ;  /* 0x00e00000089879f0 */ /* 0x000fe20008001898 */
[----:B------:R-:W-:Y:S02]  /*8a20*/  UMOV UR10, UR21 ;  /* 0x00000015000a7c82 */ /* 0x000fe40008000000 */
        /* <DEDUP_REMOVED lines=21> */
[----:B------:R-:W1:Y:S02]  /*8b80*/  SHFL.BFLY PT, R5, R12, 0x2, 0x1f ;  /* 0x0c401f000c057f89 */ /* 0x000e6400000e0000 */
[----:B-1----:R-:W-:Y:S02]  /*8b90*/  FMNMX.FTZ R13, R12, R5, !PT ;  /* 0x000000050c0d7209 */ /* 0x002fe40007810000 */
[----:B------:R-:W-:-:S03]  /*8ba0*/  FMNMX.FTZ R5, R155, R6, !PT ;  /* 0x000000069b057209 */ /* 0x000fc60007810000 */
[----:B------:R-:W1:Y:S01]  /*8bb0*/  SHFL.BFLY PT, R14, R13, 0x1, 0x1f ;  /* 0x0c201f000d0e7f89 */ /* 0x000e6200000e0000 */
[----:B------:R-:W-:-:S04]  /*8bc0*/  FMNMX.FTZ R6, R158, R5, !PT ;  /* 0x000000059e067209 */ /* 0x000fc80007810000 */
[----:B------:R-:W-:-:S04]  /*8bd0*/  FMNMX.FTZ R5, R159, R6, !PT ;  /* 0x000000069f057209 */ /* 0x000fc80007810000 */
[----:B------:R-:W-:-:S04]  /*8be0*/  FMNMX.FTZ R6, R162, R5, !PT ;  /* 0x00000005a2067209 */ /* 0x000fc80007810000 */
[----:B------:R-:W-:-:S04]  /*8bf0*/  FMNMX.FTZ R11, R163, R6, !PT ;  /* 0x00000006a30b7209 */ /* 0x000fc80007810000 */
[----:B------:R-:W-:-:S04]  /*8c00*/  FMNMX.FTZ R6, R166, R11, !PT ;  /* 0x0000000ba6067209 */ /* 0x000fc80007810000 */
[----:B------:R-:W-:Y:S02]  /*8c10*/  FMNMX.FTZ R11, R167, R6, !PT ;  /* 0x00000006a70b7209 */ /* 0x000fe40007810000 */
[----:B-1----:R-:W-:Y:S02]  /*8c20*/  FMNMX.FTZ R5, R13, R14, !PT ;  /* 0x0000000e0d057209 */ /* 0x002fe40007810000 */
[----:B------:R-:W-:-:S03]  /*8c30*/  FMNMX.FTZ R6, R170, R11, !PT ;  /* 0x0000000baa067209 */ /* 0x000fc60007810000 */
[----:B------:R-:W-:Y:S01]  /*8c40*/  FMUL.FTZ R20, R5, UR10 ;  /* 0x0000000a05147c20 */ /* 0x000fe20008410000 */
        /* <DEDUP_REMOVED lines=10> */
[--C-:B------:R-:W-:Y:S01]  /*8cf0*/  FFMA.FTZ R160, R168, UR10, -R20.reuse ;  /* 0x0000000aa8a07c23 */ /* 0x100fe20008010814 */
[----:B------:R-:W-:Y:S01]  /*8d00*/  FMNMX.FTZ R6, R178, R13, !PT ;  /* 0x0000000db2067209 */ /* 0x000fe20007810000 */
[--C-:B------:R-:W-:Y:S01]  /*8d10*/  FFMA.FTZ R168, R177, UR10, -R20.reuse ;  /* 0x0000000ab1a87c23 */ /* 0x100fe20008010814 */
[----:B------:R-:W1:Y:S01]  /*8d20*/  MUFU.EX2 R10, R10 ;  /* 0x0000000a000a7308 */ /* 0x000e620000000800 */
[--C-:B------:R-:W-:Y:S01]  /*8d30*/  FFMA.FTZ R15, R161, UR10, -R20.reuse ;  /* 0x0000000aa10f7c23 */ /* 0x100fe20008010814 */
[----:B------:R-:W-:Y:S01]  /*8d40*/  FMNMX.FTZ R13, R179, R6, !PT ;  /* 0x00000006b30d7209 */ /* 0x000fe20007810000 */
[--C-:B------:R-:W-:Y:S01]  /*8d50*/  FFMA.FTZ R161, R176, UR10, -R20.reuse ;  /* 0x0000000ab0a17c23 */ /* 0x100fe20008010814 */
[--C-:B------:R-:W-:Y:S01]  /*8d60*/  FFMA.FTZ R180, R180, UR10, -R20.reuse ;  /* 0x0000000ab4b47c23 */ /* 0x100fe20008010814 */
[--C-:B------:R-:W-:Y:S01]  /*8d70*/  FFMA.FTZ R14, R164, UR10, -R20.reuse ;  /* 0x0000000aa40e7c23 */ /* 0x100fe20008010814 */
[----:B------:R-:W-:Y:S01]  /*8d80*/  FMNMX.FTZ R6, R182, R13, !PT ;  /* 0x0000000db6067209 */ /* 0x000fe20007810000 */
[--C-:B------:R-:W-:Y:S01]  /*8d90*/  FFMA.FTZ R13, R157, UR10, -R20.reuse ;  /* 0x0000000a9d0d7c23 */ /* 0x100fe20008010814 */
[----:B------:R-:W2:Y:S01]  /*8da0*/  MUFU.EX2 R11, R11 ;  /* 0x0000000b000b7308 */ /* 0x000ea20000000800 */
[--C-:B------:R-:W-:Y:S01]  /*8db0*/  FFMA.FTZ R157, R172, UR10, -R20.reuse ;  /* 0x0000000aac9d7c23 */ /* 0x100fe20008010814 */
[----:B------:R-:W-:Y:S01]  /*8dc0*/  FMNMX.FTZ R6, R183, R6, !PT ;  /* 0x00000006b7067209 */ /* 0x000fe20007810000 */
[----:B------:R-:W-:-:S04]  /*8dd0*/  FFMA.FTZ R164, R173, UR10, -R20 ;  /* 0x0000000aada47c23 */ /* 0x000fc80008010814 */
[----:B------:R-:W3:Y:S01]  /*8de0*/  SHFL.BFLY PT, R153, R6, 0x2, 0x1f ;  /* 0x0c401f0006997f89 */ /* 0x000ee200000e0000 */
[----:B------:R-:W4:Y:S01]  /*8df0*/  MUFU.EX2 R152, R152 ;  /* 0x0000009800987308 */ /* 0x000f220000000800 */
[-C--:B-1----:R-:W-:Y:S01]  /*8e00*/  FMUL.FTZ R24, R24, R10.reuse ;  /* 0x0000000a18187220 */ /* 0x082fe20000410000 */
[-C--:B------:R-:W-:Y:S01]  /*8e10*/  FMUL.FTZ R25, R25, R10.reuse ;  /* 0x0000000a19197220 */ /* 0x080fe20000410000 */
[-C--:B------:R-:W-:Y:S01]  /*8e20*/  FMUL.FTZ R28, R28, R10.reuse ;  /* 0x0000000a1c1c7220 */ /* 0x080fe20000410000 */
[-C--:B------:R-:W-:Y:S01]  /*8e30*/  FMUL.FTZ R29, R29, R10.reuse ;  /* 0x0000000a1d1d7220 */ /* 0x080fe20000410000 */
[-C--:B------:R-:W-:Y:S01]  /*8e40*/  FMUL.FTZ R32, R32, R10.reuse ;  /* 0x0000000a20207220 */ /* 0x080fe20000410000 */
[-C--:B------:R-:W-:Y:S01]  /*8e50*/  FMUL.FTZ R33, R33, R10.reuse ;  /* 0x0000000a21217220 */ /* 0x080fe20000410000 */
[-C--:B------:R-:W-:Y:S01]  /*8e60*/  FMUL.FTZ R36, R36, R10.reuse ;  /* 0x0000000a24247220 */ /* 0x080fe20000410000 */
[----:B------:R-:W-:Y:S01]  /*8e70*/  MUFU.EX2 R12, R12 ;  /* 0x0000000c000c7308 */ /* 0x000fe20000000800 */
[----:B--2---:R-:W-:Y:S01]  /*8e80*/  FFMA.FTZ R3, R10, R3, R11 ;  /* 0x000000030a037223 */ /* 0x004fe2000001000b */
[-C--:B------:R-:W-:Y:S01]  /*8e90*/  FMUL.FTZ R37, R37, R10.reuse ;  /* 0x0000000a25257220 */ /* 0x080fe20000410000 */
[-C--:B------:R-:W-:Y:S01]  /*8ea0*/  FMUL.FTZ R40, R40, R10.reuse ;  /* 0x0000000a28287220 */ /* 0x080fe20000410000 */
[-C--:B------:R-:W-:Y:S01]  /*8eb0*/  FMUL.FTZ R41, R41, R10.reuse ;  /* 0x0000000a29297220 */ /* 0x080fe20000410000 */
[-C--:B------:R-:W-:Y:S01]  /*8ec0*/  FMUL.FTZ R44, R44, R10.reuse ;  /* 0x0000000a2c2c7220 */ /* 0x080fe20000410000 */
[-C--:B------:R-:W-:Y:S01]  /*8ed0*/  FMUL.FTZ R45, R45, R10.reuse ;  /* 0x0000000a2d2d7220 */ /* 0x080fe20000410000 */
[-C--:B------:R-:W-:Y:S01]  /*8ee0*/  FMUL.FTZ R48, R48, R10.reuse ;  /* 0x0000000a30307220 */ /* 0x080fe20000410000 */
[----:B------:R-:W-:Y:S01]  /*8ef0*/  MUFU.EX2 R13, R13 ;  /* 0x0000000d000d7308 */ /* 0x000fe20000000800 */
[----:B----4-:R-:W-:Y:S01]  /*8f00*/  FADD.FTZ R3, R152, R3 ;  /* 0x0000000398037221 */ /* 0x010fe20000010000 */
[-C--:B------:R-:W-:Y:S01]  /*8f10*/  FMUL.FTZ R49, R49, R10.reuse ;  /* 0x0000000a31317220 */ /* 0x080fe20000410000 */
[-C--:B------:R-:W-:Y:S01]  /*8f20*/  FMUL.FTZ R52, R52, R10.reuse ;  /* 0x0000000a34347220 */ /* 0x080fe20000410000 */
[-C--:B------:R-:W-:Y:S01]  /*8f30*/  FMUL.FTZ R53, R53, R10.reuse ;  /* 0x0000000a35357220 */ /* 0x080fe20000410000 */
[-C--:B------:R-:W-:Y:S01]  /*8f40*/  FMUL.FTZ R56, R56, R10.reuse ;  /* 0x0000000a38387220 */ /* 0x080fe20000410000 */
[-C--:B------:R-:W-:Y:S01]  /*8f50*/  FMUL.FTZ R57, R57, R10.reuse ;  /* 0x0000000a39397220 */ /* 0x080fe20000410000 */
[----:B---3--:R-:W-:Y:S01]  /*8f60*/  FMNMX.FTZ R165, R6, R153, !PT ;  /* 0x0000009906a57209 */ /* 0x008fe20007810000 */
[--C-:B------:R-:W-:Y:S01]  /*8f70*/  FFMA.FTZ R153, R169, UR10, -R20.reuse ;  /* 0x0000000aa9997c23 */ /* 0x100fe20008010814 */
[----:B------:R-:W-:Y:S01]  /*8f80*/  MUFU.EX2 R156, R156 ;  /* 0x0000009c009c7308 */ /* 0x000fe20000000800 */
[----:B------:R-:W-:Y:S01]  /*8f90*/  FFMA.FTZ R20, R181, UR10, -R20 ;  /* 0x0000000ab5147c23 */ /* 0x000fe20008010814 */
[----:B------:R-:W-:Y:S01]  /*8fa0*/  IMAD.U32 R181, RZ, RZ, UR22 ;  /* 0x00000016ffb57e24 */ /* 0x000fe2000f8e00ff */
[----:B------:R-:W1:Y:S01]  /*8fb0*/  SHFL.BFLY PT, R6, R165, 0x1, 0x1f ;  /* 0x0c201f00a5067f89 */ /* 0x000e6200000e0000 */
        /* <DEDUP_REMOVED lines=23> */
[----:B-1----:R-:W-:Y:S01]  /*9130*/  FMNMX.FTZ R6, R165, R6, !PT ;  /* 0x00000006a5067209 */ /* 0x002fe20007810000 */
        /* <DEDUP_REMOVED lines=8> */
[--C-:B------:R-:W-:Y:S01]  /*91c0*/  FFMA.FTZ R192, R167, UR10, -R177.reuse ;  /* 0x0000000aa7c07c23 */ /* 0x100fe200080108b1 */
[----:B------:R-:W-:Y:S01]  /*91d0*/  FMUL.FTZ R9, R9, UR10 ;  /* 0x0000000a09097c20 */ /* 0x000fe20008410000 */
[--C-:B------:R-:W-:Y:S01]  /*91e0*/  FFMA.FTZ R172, R154, UR10, -R177.reuse ;  /* 0x0000000a9aac7c23 */ /* 0x100fe200080108b1 */
[--C-:B------:R-:W-:Y:S01]  /*91f0*/  FFMA.FTZ R167, R170, UR10, -R177.reuse ;  /* 0x0000000aaaa77c23 */ /* 0x100fe200080108b1 */
[----:B------:R-:W-:Y:S01]  /*9200*/  FFMA.FTZ R170, R171, UR10, -R177 ;  /* 0x0000000aabaa7c23 */ /* 0x000fe200080108b1 */
[----:B------:R-:W-:-:S02]  /*9210*/  IMAD.MOV R171, RZ, RZ, -R17 ;  /* 0x000000ffffab7224 */ /* 0x000fc400078e0a11 */
[--C-:B------:R-:W-:Y:S01]  /*9220*/  FFMA.FTZ R155, R155, UR10, -R177.reuse ;  /* 0x0000000a9b9b7c23 */ /* 0x100fe200080108b1 */
[----:B------:R-:W-:Y:S01]  /*9230*/  MUFU.EX2 R9, R9 ;  /* 0x0000000900097308 */ /* 0x000fe20000000800 */
[--C-:B------:R-:W-:Y:S01]  /*9240*/  FFMA.FTZ R169, R158, UR10, -R177.reuse ;  /* 0x0000000a9ea97c23 */ /* 0x100fe200080108b1 */
[--C-:B------:R-:W-:Y:S01]  /*9250*/  FFMA.FTZ R176, R159, UR10, -R177.reuse ;  /* 0x0000000a9fb07c23 */ /* 0x100fe200080108b1 */
[----:B------:R-:W-:Y:S01]  /*9260*/  ISETP.NE.AND P1, PT, R2, R171, PT ;  /* 0x000000ab0200720c */ /* 0x000fe20003f25270 */
[----:B------:R-:W-:Y:S02]  /*9270*/  IMAD.U32 R171, RZ, RZ, UR23 ;  /* 0x00000017ffab7e24 */ /* 0x000fe4000f8e00ff */
[--C-:B------:R-:W-:Y:S01]  /*9280*/  FFMA.FTZ R159, R162, UR10, -R177.reuse ;  /* 0x0000000aa29f7c23 */ /* 0x100fe200080108b1 */
[--C-:B-1----:R-:W-:Y:S01]  /*9290*/  FFMA.FTZ R180, R163, UR10, -R177.reuse ;  /* 0x0000000aa3b47c23 */ /* 0x102fe200080108b1 */
[----:B------:R-:W-:Y:S01]  /*92a0*/  FFMA.FTZ R163, R166, UR10, -R177 ;  /* 0x0000000aa6a37c23 */ /* 0x000fe200080108b1 */
[----:B------:R-:W1:Y:S01]  /*92b0*/  MUFU.EX2 R172, R172 ;  /* 0x000000ac00ac7308 */ /* 0x000e620000000800 */
[----:B------:R-:W-:-:S02]  /*92c0*/  @!P4 VIADD R154, R171, 0x28c40 ;  /* 0x00028c40ab9ac836 */ /* 0x000fc40000000000 */
[--C-:B------:R-:W-:Y:S01]  /*92d0*/  FFMA.FTZ R173, R174, UR10, -R177.reuse ;  /* 0x0000000aaead7c23 */ /* 0x100fe200080108b1 */
[--C-:B------:R-:W-:Y:S01]  /*92e0*/  FFMA.FTZ R174, R175, UR10, -R177.reuse ;  /* 0x0000000aafae7c23 */ /* 0x100fe200080108b1 */
[--C-:B------:R-:W-:Y:S01]  /*92f0*/  FFMA.FTZ R175, R178, UR10, -R177.reuse ;  /* 0x0000000ab2af7c23 */ /* 0x100fe200080108b1 */
[--C-:B------:R-:W-:Y:S01]  /*9300*/  FFMA.FTZ R178, R179, UR10, -R177.reuse ;  /* 0x0000000ab3b27c23 */ /* 0x100fe200080108b1 */
[----:B------:R-:W-:Y:S01]  /*9310*/  @!P4 PRMT R154, RZ, 0x654, R154 ;  /* 0x00000654ff9ac816 */ /* 0x000fe2000000009a */
[--C-:B------:R-:W-:Y:S01]  /*9320*/  FFMA.FTZ R182, R182, UR10, -R177.reuse ;  /* 0x0000000ab6b67c23 */ /* 0x100fe200080108b1 */
[----:B------:R-:W2:Y:S01]  /*9330*/  MUFU.EX2 R155, R155 ;  /* 0x0000009b009b7308 */ /* 0x000ea20000000800 */
[----:B------:R-:W-:Y:S01]  /*9340*/  @!P1 IMAD R158, R181, 0x40, R16 ;  /* 0x00000040b59e9824 */ /* 0x000fe200078e0210 */
[----:B------:R3:W-:Y:S01]  /*9350*/  @!P4 SYNCS.ARRIVE.TRANS64.RED.A1T0 RZ, [R154+URZ], RZ ;  /* 0x000000ff9affc9a7 */ /* 0x0007e2000810043f */
[----:B------:R-:W-:Y:S01]  /*9360*/  FFMA.FTZ R177, R183, UR10, -R177 ;  /* 0x0000000ab7b17c23 */ /* 0x000fe200080108b1 */
[-C--:B------:R-:W-:Y:S01]  /*9370*/  FMUL.FTZ R109, R109, R10.reuse ;  /* 0x0000000a6d6d7220 */ /* 0x080fe20000410000 */
[-C--:B------:R-:W-:Y:S01]  /*9380*/  FMUL.FTZ R112, R112, R10.reuse ;  /* 0x0000000a70707220 */ /* 0x080fe20000410000 */
[----:B------:R-:W-:Y:S01]  /*9390*/  @!P1 LEA R158, R158, UR43, 0x2 ;  /* 0x0000002b9e9e9c11 */ /* 0x000fe2000f8e10ff */
[----:B------:R-:W-:Y:S01]  /*93a0*/  FMUL.FTZ R113, R113, R10 ;  /* 0x0000000a71717220 */ /* 0x000fe20000410000 */
[----:B------:R-:W4:Y:S01]  /*93b0*/  MUFU.EX2 R169, R169 ;  /* 0x000000a900a97308 */ /* 0x000f220000000800 */
[----:B-1----:R-:W-:Y:S01]  /*93c0*/  FFMA.FTZ R4, R9, R4, R172 ;  /* 0x0000000409047223 */ /* 0x002fe200000100ac */
[----:B---3--:R-:W-:Y:S01]  /*93d0*/  FADD.FTZ R154, R12, R3 ;  /* 0x000000030c9a7221 */ /* 0x008fe20000010000 */
[----:B------:R-:W-:Y:S01]  /*93e0*/  @!P1 STS [R158+0x28800], R10 ;  /* 0x0288000a9e009388 */ /* 0x000fe20000000800 */
[-C--:B------:R-:W-:Y:S01]  /*93f0*/  FMUL.FTZ R116, R116, R10.reuse ;  /* 0x0000000a74747220 */ /* 0x080fe20000410000 */
[-C--:B------:R-:W-:Y:S01]  /*9400*/  FMUL.FTZ R117, R117, R10.reuse ;  /* 0x0000000a75757220 */ /* 0x080fe20000410000 */
[----:B------:R-:W-:Y:S01]  /*9410*/  FADD.FTZ R3, R13, R154 ;  /* 0x0000009a0d037221 */ /* 0x000fe20000010000 */
[----:B------:R1:W-:Y:S01]  /*9420*/  @!P1 STS [R158+0x28820], R9 ;  /* 0x028820099e009388 */ /* 0x0003e20000000800 */
[----:B------:R-:W3:Y:S01]  /*9430*/  MUFU.EX2 R176, R176 ;  /* 0x000000b000b07308 */ /* 0x000ee20000000800 */
[----:B--2---:R-:W-:Y:S01]  /*9440*/  FADD.FTZ R4, R155, R4 ;  /* 0x000000049b047221 */ /* 0x004fe20000010000 */
[----:B------:R-:W-:Y:S01]  /*9450*/  FADD.FTZ R154, R156, R3 ;  /* 0x000000039c9a7221 */ /* 0x000fe20000010000 */
[-C--:B------:R-:W-:Y:S01]  /*9460*/  FMUL.FTZ R120, R120, R10.reuse ;  /* 0x0000000a78787220 */ /* 0x080fe20000410000 */
[-C--:B------:R-:W-:Y:S01]  /*9470*/  FMUL.FTZ R121, R121, R10.reuse ;  /* 0x0000000a79797220 */ /* 0x080fe20000410000 */
[-C--:B------:R-:W-:Y:S01]  /*9480*/  FMUL.FTZ R124, R124, R10.reuse ;  /* 0x0000000a7c7c7220 */ /* 0x080fe20000410000 */
[----:B------:R-:W-:Y:S01]  /*9490*/  FADD.FTZ R179, R15, R154 ;  /* 0x0000009a0fb37221 */ /* 0x000fe20000010000 */
[-C--:B------:R-:W-:Y:S01]  /*94a0*/  FMUL.FTZ R125, R125, R10.reuse ;  /* 0x0000000a7d7d7220 */ /* 0x080fe20000410000 */
[----:B------:R-:W2:Y:S01]  /*94b0*/  MUFU.EX2 R159, R159 ;  /* 0x0000009f009f7308 */ /* 0x000ea20000000800 */
[----:B----4-:R-:W-:Y:S01]  /*94c0*/  FADD.FTZ R3, R169, R4 ;  /* 0x00000004a9037221 */ /* 0x010fe20000010000 */
[----:B------:R-:W-:Y:S01]  /*94d0*/  FADD.FTZ R154, R14, R179 ;  /* 0x000000b30e9a7221 */ /* 0x000fe20000010000 */
[-C--:B------:R-:W-:Y:S01]  /*94e0*/  FMUL.FTZ R128, R128, R10.reuse ;  /* 0x0000000a80807220 */ /* 0x080fe20000410000 */
[-C--:B------:R-:W-:Y:S01]  /*94f0*/  FMUL.FTZ R129, R129, R10.reuse ;  /* 0x0000000a81817220 */ /* 0x080fe20000410000 */
[-C--:B------:R-:W-:Y:S01]  /*9500*/  FMUL.FTZ R132, R132, R10.reuse ;  /* 0x0000000a84847220 */ /* 0x080fe20000410000 */
[----:B------:R-:W-:Y:S01]  /*9510*/  FADD.FTZ R179, R21, R154 ;  /* 0x0000009a15b37221 */ /* 0x000fe20000010000 */
        /* <DEDUP_REMOVED lines=12> */
[----:B------:R-:W-:Y:S01]  /*95e0*/  FMUL.FTZ R149, R149, R10 ;  /* 0x0000000a95957220 */ /* 0x000fe20000410000 */
[----:B------:R-:W-:Y:S01]  /*95f0*/  F2FP.BF16.F32.PACK_AB R152, R152, R11 ;  /* 0x0000000b9898723e */ /* 0x000fe200000010ff */
[-C--:B------:R-:W-:Y:S01]  /*9600*/  FMUL.FTZ R26, R26, R9.reuse ;  /* 0x000000091a1a7220 */ /* 0x080fe20000410000 */
[----:B------:R-:W-:Y:S01]  /*9610*/  F2FP.BF16.F32.PACK_AB R156, R15, R156 ;  /* 0x0000009c0f9c723e */ /* 0x000fe200000010ff */
[-C--:B------:R-:W-:Y:S01]  /*9620*/  FMUL.FTZ R27, R27, R9.reuse ;  /* 0x000000091b1b7220 */ /* 0x080fe20000410000 */
[----:B------:R-:W2:Y:S01]  /*9630*/  MUFU.EX2 R160, R160 ;  /* 0x000000a000a07308 */ /* 0x000ea20000000800 */
[----:B----4-:R-:W-:Y:S01]  /*9640*/  FADD.FTZ R4, R180, R3 ;  /* 0x00000003b4047221 */ /* 0x010fe20000010000 */
[----:B-1----:R-:W-:Y:S01]  /*9650*/  F2FP.BF16.F32.PACK_AB R158, R21, R14 ;  /* 0x0000000e159e723e */ /* 0x002fe200000010ff */
[-C--:B------:R-:W-:Y:S01]  /*9660*/  FMUL.FTZ R30, R30, R9.reuse ;  /* 0x000000091e1e7220 */ /* 0x080fe20000410000 */
        /* <DEDUP_REMOVED lines=21> */
[----:B-1----:R-:W-:Y:S01]  /*97c0*/  FADD.FTZ R4, R192, R3 ;  /* 0x00000003c0047221 */ /* 0x002fe20000010000 */
[-C--:B------:R-:W-:Y:S01]  /*97d0*/  FMUL.FTZ R63, R63, R9.reuse ;  /* 0x000000093f3f7220 */ /* 0x080fe20000410000 */
[-C--:B------:R-:W-:Y:S01]  /*97e0*/  FMUL.FTZ R66, R66, R9.reuse ;  /* 0x0000000942427220 */ /* 0x080fe20000410000 */
[-C--:B------:R-:W-:Y:S01]  /*97f0*/  FMUL.FTZ R67, R67, R9.reuse ;  /* 0x0000000943437220 */ /* 0x080fe20000410000 */
[-C--:B------:R-:W-:Y:S01]  /*9800*/  FMUL.FTZ R70, R70, R9.reuse ;  /* 0x0000000946467220 */ /* 0x080fe20000410000 */
[-C--:B------:R-:W-:Y:S01]  /*9810*/  FMUL.FTZ R71, R71, R9.reuse ;  /* 0x0000000947477220 */ /* 0x080fe20000410000 */
[-C--:B------:R-:W-:Y:S01]  /*9820*/  FMUL.FTZ R74, R74, R9.reuse ;  /* 0x000000094a4a7220 */ /* 0x080fe20000410000 */
[----:B------:R-:W1:Y:S01]  /*9830*/  MUFU.EX2 R157, R157 ;  /* 0x0000009d009d7308 */ /* 0x000e620000000800 */
[C---:B---3--:R-:W-:Y:S01]  /*9840*/  FADD.FTZ R154, R153.reuse, R154 ;  /* 0x0000009a999a7221 */ /* 0x048fe20000010000 */
[----:B------:R-:W-:Y:S01]  /*9850*/  F2FP.BF16.F32.PACK_AB R160, R153, R160 ;  /* 0x000000a099a0723e */ /* 0x000fe200000010ff */
[-C--:B------:R-:W-:Y:S01]  /*9860*/  FMUL.FTZ R75, R75, R9.reuse ;  /* 0x000000094b4b7220 */ /* 0x080fe20000410000 */
[----:B------:R-:W-:Y:S01]  /*9870*/  F2FP.BF16.F32.PACK_AB R153, R155, R172 ;  /* 0x000000ac9b99723e */ /* 0x000fe200000010ff */
[----:B------:R-:W-:Y:S01]  /*9880*/  FMUL.FTZ R78, R78, R9 ;  /* 0x000000094e4e7220 */ /* 0x000fe20000410000 */
[----:B------:R-:W-:Y:S01]  /*9890*/  F2FP.BF16.F32.PACK_AB R155, R176, R169 ;  /* 0x000000a9b09b723e */ /* 0x000fe200000010ff */
        /* <DEDUP_REMOVED lines=11> */
[----:B------:R-:W-:Y:S01]  /*9950*/  F2FP.BF16.F32.PACK_AB R154, R13, R12 ;  /* 0x0000000c0d9a723e */ /* 0x000fe200000010ff */
[----:B------:R-:W-:Y:S01]  /*9960*/  BAR.SYNC.DEFER_BLOCKING 0xf, 0x100 ;  /* 0x03c4000000007b1d */ /* 0x000fe20000010000 */
        /* <DEDUP_REMOVED lines=16> */
[----:B------:R-:W-:Y:S01]  /*9a70*/  FMUL.FTZ R115, R115, R9 ;  /* 0x0000000973737220 */ /* 0x000fe20000410000 */
[----:B------:R-:W-:Y:S01]  /*9a80*/  F2FP.BF16.F32.PACK_AB R157, R180, R159 ;  /* 0x0000009fb49d723e */ /* 0x000fe200000010ff */
[----:B------:R-:W-:Y:S01]  /*9a90*/  FMUL.FTZ R118, R118, R9 ;  /* 0x0000000976767220 */ /* 0x000fe20000410000 */
[----:B------:R-:W-:Y:S01]  /*9aa0*/  F2FP.BF16.F32.PACK_AB R159, R192, R163 ;  /* 0x000000a3c09f723e */ /* 0x000fe200000010ff */
[-C--:B------:R-:W-:Y:S01]  /*9ab0*/  FMUL.FTZ R119, R119, R9.reuse ;  /* 0x0000000977777220 */ /* 0x080fe20000410000 */
[----:B------:R-:W2:Y:S01]  /*9ac0*/  MUFU.EX2 R174, R174 ;  /* 0x000000ae00ae7308 */ /* 0x000ea20000000800 */
[----:B-1----:R-:W-:Y:S01]  /*9ad0*/  FADD.FTZ R3, R173, R4 ;  /* 0x00000004ad037221 */ /* 0x002fe20000010000 */
[----:B------:R1:W-:Y:S01]  /*9ae0*/  STSM.16.M88.4 [R18+0x26800], R152 ;  /* 0x0268009812007844 */ /* 0x0003e20000000200 */
[-C--:B------:R-:W-:Y:S01]  /*9af0*/  FMUL.FTZ R122, R122, R9.reuse ;  /* 0x000000097a7a7220 */ /* 0x080fe20000410000 */
[-C--:B------:R-:W-:Y:S01]  /*9b00*/  FMUL.FTZ R123, R123, R9.reuse ;  /* 0x000000097b7b7220 */ /* 0x080fe20000410000 */
[-C--:B------:R-:W-:Y:S01]  /*9b10*/  FMUL.FTZ R126, R126, R9.reuse ;  /* 0x000000097e7e7220 */ /* 0x080fe20000410000 */
[----:B------:R1:W-:Y:S01]  /*9b20*/  STSM.16.M88.4 [R19], R156 ;  /* 0x0000009c13007844 */ /* 0x0003e20000000200 */
        /* <DEDUP_REMOVED lines=18> */
[C---:B----4-:R-:W-:Y:S01]  /*9c50*/  FADD.FTZ R10, R168.reuse, R11 ;  /* 0x0000000ba80a7221 */ /* 0x050fe20000010000 */
[----:B------:R-:W-:Y:S01]  /*9c60*/  F2FP.BF16.F32.PACK_AB R164, R168, R161 ;  /* 0x000000a1a8a4723e */ /* 0x000fe200000010ff */
[----:B------:R-:W-:Y:S01]  /*9c70*/  FMUL.FTZ R151, R151, R9 ;  /* 0x0000000997977220 */ /* 0x000fe20000410000 */
[----:B------:R-:W-:Y:S01]  /*9c80*/  F2FP.BF16.F32.PACK_AB R161, R170, R167 ;  /* 0x000000a7aaa1723e */ /* 0x000fe200000010ff */
[----:B------:R-:W-:-:S03]  /*9c90*/  FADD.FTZ R3, R165, R10 ;  /* 0x0000000aa5037221 */ /* 0x000fc60000010000 */
[----:B------:R-:W4:Y:S01]  /*9ca0*/  MUFU.EX2 R178, R178 ;  /* 0x000000b200b27308 */ /* 0x000f220000000800 */
[----:B---3--:R-:W-:Y:S01]  /*9cb0*/  FADD.FTZ R11, R175, R4 ;  /* 0x00000004af0b7221 */ /* 0x008fe20000010000 */
[----:B------:R1:W-:Y:S06]  /*9cc0*/  STSM.16.M88.4 [R23], R160 ;  /* 0x000000a017007844 */ /* 0x0003ec0000000200 */
[----:B------:R-:W3:Y:S01]  /*9cd0*/  MUFU.EX2 R182, R182 ;  /* 0x000000b600b67308 */ /* 0x000ee20000000800 */
[C---:B--2---:R-:W-:Y:S01]  /*9ce0*/  F2FP.BF16.F32.PACK_AB R166, R20.reuse, R165 ;  /* 0x000000a514a6723e */ /* 0x044fe200000010ff */
[----:B------:R-:W-:-:S06]  /*9cf0*/  FADD.FTZ R3, R20, R3 ;  /* 0x0000000314037221 */ /* 0x000fcc0000010000 */
[----:B------:R-:W2:Y:S01]  /*9d00*/  MUFU.EX2 R177, R177 ;  /* 0x000000b100b17308 */ /* 0x000ea20000000800 */
[C---:B----4-:R-:W-:Y:S01]  /*9d10*/  FADD.FTZ R11, R178.reuse, R11 ;  /* 0x0000000bb20b7221 */ /* 0x050fe20000010000 */
[----:B------:R-:W-:-:S03]  /*9d20*/  F2FP.BF16.F32.PACK_AB R165, R178, R175 ;  /* 0x000000afb2a5723e */ /* 0x000fc600000010ff */
[----:B---3--:R-:W-:Y:S01]  /*9d30*/  FADD.FTZ R4, R182, R11 ;  /* 0x0000000bb6047221 */ /* 0x008fe20000010000 */
[----:B--2---:R-:W-:-:S03]  /*9d40*/  F2FP.BF16.F32.PACK_AB R167, R177, R182 ;  /* 0x000000b6b1a7723e */ /* 0x004fc600000010ff */
[----:B------:R-:W-:Y:S02]  /*9d50*/  FADD.FTZ R4, R177, R4 ;  /* 0x00000004b1047221 */ /* 0x000fe40000010000 */
[----:B------:R1:W-:Y:S01]  /*9d60*/  STSM.16.M88.4 [R22], R164 ;  /* 0x000000a416007844 */ /* 0x0003e20000000200 */
[----:B------:R-:W-:Y:S05]  /*9d70*/  @!P3 BRA `(.L_x_1793) ;  /* 0x000000000004b947 */ /* 0x000fea0003800000 */
[----:B------:R-:W-:Y:S01]  /*9d80*/  BPT.TRAP 0x1 ;  /* 0x000000040000795c */ /* 0x000fe20000300000 */
.L_x_1793:
[----:B------:R2:W3:Y:S01]  /*9d90*/  SYNCS.PHASECHK.TRANS64.TRYWAIT P1, [UR23+0x28c50], R8 ;  /* 0x028c5008ff0075a7 */ /* 0x0004e20008020157 */
[----:B------:R-:W-:Y:S05]  /*9da0*/  @!P3 BRA `(.L_x_1794) ;  /* 0x000000000004b947 */ /* 0x000fea0003800000 */
[----:B------:R-:W-:Y:S01]  /*9db0*/  BPT.TRAP 0x1 ;  /* 0x000000040000795c */ /* 0x000fe20000300000 */
.L_x_1794:
[----:B---3--:R-:W-:Y:S05]  /*9dc0*/  @P1 BRA `(.L_x_1795) ;  /* 0x0000000000081947 */ /* 0x008fea0003800000 */
[----:B------:R-:W3:Y:S02]  /*9dd0*/  SYNCS.PHASECHK.TRANS64.TRYWAIT P1, [UR23+0x28c50], R8 ;  /* 0x028c5008ff0075a7 */ /* 0x000ee40008020157 */
[----:B---3--:R-:W-:Y:S05]  /*9de0*/  @!P1 BRA `(.L_x_1796) ;  /* 0x000000b400bc9947 */ /* 0x008fea0003800000 */
.L_x_1795:
        /* <DEDUP_REMOVED lines=39> */
[----:B------:R-:W-:-:S05]  /*a060*/  UMOV UR50, UR20 ;  /* 0x0000001400327c82 */ /* 0x000fca0008000000 */
.L_x_1788:
[----:B------:R-:W-:-:S13]  /*a070*/  ISETP.LE.AND P0, PT, R186, UR50, PT ;  /* 0x00000032ba007c0c */ /* 0x000fda000bf03270 */
[----:B------:R-:W-:Y:S05]  /*a080*/  @!P0 BRA `(.L_x_1798) ;  /* 0x0000002000ec8947 */ /* 0x000fea0003800000 */
[----:B0-----:R-:W-:Y:S01]  /*a090*/  IMAD.MOV.U32 R10, RZ, RZ, R6 ;  /* 0x000000ffff0a7224 */ /* 0x001fe200078e0006 */
[----:B------:R-:W-:Y:S01]  /*a0a0*/  UMOV UR21, UR36 ;  /* 0x0000002400157c82 */ /* 0x000fe20008000000 */
[----:B------:R-:W-:Y:S01]  /*a0b0*/  IMAD.MOV.U32 R11, RZ, RZ, R5 ;  /* 0x000000ffff0b7224 */ /* 0x000fe200078e0005 */
[----:B------:R-:W-:Y:S01]  /*a0c0*/  ULDC UR22, c[0x0][0x9e4] ;  /* 0x0002790000167ab9 */ /* 0x000fe20000000800 */
[----:B------:R-:W-:Y:S01]  /*a0d0*/  ULDC UR23, c[0x0][0x288] ;  /* 0x0000a20000177ab9 */ /* 0x000fe20000000800 */
[----:B------:R-:W-:Y:S01]  /*a0e0*/  ULDC UR24, c[0x0][0x9dc] ;  /* 0x0002770000187ab9 */ /* 0x000fe20000000800 */
[----:B------:R-:W-:Y:S01]  /*a0f0*/  ULDC UR20, c[0x0][0x988] ;  /* 0x0002620000147ab9 */ /* 0x000fe20000000800 */
[----:B------:R-:W-:-:S05]  /*a100*/  ULDC UR25, c[0x0][0x9e0] ;  /* 0x0002780000197ab9 */ /* 0x000fca0000000800 */
.L_x_1815:
[----:B------:R-:W-:-:S04]  /*a110*/  UIADD3 UR36, UR21, 0x1, URZ ;  /* 0x0000000115247890 */ /* 0x000fc8000fffe03f */
[----:B------:R-:W-:-:S04]  /*a120*/  UISETP.NE.AND UP0, UPT, UR36, 0x2, UPT ;  /* 0x000000022400788c */ /* 0x000fc8000bf05270 */
[----:B------:R-:W-:Y:S02]  /*a130*/  USEL UR6, URZ, 0x1, UP0 ;  /* 0x000000013f067887 */ /* 0x000fe40008000000 */
[----:B------:R-:W-:Y:S02]  /*a140*/  USEL UR36, UR36, URZ, UP0 ;  /* 0x0000003f24247287 */ /* 0x000fe40008000000 */
[----:B------:R-:W-:Y:S01]  /*a150*/  ULOP3.LUT UR37, UR37, UR6, URZ, 0x3c, !UPT ;  /* 0x0000000625257292 */ /* 0x000fe2000f8e3c3f */
[----:B0-----:R-:W-:Y:S11]  /*a160*/  @!P3 BRA `(.L_x_1799) ;  /* 0x000000000004b947 */ /* 0x001ff60003800000 */
[----:B------:R-:W-:Y:S01]  /*a170*/  BPT.TRAP 0x1 ;  /* 0x000000040000795c */ /* 0x000fe20000300000 */
.L_x_1799:
[----:B------:R-:W-:Y:S01]  /*a180*/  ULEA UR26, UR36, UR43, 0x3 ;  /* 0x0000002b241a7291 */ /* 0x000fe2000f8e183f */
[----:B------:R-:W-:-:S05]  /*a190*/  IMAD.U32 R9, RZ, RZ, UR37 ;  /* 0x00000025ff097e24 */ /* 0x000fca000f8e00ff */
[----:B------:R-:W-:-:S04]  /*a1a0*/  SHF.L.U32 R9, R9, 0x1f, RZ ;  /* 0x0000001f09097819 */ /* 0x000fc800000006ff */
[----:B------:R0:W0:Y:S01]  /*a1b0*/  SYNCS.PHASECHK.TRANS64.TRYWAIT P0, [UR26+0x28c30], R9 ;  /* 0x028c3009ff0075a7 */ /* 0x000022000800015a */
[----:B------:R-:W-:Y:S05]  /*a1c0*/  @!P3 BRA `(.L_x_1800) ;  /* 0x000000000004b947 */ /* 0x000fea0003800000 */
[----:B------:R-:W-:Y:S01]  /*a1d0*/  BPT.TRAP 0x1 ;  /* 0x000000040000795c */ /* 0x000fe20000300000 */
.L_x_1800:
[----:B0-----:R-:W-:Y:S05]  /*a1e0*/  @P0 BRA `(.L_x_1801) ;  /* 0x0000000000080947 */ /* 0x001fea0003800000 */
[----:B------:R-:W0:Y:S02]  /*a1f0*/  SYNCS.PHASECHK.TRANS64.TRYWAIT P0, [UR26+0x28c30], R9 ;  /* 0x028c3009ff0075a7 */ /* 0x000e24000800015a */
[----:B0-----:R-:W-:Y:S05]  /*a200*/  @!P0 BRA `(.L_x_1802) ;  /* 0x000000b000c88947 */ /* 0x001fea0003800000 */
.L_x_1801:
[----:B------:R-:W-:Y:S01]  /*a210*/  R2UR UR18, R0 ;  /* 0x00000000001272ca */ /* 0x000fe200000e0000 */
[----:B-1-34-:R-:W-:Y:S01]  /*a220*/  WARPGROUP.ARRIVE ;  /* 0x00000000000079c5 */ /* 0x01afe20000000000 */
[----:B------:R-:W-:Y:S01]  /*a230*/  UMOV UR19, 0x40000040 ;  /* 0x4000004000137882 */ /* 0x000fe20000000000 */
[----:B------:R-:W-:Y:S01]  /*a240*/  UMOV UR7, 0x40000040 ;  /* 0x4000004000077882 */ /* 0x000fe20000000000 */
[----:B------:R-:W-:Y:S01]  /*a250*/  UMOV UR11, 0x40000040 ;  /* 0x40000040000b7882 */ /* 0x000fe20000000000 */
[----:B------:R-:W-:Y:S01]  /*a260*/  UMOV UR15, 0x40000040 ;  /* 0x40000040000f7882 */ /* 0x000fe20000000000 */
[----:B------:R-:W0:Y:S01]  /*a270*/  @P5 LDC R7, c[0x0][0x44c] ;  /* 0x00011300ff075b82 */ /* 0x000e220000000800 */
[----:B------:R-:W-:Y:S02]  /*a280*/  VIADD R12, R185, UR40 ;  /* 0x00000028b90c7c36 */ /* 0x000fe40008000000 */
[----:B--2---:R-:W-:-:S04]  /*a290*/  IMAD.U32 R8, RZ, RZ, UR26 ;  /* 0x0000001aff087e24 */ /* 0x004fc8000f8e00ff */
[----:B------:R-:W-:Y:S01]  /*a2a0*/  ULEA UR18, UR36, UR18, 0x9 ;  /* 0x0000001224127291 */ /* 0x000fe2000f8e483f */
[----:B------:R-:W1:Y:S03]  /*a2b0*/  @P5 LDC R6, c[0x0][0x450] ;  /* 0x00011400ff065b82 */ /* 0x000e660000000800 */
[----:B------:R-:W-:Y:S02]  /*a2c0*/  UIADD3 UR6, UR18, 0x2, URZ ;  /* 0x0000000212067890 */ /* 0x000fe4000fffe03f */
[----:B------:R-:W-:Y:S02]  /*a2d0*/  UIADD3 UR10, UR18, 0x4, URZ ;  /* 0x00000004120a7890 */ /* 0x000fe4000fffe03f */
[----:B------:R-:W-:Y:S02]  /*a2e0*/  UIADD3 UR14, UR18, 0x6, URZ ;  /* 0x00000006120e7890 */ /* 0x000fe4000fffe03f */
[----:B------:R-:W-:Y:S01]  /*a2f0*/  HGMMA.64x64x16.F32.BF16 R152, gdesc[UR16], RZ, !UPT, gsb0 ;  /* 0x00e00000109879f0 */ /* 0x000fe2000c0018ff */
[----:B------:R-:W2:Y:S01]  /*a300*/  LDC R5, c[0x0][0x2f0] ;  /* 0x0000bc00ff057b82 */ /* 0x000ea20000000800 */
[----:B0-----:R-:W-:-:S05]  /*a310*/  @P5 IMAD.HI.U32 R7, R12, R7, RZ ;  /* 0x000000070c075227 */ /* 0x001fca00078e00ff */
[----:B-1----:R-:W-:Y:S01]  /*a320*/  @P5 SHF.R.U32.HI R12, RZ, R6, R7 ;  /* 0x00000006ff0c5219 */ /* 0x002fe20000011607 */
[----:B------:R-:W-:-:S04]  /*a330*/  @!P4 VIADD R6, R8, 0x28c40 ;  /* 0x00028c400806c836 */ /* 0x000fc80000000000 */
[----:B------:R-:W0:Y:S01]  /*a340*/  SHFL.IDX PT, R192, R12, RZ, 0x1c1f ;  /* 0x001c1fff0cc07589 */ /* 0x000e2200000e0000 */
[----:B------:R-:W-:Y:S01]  /*a350*/  @!P4 PRMT R6, RZ, 0x654, R6 ;  /* 0x00000654ff06c816 */ /* 0x000fe20000000006 */
[----:B------:R-:W-:Y:S02]  /*a360*/  WARPGROUP.DEPBAR.LE gsb0, 0x0 ;  /* 0x00008000000079c5 */ /* 0x000fe40000010000 */
[----:B------:R-:W-:-:S06]  /*a370*/  WARPGROUP.ARRIVE ;  /* 0x00000000000079c5 */ /* 0x000fcc0000000000 */
[----:B------:R-:W-:Y:S01]  /*a380*/  HGMMA.64x64x16.F32.BF16 R152, gdesc[UR4], R152, gsb0 ;  /* 0x00e00000049879f0 */ /* 0x000fe20008001898 */
[----:B------:R-:W-:Y:S02]  /*a390*/  USHF.L.U32 UR6, UR50, 0x6, URZ ;  /* 0x0000000632067899 */ /* 0x000fe4000800063f */
[----:B------:R-:W-:-:S04]  /*a3a0*/  ULOP3.LUT UR7, URZ, UR24, URZ, 0x33, !UPT ;  /* 0x000000183f077292 */ /* 0x000fc8000f8e333f */
[----:B------:R-:W-:-:S05]  /*a3b0*/  IMAD.U32 R7, RZ, RZ, UR6 ;  /* 0x00000006ff077e24 */ /* 0x000fca000f8e00ff */
[----:B------:R-:W-:-:S05]  /*a3c0*/  IADD3 R14, -R2, 0x1, -R7 ;  /* 0x00000001020e7810 */ /* 0x000fca0007ffe907 */
[----:B--2---:R-:W-:-:S04]  /*a3d0*/  IMAD R14, R5, UR49, R14 ;  /* 0x00000031050e7c24 */ /* 0x004fc8000f8e020e */
[----:B------:R-:W-:-:S04]  /*a3e0*/  VIADD R14, R14, -UR23 ;  /* 0x800000170e0e7c36 */ /* 0x000fc80008000000 */
[C---:B------:R-:W-:Y:S02]  /*a3f0*/  VIADD R20, R14.reuse, UR25 ;  /* 0x000000190e147c36 */ /* 0x040fe40008000000 */
[----:B------:R-:W-:Y:S02]  /*a400*/  VIADD R21, R14, UR7 ;  /* 0x000000070e157c36 */ /* 0x000fe40008000000 */
[--C-:B0-----:R-:W-:Y:S02]  /*a410*/  IMAD.IADD R13, R20, 0x1, R192.reuse ;  /* 0x00000001140d7824 */ /* 0x101fe400078e02c0 */
[----:B------:R-:W-:Y:S01]  /*a420*/  IMAD.IADD R14, R21, 0x1, R192 ;  /* 0x00000001150e7824 */ /* 0x000fe200078e02c0 */
[----:B------:R-:W-:Y:S02]  /*a430*/  WARPGROUP.DEPBAR.LE gsb0, 0x0 ;  /* 0x00008000000079c5 */ /* 0x000fe40000010000 */
[----:B------:R-:W-:-:S06]  /*a440*/  WARPGROUP.ARRIVE ;  /* 0x00000000000079c5 */ /* 0x000fcc0000000000 */
[----:B------:R-:W-:Y:S03]  /*a450*/  HGMMA.64x64x16.F32.BF16 R152, gdesc[UR8], R152, gsb0 ;  /* 0x00e00000089879f0 */ /* 0x000fe60008001898 */
[----:B------:R-:W-:Y:S02]  /*a460*/  WARPGROUP.DEPBAR.LE gsb0, 0x0 ;  /* 0x00008000000079c5 */ /* 0x000fe40000010000 */
[----:B------:R-:W-:-:S06]  /*a470*/  WARPGROUP.ARRIVE ;  /* 0x00000000000079c5 */ /* 0x000fcc0000000000 */
[----:B------:R-:W-:Y:S03]  /*a480*/  HGMMA.64x64x16.F32.BF16 R152, gdesc[UR12], R152, gsb0 ;  /* 0x00e000000c9879f0 */ /* 0x000fe60008001898 */
[----:B------:R-:W-:Y:S02]  /*a490*/  WARPGROUP.DEPBAR.LE gsb0, 0x0 ;  /* 0x00008000000079c5 */ /* 0x000fe40000010000 */
[----:B------:R0:W-:Y:S01]  /*a4a0*/  @!P4 SYNCS.ARRIVE.TRANS64.RED.A1T0 RZ, [R6+URZ], RZ ;  /* 0x000000ff06ffc9a7 */ /* 0x0001e2000810043f */
[----:B------:R-:W-:Y:S05]  /*a4b0*/  @!P6 BRA `(.L_x_1803) ;  /* 0x00000000005ce947 */ /* 0x000fea0003800000 */
[----:B0-----:R-:W-:Y:S01]  /*a4c0*/  IMAD R6, R5, UR49, R192 ;  /* 0x0000003105067c24 */ /* 0x001fe2000f8e02c0 */
[----:B------:R-:W-:Y:S03]  /*a4d0*/  BSSY B0, `(.L_x_1804) ;  /* 0x0000011000007945 */ /* 0x000fe60003800000 */
[----:B------:R-:W-:-:S05]  /*a4e0*/  VIADD R15, R6, -UR23 ;  /* 0x80000017060f7c36 */ /* 0x000fca0008000000 */
[----:B------:R-:W-:-:S13]  /*a4f0*/  ISETP.GT.AND P0, PT, R15, -0x1, PT ;  /* 0xffffffff0f00780c */ /* 0x000fda0003f04270 */
[----:B------:R-:W-:Y:S05]  /*a500*/  @P0 BRA `(.L_x_1805) ;  /* 0x0000000000200947 */ /* 0x000fea0003800000 */
[----:B------:R-:W-:Y:S01]  /*a510*/  IMAD.U32 R192, RZ, RZ, UR22 ;  /* 0x00000016ffc07e24 */ /* 0x000fe2000f8e00ff */
[----:B------:R-:W-:-:S04]  /*a520*/  LOP3.LUT R15, RZ, R15, RZ, 0x33, !PT ;  /* 0x0000000fff0f7212 */ /* 0x000fc800078e33ff */
[----:B------:R-:W-:-:S13]  /*a530*/  ISETP.NE.AND P0, PT, R192, 0x1, PT ;  /* 0x00000001c000780c */ /* 0x000fda0003f05270 */
[----:B------:R-:W0:Y:S02]  /*a540*/  @P0 LDC.64 R6, c[0x0][0x9e8] ;  /* 0x00027a00ff060b82 */ /* 0x000e240000000a00 */
[----:B0-----:R-:W-:-:S05]  /*a550*/  @P0 IMAD.HI.U32 R6, R15, R6, RZ ;  /* 0x000000060f060227 */ /* 0x001fca00078e00ff */
[----:B------:R-:W-:-:S04]  /*a560*/  @P0 SHF.R.U32.HI R15, RZ, R7, R6 ;  /* 0x00000007ff0f0219 */ /* 0x000fc80000011606 */
[----:B------:R-:W-:Y:S01]  /*a570*/  LOP3.LUT R15, RZ, R15, RZ, 0x33, !PT ;  /* 0x0000000fff0f7212 */ /* 0x000fe200078e33ff */
[----:B------:R-:W-:Y:S06]  /*a580*/  BRA `(.L_x_1806) ;  /* 0x0000000000147947 */ /* 0x000fec0003800000 */
.L_x_1805:
[----:B------:R-:W-:-:S05]  /*a590*/  IMAD.U32 R192, RZ, RZ, UR22 ;  /* 0x00000016ffc07e24 */ /* 0x000fca000f8e00ff */
[----:B------:R-:W-:-:S13]  /*a5a0*/  ISETP.NE.AND P0, PT, R192, 0x1, PT ;  /* 0x00000001c000780c */ /* 0x000fda0003f05270 */
[----:B------:R-:W0:Y:S02]  /*a5b0*/  @P0 LDC.64 R6, c[0x0][0x9e8] ;  /* 0x00027a00ff060b82 */ /* 0x000e240000000a00 */
[----:B0-----:R-:W-:-:S05]  /*a5c0*/  @P0 IMAD.HI.U32 R6, R15, R6, RZ ;  /* 0x000000060f060227 */ /* 0x001fca00078e00ff */
[----:B------:R-:W-:-:S07]  /*a5d0*/  @P0 SHF.R.U32.HI R15, RZ, R7, R6 ;  /* 0x00000007ff0f0219 */ /* 0x000fce0000011606 */
.L_x_1806:
[----:B------:R-:W-:Y:S05]  /*a5e0*/  BSYNC B0 ;  /* 0x0000000000007941 */ /* 0x000fea0003800000 */
.L_x_1804:
[----:B------:R-:W-:-:S04]  /*a5f0*/  IMAD R15, R15, R192, -UR6 ;  /* 0x800000060f0f7e24 */ /* 0x000fc8000f8e02c0 */
[----:B------:R-:W-:-:S05]  /*a600*/  IMAD.IADD R15, R15, 0x1, -R2 ;  /* 0x000000010f0f7824 */ /* 0x000fca00078e0a02 */
[----:B------:R-:W-:Y:S02]  /*a610*/  VIADDMNMX R13, R15, R192, R13, PT ;  /* 0x000000c00f0d7246 */ /* 0x000fe4000380010d */
[----:B------:R-:W-:-:S07]  /*a620*/  VIMNMX R14, R14, R15, !PT ;  /* 0x0000000f0e0e7248 */ /* 0x000fce0007fe0100 */
.L_x_1803:
[----:B------:R-:W-:Y:S01]  /*a630*/  UISETP.GT.AND UP0, UPT, UR50, -0x1, UPT ;  /* 0xffffffff3200788c */ /* 0x000fe2000bf04270 */
[----:B0-----:R-:W0:Y:S05]  /*a640*/  SHFL.IDX PT, R6, R12, 0x1, 0x1c1f ;  /* 0x003c1f000c067f89 */ /* 0x001e2a00000e0000 */
        /* <DEDUP_REMOVED lines=9> */
[----:B0-----:R-:W-:Y:S01]  /*a6e0*/  IMAD.IADD R12, R20, 0x1, R6 ;  /* 0x00000001140c7824 */ /* 0x001fe200078e0206 */
        /* <DEDUP_REMOVED lines=55> */
.L_x_1809:
[----:B------:R-:W-:-:S05]  /*aa60*/  IMAD.U32 R14, RZ, RZ, UR22 ;  /* 0x00000016ff0e7e24 */ /* 0x000fca000f8e00ff */
[----:B------:R-:W-:-:S13]  /*aa70*/  ISETP.NE.AND P1, PT, R14, 0x1, PT ;  /* 0x000000010e00780c */ /* 0x000fda0003f25270 */
[----:B------:R-:W0:Y:S02]  /*aa80*/  @P1 LDC.64 R6, c[0x0][0x9e8] ;  /* 0x00027a00ff061b82 */ /* 0x000e240000000a00 */
[----:B0-----:R-:W-:-:S05]  /*aa90*/  @P1 IMAD.HI.U32 R6, R5, R6, RZ ;  /* 0x0000000605061227 */ /* 0x001fca00078e00ff */
[----:B------:R-:W-:-:S07]  /*aaa0*/  @P1 SHF.R.U32.HI R5, RZ, R7, R6 ;  /* 0x00000007ff051219 */ /* 0x000fce0000011606 */
.L_x_1810:
[----:B------:R-:W-:Y:S05]  /*aab0*/  BSYNC B0 ;  /* 0x0000000000007941 */ /* 0x000fea0003800000 */
.L_x_1808:
[----:B------:R-:W-:-:S04]  /*aac0*/  IMAD R5, R5, R14, -UR6 ;  /* 0x8000000605057e24 */ /* 0x000fc8000f8e020e */
[----:B------:R-:W-:-:S05]  /*aad0*/  IMAD.IADD R5, R5, 0x1, -R2 ;  /* 0x0000000105057824 */ /* 0x000fca00078e0a02 */
[----:B------:R-:W-:Y:S02]  /*aae0*/  VIADDMNMX R12, R5, R14, R12, PT ;  /* 0x0000000e050c7246 */ /* 0x000fe4000380010c */
[----:B------:R-:W-:-:S07]  /*aaf0*/  VIMNMX R13, R13, R5, !PT ;  /* 0x000000050d0d7248 */ /* 0x000fce0007fe0100 */
.L_x_1807:
[----:B------:R-:W-:Y:S01]  /*ab00*/  FMNMX.FTZ R6, R152, R11, !PT ;  /* 0x0000000b98067209 */ /* 0x000fe20007810000 */
        /* <DEDUP_REMOVED lines=33> */
[----:B------:R-:W0:Y:S01]  /*ad20*/  SHFL.BFLY PT, R5, R6, 0x2, 0x1f ;  /* 0x0c401f0006057f89 */ /* 0x000e2200000e0000 */
[C---:B------:R-:W-:Y:S02]  /*ad30*/  ISETP.LT.OR P2, PT, R12.reuse, 0x1, P2 ;  /* 0x000000010c00780c */ /* 0x040fe40001741670 */
[----:B------:R-:W-:Y:S02]  /*ad40*/  ISETP.LT.OR P1, PT, R12, 0x19, P1 ;  /* 0x000000190c00780c */ /* 0x000fe40000f21670 */
[----:B------:R-:W-:-:S02]  /*ad50*/  FSEL R7, R154, -INF , !P2 ;  /* 0xff8000009a077808 */ /* 0x000fc40005000000 */
[----:B------:R-:W-:Y:S02]  /*ad60*/  FSEL R166, R166, -INF , !P1 ;  /* 0xff800000a6a67808 */ /* 0x000fe40004800000 */
[C---:B------:R-:W-:Y:S02]  /*ad70*/  ISETP.GT.AND P1, PT, R13.reuse, 0x19, P0 ;  /* 0x000000190d00780c */ /* 0x040fe40000724270 */
[----:B------:R-:W-:Y:S02]  /*ad80*/  ISETP.GT.AND P2, PT, R13, 0x20, P0 ;  /* 0x000000200d00780c */ /* 0x000fe40000744270 */
[C---:B------:R-:W-:Y:S02]  /*ad90*/  ISETP.LT.OR P1, PT, R12.reuse, 0x1a, P1 ;  /* 0x0000001a0c00780c */ /* 0x040fe40000f21670 */
[----:B------:R-:W-:Y:S02]  /*ada0*/  ISETP.LT.OR P2, PT, R12, 0x21, P2 ;  /* 0x000000210c00780c */ /* 0x000fe40001741670 */
[----:B------:R-:W-:-:S02]  /*adb0*/  FSEL R167, R167, -INF , !P1 ;  /* 0xff800000a7a77808 */ /* 0x000fc40004800000 */
[----:B------:R-:W-:Y:S02]  /*adc0*/  ISETP.GT.AND P1, PT, R13, 0x21, P0 ;  /* 0x000000210d00780c */ /* 0x000fe40000724270 */
[----:B------:R-:W-:Y:S02]  /*add0*/  FSEL R170, R170, -INF , !P2 ;  /* 0xff800000aaaa7808 */ /* 0x000fe40005000000 */
[----:B------:R-:W-:Y:S02]  /*ade0*/  ISETP.LT.OR P1, PT, R12, 0x22, P1 ;  /* 0x000000220c00780c */ /* 0x000fe40000f21670 */
[----:B0-----:R-:W-:Y:S02]  /*adf0*/  FMNMX.FTZ R5, R6, R5, !PT ;  /* 0x0000000506057209 */ /* 0x001fe40007810000 */
[----:B------:R-:W-:Y:S02]  /*ae00*/  FMNMX.FTZ R6, R7, R10, !PT ;  /* 0x0000000a07067209 */ /* 0x000fe40007810000 */
[----:B------:R-:W-:Y:S01]  /*ae10*/  FSEL R171, R171, -INF , !P1 ;  /* 0xff800000abab7808 */ /* 0x000fe20004800000 */
[----:B------:R-:W0:Y:S01]  /*ae20*/  SHFL.BFLY PT, R14, R5, 0x1, 0x1f ;  /* 0x0c201f00050e7f89 */ /* 0x000e2200000e0000 */
[----:B------:R-:W-:-:S02]  /*ae30*/  FMNMX.FTZ R15, R155, R6, !PT ;  /* 0x000000069b0f7209 */ /* 0x000fc40007810000 */
[----:B------:R-:W-:Y:S02]  /*ae40*/  ISETP.GT.AND P1, PT, R13, 0x29, P0 ;  /* 0x000000290d00780c */ /* 0x000fe40000724270 */
[----:B------:R-:W-:Y:S02]  /*ae50*/  FMNMX.FTZ R6, R158, R15, !PT ;  /* 0x0000000f9e067209 */ /* 0x000fe40007810000 */
[----:B------:R-:W-:Y:S02]  /*ae60*/  ISETP.LT.OR P1, PT, R12, 0x2a, P1 ;  /* 0x0000002a0c00780c */ /* 0x000fe40000f21670 */
[----:B------:R-:W-:Y:S02]  /*ae70*/  FMNMX.FTZ R15, R159, R6, !PT ;  /* 0x000000069f0f7209 */ /* 0x000fe40007810000 */
[----:B------:R-:W-:Y:S02]  /*ae80*/  FSEL R175, R175, -INF , !P1 ;  /* 0xff800000afaf7808 */ /* 0x000fe40004800000 */
[----:B------:R-:W-:-:S02]  /*ae90*/  FMNMX.FTZ R6, R162, R15, !PT ;  /* 0x0000000fa2067209 */ /* 0x000fc40007810000 */
[----:B------:R-:W-:Y:S02]  /*aea0*/  ISETP.GT.AND P1, PT, R13, 0x30, P0 ;  /* 0x000000300d00780c */ /* 0x000fe40000724270 */
[----:B------:R-:W-:Y:S02]  /*aeb0*/  FMNMX.FTZ R15, R163, R6, !PT ;  /* 0x00000006a30f7209 */ /* 0x000fe40007810000 */
[----:B------:R-:W-:Y:S02]  /*aec0*/  ISETP.GT.AND P2, PT, R13, 0x28, P0 ;  /* 0x000000280d00780c */ /* 0x000fe40000744270 */
[----:B------:R-:W-:Y:S02]  /*aed0*/  FMNMX.FTZ R6, R166, R15, !PT ;  /* 0x0000000fa6067209 */ /* 0x000fe40007810000 */
[----:B------:R-:W-:Y:S02]  /*aee0*/  ISETP.LT.OR P1, PT, R12, 0x31, P1 ;  /* 0x000000310c00780c */ /* 0x000fe40000f21670 */
[----:B------:R-:W-:-:S02]  /*aef0*/  FMNMX.FTZ R15, R167, R6, !PT ;  /* 0x00000006a70f7209 */ /* 0x000fc40007810000 */
[----:B------:R-:W-:Y:S02]  /*af00*/  ISETP.LT.OR P2, PT, R12, 0x29, P2 ;  /* 0x000000290c00780c */ /* 0x000fe40001741670 */
[----:B------:R-:W-:Y:S02]  /*af10*/  FMNMX.FTZ R6, R170, R15, !PT ;  /* 0x0000000faa067209 */ /* 0x000fe40007810000 */
[----:B------:R-:W-:Y:S02]  /*af20*/  FSEL R178, R178, -INF , !P1 ;  /* 0xff800000b2b27808 */ /* 0x000fe40004800000 */
[----:B------:R-:W-:Y:S02]  /*af30*/  ISETP.GT.AND P1, PT, R13, 0x31, P0 ;  /* 0x000000310d00780c */ /* 0x000fe40000724270 */
[----:B------:R-:W-:Y:S02]  /*af40*/  FSEL R174, R174, -INF , !P2 ;  /* 0xff800000aeae7808 */ /* 0x000fe40005000000 */
[----:B------:R-:W-:-:S02]  /*af50*/  FMNMX.FTZ R21, R171, R6, !PT ;  /* 0x00000006ab157209 */ /* 0x000fc40007810000 */
[----:B------:R-:W-:Y:S02]  /*af60*/  ISETP.LT.OR P1, PT, R12, 0x32, P1 ;  /* 0x000000320c00780c */ /* 0x000fe40000f21670 */
[----:B------:R-:W-:Y:S02]  /*af70*/  FMNMX.FTZ R6, R174, R21, !PT ;  /* 0x00000015ae067209 */ /* 0x000fe40007810000 */
[----:B------:R-:W-:Y:S02]  /*af80*/  FSEL R179, R179, -INF , !P1 ;  /* 0xff800000b3b37808 */ /* 0x000fe40004800000 */
[----:B------:R-:W-:Y:S02]  /*af90*/  ISETP.GT.AND P1, PT, R13, 0x38, P0 ;  /* 0x000000380d00780c */ /* 0x000fe40000724270 */
[----:B------:R-:W-:Y:S02]  /*afa0*/  FMNMX.FTZ R21, R175, R6, !PT ;  /* 0x00000006af157209 */ /* 0x000fe40007810000 */
[----:B------:R-:W-:-:S02]  /*afb0*/  ISETP.GT.AND P0, PT, R13, 0x39, P0 ;  /* 0x000000390d00780c */ /* 0x000fc40000704270 */
[----:B------:R-:W-:Y:S02]  /*afc0*/  ISETP.LT.OR P1, PT, R12, 0x39, P1 ;  /* 0x000000390c00780c */ /* 0x000fe40000f21670 */
[----:B------:R-:W-:Y:S02]  /*afd0*/  FMNMX.FTZ R6, R178, R21, !PT ;  /* 0x00000015b2067209 */ /* 0x000fe40007810000 */
[----:B0-----:R-:W-:Y:S02]  /*afe0*/  FMNMX.FTZ R5, R5, R14, !PT ;  /* 0x0000000e05057209 */ /* 0x001fe40007810000 */
[----:B------:R-:W-:Y:S02]  /*aff0*/  ISETP.LT.OR P0, PT, R12, 0x3a, P0 ;  /* 0x0000003a0c00780c */ /* 0x000fe40000701670 */
[----:B------:R-:W-:Y:S01]  /*b000*/  FSEL R182, R182, -INF , !P1 ;  /* 0xff800000b6b67808 */ /* 0x000fe20004800000 */
[----:B------:R-:W-:Y:S01]  /*b010*/  FMUL.FTZ R14, R5, UR10 ;  /* 0x0000000a050e7c20 */ /* 0x000fe20008410000 */
[----:B------:R-:W-:-:S02]  /*b020*/  FMNMX.FTZ R21, R179, R6, !PT ;  /* 0x00000006b3157209 */ /* 0x000fc40007810000 */
[----:B------:R-:W-:Y:S02]  /*b030*/  FSETP.NEU.FTZ.AND P2, PT, R5, -INF , PT ;  /* 0xff8000000500780b */ /* 0x000fe40003f5d000 */
[----:B------:R-:W-:Y:S02]  /*b040*/  FSEL R183, R183, -INF , !P0 ;  /* 0xff800000b7b77808 */ /* 0x000fe40004000000 */
[----:B------:R-:W-:Y:S02]  /*b050*/  FMNMX.FTZ R6, R182, R21, !PT ;  /* 0x00000015b6067209 */ /* 0x000fe40007810000 */
[----:B------:R-:W-:Y:S02]  /*b060*/  FSEL R14, R14, RZ, P2 ;  /* 0x000000ff0e0e7208 */ /* 0x000fe40001000000 */
[----:B------:R-:W-:-:S03]  /*b070*/  FMNMX.FTZ R6, R183, R6, !PT ;  /* 0x00000006b7067209 */ /* 0x000fc60007810000 */
[--C-:B------:R-:W-:Y:S01]  /*b080*/  FFMA.FTZ R21, R161, UR10, -R14.reuse ;  /* 0x0000000aa1157c23 */ /* 0x100fe2000801080e */
[--C-:B------:R-:W-:Y:S01]  /*b090*/  FFMA.FTZ R154, R156, UR10, -R14.reuse ;  /* 0x0000000a9c9a7c23 */ /* 0x100fe2000801080e */
[----:B------:R-:W0:Y:S01]  /*b0a0*/  SHFL.BFLY PT, R161, R6, 0x2, 0x1f ;  /* 0x0c401f0006a17f89 */ /* 0x000e2200000e0000 */
        /* <DEDUP_REMOVED lines=13> */
[----:B------:R-:W-:Y:S01]  /*b180*/  IMAD.U32 R177, RZ, RZ, UR21 ;  /* 0x00000015ffb17e24 */ /* 0x000fe2000f8e00ff */
[----:B------:R-:W-:Y:S08]  /*b190*/  MUFU.EX2 R152, R152 ;  /* 0x0000009800987308 */ /* 0x000ff00000000800 */
[----:B------:R-:W-:Y:S01]  /*b1a0*/  MUFU.EX2 R15, R15 ;  /* 0x0000000f000f7308 */ /* 0x000fe20000000800 */
[----:B0-----:R-:W-:Y:S01]  /*b1b0*/  FMNMX.FTZ R168, R6, R161, !PT ;  /* 0x000000a106a87209 */ /* 0x001fe20007810000 */
[----:B------:R-:W-:Y:S01]  /*b1c0*/  FFMA.FTZ R161, R173, UR10, -R14 ;  /* 0x0000000aada17c23 */ /* 0x000fe2000801080e */
[----:B------:R-:W-:Y:S01]  /*b1d0*/  FSEL R6, R5, RZ, P2 ;  /* 0x000000ff05067208 */ /* 0x000fe20001000000 */
[----:B------:R-:W-:-:S02]  /*b1e0*/  IMAD.MOV R173, RZ, RZ, -R17 ;  /* 0x000000ffffad7224 */ /* 0x000fc400078e0a11 */
[----:B------:R-:W0:Y:S02]  /*b1f0*/  SHFL.BFLY PT, R169, R168, 0x1, 0x1f ;  /* 0x0c201f00a8a97f89 */ /* 0x000e2400000e0000 */
[----:B------:R-:W-:Y:S01]  /*b200*/  FADD.FTZ R6, -R6, R11 ;  /* 0x0000000b06067221 */ /* 0x000fe20000010100 */
[----:B------:R-:W-:Y:S01]  /*b210*/  MUFU.EX2 R13, R13 ;  /* 0x0000000d000d7308 */ /* 0x000fe20000000800 */
[----:B------:R-:W-:Y:S02]  /*b220*/  ISETP.NE.AND P1, PT, R2, R173, PT ;  /* 0x000000ad0200720c */ /* 0x000fe40003f25270 */
[----:B------:R-:W-:-:S05]  /*b230*/  FMUL.FTZ R11, R6, UR10 ;  /* 0x0000000a060b7c20 */ /* 0x000fca0008410000 */
[----:B------:R-:W-:Y:S08]  /*b240*/  MUFU.EX2 R156, R156 ;  /* 0x0000009c009c7308 */ /* 0x000ff00000000800 */
[----:B------:R-:W1:Y:S01]  /*b250*/  MUFU.EX2 R11, R11 ;  /* 0x0000000b000b7308 */ /* 0x000e620000000800 */
[----:B0-----:R-:W-:Y:S01]  /*b260*/  FMNMX.FTZ R6, R168, R169, !PT ;  /* 0x000000a9a8067209 */ /* 0x001fe20007810000 */
[----:B------:R-:W-:-:S06]  /*b270*/  FFMA.FTZ R169, R181, UR10, -R14 ;  /* 0x0000000ab5a97c23 */ /* 0x000fcc000801080e */
[----:B------:R-:W0:Y:S01]  /*b280*/  MUFU.EX2 R21, R21 ;  /* 0x0000001500157308 */ /* 0x000e220000000800 */
[C---:B------:R-:W-:Y:S01]  /*b290*/  FSETP.NEU.FTZ.AND P0, PT, R6.reuse, -INF , PT ;  /* 0xff8000000600780b */ /* 0x040fe20003f1d000 */
[----:B------:R-:W-:-:S05]  /*b2a0*/  FMUL.FTZ R176, R6, UR10 ;  /* 0x0000000a06b07c20 */ /* 0x000fca0008410000 */
[----:B------:R-:W-:Y:S01]  /*b2b0*/  FSEL R176, R176, RZ, P0 ;  /* 0x000000ffb0b07208 */ /* 0x000fe20000000000 */
[----:B------:R-:W2:Y:S01]  /*b2c0*/  MUFU.EX2 R12, R12 ;  /* 0x0000000c000c7308 */ /* 0x000ea20000000800 */
[----:B-1----:R-:W-:Y:S01]  /*b2d0*/  FFMA.FTZ R172, R11, R3, R152 ;  /* 0x000000030bac7223 */ /* 0x002fe20000010098 */
[----:B------:R-:W-:Y:S01]  /*b2e0*/  F2FP.BF16.F32.PACK_AB R152, R15, R152 ;  /* 0x000000980f98723e */ /* 0x000fe200000010ff */
[----:B------:R-:W-:Y:S01]  /*b2f0*/  FMUL.FTZ R24, R24, R11 ;  /* 0x0000000b18187220 */ /* 0x000fe20000410000 */
[----:B------:R-:W-:Y:S01]  /*b300*/  FFMA.FTZ R7, R7, UR10, -R176 ;  /* 0x0000000a07077c23 */ /* 0x000fe200080108b0 */
[----:B------:R-:W-:Y:S01]  /*b310*/  FADD.FTZ R3, R15, R172 ;  /* 0x000000ac0f037221 */ /* 0x000fe20000010000 */
[--C-:B------:R-:W-:Y:S01]  /*b320*/  FFMA.FTZ R155, R155, UR10, -R176.reuse ;  /* 0x0000000a9b9b7c23 */ /* 0x100fe200080108b0 */
[--C-:B------:R-:W-:Y:S01]  /*b330*/  FFMA.FTZ R158, R158, UR10, -R176.reuse ;  /* 0x0000000a9e9e7c23 */ /* 0x100fe200080108b0 */
[----:B------:R-:W1:Y:S01]  /*b340*/  MUFU.EX2 R153, R153 ;  /* 0x0000009900997308 */ /* 0x000e620000000800 */
[----:B------:R-:W-:Y:S01]  /*b350*/  FADD.FTZ R14, R154, R3 ;  /* 0x000000039a0e7221 */ /* 0x000fe20000010000 */
[----:B------:R-:W-:Y:S01]  /*b360*/  FSEL R3, R6, RZ, P0 ;  /* 0x000000ff06037208 */ /* 0x000fe20000000000 */
[--C-:B------:R-:W-:Y:S01]  /*b370*/  FFMA.FTZ R159, R159, UR10, -R176.reuse ;  /* 0x0000000a9f9f7c23 */ /* 0x100fe200080108b0 */
[----:B------:R-:W-:Y:S01]  /*b380*/  FFMA.FTZ R163, R163, UR10, -R176 ;  /* 0x0000000aa3a37c23 */ /* 0x000fe200080108b0 */
[----:B------:R-:W-:Y:S01]  /*b390*/  FADD.FTZ R173, R13, R14 ;  /* 0x0000000e0dad7221 */ /* 0x000fe20000010000 */
[----:B------:R-:W-:-:S02]  /*b3a0*/  @!P1 IMAD R14, R177, 0x40, R16 ;  /* 0x00000040b10e9824 */ /* 0x000fc400078e0210 */
[----:B------:R-:W-:Y:S01]  /*b3b0*/  FADD.FTZ R3, -R3, R10 ;  /* 0x0000000a03037221 */ /* 0x000fe20000010100 */
[----:B------:R-:W3:Y:S01]  /*b3c0*/  MUFU.EX2 R160, R160 ;  /* 0x000000a000a07308 */ /* 0x000ee20000000800 */
[----:B------:R-:W-:Y:S01]  /*b3d0*/  FADD.FTZ R172, R156, R173 ;  /* 0x000000ad9cac7221 */ /* 0x000fe20000010000 */
[----:B------:R-:W-:Y:S01]  /*b3e0*/  F2FP.BF16.F32.PACK_AB R154, R13, R154 ;  /* 0x0000009a0d9a723e */ /* 0x000fe200000010ff */
[----:B------:R-:W-:Y:S01]  /*b3f0*/  FMUL.FTZ R3, R3, UR10 ;  /* 0x0000000a03037c20 */ /* 0x000fe20008410000 */
[----:B------:R-:W-:Y:S01]  /*b400*/  FFMA.FTZ R177, R166, UR10, -R176 ;  /* 0x0000000aa6b17c23 */ /* 0x000fe200080108b0 */
[----:B0-----:R-:W-:Y:S01]  /*b410*/  FADD.FTZ R173, R21, R172 ;  /* 0x000000ac15ad7221 */ /* 0x001fe20000010000 */
[----:B------:R-:W-:Y:S01]  /*b420*/  @!P1 LEA R172, R14, UR43, 0x2 ;  /* 0x0000002b0eac9c11 */ /* 0x000fe2000f8e10ff */
[--C-:B------:R-:W-:Y:S01]  /*b430*/  FFMA.FTZ R167, R167, UR10, -R176.reuse ;  /* 0x0000000aa7a77c23 */ /* 0x100fe200080108b0 */
[----:B------:R-:W0:Y:S01]  /*b440*/  MUFU.EX2 R157, R157 ;  /* 0x0000009d009d7308 */ /* 0x000e220000000800 */
[----:B--2---:R-:W-:Y:S01]  /*b450*/  FADD.FTZ R10, R12, R173 ;  /* 0x000000ad0c0a7221 */ /* 0x004fe20000010000 */
[--C-:B------:R-:W-:Y:S01]  /*b460*/  FFMA.FTZ R173, R162, UR10, -R176.reuse ;  /* 0x0000000aa2ad7c23 */ /* 0x100fe200080108b0 */
[----:B------:R-:W-:Y:S01]  /*b470*/  @!P1 STS [R172+0x28800], R11 ;  /* 0x0288000bac009388 */ /* 0x000fe20000000800 */
[----:B------:R-:W-:Y:S01]  /*b480*/  FFMA.FTZ R171, R171, UR10, -R176 ;  /* 0x0000000aabab7c23 */ /* 0x000fe200080108b0 */
[----:B-1----:R-:W-:Y:S01]  /*b490*/  FADD.FTZ R181, R153, R10 ;  /* 0x0000000a99b57221 */ /* 0x002fe20000010000 */
[--C-:B------:R-:W-:Y:S01]  /*b4a0*/  FFMA.FTZ R174, R174, UR10, -R176.reuse ;  /* 0x0000000aaeae7c23 */ /* 0x100fe200080108b0 */
[--C-:B------:R-:W-:Y:S01]  /*b4b0*/  FFMA.FTZ R175, R175, UR10, -R176.reuse ;  /* 0x0000000aafaf7c23 */ /* 0x100fe200080108b0 */
[----:B------:R-:W1:Y:S01]  /*b4c0*/  MUFU.EX2 R20, R20 ;  /* 0x0000001400147308 */ /* 0x000e620000000800 */
[----:B---3--:R-:W-:Y:S01]  /*b4d0*/  FADD.FTZ R162, R160, R181 ;  /* 0x000000b5a0a27221 */ /* 0x008fe20000010000 */
[--C-:B------:R-:W-:Y:S01]  /*b4e0*/  FFMA.FTZ R178, R178, UR10, -R176.reuse ;  /* 0x0000000ab2b27c23 */ /* 0x100fe200080108b0 */
[--C-:B------:R-:W-:Y:S01]  /*b4f0*/  FFMA.FTZ R179, R179, UR10, -R176.reuse ;  /* 0x0000000ab3b37c23 */ /* 0x100fe200080108b0 */
[----:B------:R-:W-:Y:S01]  /*b500*/  FFMA.FTZ R182, R182, UR10, -R176 ;  /* 0x0000000ab6b67c23 */ /* 0x000fe200080108b0 */
[----:B------:R-:W-:Y:S01]  /*b510*/  F2FP.BF16.F32.PACK_AB R156, R21, R156 ;  /* 0x0000009c159c723e */ /* 0x000fe200000010ff */
[-C--:B------:R-:W-:Y:S01]  /*b520*/  FMUL.FTZ R25, R25, R11.reuse ;  /* 0x0000000b19197220 */ /* 0x080fe20000410000 */
[-C--:B------:R-:W-:Y:S01]  /*b530*/  FMUL.FTZ R28, R28, R11.reuse ;  /* 0x0000000b1c1c7220 */ /* 0x080fe20000410000 */
        /* <DEDUP_REMOVED lines=24> */
[----:B------:R3:W-:Y:S01]  /*b6c0*/  MUFU.EX2 R168, R180 ;  /* 0x000000b400a87308 */ /* 0x0007e20000000800 */
        /* <DEDUP_REMOVED lines=8> */
[--C-:B---3--:R-:W-:Y:S01]  /*b750*/  FFMA.FTZ R180, R170, UR10, -R176.reuse ;  /* 0x0000000aaab47c23 */ /* 0x108fe200080108b0 */
[----:B------:R-:W-:Y:S01]  /*b760*/  FFMA.FTZ R176, R183, UR10, -R176 ;  /* 0x0000000ab7b07c23 */ /* 0x000fe200080108b0 */
        /* <DEDUP_REMOVED lines=18> */
[----:B0-----:R-:W-:Y:S01]  /*b890*/  FADD.FTZ R162, R164, R3 ;  /* 0x00000003a4a27221 */ /* 0x001fe20000010000 */
[----:B-1----:R-:W-:Y:S01]  /*b8a0*/  F2FP.BF16.F32.PACK_AB R164, R165, R164 ;  /* 0x000000a4a5a4723e */ /* 0x002fe200000010ff */
[-C--:B------:R-:W-:Y:S01]  /*b8b0*/  FMUL.FTZ R109, R109, R11.reuse ;  /* 0x0000000b6d6d7220 */ /* 0x080fe20000410000 */
[----:B------:R-:W0:Y:S01]  /*b8c0*/  MUFU.EX2 R14, R155 ;  /* 0x0000009b000e7308 */ /* 0x000e220000000800 */
[----:B------:R-:W-:Y:S01]  /*b8d0*/  FADD.FTZ R3, R165, R162 ;  /* 0x000000a2a5037221 */ /* 0x000fe20000010000 */
[----:B---3--:R-:W-:Y:S01]  /*b8e0*/  FFMA.FTZ R13, R10, R4, R7 ;  /* 0x000000040a0d7223 */ /* 0x008fe20000010007 */
[----:B------:R-:W-:Y:S01]  /*b8f0*/  F2FP.BF16.F32.PACK_AB R162, R161, R20 ;  /* 0x00000014a1a2723e */ /* 0x000fe200000010ff */
[----:B------:R1:W-:Y:S01]  /*b900*/  @!P1 STS [R172+0x28820], R10 ;  /* 0x0288200aac009388 */ /* 0x0003e20000000800 */
[-C--:B------:R-:W-:Y:S01]  /*b910*/  FMUL.FTZ R112, R112, R11.reuse ;  /* 0x0000000b70707220 */ /* 0x080fe20000410000 */
[-C--:B------:R-:W-:Y:S01]  /*b920*/  FMUL.FTZ R113, R113, R11.reuse ;  /* 0x0000000b71717220 */ /* 0x080fe20000410000 */
[-C--:B------:R-:W-:Y:S01]  /*b930*/  FMUL.FTZ R116, R116, R11.reuse ;  /* 0x0000000b74747220 */ /* 0x080fe20000410000 */
[----:B------:R2:W3:Y:S01]  /*b940*/  MUFU.EX2 R155, R158 ;  /* 0x0000009e009b7308 */ /* 0x0004e20000000800 */
[----:B----4-:R-:W-:Y:S01]  /*b950*/  F2FP.BF16.F32.PACK_AB R166, R169, R168 ;  /* 0x000000a8a9a6723e */ /* 0x010fe200000010ff */
[-C--:B------:R-:W-:Y:S01]  /*b960*/  FMUL.FTZ R117, R117, R11.reuse ;  /* 0x0000000b75757220 */ /* 0x080fe20000410000 */
[-C--:B------:R-:W-:Y:S01]  /*b970*/  FMUL.FTZ R120, R120, R11.reuse ;  /* 0x0000000b78787220 */ /* 0x080fe20000410000 */
[-C--:B------:R-:W-:Y:S01]  /*b980*/  FMUL.FTZ R121, R121, R11.reuse ;  /* 0x0000000b79797220 */ /* 0x080fe20000410000 */
[-C--:B------:R-:W-:Y:S01]  /*b990*/  FMUL.FTZ R124, R124, R11.reuse ;  /* 0x0000000b7c7c7220 */ /* 0x080fe20000410000 */
[-C--:B------:R-:W-:Y:S01]  /*b9a0*/  FMUL.FTZ R125, R125, R11.reuse ;  /* 0x0000000b7d7d7220 */ /* 0x080fe20000410000 */
[----:B------:R-:W-:Y:S01]  /*b9b0*/  FMUL.FTZ R128, R128, R11 ;  /* 0x0000000b80807220 */ /* 0x000fe20000410000 */
[----:B------:R-:W1:Y:S01]  /*b9c0*/  MUFU.EX2 R170, R159 ;  /* 0x0000009f00aa7308 */ /* 0x000e620000000800 */
[----:B--2---:R-:W-:Y:S01]  /*b9d0*/  F2FP.BF16.F32.PACK_AB R158, R153, R12 ;  /* 0x0000000c999e723e */ /* 0x004fe200000010ff */
[----:B------:R-:W-:Y:S01]  /*b9e0*/  FADD.FTZ R12, R168, R3 ;  /* 0x00000003a80c7221 */ /* 0x000fe20000010000 */
[C---:B0-----:R-:W-:Y:S01]  /*b9f0*/  FADD.FTZ R4, R14.reuse, R13 ;  /* 0x0000000d0e047221 */ /* 0x041fe20000010000 */
[----:B------:R-:W-:Y:S01]  /*ba00*/  F2FP.BF16.F32.PACK_AB R153, R14, R7 ;  /* 0x000000070e99723e */ /* 0x000fe200000010ff */
[-C--:B------:R-:W-:Y:S01]  /*ba10*/  FMUL.FTZ R129, R129, R11.reuse ;  /* 0x0000000b81817220 */ /* 0x080fe20000410000 */
[----:B------:R-:W-:Y:S01]  /*ba20*/  FADD.FTZ R3, R169, R12 ;  /* 0x0000000ca9037221 */ /* 0x000fe20000010000 */
        /* <DEDUP_REMOVED lines=10> */
[C---:B-1----:R-:W-:Y:S01]  /*bad0*/  FADD.FTZ R172, R170.reuse, R13 ;  /* 0x0000000daaac7221 */ /* 0x042fe20000010000 */
[----:B------:R-:W-:Y:S01]  /*bae0*/  F2FP.BF16.F32.PACK_AB R155, R170, R155 ;  /* 0x0000009baa9b723e */ /* 0x000fe200000010ff */
[----:B------:R-:W-:Y:S01]  /*baf0*/  BAR.SYNC.DEFER_BLOCKING 0xf, 0x100 ;  /* 0x03c4000000007b1d */ /* 0x000fe20000010000 */
[-C--:B------:R-:W-:Y:S01]  /*bb00*/  FMUL.FTZ R145, R145, R11.reuse ;  /* 0x0000000b91917220 */ /* 0x080fe20000410000 */
[-C--:B------:R-:W-:Y:S01]  /*bb10*/  FMUL.FTZ R148, R148, R11.reuse ;  /* 0x0000000b94947220 */ /* 0x080fe20000410000 */
[----:B------:R-:W-:Y:S01]  /*bb20*/  FMUL.FTZ R149, R149, R11 ;  /* 0x0000000b95957220 */ /* 0x000fe20000410000 */
[-C--:B------:R-:W-:Y:S01]  /*bb30*/  FMUL.FTZ R26, R26, R10.reuse ;  /* 0x0000000a1a1a7220 */ /* 0x080fe20000410000 */
[-C--:B------:R-:W-:Y:S01]  /*bb40*/  FMUL.FTZ R27, R27, R10.reuse ;  /* 0x0000000a1b1b7220 */ /* 0x080fe20000410000 */
[----:B------:R-:W1:Y:S01]  /*bb50*/  MUFU.EX2 R159, R177 ;  /* 0x000000b1009f7308 */ /* 0x000e620000000800 */
        /* <DEDUP_REMOVED lines=8> */
[C---:B--2---:R-:W-:Y:S01]  /*bbe0*/  FADD.FTZ R172, R12.reuse, R13 ;  /* 0x0000000d0cac7221 */ /* 0x044fe20000010000 */
[----:B------:R-:W-:Y:S01]  /*bbf0*/  F2FP.BF16.F32.PACK_AB R157, R12, R173 ;  /* 0x000000ad0c9d723e */ /* 0x000fe200000010ff */
[-C--:B------:R-:W-:Y:S01]  /*bc00*/  FMUL.FTZ R42, R42, R10.reuse ;  /* 0x0000000a2a2a7220 */ /* 0x080fe20000410000 */
[-C--:B------:R-:W-:Y:S01]  /*bc10*/  FMUL.FTZ R43, R43, R10.reuse ;  /* 0x0000000a2b2b7220 */ /* 0x080fe20000410000 */
[-C--:B------:R-:W-:Y:S01]  /*bc20*/  FMUL.FTZ R46, R46, R10.reuse ;  /* 0x0000000a2e2e7220 */ /* 0x080fe20000410000 */
[-C--:B------:R-:W-:Y:S01]  /*bc30*/  FMUL.FTZ R47, R47, R10.reuse ;  /* 0x0000000a2f2f7220 */ /* 0x080fe20000410000 */
[-C--:B------:R-:W-:Y:S01]  /*bc40*/  FMUL.FTZ R50, R50, R10.reuse ;  /* 0x0000000a32327220 */ /* 0x080fe20000410000 */
[----:B------:R-:W2:Y:S01]  /*bc50*/  MUFU.EX2 R161, R180 ;  /* 0x000000b400a17308 */ /* 0x000ea20000000800 */
[----:B-1----:R-:W-:Y:S01]  /*bc60*/  FADD.FTZ R13, R159, R172 ;  /* 0x000000ac9f0d7221 */ /* 0x002fe20000010000 */
[----:B------:R1:W-:Y:S01]  /*bc70*/  STSM.16.M88.4 [R18+0x26800], R152 ;  /* 0x0268009812007844 */ /* 0x0003e20000000200 */
[-C--:B------:R-:W-:Y:S01]  /*bc80*/  FMUL.FTZ R51, R51, R10.reuse ;  /* 0x0000000a33337220 */ /* 0x080fe20000410000 */
[-C--:B------:R-:W-:Y:S01]  /*bc90*/  FMUL.FTZ R54, R54, R10.reuse ;  /* 0x0000000a36367220 */ /* 0x080fe20000410000 */
[-C--:B------:R-:W-:Y:S01]  /*bca0*/  FMUL.FTZ R55, R55, R10.reuse ;  /* 0x0000000a37377220 */ /* 0x080fe20000410000 */
[-C--:B------:R-:W-:Y:S01]  /*bcb0*/  FMUL.FTZ R58, R58, R10.reuse ;  /* 0x0000000a3a3a7220 */ /* 0x080fe20000410000 */
[-C--:B------:R-:W-:Y:S01]  /*bcc0*/  FMUL.FTZ R59, R59, R10.reuse ;  /* 0x0000000a3b3b7220 */ /* 0x080fe20000410000 */
[----:B------:R-:W3:Y:S01]  /*bcd0*/  MUFU.EX2 R168, R171 ;  /* 0x000000ab00a87308 */ /* 0x000ee20000000800 */
[----:B0-----:R-:W-:Y:S01]  /*bce0*/  F2FP.BF16.F32.PACK_AB R159, R20, R159 ;  /* 0x0000009f149f723e */ /* 0x001fe200000010ff */
[-C--:B------:R-:W-:Y:S01]  /*bcf0*/  FMUL.FTZ R62, R62, R10.reuse ;  /* 0x0000000a3e3e7220 */ /* 0x080fe20000410000 */
[-C--:B------:R-:W-:Y:S01]  /*bd00*/  FMUL.FTZ R63, R63, R10.reuse ;  /* 0x0000000a3f3f7220 */ /* 0x080fe20000410000 */
[-C--:B------:R-:W-:Y:S01]  /*bd10*/  FMUL.FTZ R66, R66, R10.reuse ;  /* 0x0000000a42427220 */ /* 0x080fe20000410000 */
[-C--:B------:R-:W-:Y:S01]  /*bd20*/  FMUL.FTZ R67, R67, R10.reuse ;  /* 0x0000000a43437220 */ /* 0x080fe20000410000 */
[----:B------:R1:W-:Y:S01]  /*bd30*/  STSM.16.M88.4 [R19], R156 ;  /* 0x0000009c13007844 */ /* 0x0003e20000000200 */
[-C--:B------:R-:W-:Y:S01]  /*bd40*/  FMUL.FTZ R70, R70, R10.reuse ;  /* 0x0000000a46467220 */ /* 0x080fe20000410000 */
[----:B------:R0:W4:Y:S01]  /*bd50*/  MUFU.EX2 R163, R174 ;  /* 0x000000ae00a37308 */ /* 0x0001220000000800 */
[-C--:B------:R-:W-:Y:S01]  /*bd60*/  FMUL.FTZ R71, R71, R10.reuse ;  /* 0x0000000a47477220 */ /* 0x080fe20000410000 */
[-C--:B------:R-:W-:Y:S01]  /*bd70*/  FMUL.FTZ R74, R74, R10.reuse ;  /* 0x0000000a4a4a7220 */ /* 0x080fe20000410000 */
[-C--:B------:R-:W-:Y:S01]  /*bd80*/  FMUL.FTZ R75, R75, R10.reuse ;  /* 0x0000000a4b4b7220 */ /* 0x080fe20000410000 */
[-C--:B------:R-:W-:Y:S01]  /*bd90*/  FMUL.FTZ R78, R78, R10.reuse ;  /* 0x0000000a4e4e7220 */ /* 0x080fe20000410000 */
[-C--:B------:R-:W-:Y:S01]  /*bda0*/  FMUL.FTZ R79, R79, R10.reuse ;  /* 0x0000000a4f4f7220 */ /* 0x080fe20000410000 */
[-C--:B------:R-:W-:Y:S01]  /*bdb0*/  FMUL.FTZ R82, R82, R10.reuse ;  /* 0x0000000a52527220 */ /* 0x080fe20000410000 */
[-C--:B------:R-:W-:Y:S01]  /*bdc0*/  FMUL.FTZ R83, R83, R10.reuse ;  /* 0x0000000a53537220 */ /* 0x080fe20000410000 */
[----:B------:R-:W5:Y:S01]  /*bdd0*/  MUFU.EX2 R4, R175 ;  /* 0x000000af00047308 */ /* 0x000f620000000800 */
[----:B0-----:R-:W-:Y:S01]  /*bde0*/  FADD.FTZ R174, R20, R13 ;  /* 0x0000000d14ae7221 */ /* 0x001fe20000010000 */
[-C--:B------:R-:W-:Y:S01]  /*bdf0*/  FMUL.FTZ R86, R86, R10.reuse ;  /* 0x0000000a56567220 */ /* 0x080fe20000410000 */
[-C--:B------:R-:W-:Y:S01]  /*be00*/  FMUL.FTZ R87, R87, R10.reuse ;  /* 0x0000000a57577220 */ /* 0x080fe20000410000 */
[-C--:B------:R-:W-:Y:S01]  /*be10*/  FMUL.FTZ R90, R90, R10.reuse ;  /* 0x0000000a5a5a7220 */ /* 0x080fe20000410000 */
[----:B--2---:R-:W-:Y:S01]  /*be20*/  FADD.FTZ R13, R161, R174 ;  /* 0x000000aea10d7221 */ /* 0x004fe20000010000 */
[C---:B---3--:R-:W-:Y:S01]  /*be30*/  F2FP.BF16.F32.PACK_AB R161, R168.reuse, R161 ;  /* 0x000000a1a8a1723e */ /* 0x048fe200000010ff */
[-C--:B------:R-:W-:Y:S01]  /*be40*/  FMUL.FTZ R91, R91, R10.reuse ;  /* 0x0000000a5b5b7220 */ /* 0x080fe20000410000 */
[----:B------:R-:W0:Y:S01]  /*be50*/  MUFU.EX2 R165, R178 ;  /* 0x000000b200a57308 */ /* 0x000e220000000800 */
[----:B------:R-:W-:Y:S01]  /*be60*/  FADD.FTZ R174, R168, R13 ;  /* 0x0000000da8ae7221 */ /* 0x000fe20000010000 */
[-C--:B------:R-:W-:Y:S01]  /*be70*/  FMUL.FTZ R94, R94, R10.reuse ;  /* 0x0000000a5e5e7220 */ /* 0x080fe20000410000 */
[-C--:B------:R-:W-:Y:S01]  /*be80*/  FMUL.FTZ R95, R95, R10.reuse ;  /* 0x0000000a5f5f7220 */ /* 0x080fe20000410000 */
[-C--:B------:R-:W-:Y:S01]  /*be90*/  FMUL.FTZ R98, R98, R10.reuse ;  /* 0x0000000a62627220 */ /* 0x080fe20000410000 */
[----:B----4-:R-:W-:Y:S01]  /*bea0*/  FADD.FTZ R13, R163, R174 ;  /* 0x000000aea30d7221 */ /* 0x010fe20000010000 */
[-C--:B------:R-:W-:Y:S01]  /*beb0*/  FMUL.FTZ R99, R99, R10.reuse ;  /* 0x0000000a63637220 */ /* 0x080fe20000410000 */
[-C--:B------:R-:W-:Y:S01]  /*bec0*/  FMUL.FTZ R102, R102, R10.reuse ;  /* 0x0000000a66667220 */ /* 0x080fe20000410000 */
[----:B------:R-:W2:Y:S01]  /*bed0*/  MUFU.EX2 R172, R179 ;  /* 0x000000b300ac7308 */ /* 0x000ea20000000800 */
[C---:B-----5:R-:W-:Y:S01]  /*bee0*/  FADD.FTZ R174, R4.reuse, R13 ;  /* 0x0000000d04ae7221 */ /* 0x060fe20000010000 */
[----:B------:R-:W-:Y:S01]  /*bef0*/  F2FP.BF16.F32.PACK_AB R163, R4, R163 ;  /* 0x000000a304a3723e */ /* 0x000fe200000010ff */
[-C--:B------:R-:W-:Y:S01]  /*bf00*/  FMUL.FTZ R103, R103, R10.reuse ;  /* 0x0000000a67677220 */ /* 0x080fe20000410000 */
[-C--:B------:R-:W-:Y:S01]  /*bf10*/  FMUL.FTZ R106, R106, R10.reuse ;  /* 0x0000000a6a6a7220 */ /* 0x080fe20000410000 */
[-C--:B------:R-:W-:Y:S01]  /*bf20*/  FMUL.FTZ R107, R107, R10.reuse ;  /* 0x0000000a6b6b7220 */ /* 0x080fe20000410000 */
[-C--:B------:R-:W-:Y:S01]  /*bf30*/  FMUL.FTZ R110, R110, R10.reuse ;  /* 0x0000000a6e6e7220 */ /* 0x080fe20000410000 */
[----:B------:R1:W-:Y:S01]  /*bf40*/  STSM.16.M88.4 [R23], R160 ;  /* 0x000000a017007844 */ /* 0x0003e20000000200 */
        /* <DEDUP_REMOVED lines=17> */
[----:B---3--:R-:W-:Y:S01]  /*c060*/  FADD.FTZ R7, R167, R14 ;  /* 0x0000000ea7077221 */ /* 0x008fe20000010000 */
[-C--:B------:R-:W-:Y:S01]  /*c070*/  FMUL.FTZ R135, R135, R10.reuse ;  /* 0x0000000a87877220 */ /* 0x080fe20000410000 */
[-C--:B------:R-:W-:Y:S01]  /*c080*/  FMUL.FTZ R138, R138, R10.reuse ;  /* 0x0000000a8a8a7220 */ /* 0x080fe20000410000 */
[-C--:B------:R-:W-:Y:S01]  /*c090*/  FMUL.FTZ R139, R139, R10.reuse ;  /* 0x0000000a8b8b7220 */ /* 0x080fe20000410000 */
[-C--:B------:R-:W-:Y:S01]  /*c0a0*/  FMUL.FTZ R142, R142, R10.reuse ;  /* 0x0000000a8e8e7220 */ /* 0x080fe20000410000 */
[-C--:B------:R-:W-:Y:S01]  /*c0b0*/  FMUL.FTZ R143, R143, R10.reuse ;  /* 0x0000000a8f8f7220 */ /* 0x080fe20000410000 */
[-C--:B------:R-:W-:Y:S01]  /*c0c0*/  FMUL.FTZ R146, R146, R10.reuse ;  /* 0x0000000a92927220 */ /* 0x080fe20000410000 */
[-C--:B------:R-:W-:Y:S01]  /*c0d0*/  FMUL.FTZ R147, R147, R10.reuse ;  /* 0x0000000a93937220 */ /* 0x080fe20000410000 */
[C---:B0-----:R-:W-:Y:S01]  /*c0e0*/  F2FP.BF16.F32.PACK_AB R167, R176.reuse, R167 ;  /* 0x000000a7b0a7723e */ /* 0x041fe200000010ff */
[----:B------:R-:W-:Y:S01]  /*c0f0*/  FADD.FTZ R4, R176, R7 ;  /* 0x00000007b0047221 */ /* 0x000fe20000010000 */
[-C--:B------:R-:W-:Y:S01]  /*c100*/  FMUL.FTZ R150, R150, R10.reuse ;  /* 0x0000000a96967220 */ /* 0x080fe20000410000 */
[----:B------:R-:W-:-:S02]  /*c110*/  FMUL.FTZ R151, R151, R10 ;  /* 0x0000000a97977220 */ /* 0x000fc40000410000 */
[----:B------:R1:W-:Y:S01]  /*c120*/  STSM.16.M88.4 [R22], R164 ;  /* 0x000000a416007844 */ /* 0x0003e20000000200 */
[----:B------:R-:W-:Y:S05]  /*c130*/  @!P3 BRA `(.L_x_1811) ;  /* 0x000000000004b947 */ /* 0x000fea0003800000 */
[----:B------:R-:W-:Y:S01]  /*c140*/  BPT.TRAP 0x1 ;  /* 0x000000040000795c */ /* 0x000fe20000300000 */
.L_x_1811:
[----:B------:R0:W2:Y:S01]  /*c150*/  SYNCS.PHASECHK.TRANS64.TRYWAIT P0, [UR26+0x28c50], R9 ;  /* 0x028c5009ff0075a7 */ /* 0x0000a2000800015a */
[----:B------:R-:W-:Y:S05]  /*c160*/  @!P3 BRA `(.L_x_1812) ;  /* 0x000000000004b947 */ /* 0x000fea0003800000 */
[----:B------:R-:W-:Y:S01]  /*c170*/  BPT.TRAP 0x1 ;  /* 0x000000040000795c */ /* 0x000fe20000300000 */
.L_x_1812:
[----:B--2---:R-:W-:Y:S05]  /*c180*/  @P0 BRA `(.L_x_1813) ;  /* 0x0000000000080947 */ /* 0x004fea0003800000 */
[----:B------:R-:W2:Y:S02]  /*c190*/  SYNCS.PHASECHK.TRANS64.TRYWAIT P0, [UR26+0x28c50], R9 ;  /* 0x028c5009ff0075a7 */ /* 0x000ea4000800015a */
[----:B--2---:R-:W-:Y:S05]  /*c1a0*/  @!P0 BRA `(.L_x_1814) ;  /* 0x0000009000f88947 */ /* 0x004fea0003800000 */
.L_x_1813:
        /* <DEDUP_REMOVED lines=41> */
.L_x_1798:
[----:B------:R-:W5:Y:S01]  /*c440*/  SHFL.BFLY PT, R0, R3, 0x2, 0x1f ;  /* 0x0c401f0003007f89 */ /* 0x000f6200000e0000 */
[----:B0-----:R-:W-:Y:S01]  /*c450*/  IMAD.MOV.U32 R10, RZ, RZ, RZ ;  /* 0x000000ffff0a7224 */ /* 0x001fe200078e00ff */
[----:B------:R-:W-:Y:S01]  /*c460*/  UIADD3 UR38, UR38, 0x1, URZ ;  /* 0x0000000126267890 */ /* 0x000fe2000fffe03f */
[----:B------:R-:W-:Y:S01]  /*c470*/  IMAD.U32 R14, RZ, RZ, UR10 ;  /* 0x0000000aff0e7e24 */ /* 0x000fe2000f8e00ff */
[----:B------:R-:W0:Y:S01]  /*c480*/  SHFL.BFLY PT, R9, R4, 0x2, 0x1f ;  /* 0x0c401f0004097f89 */ /* 0x000e2200000e0000 */
[----:B------:R-:W-:Y:S08]  /*c490*/  BAR.ARV 0x8, 0x100 ;  /* 0x0204000000007b1d */ /* 0x000ff00000002000 */
[----:B------:R-:W-:Y:S01]  /*c4a0*/  BAR.SYNC.DEFER_BLOCKING 0xf, 0x100 ;  /* 0x03c4000000007b1d */ /* 0x000fe20000010000 */
[----:B-----5:R-:W-:Y:S01]  /*c4b0*/  FADD.FTZ R0, R0, R3 ;  /* 0x0000000300007221 */ /* 0x020fe20000010000 */
[----:B------:R-:W-:Y:S01]  /*c4c0*/  IMAD.U32 R3, RZ, RZ, UR36 ;  /* 0x00000024ff037e24 */ /* 0x000fe2000f8e00ff */
[----:B------:R-:W-:Y:S01]  /*c4d0*/  UIADD3 UR36, UR36, 0x1, URZ ;  /* 0x0000000124247890 */ /* 0x000fe2000fffe03f */
[----:B0-----:R-:W-:-:S02]  /*c4e0*/  FADD.FTZ R9, R9, R4 ;  /* 0x0000000409097221 */ /* 0x001fc40000010000 */
[----:B------:R-:W0:Y:S01]  /*c4f0*/  SHFL.BFLY PT, R7, R0, 0x1, 0x1f ;  /* 0x0c201f0000077f89 */ /* 0x000e2200000e0000 */
[----:B------:R-:W-:Y:S01]  /*c500*/  IMAD.MOV.U32 R4, RZ, RZ, RZ ;  /* 0x000000ffff047224 */ /* 0x000fe200078e00ff */
[----:B------:R-:W-:Y:S02]  /*c510*/  UISETP.NE.AND UP0, UPT, UR36, 0x2, UPT ;  /* 0x000000022400788c */ /* 0x000fe4000bf05270 */
[----:B--2---:R-:W2:Y:S02]  /*c520*/  SHFL.BFLY PT, R8, R9, 0x1, 0x1f ;  /* 0x0c201f0009087f89 */ /* 0x004ea400000e0000 */
[----:B------:R-:W-:Y:S02]  /*c530*/  USEL UR4, URZ, 0x1, UP0 ;  /* 0x000000013f047887 */ /* 0x000fe40008000000 */
[----:B------:R-:W-:Y:S02]  /*c540*/  USEL UR36, UR36, URZ, UP0 ;  /* 0x0000003f24247287 */ /* 0x000fe40008000000 */
[----:B------:R-:W-:Y:S01]  /*c550*/  ULOP3.LUT UR37, UR37, UR4, URZ, 0x3c, !UPT ;  /* 0x0000000425257292 */ /* 0x000fe2000f8e3c3f */
[----:B0-----:R-:W-:Y:S01]  /*c560*/  FADD.FTZ R12, R0, R7 ;  /* 0x00000007000c7221 */ /* 0x001fe20000010000 */
[----:B------:R-:W-:-:S02]  /*c570*/  IMAD.MOV R7, RZ, RZ, -R17 ;  /* 0x000000ffff077224 */ /* 0x000fc400078e0a11 */
[----:B--2---:R-:W-:Y:S02]  /*c580*/  FADD.FTZ R13, R9, R8 ;  /* 0x00000008090d7221 */ /* 0x004fe40000010000 */
[----:B------:R-:W-:Y:S01]  /*c590*/  FSETP.NE.FTZ.AND P1, PT, R12, RZ, PT ;  /* 0x000000ff0c00720b */ /* 0x000fe20003f35000 */
[----:B------:R-:W-:Y:S01]  /*c5a0*/  IMAD.U32 R8, RZ, RZ, UR10 ;  /* 0x0000000aff087e24 */ /* 0x000fe2000f8e00ff */
[----:B------:R-:W-:Y:S02]  /*c5b0*/  ISETP.NE.AND P0, PT, R2, R7, PT ;  /* 0x000000070200720c */ /* 0x000fe40003f05270 */
[----:B------:R-:W-:-:S09]  /*c5c0*/  FSETP.NE.FTZ.AND P2, PT, R13, RZ, PT ;  /* 0x000000ff0d00720b */ /* 0x000fd20003f55000 */
[----:B------:R-:W0:Y:S01]  /*c5d0*/  @P1 MUFU.RCP R10, R12 ;  /* 0x0000000c000a1308 */ /* 0x000e220000001000 */
[----:B------:R-:W-:Y:S01]  /*c5e0*/  @P1 FMUL.FTZ R8, R8, 0.69314718246459960938 ;  /* 0x3f31721808081820 */ /* 0x000fe20000410000 */
[----:B------:R-:W-:Y:S02]  /*c5f0*/  @!P0 IMAD R0, R3, 0x40, R16 ;  /* 0x0000004003008824 */ /* 0x000fe400078e0210 */
[----:B------:R-:W-:Y:S01]  /*c600*/  @P2 FMUL.FTZ R14, R14, 0.69314718246459960938 ;  /* 0x3f3172180e0e2820 */ /* 0x000fe20000410000 */
[----:B------:R-:W-:Y:S02]  /*c610*/  IMAD.MOV.U32 R3, RZ, RZ, -0x800000 ;  /* 0xff800000ff037424 */ /* 0x000fe400078e00ff */
[----:B------:R-:W-:Y:S01]  /*c620*/  @!P0 LEA R11, R0, UR43, 0x2 ;  /* 0x0000002b000b8c11 */ /* 0x000fe2000f8e10ff */
[----:B------:R-:W-:Y:S01]  /*c630*/  @P2 MUFU.RCP R4, R13 ;  /* 0x0000000d00042308 */ /* 0x000fe20000001000 */
[----:B------:R-:W-:-:S07]  /*c640*/  IMAD.MOV.U32 R0, RZ, RZ, -0x800000 ;  /* 0xff800000ff007424 */ /* 0x000fce00078e00ff */
[----:B------:R-:W2:Y:S01]  /*c650*/  @P1 MUFU.LG2 R9, R12 ;  /* 0x0000000c00091308 */ /* 0x000ea20000000c00 */
        /* <DEDUP_REMOVED lines=36> */
[-C--:B-1--4-:R-:W-:Y:S01]  /*c8a0*/  FMUL.FTZ R156, R96, R10.reuse ;  /* 0x0000000a609c7220 */ /* 0x092fe20000410000 */
        /* <DEDUP_REMOVED lines=32> */
[----:B------:R-:W-:Y:S01]  /*cab0*/  PLOP3.LUT P0, PT, PT, PT, PT, 0x8, 0x0 ;  /* 0x000000000000781c */ /* 0x000fe20003f0e170 */
        /* <DEDUP_REMOVED lines=67> */
.L_x_1731:
[----:B------:R-:W0:Y:S08]  /*cef0*/  S2UR UR4, SR_CgaCtaId ;  /* 0x00000000000479c3 */ /* 0x000e300000008800 */
[----:B------:R-:W-:Y:S06]  /*cf00*/  BAR.SYNC.DEFER_BLOCKING 0x5, 0x180 ;  /* 0x0146000000007b1d */ /* 0x000fec0000010000 */
[----:B------:R-:W-:Y:S01]  /*cf10*/  UMOV UR43, 0x400 ;  /* 0x00000400002b7882 */ /* 0x000fe20000000000 */
[----:B------:R-:W-:Y:S01]  /*cf20*/  BSSY B0, `(.L_x_1816) ;  /* 0x00002a8000007945 */ /* 0x000fe20003800000 */
[----:B0-----:R-:W-:-:S09]  /*cf30*/  ULEA UR43, UR4, UR43, 0x18 ;  /* 0x0000002b042b7291 */ /* 0x001fd2000f8ec03f */
[----:B------:R-:W0:Y:S02]  /*cf40*/  LDS R4, [UR43+0x28cd0] ;  /* 0x028cd02bff047984 */ /* 0x000e240008000800 */
[----:B0-----:R-:W-:Y:S01]  /*cf50*/  R2UR UR4, R4 ;  /* 0x00000000040472ca */ /* 0x001fe200000e0000 */
[----:B------:R-:W-:Y:S06]  /*cf60*/  BAR.ARV 0x4, 0x180 ;  /* 0x0106000000007b1d */ /* 0x000fec0000002000 */
[----:B------:R-:W-:Y:S08]  /*cf70*/  @P0 BRA `(.L_x_1817) ;  /* 0x0000001c00900947 */ /* 0x000ff00003800000 */
[----:B------:R-:W0:Y:S01]  /*cf80*/  S2UR UR5, SR_SWINHI ;  /* 0x00000000000579c3 */ /* 0x000e220000002f00 */
[----:B------:R-:W-:Y:S01]  /*cf90*/  IMAD R9, R211, 0x40, R184 ;  /* 0x00000040d3097824 */ /* 0x000fe200078e02b8 */
[----:B------:R-:W1:Y:S01]  /*cfa0*/  SHFL.IDX PT, R6, R212, RZ, 0x1f ;  /* 0x00001fffd4067589 */ /* 0x000e6200000e0000 */
[----:B------:R-:W-:Y:S01]  /*cfb0*/  F2FP.BF16.F32.PACK_AB R104, R105, R104 ;  /* 0x000000686968723e */ /* 0x000fe200000010ff */
[----:B------:R-:W-:Y:S01]  /*cfc0*/  USHF.R.S32.HI UR12, URZ, 0x1f, UR39 ;  /* 0x0000001f3f0c7899 */ /* 0x000fe20008011427 */
[----:B------:R-:W-:-:S03]  /*cfd0*/  F2FP.BF16.F32.PACK_AB R105, R107, R106 ;  /* 0x0000006a6b69723e */ /* 0x000fc600000010ff */
[----:B------:R-:W-:Y:S01]  /*cfe0*/  BAR.SYNC.DEFER_BLOCKING 0x1, 0x100 ;  /* 0x0044000000007b1d */ /* 0x000fe20000010000 */
[----:B------:R-:W-:Y:S01]  /*cff0*/  F2FP.BF16.F32.PACK_AB R106, R109, R108 ;  /* 0x0000006c6d6a723e */ /* 0x000fe200000010ff */
[----:B------:R-:W-:Y:S01]  /*d000*/  USHF.R.S32.HI UR13, URZ, 0x1f, UR42 ;  /* 0x0000001f3f0d7899 */ /* 0x000fe2000801142a */
        /* <DEDUP_REMOVED lines=9> */
[----:B------:R-:W-:Y:S01]  /*d0a0*/  IMAD.U32 R114, RZ, RZ, UR6 ;  /* 0x00000006ff727e24 */ /* 0x000fe2000f8e00ff */
[----:B-1----:R-:W-:Y:S01]  /*d0b0*/  ISETP.NE.AND P0, PT, R6, RZ, PT ;  /* 0x000000ff0600720c */ /* 0x002fe20003f05270 */
[----:B------:R-:W-:Y:S02]  /*d0c0*/  IMAD.U32 R115, RZ, RZ, UR7 ;  /* 0x00000007ff737e24 */ /* 0x000fe4000f8e00ff */
[----:B------:R-:W-:-:S04]  /*d0d0*/  IMAD.WIDE R4, R215, 0x2, R114 ;  /* 0x00000002d7047825 */ /* 0x000fc800078e0272 */
[----:B------:R-:W-:Y:S01]  /*d0e0*/  IMAD.WIDE R114, R9, 0x2, R114 ;  /* 0x0000000209727825 */ /* 0x000fe200078e0272 */
[C---:B------:R-:W-:Y:S02]  /*d0f0*/  IADD3 R41, P2, R4.reuse, 0x20, RZ ;  /* 0x0000002004297810 */ /* 0x040fe40007f5e0ff */
[C---:B------:R-:W-:Y:S02]  /*d100*/  IADD3 R53, P4, R4.reuse, 0x60, RZ ;  /* 0x0000006004357810 */ /* 0x040fe40007f9e0ff */
[----:B------:R-:W-:Y:S01]  /*d110*/  LOP3.LUT R12, R41, 0x380, RZ, 0xc0, !PT ;  /* 0x00000380290c7812 */ /* 0x000fe200078ec0ff */
[--C-:B------:R-:W-:Y:S01]  /*d120*/  IMAD.X R13, RZ, RZ, R5.reuse, P2 ;  /* 0x000000ffff0d7224 */ /* 0x100fe200010e0605 */
[C---:B------:R-:W-:Y:S01]  /*d130*/  IADD3 R44, P2, R4.reuse, 0x2060, RZ ;  /* 0x00002060042c7810 */ /* 0x040fe20007f5e0ff */
[--C-:B------:R-:W-:Y:S01]  /*d140*/  IMAD.X R25, RZ, RZ, R5.reuse, P4 ;  /* 0x000000ffff197224 */ /* 0x100fe200020e0605 */
[----:B------:R-:W-:Y:S02]  /*d150*/  LOP3.LUT R24, R53, 0x380, RZ, 0xc0, !PT ;  /* 0x0000038035187812 */ /* 0x000fe400078ec0ff */
[C---:B------:R-:W-:Y:S01]  /*d160*/  IADD3 R57, P5, R4.reuse, 0x2000, RZ ;  /* 0x0000200004397810 */ /* 0x040fe20007fbe0ff */
[----:B------:R-:W-:Y:S01]  /*d170*/  IMAD.X R123, RZ, RZ, R5, P2 ;  /* 0x000000ffff7b7224 */ /* 0x000fe200010e0605 */
[----:B------:R-:W-:-:S02]  /*d180*/  IADD3 R20, P2, R4, 0x6020, RZ ;  /* 0x0000602004147810 */ /* 0x000fc40007f5e0ff */
[----:B------:R-:W-:Y:S01]  /*d190*/  SHF.R.U64 R12, R12, 0x3, RZ ;  /* 0x000000030c0c7819 */ /* 0x000fe200000012ff */
[--C-:B------:R-:W-:Y:S01]  /*d1a0*/  IMAD.X R29, RZ, RZ, R5.reuse, P5 ;  /* 0x000000ffff1d7224 */ /* 0x100fe200028e0605 */
[----:B------:R-:W-:Y:S01]  /*d1b0*/  SHF.R.U64 R24, R24, 0x3, RZ ;  /* 0x0000000318187819 */ /* 0x000fe200000012ff */
[--C-:B------:R-:W-:Y:S01]  /*d1c0*/  IMAD.X R147, RZ, RZ, R5.reuse, P2 ;  /* 0x000000ffff937224 */ /* 0x100fe200010e0605 */
[----:B------:R-:W-:Y:S02]  /*d1d0*/  IADD3 R81, P2, R114, 0x3000, RZ ;  /* 0x0000300072517810 */ /* 0x000fe40007f5e0ff */
[----:B------:R-:W-:Y:S02]  /*d1e0*/  IADD3 R56, P4, R4, 0x4020, RZ ;  /* 0x0000402004387810 */ /* 0x000fe40007f9e0ff */
[----:B------:R-:W-:Y:S02]  /*d1f0*/  LOP3.LUT R80, R81, 0x380, RZ, 0xc0, !PT ;  /* 0x0000038051507812 */ /* 0x000fe400078ec0ff */
[----:B------:R-:W-:Y:S01]  /*d200*/  LOP3.LUT R28, R57, 0x380, RZ, 0xc0, !PT ;  /* 0x00000380391c7812 */ /* 0x000fe200078ec0ff */
[----:B------:R-:W-:Y:S01]  /*d210*/  IMAD.X R131, RZ, RZ, R5, P4 ;  /* 0x000000ffff837224 */ /* 0x000fe200020e0605 */
[----:B------:R-:W-:-:S02]  /*d220*/  LOP3.LUT R12, R12, R41, RZ, 0x3c, !PT ;  /* 0x000000290c0c7212 */ /* 0x000fc400078e3cff */
[----:B------:R-:W-:Y:S02]  /*d230*/  LOP3.LUT R41, R44, 0x380, RZ, 0xc0, !PT ;  /* 0x000003802c297812 */ /* 0x000fe400078ec0ff */
[----:B------:R-:W-:Y:S02]  /*d240*/  LOP3.LUT R24, R24, R53, RZ, 0x3c, !PT ;  /* 0x0000003518187212 */ /* 0x000fe400078e3cff */
[----:B------:R-:W-:Y:S02]  /*d250*/  SHF.R.U64 R80, R80, 0x3, RZ ;  /* 0x0000000350507819 */ /* 0x000fe400000012ff */
[----:B------:R-:W-:Y:S02]  /*d260*/  IADD3 R45, P3, R4, 0x40, RZ ;  /* 0x00000040042d7810 */ /* 0x000fe40007f7e0ff */
[----:B------:R-:W-:Y:S02]  /*d270*/  SHF.R.U64 R28, R28, 0x3, RZ ;  /* 0x000000031c1c7819 */ /* 0x000fe400000012ff */
[----:B------:R-:W-:Y:S01]  /*d280*/  LOP3.LUT R53, R56, 0x380, RZ, 0xc0, !PT ;  /* 0x0000038038357812 */ /* 0x000fe200078ec0ff */
[----:B------:R-:W-:Y:S01]  /*d290*/  IMAD.X R15, RZ, RZ, R5, P3 ;  /* 0x000000ffff0f7224 */ /* 0x000fe200018e0605 */
[----:B------:R-:W-:-:S02]  /*d2a0*/  IADD3 R65, P1, R4, 0x2040, RZ ;  /* 0x0000204004417810 */ /* 0x000fc40007f3e0ff */
[----:B------:R-:W-:Y:S02]  /*d2b0*/  SHF.R.U64 R41, R41, 0x3, RZ ;  /* 0x0000000329297819 */ /* 0x000fe400000012ff */
[----:B------:R-:W-:Y:S01]  /*d2c0*/  IADD3 R10, P5, R4, 0x4040, RZ ;  /* 0x00004040040a7810 */ /* 0x000fe20007fbe0ff */
[----:B------:R-:W-:Y:S01]  /*d2d0*/  IMAD.X R49, RZ, RZ, R5, P1 ;  /* 0x000000ffff317224 */ /* 0x000fe200008e0605 */
[----:B------:R-:W-:Y:S01]  /*d2e0*/  LOP3.LUT R80, R80, R81, RZ, 0x3c, !PT ;  /* 0x0000005150507212 */ /* 0x000fe200078e3cff */
[----:B------:R-:W-:Y:S01]  /*d2f0*/  IMAD.X R81, RZ, RZ, R115, P2 ;  /* 0x000000ffff517224 */ /* 0x000fe200010e0673 */
[----:B------:R-:W-:Y:S01]  /*d300*/  IADD3 R61, P6, R4, 0x2020, RZ ;  /* 0x00002020043d7810 */ /* 0x000fe20007fde0ff */
[--C-:B------:R-:W-:Y:S01]  /*d310*/  IMAD.X R135, RZ, RZ, R5.reuse, P5 ;  /* 0x000000ffff877224 */ /* 0x100fe200028e0605 */
[----:B------:R-:W-:Y:S02]  /*d320*/  LOP3.LUT R28, R28, R57, RZ, 0x3c, !PT ;  /* 0x000000391c1c7212 */ /* 0x000fe400078e3cff */
[----:B------:R-:W-:Y:S01]  /*d330*/  SHF.R.U64 R53, R53, 0x3, RZ ;  /* 0x0000000335357819 */ /* 0x000fe200000012ff */
[----:B------:R-:W-:Y:S01]  /*d340*/  IMAD.X R33, RZ, RZ, R5, P6 ;  /* 0x000000ffff217224 */ /* 0x000fe200030e0605 */
[----:B------:R-:W-:-:S02]  /*d350*/  LOP3.LUT R9, R4, 0x380, RZ, 0xc0, !PT ;  /* 0x0000038004097812 */ /* 0x000fc400078ec0ff */
[----:B------:R-:W-:Y:S02]  /*d360*/  LOP3.LUT R40, R65, 0x380, RZ, 0xc0, !PT ;  /* 0x0000038041287812 */ /* 0x000fe400078ec0ff */
[----:B------:R-:W-:Y:S02]  /*d370*/  IADD3 R57, P2, R114, 0x9000, RZ ;  /* 0x0000900072397810 */ /* 0x000fe40007f5e0ff */
[----:B------:R-:W-:Y:S02]  /*d380*/  IADD3 R52, P3, R4, 0x4000, RZ ;  /* 0x0000400004347810 */ /* 0x000fe40007f7e0ff */
[----:B------:R-:W-:Y:S02]  /*d390*/  LOP3.LUT R122, R41, R44, RZ, 0x3c, !PT ;  /* 0x0000002c297a7212 */ /* 0x000fe400078e3cff */
[----:B------:R-:W-:Y:S01]  /*d3a0*/  LOP3.LUT R41, R10, 0x380, RZ, 0xc0, !PT ;  /* 0x000003800a297812 */ /* 0x000fe200078ec0ff */
[----:B------:R-:W-:Y:S01]  /*d3b0*/  IMAD.X R127, RZ, RZ, R5, P3 ;  /* 0x000000ffff7f7224 */ /* 0x000fe200018e0605 */
[----:B------:R-:W-:-:S02]  /*d3c0*/  LOP3.LUT R130, R53, R56, RZ, 0x3c, !PT ;  /* 0x0000003835827212 */ /* 0x000fc400078e3cff */
[----:B------:R-:W-:Y:S02]  /*d3d0*/  SHF.R.U64 R9, R9, 0x3, RZ ;  /* 0x0000000309097819 */ /* 0x000fe400000012ff */
[----:B------:R-:W-:Y:S02]  /*d3e0*/  SHF.R.U64 R40, R40, 0x3, RZ ;  /* 0x0000000328287819 */ /* 0x000fe400000012ff */
[----:B------:R-:W-:Y:S02]  /*d3f0*/  LOP3.LUT R56, R57, 0x380, RZ, 0xc0, !PT ;  /* 0x0000038039387812 */ /* 0x000fe400078ec0ff */
[C---:B------:R-:W-:Y:S02]  /*d400*/  IADD3 R37, P6, R4.reuse, 0x4060, RZ ;  /* 0x0000406004257810 */ /* 0x040fe40007fde0ff */
[----:B------:R-:W-:Y:S02]  /*d410*/  SHF.R.U64 R41, R41, 0x3, RZ ;  /* 0x0000000329297819 */ /* 0x000fe400000012ff */
[C---:B------:R-:W-:Y:S01]  /*d420*/  IADD3 R36, P1, R4.reuse, 0x6000, RZ ;  /* 0x0000600004247810 */ /* 0x040fe20007f3e0ff */
[----:B------:R-:W-:Y:S01]  /*d430*/  IMAD.X R139, RZ, RZ, R5, P6 ;  /* 0x000000ffff8b7224 */ /* 0x000fe200030e0605 */
[----:B------:R-:W-:-:S02]  /*d440*/  IADD3 R8, P3, R4, 0x6040, RZ ;  /* 0x0000604004087810 */ /* 0x000fc40007f7e0ff */
[----:B------:R-:W-:Y:S01]  /*d450*/  IADD3 R6, P4, R4, 0x6060, RZ ;  /* 0x0000606004067810 */ /* 0x000fe20007f9e0ff */
[--C-:B------:R-:W-:Y:S01]  /*d460*/  IMAD.X R143, RZ, RZ, R5.reuse, P1 ;  /* 0x000000ffff8f7224 */ /* 0x100fe200008e0605 */
[----:B------:R-:W-:Y:S01]  /*d470*/  LOP3.LUT R4, R9, R4, RZ, 0x3c, !PT ;  /* 0x0000000409047212 */ /* 0x000fe200078e3cff */
[--C-:B------:R-:W-:Y:S01]  /*d480*/  IMAD.X R9, RZ, RZ, R5.reuse, P3 ;  /* 0x000000ffff097224 */ /* 0x100fe200018e0605 */
[----:B------:R-:W-:Y:S01]  /*d490*/  LOP3.LUT R48, R40, R65, RZ, 0x3c, !PT ;  /* 0x0000004128307212 */ /* 0x000fe200078e3cff */
[----:B------:R-:W-:Y:S01]  /*d4a0*/  IMAD.X R11, RZ, RZ, R5, P4 ;  /* 0x000000ffff0b7224 */ /* 0x000fe200020e0605 */
[----:B------:R-:W-:Y:S02]  /*d4b0*/  SHF.R.U64 R56, R56, 0x3, RZ ;  /* 0x0000000338387819 */ /* 0x000fe400000012ff */
[----:B------:R-:W-:Y:S02]  /*d4c0*/  LOP3.LUT R40, R37, 0x380, RZ, 0xc0, !PT ;  /* 0x0000038025287812 */ /* 0x000fe400078ec0ff */
[----:B------:R-:W-:-:S02]  /*d4d0*/  LOP3.LUT R134, R41, R10, RZ, 0x3c, !PT ;  /* 0x0000000a29867212 */ /* 0x000fc400078e3cff */
[----:B------:R-:W-:Y:S02]  /*d4e0*/  LOP3.LUT R41, R6, 0x380, RZ, 0xc0, !PT ;  /* 0x0000038006297812 */ /* 0x000fe400078ec0ff */
[----:B------:R-:W-:Y:S01]  /*d4f0*/  LOP3.LUT R56, R56, R57, RZ, 0x3c, !PT ;  /* 0x0000003938387212 */ /* 0x000fe200078e3cff */
[----:B------:R-:W-:Y:S01]  /*d500*/  IMAD.X R57, RZ, RZ, R115, P2 ;  /* 0x000000ffff397224 */ /* 0x000fe200010e0673 */
[----:B------:R-:W-:Y:S02]  /*d510*/  MOV R224, R4 ;  /* 0x0000000400e07202 */ /* 0x000fe40000000f00 */
[----:B------:R-:W-:Y:S02]  /*d520*/  SHF.R.U64 R40, R40, 0x3, RZ ;  /* 0x0000000328287819 */ /* 0x000fe400000012ff */
[----:B------:R-:W-:Y:S02]  /*d530*/  F2FP.BF16.F32.PACK_AB R5, R27, R26 ;  /* 0x0000001a1b05723e */ /* 0x000fe400000010ff */
[----:B------:R-:W-:-:S02]  /*d540*/  IADD3 R27, P2, R114, 0xf000, RZ ;  /* 0x0000f000721b7810 */ /* 0x000fc40007f5e0ff */
[----:B------:R-:W-:Y:S02]  /*d550*/  SHF.R.U64 R41, R41, 0x3, RZ ;  /* 0x0000000329297819 */ /* 0x000fe400000012ff */
[----:B------:R-:W-:Y:S01]  /*d560*/  LOP3.LUT R138, R40, R37, RZ, 0x3c, !PT ;  /* 0x00000025288a7212 */ /* 0x000fe200078e3cff */
[----:B------:R-:W-:Y:S01]  /*d570*/  IMAD.X R119, RZ, RZ, R115, P2 ;  /* 0x000000ffff777224 */ /* 0x000fe200010e0673 */
[----:B------:R-:W-:Y:S02]  /*d580*/  LOP3.LUT R14, R45, 0x380, RZ, 0xc0, !PT ;  /* 0x000003802d0e7812 */ /* 0x000fe400078ec0ff */
[----:B------:R-:W-:Y:S02]  /*d590*/  LOP3.LUT R37, R8, 0x380, RZ, 0xc0, !PT ;  /* 0x0000038008257812 */ /* 0x000fe400078ec0ff */
[----:B------:R-:W-:Y:S02]  /*d5a0*/  LOP3.LUT R26, R27, 0x380, RZ, 0xc0, !PT ;  /* 0x000003801b1a7812 */ /* 0x000fe400078ec0ff */
[----:B------:R-:W-:-:S02]  /*d5b0*/  IADD3 R89, P4, R114, 0x1000, RZ ;  /* 0x0000100072597810 */ /* 0x000fc40007f9e0ff */
[C---:B------:R-:W-:Y:S02]  /*d5c0*/  IADD3 R85, P3, R114.reuse, 0x2000, RZ ;  /* 0x0000200072557810 */ /* 0x040fe40007f7e0ff */
[----:B------:R-:W-:Y:S02]  /*d5d0*/  LOP3.LUT R10, R41, R6, RZ, 0x3c, !PT ;  /* 0x00000006290a7212 */ /* 0x000fe400078e3cff */
[----:B------:R-:W-:Y:S02]  /*d5e0*/  IADD3 R77, P1, R114, 0x4000, RZ ;  /* 0x00004000724d7810 */ /* 0x000fe40007f3e0ff */
[----:B------:R-:W-:Y:S02]  /*d5f0*/  F2FP.BF16.F32.PACK_AB R6, R7, R205 ;  /* 0x000000cd0706723e */ /* 0x000fe400000010ff */
[----:B------:R-:W-:Y:S02]  /*d600*/  F2FP.BF16.F32.PACK_AB R4, R21, R208 ;  /* 0x000000d01504723e */ /* 0x000fe400000010ff */
[----:B------:R-:W-:-:S02]  /*d610*/  F2FP.BF16.F32.PACK_AB R7, R31, R30 ;  /* 0x0000001e1f07723e */ /* 0x000fc400000010ff */
[----:B------:R-:W-:Y:S02]  /*d620*/  LOP3.LUT R32, R61, 0x380, RZ, 0xc0, !PT ;  /* 0x000003803d207812 */ /* 0x000fe400078ec0ff */
[----:B------:R-:W-:Y:S01]  /*d630*/  SHF.R.U64 R14, R14, 0x3, RZ ;  /* 0x000000030e0e7819 */ /* 0x000fe200000012ff */
[----:B------:R0:W-:Y:S01]  /*d640*/  STSM.16.M88.4 [R224], R4 ;  /* 0x00000004e0007844 */ /* 0x0001e20000000200 */
[----:B------:R-:W-:Y:S02]  /*d650*/  SHF.R.U64 R37, R37, 0x3, RZ ;  /* 0x0000000325257819 */ /* 0x000fe400000012ff */
[----:B------:R-:W-:Y:S02]  /*d660*/  SHF.R.U64 R26, R26, 0x3, RZ ;  /* 0x000000031a1a7819 */ /* 0x000fe400000012ff */
[----:B------:R-:W-:Y:S02]  /*d670*/  LOP3.LUT R88, R89, 0x380, RZ, 0xc0, !PT ;  /* 0x0000038059587812 */ /* 0x000fe400078ec0ff */
[----:B------:R-:W-:-:S02]  /*d680*/  LOP3.LUT R84, R85, 0x380, RZ, 0xc0, !PT ;  /* 0x0000038055547812 */ /* 0x000fc400078ec0ff */
[----:B------:R-:W-:Y:S02]  /*d690*/  LOP3.LUT R76, R77, 0x380, RZ, 0xc0, !PT ;  /* 0x000003804d4c7812 */ /* 0x000fe400078ec0ff */
[----:B------:R-:W-:Y:S02]  /*d6a0*/  LOP3.LUT R53, R20, 0x380, RZ, 0xc0, !PT ;  /* 0x0000038014357812 */ /* 0x000fe400078ec0ff */
[----:B------:R-:W-:Y:S02]  /*d6b0*/  SHF.R.U64 R32, R32, 0x3, RZ ;  /* 0x0000000320207819 */ /* 0x000fe400000012ff */
[----:B------:R-:W-:Y:S02]  /*d6c0*/  LOP3.LUT R14, R14, R45, RZ, 0x3c, !PT ;  /* 0x0000002d0e0e7212 */ /* 0x000fe400078e3cff */
[----:B------:R-:W-:Y:S02]  /*d6d0*/  LOP3.LUT R8, R37, R8, RZ, 0x3c, !PT ;  /* 0x0000000825087212 */ /* 0x000fe400078e3cff */
[----:B------:R-:W-:-:S02]  /*d6e0*/  LOP3.LUT R118, R26, R27, RZ, 0x3c, !PT ;  /* 0x0000001b1a767212 */ /* 0x000fc400078e3cff */
[----:B------:R-:W-:Y:S02]  /*d6f0*/  LOP3.LUT R45, R52, 0x380, RZ, 0xc0, !PT ;  /* 0x00000380342d7812 */ /* 0x000fe400078ec0ff */
[----:B------:R-:W-:Y:S02]  /*d700*/  SHF.R.U64 R88, R88, 0x3, RZ ;  /* 0x0000000358587819 */ /* 0x000fe400000012ff */
[----:B------:R-:W-:Y:S02]  /*d710*/  SHF.R.U64 R84, R84, 0x3, RZ ;  /* 0x0000000354547819 */ /* 0x000fe400000012ff */
[----:B------:R-:W-:Y:S02]  /*d720*/  MOV R26, R12 ;  /* 0x0000000c001a7202 */ /* 0x000fe40000000f00 */
[----:B0-----:R-:W-:Y:S02]  /*d730*/  F2FP.BF16.F32.PACK_AB R4, R206, R209 ;  /* 0x000000d1ce04723e */ /* 0x001fe400000010ff */
[----:B------:R-:W-:-:S02]  /*d740*/  F2FP.BF16.F32.PACK_AB R5, R35, R34 ;  /* 0x000000222305723e */ /* 0x000fc400000010ff */
[----:B------:R-:W-:Y:S02]  /*d750*/  F2FP.BF16.F32.PACK_AB R6, R203, R207 ;  /* 0x000000cfcb06723e */ /* 0x000fe400000010ff */
[----:B------:R-:W-:Y:S02]  /*d760*/  F2FP.BF16.F32.PACK_AB R7, R39, R38 ;  /* 0x000000262707723e */ /* 0x000fe400000010ff */
[----:B------:R-:W-:Y:S02]  /*d770*/  SHF.R.U64 R76, R76, 0x3, RZ ;  /* 0x000000034c4c7819 */ /* 0x000fe400000012ff */
[----:B------:R-:W-:Y:S01]  /*d780*/  SHF.R.U64 R53, R53, 0x3, RZ ;  /* 0x0000000335357819 */ /* 0x000fe200000012ff */
[----:B------:R0:W-:Y:S01]  /*d790*/  STSM.16.M88.4 [R26], R4 ;  /* 0x000000041a007844 */ /* 0x0001e20000000200 */
[----:B------:R-:W-:Y:S02]  /*d7a0*/  LOP3.LUT R32, R32, R61, RZ, 0x3c, !PT ;  /* 0x0000003d20207212 */ /* 0x000fe400078e3cff */
[----:B------:R-:W-:-:S02]  /*d7b0*/  MOV R38, R8 ;  /* 0x0000000800267202 */ /* 0x000fc40000000f00 */
[----:B------:R-:W-:Y:S02]  /*d7c0*/  MOV R39, R10 ;  /* 0x0000000a00277202 */ /* 0x000fe40000000f00 */
[----:B------:R-:W-:Y:S02]  /*d7d0*/  SHF.R.U64 R45, R45, 0x3, RZ ;  /* 0x000000032d2d7819 */ /* 0x000fe400000012ff */
[----:B------:R-:W-:Y:S01]  /*d7e0*/  LOP3.LUT R88, R88, R89, RZ, 0x3c, !PT ;  /* 0x0000005958587212 */ /* 0x000fe200078e3cff */
[--C-:B------:R-:W-:Y:S01]  /*d7f0*/  IMAD.X R89, RZ, RZ, R115.reuse, P4 ;  /* 0x000000ffff597224 */ /* 0x100fe200020e0673 */
[----:B------:R-:W-:Y:S01]  /*d800*/  LOP3.LUT R84, R84, R85, RZ, 0x3c, !PT ;  /* 0x0000005554547212 */ /* 0x000fe200078e3cff */
[----:B------:R-:W-:Y:S01]  /*d810*/  IMAD.X R85, RZ, RZ, R115, P3 ;  /* 0x000000ffff557224 */ /* 0x000fe200018e0673 */
[----:B------:R-:W-:Y:S02]  /*d820*/  MOV R186, R14 ;  /* 0x0000000e00ba7202 */ /* 0x000fe40000000f00 */
[----:B------:R-:W-:-:S02]  /*d830*/  F2FP.BF16.F32.PACK_AB R8, R201, R204 ;  /* 0x000000ccc908723e */ /* 0x000fc400000010ff */
[----:B------:R-:W-:Y:S02]  /*d840*/  F2FP.BF16.F32.PACK_AB R9, R43, R42 ;  /* 0x0000002a2b09723e */ /* 0x000fe400000010ff */
[----:B------:R-:W-:Y:S02]  /*d850*/  F2FP.BF16.F32.PACK_AB R10, R199, R202 ;  /* 0x000000cac70a723e */ /* 0x000fe400000010ff */
[----:B------:R-:W-:Y:S02]  /*d860*/  F2FP.BF16.F32.PACK_AB R11, R47, R46 ;  /* 0x0000002e2f0b723e */ /* 0x000fe400000010ff */
[----:B------:R-:W-:Y:S01]  /*d870*/  LOP3.LUT R76, R76, R77, RZ, 0x3c, !PT ;  /* 0x0000004d4c4c7212 */ /* 0x000fe200078e3cff */
[----:B------:R-:W-:Y:S01]  /*d880*/  IMAD.X R77, RZ, RZ, R115, P1 ;  /* 0x000000ffff4d7224 */ /* 0x000fe200008e0673 */
[----:B------:R-:W-:Y:S01]  /*d890*/  MOV R205, R24 ;  /* 0x0000001800cd7202 */ /* 0x000fe20000000f00 */
[----:B------:R-:W-:Y:S01]  /*d8a0*/  STSM.16.M88.4 [R186], R8 ;  /* 0x00000008ba007844 */ /* 0x000fe20000000200 */
[----:B------:R-:W-:-:S02]  /*d8b0*/  F2FP.BF16.F32.PACK_AB R12, R197, R200 ;  /* 0x000000c8c50c723e */ /* 0x000fc400000010ff */
[----:B------:R-:W-:Y:S02]  /*d8c0*/  F2FP.BF16.F32.PACK_AB R13, R51, R50 ;  /* 0x00000032330d723e */ /* 0x000fe400000010ff */
[----:B------:R-:W-:Y:S02]  /*d8d0*/  F2FP.BF16.F32.PACK_AB R14, R195, R198 ;  /* 0x000000c6c30e723e */ /* 0x000fe400000010ff */
[----:B------:R-:W-:Y:S02]  /*d8e0*/  F2FP.BF16.F32.PACK_AB R15, R55, R54 ;  /* 0x00000036370f723e */ /* 0x000fe400000010ff */
[----:B------:R-:W-:Y:S02]  /*d8f0*/  LOP3.LUT R146, R53, R20, RZ, 0x3c, !PT ;  /* 0x0000001435927212 */ /* 0x000fe400078e3cff */
[C---:B------:R-:W-:Y:S01]  /*d900*/  IADD3 R73, P6, R114.reuse, 0x5000, RZ ;  /* 0x0000500072497810 */ /* 0x040fe20007fde0ff */
[----:B------:R-:W-:Y:S01]  /*d910*/  STSM.16.M88.4 [R205], R12 ;  /* 0x0000000ccd007844 */ /* 0x000fe20000000200 */
[----:B------:R-:W-:-:S02]  /*d920*/  IADD3 R69, P5, R114, 0x6000, RZ ;  /* 0x0000600072457810 */ /* 0x000fc40007fbe0ff */
[C---:B------:R-:W-:Y:S02]  /*d930*/  IADD3 R65, P4, R114.reuse, 0x7000, RZ ;  /* 0x0000700072417810 */ /* 0x040fe40007f9e0ff */
[----:B------:R-:W-:Y:S02]  /*d940*/  IADD3 R61, P3, R114, 0x8000, RZ ;  /* 0x00008000723d7810 */ /* 0x000fe40007f7e0ff */
[----:B------:R-:W-:Y:S02]  /*d950*/  MOV R208, R28 ;  /* 0x0000001c00d07202 */ /* 0x000fe40000000f00 */
[----:B0-----:R-:W-:Y:S02]  /*d960*/  F2FP.BF16.F32.PACK_AB R4, R193, R196 ;  /* 0x000000c4c104723e */ /* 0x001fe400000010ff */
[----:B------:R-:W-:Y:S02]  /*d970*/  F2FP.BF16.F32.PACK_AB R5, R59, R58 ;  /* 0x0000003a3b05723e */ /* 0x000fe400000010ff */
[----:B------:R-:W-:-:S02]  /*d980*/  F2FP.BF16.F32.PACK_AB R6, R183, R194 ;  /* 0x000000c2b706723e */ /* 0x000fc400000010ff */
[----:B------:R-:W-:Y:S02]  /*d990*/  F2FP.BF16.F32.PACK_AB R7, R63, R62 ;  /* 0x0000003e3f07723e */ /* 0x000fe400000010ff */
[----:B------:R-:W-:Y:S02]  /*d9a0*/  IADD3 R53, P1, R114, 0xa000, RZ ;  /* 0x0000a00072357810 */ /* 0x000fe40007f3e0ff */
[----:B------:R-:W-:Y:S01]  /*d9b0*/  MOV R32, R32 ;  /* 0x0000002000207202 */ /* 0x000fe20000000f00 */
[----:B------:R-:W-:Y:S01]  /*d9c0*/  STSM.16.M88.4 [R208], R4 ;  /* 0x00000004d0007844 */ /* 0x000fe20000000200 */
[----:B------:R-:W-:Y:S02]  /*d9d0*/  F2FP.BF16.F32.PACK_AB R24, R181, R192 ;  /* 0x000000c0b518723e */ /* 0x000fe400000010ff */
[----:B------:R-:W-:Y:S02]  /*d9e0*/  F2FP.BF16.F32.PACK_AB R25, R67, R66 ;  /* 0x000000424319723e */ /* 0x000fe400000010ff */
[----:B------:R-:W-:-:S02]  /*d9f0*/  F2FP.BF16.F32.PACK_AB R26, R179, R182 ;  /* 0x000000b6b31a723e */ /* 0x000fc400000010ff */
[----:B------:R-:W-:Y:S02]  /*da00*/  F2FP.BF16.F32.PACK_AB R27, R71, R70 ;  /* 0x00000046471b723e */ /* 0x000fe400000010ff */
[----:B------:R-:W-:Y:S02]  /*da10*/  LOP3.LUT R126, R45, R52, RZ, 0x3c, !PT ;  /* 0x000000342d7e7212 */ /* 0x000fe400078e3cff */
[----:B------:R-:W-:Y:S01]  /*da20*/  MOV R48, R48 ;  /* 0x0000003000307202 */ /* 0x000fe20000000f00 */
[----:B------:R0:W-:Y:S01]  /*da30*/  STSM.16.M88.4 [R32], R24 ;  /* 0x0000001820007844 */ /* 0x0001e20000000200 */
[----:B------:R-:W-:Y:S02]  /*da40*/  F2FP.BF16.F32.PACK_AB R28, R177, R180 ;  /* 0x000000b4b11c723e */ /* 0x000fe400000010ff */
[----:B------:R-:W-:Y:S02]  /*da50*/  F2FP.BF16.F32.PACK_AB R29, R75, R74 ;  /* 0x0000004a4b1d723e */ /* 0x000fe400000010ff */
[----:B------:R-:W-:-:S02]  /*da60*/  F2FP.BF16.F32.PACK_AB R30, R175, R178 ;  /* 0x000000b2af1e723e */ /* 0x000fc400000010ff */
[----:B------:R-:W-:Y:S02]  /*da70*/  F2FP.BF16.F32.PACK_AB R31, R79, R78 ;  /* 0x0000004e4f1f723e */ /* 0x000fe400000010ff */
[----:B------:R-:W-:Y:S02]  /*da80*/  LOP3.LUT R45, R36, 0x380, RZ, 0xc0, !PT ;  /* 0x00000380242d7812 */ /* 0x000fe400078ec0ff */
[----:B------:R-:W-:Y:S01]  /*da90*/  LOP3.LUT R72, R73, 0x380, RZ, 0xc0, !PT ;  /* 0x0000038049487812 */ /* 0x000fe200078ec0ff */
[----:B------:R1:W-:Y:S01]  /*daa0*/  STSM.16.M88.4 [R48], R28 ;  /* 0x0000001c30007844 */ /* 0x0003e20000000200 */
[----:B------:R-:W-:Y:S02]  /*dab0*/  LOP3.LUT R68, R69, 0x380, RZ, 0xc0, !PT ;  /* 0x0000038045447812 */ /* 0x000fe400078ec0ff */
[----:B------:R-:W-:Y:S02]  /*dac0*/  LOP3.LUT R64, R65, 0x380, RZ, 0xc0, !PT ;  /* 0x0000038041407812 */ /* 0x000fe400078ec0ff */
[----:B------:R-:W-:-:S02]  /*dad0*/  LOP3.LUT R60, R61, 0x380, RZ, 0xc0, !PT ;  /* 0x000003803d3c7812 */ /* 0x000fc400078ec0ff */
[----:B------:R-:W-:Y:S02]  /*dae0*/  LOP3.LUT R52, R53, 0x380, RZ, 0xc0, !PT ;  /* 0x0000038035347812 */ /* 0x000fe400078ec0ff */
[----:B------:R-:W-:Y:S02]  /*daf0*/  SHF.R.U64 R45, R45, 0x3, RZ ;  /* 0x000000032d2d7819 */ /* 0x000fe400000012ff */
[----:B------:R-:W-:Y:S02]  /*db00*/  MOV R122, R122 ;  /* 0x0000007a007a7202 */ /* 0x000fe40000000f00 */
[----:B0-----:R-:W-:Y:S02]  /*db10*/  F2FP.BF16.F32.PACK_AB R32, R173, R176 ;  /* 0x000000b0ad20723e */ /* 0x001fe400000010ff */
[----:B------:R-:W-:Y:S02]  /*db20*/  F2FP.BF16.F32.PACK_AB R33, R83, R82 ;  /* 0x000000525321723e */ /* 0x000fe400000010ff */
[----:B------:R-:W-:-:S02]  /*db30*/  F2FP.BF16.F32.PACK_AB R34, R171, R174 ;  /* 0x000000aeab22723e */ /* 0x000fc400000010ff */
[----:B------:R-:W-:Y:S02]  /*db40*/  F2FP.BF16.F32.PACK_AB R35, R87, R86 ;  /* 0x000000565723723e */ /* 0x000fe400000010ff */
[----:B------:R-:W-:Y:S02]  /*db50*/  SHF.R.U64 R72, R72, 0x3, RZ ;  /* 0x0000000348487819 */ /* 0x000fe400000012ff */
[----:B------:R-:W-:Y:S01]  /*db60*/  SHF.R.U64 R68, R68, 0x3, RZ ;  /* 0x0000000344447819 */ /* 0x000fe200000012ff */
[----:B------:R0:W-:Y:S01]  /*db70*/  STSM.16.M88.4 [R122], R32 ;  /* 0x000000207a007844 */ /* 0x0001e20000000200 */
[----:B------:R-:W-:Y:S02]  /*db80*/  SHF.R.U64 R64, R64, 0x3, RZ ;  /* 0x0000000340407819 */ /* 0x000fe400000012ff */
[----:B------:R-:W-:Y:S02]  /*db90*/  SHF.R.U64 R60, R60, 0x3, RZ ;  /* 0x000000033c3c7819 */ /* 0x000fe400000012ff */
[----:B------:R-:W-:-:S02]  /*dba0*/  MOV R126, R126 ;  /* 0x0000007e007e7202 */ /* 0x000fc40000000f00 */
[----:B-1----:R-:W-:Y:S02]  /*dbb0*/  F2FP.BF16.F32.PACK_AB R48, R169, R172 ;  /* 0x000000aca930723e */ /* 0x002fe400000010ff */
[----:B------:R-:W-:Y:S02]  /*dbc0*/  F2FP.BF16.F32.PACK_AB R49, R91, R90 ;  /* 0x0000005a5b31723e */ /* 0x000fe400000010ff */
[----:B------:R-:W-:Y:S02]  /*dbd0*/  F2FP.BF16.F32.PACK_AB R50, R93, R170 ;  /* 0x000000aa5d32723e */ /* 0x000fe400000010ff */
[----:B------:R-:W-:Y:S02]  /*dbe0*/  F2FP.BF16.F32.PACK_AB R51, R95, R94 ;  /* 0x0000005e5f33723e */ /* 0x000fe400000010ff */
[----:B------:R-:W-:Y:S02]  /*dbf0*/  SHF.R.U64 R52, R52, 0x3, RZ ;  /* 0x0000000334347819 */ /* 0x000fe400000012ff */
[----:B------:R-:W-:Y:S01]  /*dc00*/  MOV R130, R130 ;  /* 0x0000008200827202 */ /* 0x000fe20000000f00 */
[----:B------:R-:W-:Y:S01]  /*dc10*/  STSM.16.M88.4 [R126], R48 ;  /* 0x000000307e007844 */ /* 0x000fe20000000200 */
[----:B------:R-:W-:-:S02]  /*dc20*/  F2FP.BF16.F32.PACK_AB R4, R97, R156 ;  /* 0x0000009c6104723e */ /* 0x000fc400000010ff */
[----:B------:R-:W-:Y:S02]  /*dc30*/  F2FP.BF16.F32.PACK_AB R5, R99, R98 ;  /* 0x000000626305723e */ /* 0x000fe400000010ff */
[----:B------:R-:W-:Y:S02]  /*dc40*/  F2FP.BF16.F32.PACK_AB R6, R101, R100 ;  /* 0x000000646506723e */ /* 0x000fe400000010ff */
[----:B------:R-:W-:Y:S02]  /*dc50*/  F2FP.BF16.F32.PACK_AB R7, R103, R102 ;  /* 0x000000666707723e */ /* 0x000fe400000010ff */
[----:B------:R-:W-:Y:S02]  /*dc60*/  MOV R134, R134 ;  /* 0x0000008600867202 */ /* 0x000fe40000000f00 */
[----:B------:R-:W-:Y:S01]  /*dc70*/  LOP3.LUT R142, R45, R36, RZ, 0x3c, !PT ;  /* 0x000000242d8e7212 */ /* 0x000fe200078e3cff */
[----:B------:R1:W-:Y:S01]  /*dc80*/  STSM.16.M88.4 [R130], R4 ;  /* 0x0000000482007844 */ /* 0x0003e20000000200 */
[----:B------:R-:W-:-:S02]  /*dc90*/  MOV R138, R138 ;  /* 0x0000008a008a7202 */ /* 0x000fc40000000f00 */
[----:B------:R-:W-:Y:S01]  /*dca0*/  F2FP.BF16.F32.PACK_AB R8, R113, R112 ;  /* 0x000000707108723e */ /* 0x000fe200000010ff */
[----:B------:R-:W-:Y:S01]  /*dcb0*/  STSM.16.M88.4 [R134], R104 ;  /* 0x0000006886007844 */ /* 0x000fe20000000200 */
[----:B------:R-:W-:Y:S02]  /*dcc0*/  F2FP.BF16.F32.PACK_AB R9, R96, R92 ;  /* 0x0000005c6009723e */ /* 0x000fe400000010ff */
[----:B------:R-:W-:Y:S02]  /*dcd0*/  F2FP.BF16.F32.PACK_AB R10, R117, R116 ;  /* 0x00000074750a723e */ /* 0x000fe400000010ff */
[----:B------:R-:W-:Y:S02]  /*dce0*/  F2FP.BF16.F32.PACK_AB R11, R153, R152 ;  /* 0x00000098990b723e */ /* 0x000fe400000010ff */
        /* <DEDUP_REMOVED lines=8> */
[----:B------:R-:W-:Y:S01]  /*dd70*/  LOP3.LUT R52, R52, R53, RZ, 0x3c, !PT ;  /* 0x0000003534347212 */ /* 0x000fe200078e3cff */
[----:B------:R2:W-:Y:S01]  /*dd80*/  STSM.16.M88.4 [R138], R8 ;  /* 0x000000088a007844 */ /* 0x0005e20000000200 */
[----:B------:R-:W-:-:S02]  /*dd90*/  IADD3 R53, P6, R114, 0xb000, RZ ;  /* 0x0000b00072357810 */ /* 0x000fc40007fde0ff */
[C---:B------:R-:W-:Y:S02]  /*dda0*/  IADD3 R45, P5, R114.reuse, 0xc000, RZ ;  /* 0x0000c000722d7810 */ /* 0x040fe40007fbe0ff */
[C---:B------:R-:W-:Y:S02]  /*ddb0*/  IADD3 R41, P4, R114.reuse, 0xd000, RZ ;  /* 0x0000d00072297810 */ /* 0x040fe40007f9e0ff */
[----:B------:R-:W-:Y:S02]  /*ddc0*/  IADD3 R37, P3, R114, 0xe000, RZ ;  /* 0x0000e00072257810 */ /* 0x000fe40007f7e0ff */
[----:B------:R-:W-:Y:S02]  /*ddd0*/  MOV R142, R142 ;  /* 0x0000008e008e7202 */ /* 0x000fe40000000f00 */
[----:B0-----:R-:W-:Y:S02]  /*dde0*/  F2FP.BF16.F32.PACK_AB R122, R125, R124 ;  /* 0x0000007c7d7a723e */ /* 0x001fe400000010ff */
[----:B------:R-:W-:-:S02]  /*ddf0*/  F2FP.BF16.F32.PACK_AB R123, R158, R157 ;  /* 0x0000009d9e7b723e */ /* 0x000fc400000010ff */
[----:B------:R-:W-:Y:S02]  /*de00*/  MOV R146, R146 ;  /* 0x0000009200927202 */ /* 0x000fe40000000f00 */
[----:B-1----:R-:W-:Y:S01]  /*de10*/  F2FP.BF16.F32.PACK_AB R130, R133, R132 ;  /* 0x000000848582723e */ /* 0x002fe200000010ff */
[----:B------:R0:W-:Y:S01]  /*de20*/  STSM.16.M88.4 [R142], R120 ;  /* 0x000000788e007844 */ /* 0x0001e20000000200 */
[----:B------:R-:W-:Y:S02]  /*de30*/  F2FP.BF16.F32.PACK_AB R131, R162, R161 ;  /* 0x000000a1a283723e */ /* 0x000fe400000010ff */
[----:B--2---:R-:W-:Y:S02]  /*de40*/  F2FP.BF16.F32.PACK_AB R138, R141, R140 ;  /* 0x0000008c8d8a723e */ /* 0x004fe400000010ff */
        /* <DEDUP_REMOVED lines=10> */
[----:B------:R-:W-:Y:S02]  /*def0*/  F2FP.BF16.F32.PACK_AB R6, R149, R148 ;  /* 0x000000949506723e */ /* 0x000fe400000010ff */
[----:B------:R-:W-:Y:S02]  /*df00*/  F2FP.BF16.F32.PACK_AB R7, R151, R150 ;  /* 0x000000969707723e */ /* 0x000fe400000010ff */
[----:B------:R-:W-:Y:S02]  /*df10*/  SHF.R.U64 R44, R44, 0x3, RZ ;  /* 0x000000032c2c7819 */ /* 0x000fe400000012ff */
[----:B------:R-:W-:Y:S01]  /*df20*/  SHF.R.U64 R40, R40, 0x3, RZ ;  /* 0x0000000328287819 */ /* 0x000fe200000012ff */
[----:B------:R0:W-:Y:S01]  /*df30*/  STSM.16.M88.4 [R39], R4 ;  /* 0x0000000427007844 */ /* 0x0001e20000000200 */
[----:B------:R-:W-:Y:S02]  /*df40*/  SHF.R.U64 R36, R36, 0x3, RZ ;  /* 0x0000000324247819 */ /* 0x000fe400000012ff */
[----:B------:R-:W-:-:S02]  /*df50*/  SHF.R.U64 R20, R20, 0x3, RZ ;  /* 0x0000000314147819 */ /* 0x000fc400000012ff */
        /* <DEDUP_REMOVED lines=12> */
[----:B0-----:R-:W-:Y:S05]  /*e020*/  @P0 BRA `(.L_x_1818) ;  /* 0x0000000000b80947 */ /* 0x001fea0003800000 */
[----:B------:R-:W0:Y:S01]  /*e030*/  LDC R8, c[0x0][0xbe8] ;  /* 0x0002fa00ff087b82 */ /* 0x000e220000000800 */
[----:B------:R-:W-:Y:S01]  /*e040*/  VIADD R10, R185, UR40 ;  /* 0x00000028b90a7c36 */ /* 0x000fe20008000000 */
[----:B------:R-:W-:Y:S01]  /*e050*/  ULDC.64 UR8, c[0x0][0xb90] ;  /* 0x0002e40000087ab9 */ /* 0x000fe20000000a00 */
[----:B------:R-:W-:Y:S01]  /*e060*/  ULDC.64 UR10, c[0x0][0xb98] ;  /* 0x0002e600000a7ab9 */ /* 0x000fe20000000a00 */
[----:B------:R-:W-:Y:S01]  /*e070*/  UIMAD UR5, UR12, UR8, URZ ;  /* 0x000000080c0572a4 */ /* 0x000fe2000f8e023f */
[----:B------:R-:W-:Y:S01]  /*e080*/  IMAD.MOV.U32 R4, RZ, RZ, R10 ;  /* 0x000000ffff047224 */ /* 0x000fe200078e000a */
[----:B------:R-:W-:Y:S01]  /*e090*/  UIMAD.WIDE.U32 UR6, UR39, UR8, URZ ;  /* 0x00000008270672a5 */ /* 0x000fe2000f8e003f */
[----:B------:R-:W-:Y:S01]  /*e0a0*/  IMAD.MOV R9, RZ, RZ, -R17 ;  /* 0x000000ffff097224 */ /* 0x000fe200078e0a11 */
[----:B------:R-:W-:Y:S01]  /*e0b0*/  UIMAD UR5, UR39, UR9, UR5 ;  /* 0x00000009270572a4 */ /* 0x000fe2000f8e0205 */
[----:B------:R-:W-:Y:S01]  /*e0c0*/  VIADD R13, R16, UR40 ;  /* 0x00000028100d7c36 */ /* 0x000fe20008000000 */
[----:B------:R-:W-:-:S02]  /*e0d0*/  UIMAD UR8, UR13, UR10, URZ ;  /* 0x0000000a0d0872a4 */ /* 0x000fc4000f8e023f */
[----:B------:R-:W-:Y:S02]  /*e0e0*/  UIADD3 UR7, UR7, UR5, URZ ;  /* 0x0000000507077290 */ /* 0x000fe4000fffe03f */
[----:B------:R-:W-:Y:S02]  /*e0f0*/  UIMAD UR8, UR42, UR11, UR8 ;  /* 0x0000000b2a0872a4 */ /* 0x000fe4000f8e0208 */
[----:B------:R-:W-:Y:S01]  /*e100*/  UIMAD.WIDE.U32 UR6, UR42, UR10, UR6 ;  /* 0x0000000a2a0672a5 */ /* 0x000fe2000f8e0006 */
[----:B------:R-:W-:Y:S01]  /*e110*/  ULDC UR5, c[0x0][0xa88] ;  /* 0x0002a20000057ab9 */ /* 0x000fe20000000800 */
        /* <DEDUP_REMOVED lines=8> */
[C---:B------:R-:W-:Y:S02]  /*e1a0*/  IMAD R7, R8.reuse, R7, R10 ;  /* 0x0000000708077224 */ /* 0x040fe400078e020a */
[----:B------:R-:W-:Y:S02]  /*e1b0*/  IMAD.U32 R10, RZ, RZ, UR8 ;  /* 0x00000008ff0a7e24 */ /* 0x000fe4000f8e00ff */
[----:B------:R-:W-:Y:S01]  /*e1c0*/  IMAD R8, R8, UR5, RZ ;  /* 0x0000000508087c24 */ /* 0x000fe2000f8e02ff */
        /* <DEDUP_REMOVED lines=20> */
.L_x_1818:
[----:B------:R-:W1:Y:S01]  /*e310*/  LDC R15, c[0x0][0xbe8] ;  /* 0x0002fa00ff0f7b82 */ /* 0x000e620000000800 */
[----:B------:R-:W-:Y:S01]  /*e320*/  ULDC UR10, c[0x0][0xac8] ;  /* 0x0002b200000a7ab9 */ /* 0x000fe20000000800 */
[----:B------:R-:W-:Y:S01]  /*e330*/  ULDC.64 UR8, c[0x0][0xae8] ;  /* 0x0002ba0000087ab9 */ /* 0x000fe20000000a00 */
[----:B------:R-:W-:Y:S01]  /*e340*/  ISETP.GE.AND P0, PT, R191, UR10, PT ;  /* 0x0000000abf007c0c */ /* 0x000fe2000bf06270 */
[----:B------:R-:W5:Y:S01]  /*e350*/  LD.E.128 R112, desc[UR46][R114.64] ;  /* 0x0000002e72707980 */ /* 0x000f62000c101d00 */
[----:B------:R-:W-:Y:S02]  /*e360*/  ISETP.GE.AND P1, PT, R184, UR10, PT ;  /* 0x0000000ab8007c0c */ /* 0x000fe4000bf26270 */
[----:B0-----:R-:W-:Y:S01]  /*e370*/  SEL R3, RZ, 0xffffffff, P0 ;  /* 0xffffffffff037807 */ /* 0x001fe20000000000 */
[----:B------:R-:W5:Y:S01]  /*e380*/  LD.E.128 R88, desc[UR46][R88.64] ;  /* 0x0000002e58587980 */ /* 0x000f62000c101d00 */
[----:B------:R-:W-:Y:S02]  /*e390*/  ISETP.GE.AND P0, PT, R190, UR10, PT ;  /* 0x0000000abe007c0c */ /* 0x000fe4000bf06270 */
[----:B------:R-:W-:Y:S01]  /*e3a0*/  SEL R0, RZ, 0x1, P1 ;  /* 0x00000001ff007807 */ /* 0x000fe20000800000 */
[----:B------:R-:W-:Y:S01]  /*e3b0*/  IMAD.SHL.U32 R11, R3, 0x2, RZ ;  /* 0x00000002030b7824 */ /* 0x000fe200078e00ff */
[----:B------:R-:W5:Y:S04]  /*e3c0*/  LD.E.128 R84, desc[UR46][R84.64] ;  /* 0x0000002e54547980 */ /* 0x000f68000c101d00 */
[----:B------:R-:W5:Y:S04]  /*e3d0*/  LD.E.128 R80, desc[UR46][R80.64] ;  /* 0x0000002e50507980 */ /* 0x000f68000c101d00 */
[----:B------:R-:W5:Y:S01]  /*e3e0*/  LD.E.128 R76, desc[UR46][R76.64] ;  /* 0x0000002e4c4c7980 */ /* 0x000f62000c101d00 */
[----:B-1----:R-:W-:-:S03]  /*e3f0*/  ISETP.NE.AND P2, PT, R15, 0x1, PT ;  /* 0x000000010f00780c */ /* 0x002fc60003f45270 */
[----:B------:R-:W5:Y:S01]  /*e400*/  LD.E.128 R72, desc[UR46][R72.64] ;  /* 0x0000002e48487980 */ /* 0x000f62000c101d00 */
[----:B------:R-:W-:Y:S02]  /*e410*/  SEL R3, RZ, 0xffffffff, P0 ;  /* 0xffffffffff037807 */ /* 0x000fe40000000000 */
[----:B------:R-:W-:Y:S01]  /*e420*/  LOP3.LUT R0, R11, 0x2, R0, 0xe2, !PT ;  /* 0x000000020b007812 */ /* 0x000fe200078ee200 */
[----:B------:R-:W5:Y:S04]  /*e430*/  LD.E.128 R68, desc[UR46][R68.64] ;  /* 0x0000002e44447980 */ /* 0x000f68000c101d00 */
[----:B------:R-:W5:Y:S02]  /*e440*/  LD.E.128 R64, desc[UR46][R64.64] ;  /* 0x0000002e40407980 */ /* 0x000f64000c101d00 */
[----:B------:R-:W0:Y:S01]  /*e450*/  @P2 LDC R9, c[0x0][0xbec] ;  /* 0x0002fb00ff092b82 */ /* 0x000e220000000800 */
[----:B------:R-:W-:Y:S01]  /*e460*/  IMAD.SHL.U32 R3, R3, 0x4, RZ ;  /* 0x0000000403037824 */ /* 0x000fe200078e00ff */
[----:B------:R-:W-:Y:S01]  /*e470*/  ISETP.GE.AND P0, PT, R189, UR10, PT ;  /* 0x0000000abd007c0c */ /* 0x000fe2000bf06270 */
[----:B------:R-:W5:Y:S04]  /*e480*/  LD.E.128 R60, desc[UR46][R60.64] ;  /* 0x0000002e3c3c7980 */ /* 0x000f68000c101d00 */
[----:B------:R-:W5:Y:S01]  /*e490*/  LD.E.128 R56, desc[UR46][R56.64] ;  /* 0x0000002e38387980 */ /* 0x000f62000c101d00 */
[----:B------:R-:W1:Y:S01]  /*e4a0*/  @P2 LDC R11, c[0x0][0xbf0] ;  /* 0x0002fc00ff0b2b82 */ /* 0x000e620000000800 */
[----:B------:R-:W-:Y:S01]  /*e4b0*/  LOP3.LUT R3, R3, 0x4, R0, 0xe2, !PT ;  /* 0x0000000403037812 */ /* 0x000fe200078ee200 */
[----:B------:R-:W-:Y:S01]  /*e4c0*/  IMAD R0, R210, 0x20, R211 ;  /* 0x00000020d2007824 */ /* 0x000fe200078e02d3 */
[----:B------:R-:W-:Y:S01]  /*e4d0*/  SEL R8, RZ, 0xffffffff, P0 ;  /* 0xffffffffff087807 */ /* 0x000fe20000000000 */
[----:B------:R-:W5:Y:S01]  /*e4e0*/  LD.E.128 R52, desc[UR46][R52.64] ;  /* 0x0000002e34347980 */ /* 0x000f62000c101d00 */
[----:B------:R-:W-:Y:S01]  /*e4f0*/  ISETP.GE.AND P0, PT, R188, UR10, PT ;  /* 0x0000000abc007c0c */ /* 0x000fe2000bf06270 */
[----:B------:R-:W-:Y:S01]  /*e500*/  UIMAD UR5, UR12, UR8, URZ ;  /* 0x000000080c0572a4 */ /* 0x000fe2000f8e023f */
[----:B------:R-:W-:Y:S01]  /*e510*/  VIADD R14, R0, UR40 ;  /* 0x00000028000e7c36 */ /* 0x000fe20008000000 */
[----:B------:R-:W5:Y:S01]  /*e520*/  LD.E.128 R44, desc[UR46][R44.64] ;  /* 0x0000002e2c2c7980 */ /* 0x000f62000c101d00 */
[----:B------:R-:W-:Y:S01]  /*e530*/  SEL R0, RZ, 0xffffffff, P0 ;  /* 0xffffffffff007807 */ /* 0x000fe20000000000 */
[----:B------:R-:W-:Y:S01]  /*e540*/  UIMAD.WIDE.U32 UR6, UR39, UR8, URZ ;  /* 0x00000008270672a5 */ /* 0x000fe2000f8e003f */
[----:B------:R-:W-:Y:S01]  /*e550*/  IMAD.SHL.U32 R8, R8, 0x8, RZ ;  /* 0x0000000808087824 */ /* 0x000fe200078e00ff */
[----:B------:R-:W-:Y:S01]  /*e560*/  UIMAD UR5, UR39, UR9, UR5 ;  /* 0x00000009270572a4 */ /* 0x000fe2000f8e0205 */
[----:B------:R-:W5:Y:S01]  /*e570*/  LD.E.128 R40, desc[UR46][R40.64] ;  /* 0x0000002e28287980 */ /* 0x000f62000c101d00 */
[----:B------:R-:W-:Y:S01]  /*e580*/  IMAD.SHL.U32 R13, R0, 0x10, RZ ;  /* 0x00000010000d7824 */ /* 0x000fe200078e00ff */
[----:B------:R-:W-:Y:S01]  /*e590*/  ULDC.64 UR8, c[0x0][0xaf0] ;  /* 0x0002bc0000087ab9 */ /* 0x000fe20000000a00 */
[----:B0-----:R-:W-:Y:S01]  /*e5a0*/  @P2 IMAD.HI.U32 R0, R14, R9, RZ ;  /* 0x000000090e002227 */ /* 0x001fe200078e00ff */
[----:B------:R-:W-:Y:S01]  /*e5b0*/  UIADD3 UR7, UR7, UR5, URZ ;  /* 0x0000000507077290 */ /* 0x000fe2000fffe03f */
[----:B------:R-:W-:Y:S01]  /*e5c0*/  LOP3.LUT R8, R8, 0x8, R3, 0xe2, !PT ;  /* 0x0000000808087812 */ /* 0x000fe200078ee203 */
[----:B------:R-:W-:Y:S01]  /*e5d0*/  UIMAD UR5, UR13, UR8, URZ ;  /* 0x000000080d0572a4 */ /* 0x000fe2000f8e023f */
[----:B------:R-:W-:Y:S01]  /*e5e0*/  IMAD.MOV.U32 R3, RZ, RZ, R14 ;  /* 0x000000ffff037224 */ /* 0x000fe200078e000e */
[----:B------:R-:W-:Y:S01]  /*e5f0*/  UIMAD.WIDE.U32 UR6, UR42, UR8, UR6 ;  /* 0x000000082a0672a5 */ /* 0x000fe2000f8e0006 */
[----:B------:R-:W5:Y:S01]  /*e600*/  LD.E.128 R36, desc[UR46][R36.64] ;  /* 0x0000002e24247980 */ /* 0x000f62000c101d00 */
[----:B-1----:R-:W-:Y:S01]  /*e610*/  @P2 SHF.R.U32.HI R3, RZ, R11, R0 ;  /* 0x0000000bff032219 */ /* 0x002fe20000011600 */
[----:B------:R-:W-:Y:S01]  /*e620*/  UIMAD UR5, UR42, UR9, UR5 ;  /* 0x000000092a0572a4 */ /* 0x000fe2000f8e0205 */
[----:B------:R-:W-:Y:S01]  /*e630*/  LOP3.LUT R10, R13, 0x10, R8, 0xe2, !PT ;  /* 0x000000100d0a7812 */ /* 0x000fe200078ee208 */
[----:B------:R0:W5:Y:S01]  /*e640*/  LD.E.128 R4, desc[UR46][R20.64] ;  /* 0x0000002e14047980 */ /* 0x000162000c101d00 */
[--C-:B------:R-:W-:Y:S01]  /*e650*/  SHF.R.S32.HI R11, RZ, 0x1f, R3.reuse ;  /* 0x0000001fff0b7819 */ /* 0x100fe20000011403 */
[----:B------:R-:W-:Y:S01]  /*e660*/  UIADD3 UR5, UR7, UR5, URZ ;  /* 0x0000000507057290 */ /* 0x000fe2000fffe03f */
[----:B------:R-:W-:Y:S01]  /*e670*/  ISETP.GE.AND P0, PT, R187, UR10, PT ;  /* 0x0000000abb007c0c */ /* 0x000fe2000bf06270 */
[----:B------:R-:W-:Y:S01]  /*e680*/  IMAD.U32 R8, RZ, RZ, UR6 ;  /* 0x00000006ff087e24 */ /* 0x000fe2000f8e00ff */
[----:B------:R-:W5:Y:S01]  /*e690*/  LD.E.128 R116, desc[UR46][R118.64] ;  /* 0x0000002e76747980 */ /* 0x000f62000c101d00 */
[----:B------:R-:W-:Y:S01]  /*e6a0*/  IMAD.U32 R9, RZ, RZ, UR7 ;  /* 0x00000007ff097e24 */ /* 0x000fe2000f8e00ff */
[----:B------:R-:W-:Y:S01]  /*e6b0*/  ULDC.64 UR6, c[0x0][0xae0] ;  /* 0x0002b80000067ab9 */ /* 0x000fe20000000a00 */
[----:B------:R-:W-:Y:S01]  /*e6c0*/  IMAD.MOV R13, RZ, RZ, -R3 ;  /* 0x000000ffff0d7224 */ /* 0x000fe200078e0a03 */
[----:B------:R-:W-:Y:S01]  /*e6d0*/  SEL R0, RZ, 0xffffffff, P0 ;  /* 0xffffffffff007807 */ /* 0x000fe20000000000 */
[----:B------:R-:W-:Y:S01]  /*e6e0*/  IMAD R12, R11, UR6, RZ ;  /* 0x000000060b0c7c24 */ /* 0x000fe2000f8e02ff */
[----:B------:R-:W-:Y:S01]  /*e6f0*/  @!PT LDS RZ, [RZ] ;  /* 0x00000000fffff984 */ /* 0x000fe20000000800 */
[----:B------:R-:W-:Y:S01]  /*e700*/  @!PT LDS RZ, [RZ] ;  /* 0x00000000fffff984 */ /* 0x000fe20000000800 */
[----:B------:R-:W-:Y:S01]  /*e710*/  @!PT LDS RZ, [RZ] ;  /* 0x00000000fffff984 */ /* 0x000fe20000000800 */
[----:B------:R-:W-:Y:S01]  /*e720*/  @!PT LDS RZ, [RZ] ;  /* 0x00000000fffff984 */ /* 0x000fe20000000800 */
[----:B------:R1:W-:Y:S06]  /*e730*/  MEMBAR.ALL.CTA ;  /* 0x0000000000007992 */ /* 0x0003ec0000008000 */
[----:B-1----:R-:W1:Y:S01]  /*e740*/  FENCE.VIEW.ASYNC.S ;  /* 0x00000000000073c6 */ /* 0x002e620000000000 */
[----:B------:R-:W-:Y:S01]  /*e750*/  IMAD R11, R15, R13, R14 ;  /* 0x0000000d0f0b7224 */ /* 0x000fe200078e020e */
[----:B------:R-:W-:Y:S01]  /*e760*/  ISETP.GE.AND P0, PT, R214, UR10, PT ;  /* 0x0000000ad6007c0c */ /* 0x000fe2000bf06270 */
[----:B------:R-:W-:Y:S01]  /*e770*/  IMAD.U32 R9, RZ, RZ, UR5 ;  /* 0x00000005ff097e24 */ /* 0x000fe2000f8e00ff */
[----:B------:R-:W-:Y:S01]  /*e780*/  ULDC UR8, c[0x0][0xa88] ;  /* 0x0002a20000087ab9 */ /* 0x000fe20000000800 */
[----:B0-----:R-:W-:Y:S01]  /*e790*/  IMAD.SHL.U32 R21, R0, 0x20, RZ ;  /* 0x0000002000157824 */ /* 0x001fe200078e00ff */
[----:B------:R-:W-:Y:S01]  /*e7a0*/  SHF.R.S32.HI R0, RZ, 0x1f, R11 ;  /* 0x0000001fff007819 */ /* 0x000fe2000001140b */
[C---:B------:R-:W-:Y:S01]  /*e7b0*/  IMAD R13, R3.reuse, UR7, R12 ;  /* 0x00000007030d7c24 */ /* 0x040fe2000f8e020c */
[----:B------:R-:W-:Y:S01]  /*e7c0*/  UIADD3 UR5, UR43, 0x28c20, URZ ;  /* 0x00028c202b057890 */ /* 0x000fe2000fffe03f */
[----:B------:R-:W-:Y:S01]  /*e7d0*/  IMAD.WIDE.U32 R8, R3, UR6, R8 ;  /* 0x0000000603087c25 */ /* 0x000fe2000f8e0008 */
[----:B------:R-:W-:Y:S01]  /*e7e0*/  ULDC.64 UR6, c[0x0][0xad8] ;  /* 0x0002b60000067ab9 */ /* 0x000fe20000000a00 */
[----:B------:R-:W-:Y:S01]  /*e7f0*/  SEL R3, RZ, 0x40, P0 ;  /* 0x00000040ff037807 */ /* 0x000fe20000000000 */
[----:B------:R-:W-:Y:S01]  /*e800*/  UPRMT UR5, URZ, 0x654, UR5 ;  /* 0x000006543f057896 */ /* 0x000fe20008000005 */
[----:B------:R-:W-:Y:S01]  /*e810*/  IMAD.IADD R9, R9, 0x1, R13 ;  /* 0x0000000109097824 */ /* 0x000fe200078e020d */
[----:B------:R-:W-:Y:S01]  /*e820*/  ISETP.GE.AND P0, PT, R213, UR10, PT ;  /* 0x0000000ad5007c0c */ /* 0x000fe2000bf06270 */
[----:B------:R-:W-:Y:S01]  /*e830*/  IMAD R0, R0, UR6, RZ ;  /* 0x0000000600007c24 */ /* 0x000fe2000f8e02ff */
[----:B------:R-:W-:Y:S01]  /*e840*/  LOP3.LUT R10, R21, 0x20, R10, 0xe2, !PT ;  /* 0x00000020150a7812 */ /* 0x000fe200078ee20a */
[----:B------:R-:W-:Y:S01]  /*e850*/  VIADD R28, R211, UR40 ;  /* 0x00000028d31c7c36 */ /* 0x000fe20008000000 */
[----:B------:R-:W-:Y:S01]  /*e860*/  BSSY B1, `(.L_x_1819) ;  /* 0x000002f000017945 */ /* 0x000fe20003800000 */
[----:B------:R-:W-:Y:S01]  /*e870*/  IMAD R29, R15, UR8, RZ ;  /* 0x000000080f1d7c24 */ /* 0x000fe2000f8e02ff */
[----:B------:R-:W-:Y:S01]  /*e880*/  LOP3.LUT R3, R10, R3, RZ, 0xfc, !PT ;  /* 0x000000030a037212 */ /* 0x000fe200078efcff */
[C---:B------:R-:W-:Y:S01]  /*e890*/  IMAD R13, R11.reuse, UR7, R0 ;  /* 0x000000070b0d7c24 */ /* 0x040fe2000f8e0200 */
[----:B------:R-:W-:Y:S01]  /*e8a0*/  SEL R0, RZ, 0x80, P0 ;  /* 0x00000080ff007807 */ /* 0x000fe20000000000 */
[----:B------:R-:W-:Y:S01]  /*e8b0*/  IMAD.WIDE.U32 R8, R11, UR6, R8 ;  /* 0x000000060b087c25 */ /* 0x000fe2000f8e0008 */
[----:B------:R-:W-:Y:S01]  /*e8c0*/  ISETP.GE.AND P0, PT, R28, R29, PT ;  /* 0x0000001d1c00720c */ /* 0x000fe20003f06270 */
[----:B------:R-:W-:Y:S01]  /*e8d0*/  ULDC.64 UR6, c[0x0][0xa80] ;  /* 0x0002a00000067ab9 */ /* 0x000fe20000000a00 */
[----:B-1----:R-:W-:Y:S01]  /*e8e0*/  SYNCS.ARRIVE.TRANS64.RED.A1T0 RZ, [UR5], RZ ;  /* 0x000000ffffff79a7 */ /* 0x002fe20008100405 */
[----:B------:R-:W-:Y:S01]  /*e8f0*/  IMAD.IADD R9, R9, 0x1, R13 ;  /* 0x0000000109097824 */ /* 0x000fe200078e020d */
[----:B------:R-:W-:-:S02]  /*e900*/  LEA R26, P1, R8, UR6, 0x1 ;  /* 0x00000006081a7c11 */ /* 0x000fc4000f8208ff */
[----:B------:R-:W-:Y:S02]  /*e910*/  LOP3.LUT R0, R3, R0, RZ, 0xfc, !PT ;  /* 0x0000000003007212 */ /* 0x000fe400078efcff */
[----:B------:R-:W-:Y:S01]  /*e920*/  LEA.HI.X R27, R8, UR7, R9, 0x1, P1 ;  /* 0x00000007081b7c11 */ /* 0x000fe200088f0c09 */
[----:B------:R0:W1:Y:S04]  /*e930*/  SHFL.IDX PT, R10, R26, RZ, 0x181f ;  /* 0x00181fff1a0a7589 */ /* 0x00006800000e0000 */
[----:B------:R0:W2:Y:S01]  /*e940*/  SHFL.IDX PT, R11, R27, RZ, 0x181f ;  /* 0x00181fff1b0b7589 */ /* 0x0000a200000e0000 */
        /* <DEDUP_REMOVED lines=22> */
[-C--:B--2---:R-:W-:Y:S02]  /*eab0*/  @!P1 LEA R12, P6, R187, R10.reuse, 0x1 ;  /* 0x0000000abb0c9211 */ /* 0x084fe400078c08ff */
        /* <DEDUP_REMOVED lines=9> */
.L_x_1820:
[----:B------:R-:W-:Y:S05]  /*eb50*/  BSYNC B1 ;  /* 0x0000000000017941 */ /* 0x000fea0003800000 */
.L_x_1819:
[----:B---3-5:R-:W-:Y:S01]  /*eb60*/  VIADD R4, R28, 0x20 ;  /* 0x000000201c047836 */ /* 0x028fe20000000000 */
[----:B------:R4:W3:Y:S04]  /*eb70*/  SHFL.IDX PT, R7, R27, 0x1, 0x181f ;  /* 0x00381f001b077f89 */ /* 0x0008e800000e0000 */
        /* <DEDUP_REMOVED lines=19> */
[-C--:B------:R-:W-:Y:S02]  /*ecb0*/  @!P2 LEA.HI.X R13, R189, R7.reuse, R221, 0x1, P5 ;  /* 0x00000007bd0da211 */ /* 0x080fe400028f0cdd */
[CC--:B------:R-:W-:Y:S02]  /*ecc0*/  @!P0 LEA R14, P3, R187.reuse, R6.reuse, 0x1 ;  /* 0x00000006bb0e8211 */ /* 0x0c0fe400078608ff */
[-C--:B0-----:R-:W-:Y:S01]  /*ecd0*/  @!P1 LEA R4, P6, R188, R6.reuse, 0x1 ;  /* 0x00000006bc049211 */ /* 0x081fe200078c08ff */
[----:B------:R4:W-:Y:S01]  /*ece0*/  @!P2 ST.E.128 desc[UR46][R12.64], R64 ;  /* 0x000000400c00a985 */ /* 0x0009e2000c101d2e */
[----:B------:R-:W-:Y:S02]  /*ecf0*/  @P4 LEA R20, P5, R214, R6, 0x1 ;  /* 0x00000006d6144211 */ /* 0x000fe400078a08ff */
[-C--:B------:R-:W-:Y:S02]  /*ed00*/  @!P1 LEA.HI.X R5, R188, R7.reuse, R220, 0x1, P6 ;  /* 0x00000007bc059211 */ /* 0x080fe400030f0cdc */
[----:B------:R-:W-:-:S02]  /*ed10*/  @!P0 LEA.HI.X R15, R187, R7, R219, 0x1, P3 ;  /* 0x00000007bb0f8211 */ /* 0x000fc400018f0cdb */
        /* <DEDUP_REMOVED lines=10> */
.L_x_1817:
[----:B------:R-:W0:Y:S01]  /*edc0*/  LDC R10, c[0x0][0xbe8] ;  /* 0x0002fa00ff0a7b82 */ /* 0x000e220000000800 */
[----:B------:R-:W-:Y:S01]  /*edd0*/  ISETP.GE.AND P2, PT, R216, 0x40, PT ;  /* 0x00000040d800780c */ /* 0x000fe20003f46270 */
[----:B------:R-:W-:Y:S01]  /*ede0*/  ULDC UR12, c[0x0][0xac8] ;  /* 0x0002b200000c7ab9 */ /* 0x000fe20000000800 */
[----:B------:R-:W-:Y:S01]  /*edf0*/  IMAD R0, R210, 0x20, R211 ;  /* 0x00000020d2007824 */ /* 0x000fe200078e02d3 */
[----:B------:R-:W-:Y:S01]  /*ee00*/  ISETP.GE.AND P4, PT, R184, UR12, PT ;  /* 0x0000000cb8007c0c */ /* 0x000fe2000bf86270 */
[----:B------:R-:W-:Y:S01]  /*ee10*/  USHF.R.S32.HI UR8, URZ, 0x1f, UR39 ;  /* 0x0000001f3f087899 */ /* 0x000fe20008011427 */
[----:B------:R-:W-:Y:S01]  /*ee20*/  ISETP.GE.AND P3, PT, R191, UR12, PT ;  /* 0x0000000cbf007c0c */ /* 0x000fe2000bf66270 */
[----:B------:R-:W-:Y:S01]  /*ee30*/  USHF.R.S32.HI UR9, URZ, 0x1f, UR42 ;  /* 0x0000001f3f097899 */ /* 0x000fe2000801142a */
[----:B------:R-:W-:Y:S01]  /*ee40*/  BSSY B1, `(.L_x_1822) ;  /* 0x0000031000017945 */ /* 0x000fe20003800000 */
[----:B------:R-:W-:Y:S01]  /*ee50*/  ISETP.GE.AND P1, PT, R190, UR12, PT ;  /* 0x0000000cbe007c0c */ /* 0x000fe2000bf26270 */
[----:B------:R-:W-:Y:S01]  /*ee60*/  VIADD R8, R0, UR40 ;  /* 0x0000002800087c36 */ /* 0x000fe20008000000 */
[----:B------:R-:W-:-:S02]  /*ee70*/  SEL R12, RZ, 0x1, P4 ;  /* 0x00000001ff0c7807 */ /* 0x000fc40002000000 */
[----:B------:R-:W-:Y:S02]  /*ee80*/  SEL R13, RZ, 0xffffffff, P3 ;  /* 0xffffffffff0d7807 */ /* 0x000fe40001800000 */
[----:B0-----:R-:W-:-:S13]  /*ee90*/  ISETP.NE.AND P0, PT, R10, 0x1, PT ;  /* 0x000000010a00780c */ /* 0x001fda0003f05270 */
[----:B------:R-:W0:Y:S08]  /*eea0*/  @P0 LDC R9, c[0x0][0xbec] ;  /* 0x0002fb00ff090b82 */ /* 0x000e300000000800 */
[----:B------:R-:W1:Y:S01]  /*eeb0*/  @P0 LDC R11, c[0x0][0xbf0] ;  /* 0x0002fc00ff0b0b82 */ /* 0x000e620000000800 */
[----:B------:R-:W-:Y:S05]  /*eec0*/  @P2 BRA `(.L_x_1823) ;  /* 0x0000000000a02947 */ /* 0x000fea0003800000 */
[----:B------:R-:W2:Y:S01]  /*eed0*/  S2R R6, SR_TID.X ;  /* 0x0000000000067919 */ /* 0x000ea20000002100 */
[----:B------:R-:W3:Y:S01]  /*eee0*/  LDC R5, c[0x0][0xbe8] ;  /* 0x0002fa00ff057b82 */ /* 0x000ee20000000800 */
[----:B------:R-:W-:Y:S01]  /*eef0*/  IMAD.U32 R7, RZ, RZ, UR40 ;  /* 0x00000028ff077e24 */ /* 0x000fe2000f8e00ff */
[----:B------:R-:W-:Y:S02]  /*ef00*/  ULDC UR5, c[0x0][0xa88] ;  /* 0x0002a20000057ab9 */ /* 0x000fe40000000800 */
[----:B---3--:R-:W-:Y:S02]  /*ef10*/  IMAD R3, R5, UR5, RZ ;  /* 0x0000000505037c24 */ /* 0x008fe4000f8e02ff */
[----:B--2---:R-:W-:-:S04]  /*ef20*/  IADD3 R6, R7, -0x80, R6 ;  /* 0xffffff8007067810 */ /* 0x004fc80007ffe006 */
[----:B------:R-:W-:-:S13]  /*ef30*/  ISETP.GE.AND P2, PT, R6, R3, PT ;  /* 0x000000030600720c */ /* 0x000fda0003f46270 */
[----:B------:R-:W-:Y:S05]  /*ef40*/  @P2 BRA `(.L_x_1823) ;  /* 0x0000000000802947 */ /* 0x000fea0003800000 */
[----:B------:R-:W-:Y:S01]  /*ef50*/  ISETP.NE.AND P2, PT, R5, 0x1, PT ;  /* 0x000000010500780c */ /* 0x000fe20003f45270 */
[----:B------:R-:W-:Y:S01]  /*ef60*/  ULDC.64 UR10, c[0x0][0xb90] ;  /* 0x0002e400000a7ab9 */ /* 0x000fe20000000a00 */
[----:B------:R-:W-:Y:S01]  /*ef70*/  IMAD.MOV.U32 R4, RZ, RZ, R6 ;  /* 0x000000ffff047224 */ /* 0x000fe200078e0006 */
[----:B------:R-:W-:Y:S02]  /*ef80*/  UIMAD UR5, UR8, UR10, URZ ;  /* 0x0000000a080572a4 */ /* 0x000fe4000f8e023f */
[----:B------:R-:W-:Y:S02]  /*ef90*/  UIMAD.WIDE.U32 UR6, UR39, UR10, URZ ;  /* 0x0000000a270672a5 */ /* 0x000fe4000f8e003f */
[----:B------:R-:W-:-:S03]  /*efa0*/  UIMAD UR5, UR39, UR11, UR5 ;  /* 0x0000000b270572a4 */ /* 0x000fc6000f8e0205 */
[----:B------:R-:W-:Y:S01]  /*efb0*/  ULDC.64 UR10, c[0x0][0xb98] ;  /* 0x0002e600000a7ab9 */ /* 0x000fe20000000a00 */
[----:B------:R-:W-:Y:S02]  /*efc0*/  UIADD3 UR7, UR7, UR5, URZ ;  /* 0x0000000507077290 */ /* 0x000fe4000fffe03f */
[----:B------:R-:W2:Y:S01]  /*efd0*/  @P2 LDC R3, c[0x0][0xbec] ;  /* 0x0002fb00ff032b82 */ /* 0x000ea20000000800 */
[----:B------:R-:W-:Y:S02]  /*efe0*/  UIMAD UR5, UR9, UR10, URZ ;  /* 0x0000000a090572a4 */ /* 0x000fe4000f8e023f */
[----:B------:R-:W-:Y:S02]  /*eff0*/  UIMAD.WIDE.U32 UR6, UR42, UR10, UR6 ;  /* 0x0000000a2a0672a5 */ /* 0x000fe4000f8e0006 */
[----:B------:R-:W-:-:S03]  /*f000*/  UIMAD UR5, UR42, UR11, UR5 ;  /* 0x0000000b2a0572a4 */ /* 0x000fc6000f8e0205 */
[----:B------:R-:W3:Y:S01]  /*f010*/  @P2 LDC R7, c[0x0][0xbf0] ;  /* 0x0002fc00ff072b82 */ /* 0x000ee20000000800 */
[----:B------:R-:W-:Y:S01]  /*f020*/  ULDC.64 UR10, c[0x0][0xb88] ;  /* 0x0002e200000a7ab9 */ /* 0x000fe20000000a00 */
[----:B--2---:R-:W-:-:S05]  /*f030*/  @P2 IMAD.HI.U32 R0, R6, R3, RZ ;  /* 0x0000000306002227 */ /* 0x004fca00078e00ff */
[----:B---3--:R-:W-:-:S05]  /*f040*/  @P2 SHF.R.U32.HI R4, RZ, R7, R0 ;  /* 0x00000007ff042219 */ /* 0x008fca0000011600 */
[----:B------:R-:W-:-:S04]  /*f050*/  IMAD.MOV R3, RZ, RZ, -R4 ;  /* 0x000000ffff037224 */ /* 0x000fc800078e0a04 */
[----:B------:R-:W-:Y:S01]  /*f060*/  IMAD R3, R5, R3, R6 ;  /* 0x0000000305037224 */ /* 0x000fe200078e0206 */
[----:B------:R-:W-:Y:S01]  /*f070*/  SHF.R.S32.HI R5, RZ, 0x1f, R4 ;  /* 0x0000001fff057819 */ /* 0x000fe20000011404 */
[----:B------:R-:W-:Y:S01]  /*f080*/  IMAD.U32 R6, RZ, RZ, UR5 ;  /* 0x00000005ff067e24 */ /* 0x000fe2000f8e00ff */
        /* <DEDUP_REMOVED lines=12> */
.L_x_1823:
[----:B------:R-:W-:Y:S05]  /*f150*/  BSYNC B1 ;  /* 0x0000000000017941 */ /* 0x000fea0003800000 */
.L_x_1822:
[----:B------:R-:W-:Y:S01]  /*f160*/  SEL R0, RZ, 0xffffffff, P1 ;  /* 0xffffffffff007807 */ /* 0x000fe20000800000 */
[----:B------:R-:W-:Y:S01]  /*f170*/  ULDC.64 UR10, c[0x0][0xae8] ;  /* 0x0002ba00000a7ab9 */ /* 0x000fe20000000a00 */
[----:B------:R-:W-:Y:S01]  /*f180*/  IMAD.SHL.U32 R13, R13, 0x2, RZ ;  /* 0x000000020d0d7824 */ /* 0x000fe200078e00ff */
[----:B------:R-:W-:Y:S01]  /*f190*/  UIMAD UR5, UR8, UR10, URZ ;  /* 0x0000000a080572a4 */ /* 0x000fe2000f8e023f */
[----:B------:R-:W-:Y:S01]  /*f1a0*/  ISETP.GE.AND P1, PT, R189, UR12, PT ;  /* 0x0000000cbd007c0c */ /* 0x000fe2000bf26270 */
[----:B------:R-:W-:Y:S01]  /*f1b0*/  IMAD.SHL.U32 R5, R0, 0x4, RZ ;  /* 0x0000000400057824 */ /* 0x000fe200078e00ff */
[----:B------:R-:W-:Y:S01]  /*f1c0*/  UIMAD.WIDE.U32 UR6, UR39, UR10, URZ ;  /* 0x0000000a270672a5 */ /* 0x000fe2000f8e003f */
[----:B0-----:R-:W-:Y:S01]  /*f1d0*/  @P0 IMAD.HI.U32 R0, R8, R9, RZ ;  /* 0x0000000908000227 */ /* 0x001fe200078e00ff */
[----:B------:R-:W-:Y:S01]  /*f1e0*/  UIMAD UR5, UR39, UR11, UR5 ;  /* 0x0000000b270572a4 */ /* 0x000fe2000f8e0205 */
[----:B------:R-:W-:Y:S01]  /*f1f0*/  LOP3.LUT R12, R13, 0x2, R12, 0xe2, !PT ;  /* 0x000000020d0c7812 */ /* 0x000fe200078ee20c */
[----:B------:R-:W-:Y:S01]  /*f200*/  BSSY B1, `(.L_x_1824) ;  /* 0x0000055000017945 */ /* 0x000fe20003800000 */
[----:B--2---:R-:W-:Y:S01]  /*f210*/  IMAD.MOV.U32 R3, RZ, RZ, R8 ;  /* 0x000000ffff037224 */ /* 0x004fe200078e0008 */
[----:B-1----:R-:W-:Y:S01]  /*f220*/  @P0 SHF.R.U32.HI R3, RZ, R11, R0 ;  /* 0x0000000bff030219 */ /* 0x002fe20000011600 */
[----:B------:R-:W-:Y:S01]  /*f230*/  ULDC.64 UR10, c[0x0][0xaf0] ;  /* 0x0002bc00000a7ab9 */ /* 0x000fe20000000a00 */
[----:B------:R-:W-:Y:S01]  /*f240*/  SEL R0, RZ, 0xffffffff, P1 ;  /* 0xffffffffff007807 */ /* 0x000fe20000800000 */
[----:B------:R-:W-:Y:S01]  /*f250*/  UIADD3 UR7, UR7, UR5, URZ ;  /* 0x0000000507077290 */ /* 0x000fe2000fffe03f */
[----:B------:R-:W-:Y:S01]  /*f260*/  LOP3.LUT R12, R5, 0x4, R12, 0xe2, !PT ;  /* 0x00000004050c7812 */ /* 0x000fe200078ee20c */
[----:B------:R-:W-:Y:S01]  /*f270*/  UIMAD UR5, UR9, UR10, URZ ;  /* 0x0000000a090572a4 */ /* 0x000fe2000f8e023f */
[----:B------:R-:W-:Y:S01]  /*f280*/  ISETP.GE.AND P1, PT, R188, UR12, PT ;  /* 0x0000000cbc007c0c */ /* 0x000fe2000bf26270 */
[----:B------:R-:W-:Y:S01]  /*f290*/  UIMAD.WIDE.U32 UR6, UR42, UR10, UR6 ;  /* 0x0000000a2a0672a5 */ /* 0x000fe2000f8e0006 */
[----:B------:R-:W-:Y:S01]  /*f2a0*/  IMAD.SHL.U32 R5, R0, 0x8, RZ ;  /* 0x0000000800057824 */ /* 0x000fe200078e00ff */
[----:B------:R-:W-:Y:S01]  /*f2b0*/  UIMAD UR5, UR42, UR11, UR5 ;  /* 0x0000000b2a0572a4 */ /* 0x000fe2000f8e0205 */
[--C-:B------:R-:W-:Y:S01]  /*f2c0*/  SHF.R.S32.HI R0, RZ, 0x1f, R3.reuse ;  /* 0x0000001fff007819 */ /* 0x100fe20000011403 */
[----:B------:R-:W-:Y:S01]  /*f2d0*/  IMAD.MOV R7, RZ, RZ, -R3 ;  /* 0x000000ffff077224 */ /* 0x000fe200078e0a03 */
[----:B------:R-:W-:Y:S01]  /*f2e0*/  ISETP.GE.AND P0, PT, R187, UR12, PT ;  /* 0x0000000cbb007c0c */ /* 0x000fe2000bf06270 */
[----:B------:R-:W-:Y:S01]  /*f2f0*/  UIADD3 UR5, UR7, UR5, URZ ;  /* 0x0000000507057290 */ /* 0x000fe2000fffe03f */
[----:B------:R-:W-:Y:S01]  /*f300*/  LOP3.LUT R12, R5, 0x8, R12, 0xe2, !PT ;  /* 0x00000008050c7812 */ /* 0x000fe200078ee20c */
[----:B------:R-:W-:Y:S01]  /*f310*/  IMAD.U32 R4, RZ, RZ, UR6 ;  /* 0x00000006ff047e24 */ /* 0x000fe2000f8e00ff */
[----:B------:R-:W-:Y:S01]  /*f320*/  SEL R6, RZ, 0xffffffff, P1 ;  /* 0xffffffffff067807 */ /* 0x000fe20000800000 */
[----:B------:R-:W-:Y:S01]  /*f330*/  IMAD.U32 R5, RZ, RZ, UR7 ;  /* 0x00000007ff057e24 */ /* 0x000fe2000f8e00ff */
[----:B------:R-:W-:Y:S01]  /*f340*/  ULDC.64 UR6, c[0x0][0xae0] ;  /* 0x0002b80000067ab9 */ /* 0x000fe20000000a00 */
[----:B------:R-:W-:Y:S01]  /*f350*/  IMAD R7, R10, R7, R8 ;  /* 0x000000070a077224 */ /* 0x000fe200078e0208 */
[----:B------:R-:W-:Y:S01]  /*f360*/  SEL R8, RZ, 0xffffffff, P0 ;  /* 0xffffffffff087807 */ /* 0x000fe20000000000 */
[----:B------:R-:W-:Y:S01]  /*f370*/  IMAD R0, R0, UR6, RZ ;  /* 0x0000000600007c24 */ /* 0x000fe2000f8e02ff */
[----:B------:R-:W-:Y:S01]  /*f380*/  ISETP.GE.AND P0, PT, R214, UR12, PT ;  /* 0x0000000cd6007c0c */ /* 0x000fe2000bf06270 */
[----:B------:R-:W-:Y:S01]  /*f390*/  IMAD.U32 R5, RZ, RZ, UR5 ;  /* 0x00000005ff057e24 */ /* 0x000fe2000f8e00ff */
[----:B------:R-:W-:Y:S01]  /*f3a0*/  ULDC UR5, c[0x0][0xa88] ;  /* 0x0002a20000057ab9 */ /* 0x000fe20000000800 */
[----:B------:R-:W-:Y:S01]  /*f3b0*/  IMAD.SHL.U32 R11, R6, 0x10, RZ ;  /* 0x00000010060b7824 */ /* 0x000fe200078e00ff */
[----:B------:R-:W-:Y:S01]  /*f3c0*/  ISETP.GE.AND P2, PT, R213, UR12, PT ;  /* 0x0000000cd5007c0c */ /* 0x000fe2000bf46270 */
[C---:B------:R-:W-:Y:S01]  /*f3d0*/  IMAD R9, R3.reuse, UR7, R0 ;  /* 0x0000000703097c24 */ /* 0x040fe2000f8e0200 */
[----:B------:R-:W-:Y:S01]  /*f3e0*/  SHF.R.S32.HI R0, RZ, 0x1f, R7 ;  /* 0x0000001fff007819 */ /* 0x000fe20000011407 */
[----:B------:R-:W-:Y:S01]  /*f3f0*/  IMAD.WIDE.U32 R4, R3, UR6, R4 ;  /* 0x0000000603047c25 */ /* 0x000fe2000f8e0004 */
[----:B------:R-:W-:Y:S01]  /*f400*/  ULDC.64 UR6, c[0x0][0xad8] ;  /* 0x0002b60000067ab9 */ /* 0x000fe20000000a00 */
[----:B------:R-:W-:-:S02]  /*f410*/  LOP3.LUT R12, R11, 0x10, R12, 0xe2, !PT ;  /* 0x000000100b0c7812 */ /* 0x000fc400078ee20c */
[----:B------:R-:W-:Y:S02]  /*f420*/  IMAD.SHL.U32 R3, R8, 0x20, RZ ;  /* 0x0000002008037824 */ /* 0x000fe400078e00ff */
[----:B------:R-:W-:Y:S02]  /*f430*/  IMAD R0, R0, UR6, RZ ;  /* 0x0000000600007c24 */ /* 0x000fe4000f8e02ff */
[----:B------:R-:W-:Y:S01]  /*f440*/  IMAD.IADD R5, R5, 0x1, R9 ;  /* 0x0000000105057824 */ /* 0x000fe200078e0209 */
[----:B------:R-:W-:Y:S01]  /*f450*/  LOP3.LUT R12, R3, 0x20, R12, 0xe2, !PT ;  /* 0x00000020030c7812 */ /* 0x000fe200078ee20c */
[----:B------:R-:W-:Y:S02]  /*f460*/  VIADD R26, R211, UR40 ;  /* 0x00000028d31a7c36 */ /* 0x000fe40008000000 */
[----:B------:R-:W-:Y:S02]  /*f470*/  IMAD R25, R10, UR5, RZ ;  /* 0x000000050a197c24 */ /* 0x000fe4000f8e02ff */
[C---:B------:R-:W-:Y:S01]  /*f480*/  IMAD R3, R7.reuse, UR7, R0 ;  /* 0x0000000707037c24 */ /* 0x040fe2000f8e0200 */
[----:B------:R-:W-:Y:S01]  /*f490*/  SEL R0, RZ, 0x80, P2 ;  /* 0x00000080ff007807 */ /* 0x000fe20001000000 */
[----:B------:R-:W-:Y:S01]  /*f4a0*/  IMAD.WIDE.U32 R4, R7, UR6, R4 ;  /* 0x0000000607047c25 */ /* 0x000fe2000f8e0004 */
[----:B------:R-:W-:Y:S01]  /*f4b0*/  SEL R7, RZ, 0x40, P0 ;  /* 0x00000040ff077807 */ /* 0x000fe20000000000 */
[----:B------:R-:W-:Y:S01]  /*f4c0*/  ULDC.64 UR6, c[0x0][0xa80] ;  /* 0x0002a00000067ab9 */ /* 0x000fe20000000a00 */
[----:B------:R-:W-:Y:S01]  /*f4d0*/  ISETP.GE.AND P0, PT, R26, R25, PT ;  /* 0x000000191a00720c */ /* 0x000fe20003f06270 */
[----:B------:R-:W-:Y:S01]  /*f4e0*/  IMAD.IADD R3, R5, 0x1, R3 ;  /* 0x0000000105037824 */ /* 0x000fe200078e0203 */
[----:B------:R-:W-:-:S02]  /*f4f0*/  LEA R20, P1, R4, UR6, 0x1 ;  /* 0x0000000604147c11 */ /* 0x000fc4000f8208ff */
[----:B------:R-:W-:Y:S02]  /*f500*/  LOP3.LUT R21, R12, R7, RZ, 0xfc, !PT ;  /* 0x000000070c157212 */ /* 0x000fe400078efcff */
[----:B------:R-:W-:Y:S01]  /*f510*/  LEA.HI.X R3, R4, UR7, R3, 0x1, P1 ;  /* 0x0000000704037c11 */ /* 0x000fe200088f0c03 */
[----:B------:R0:W1:Y:S01]  /*f520*/  SHFL.IDX PT, R6, R20, RZ, 0x181f ;  /* 0x00181fff14067589 */ /* 0x00006200000e0000 */
[----:B------:R-:W-:-:S03]  /*f530*/  LOP3.LUT R24, R21, R0, RZ, 0xfc, !PT ;  /* 0x0000000015187212 */ /* 0x000fc600078efcff */
        /* <DEDUP_REMOVED lines=33> */
.L_x_1825:
[----:B------:R-:W-:Y:S05]  /*f750*/  BSYNC B1 ;  /* 0x0000000000017941 */ /* 0x000fea0003800000 */
.L_x_1824:
        /* <DEDUP_REMOVED lines=26> */
[-C--:B0-----:R-:W-:Y:S02]  /*f900*/  @P1 LEA R20, P4, R214, R6.reuse, 0x1 ;  /* 0x00000006d6141211 */ /* 0x081fe400078808ff */
        /* <DEDUP_REMOVED lines=9> */
.L_x_1821:
[----:B------:R-:W-:Y:S05]  /*f9a0*/  BSYNC B0 ;  /* 0x0000000000007941 */ /* 0x000fea0003800000 */
.L_x_1816:
[----:B------:R-:W-:Y:S02]  /*f9b0*/  ULDC UR5, c[0x0][0xc38] ;  /* 0x00030e0000057ab9 */ /* 0x000fe40000000800 */
[----:B------:R-:W-:-:S06]  /*f9c0*/  UISETP.GE.AND UP0, UPT, UR4, UR5, UPT ;  /* 0x000000050400728c */ /* 0x000fcc000bf06270 */
[----:B------:R-:W-:-:S13]  /*f9d0*/  PLOP3.LUT P0, PT, PT, PT, UP0, 0x80, 0x0 ;  /* 0x000000000000781c */ /* 0x000fda0003f0f008 */
[----:B------:R-:W-:Y:S05]  /*f9e0*/  @!P0 BRA `(.L_x_1826) ;  /* 0xffffff1400848947 */ /* 0x000fea000383ffff */
[----:B------:R-:W-:Y:S05]  /*f9f0*/  EXIT ;  /* 0x000000000000794d */ /* 0x000fea0003800000 */
.L_x_1720:
[----:B------:R-:W-:-:S08]  /*fa00*/  NOP ;  /* 0x0000000000007918 */ /* 0x000fd00000000000 */
[----:B------:R-:W0:-:S00]  /*fa10*/  USETMAXREG.DEALLOC.CTAPOOL 0x18 ;  /* 0x00000018000079c8 */ /* 0x000e0000080e0500 */
[----:B0-----:R-:W-:-:S06]  /*fa20*/  LOP3.LUT R2, R2, 0x3, RZ, 0xc0, !PT ;  /* 0x0000000302027812 */ /* 0x001fcc00078ec0ff */
[----:B------:R-:W0:Y:S01]  /*fa30*/  S2UR UR6, SR_CTAID.X ;  /* 0x00000000000679c3 */ /* 0x000e220000002500 */
[----:B------:R-:W-:Y:S01]  /*fa40*/  IMAD.MOV.U32 R18, RZ, RZ, RZ ;  /* 0x000000ffff127224 */ /* 0x000fe200078e00ff */
[----:B------:R-:W1:Y:S02]  /*fa50*/  SHFL.IDX PT, R2, R2, RZ, 0x1f ;  /* 0x00001fff02027589 */ /* 0x000e6400000e0000 */
[----:B-1----:R-:W-:-:S04]  /*fa60*/  ISETP.NE.AND P0, PT, R2, RZ, PT ;  /* 0x000000ff0200720c */ /* 0x002fc80003f05270 */
[----:B------:R-:W0:Y:S01]  /*fa70*/  LDC R2, c[0x0][0xc38] ;  /* 0x00030e00ff027b82 */ /* 0x000e220000000800 */
[----:B------:R-:W-:-:S05]  /*fa80*/  P2R R3, PR, RZ, 0x1 ;  /* 0x00000001ff037803 */ /* 0x000fca0000000000 */
[----:B------:R1:W-:Y:S03]  /*fa90*/  STL [R1+0x20], R3 ;  /* 0x0000200301007387 */ /* 0x0003e60000100800 */
[----:B------:R-:W-:Y:S06]  /*faa0*/  @P0 BAR.ARV 0x4, 0x180 ;  /* 0x0106000000000b1d */ /* 0x000fec0000002000 */
[----:B------:R1:W-:Y:S01]  /*fab0*/  STL [R1+0x18], RZ ;  /* 0x000018ff01007387 */ /* 0x0003e20000100800 */
[----:B0-----:R-:W-:Y:S01]  /*fac0*/  ISETP.LE.AND P0, PT, R2, UR6, PT ;  /* 0x0000000602007c0c */ /* 0x001fe2000bf03270 */
[----:B------:R-:W-:-:S05]  /*fad0*/  IMAD.MOV.U32 R2, RZ, RZ, 0x1 ;  /* 0x00000001ff027424 */ /* 0x000fca00078e00ff */
[----:B------:R1:W-:Y:S07]  /*fae0*/  STL [R1], R2 ;  /* 0x0000000201007387 */ /* 0x0003ee0000100800 */
[----:B------:R-:W-:Y:S05]  /*faf0*/  @P0 BRA `(.L_x_1827) ;  /* 0x0000005000d80947 */ /* 0x000fea0003800000 */
[----:B------:R-:W0:Y:S01]  /*fb00*/  S2UR UR5, SR_CgaCtaId ;  /* 0x00000000000579c3 */ /* 0x000e220000008800 */
[C---:B-1----:R-:W-:Y:S01]  /*fb10*/  IMAD.SHL.U32 R2, R0.reuse, 0x8, RZ ;  /* 0x0000000800027824 */ /* 0x042fe200078e00ff */
[----:B------:R-:W-:Y:S01]  /*fb20*/  LOP3.LUT R5, R0, 0x7f, RZ, 0xc0, !PT ;  /* 0x0000007f00057812 */ /* 0x000fe200078ec0ff */
[----:B------:R-:W-:Y:S01]  /*fb30*/  UMOV UR4, 0x400 ;  /* 0x0000040000047882 */ /* 0x000fe20000000000 */
[----:B------:R-:W-:Y:S01]  /*fb40*/  IMAD.MOV.U32 R18, RZ, RZ, RZ ;  /* 0x000000ffff127224 */ /* 0x000fe200078e00ff */
[----:B------:R-:W-:Y:S01]  /*fb50*/  ULDC UR42, c[0x0][0xc] ;  /* 0x00000300002a7ab9 */ /* 0x000fe20000000800 */
[----:B------:R-:W-:Y:S01]  /*fb60*/  LOP3.LUT R3, R2, 0x1f8, RZ, 0xc0, !PT ;  /* 0x000001f802037812 */ /* 0x000fe200078ec0ff */
[----:B------:R-:W-:Y:S01]  /*fb70*/  IMAD.U32 R2, RZ, RZ, UR6 ;  /* 0x00000006ff027e24 */ /* 0x000fe2000f8e00ff */
[----:B------:R-:W-:Y:S02]  /*fb80*/  ULDC.64 UR44, c[0x0][0x198] ;  /* 0x00006600002c7ab9 */ /* 0x000fe40000000a00 */
[----:B------:R-:W-:Y:S01]  /*fb90*/  LOP3.LUT R4, R3, 0x38, R0, 0x78, !PT ;  /* 0x0000003803047812 */ /* 0x000fe200078e7800 */
[----:B------:R-:W-:Y:S01]  /*fba0*/  IMAD.SHL.U32 R3, R5, 0x8, RZ ;  /* 0x0000000805037824 */ /* 0x000fe200078e00ff */
[----:B------:R-:W-:-:S04]  /*fbb0*/  SHF.R.U32.HI R5, RZ, 0x3, R5 ;  /* 0x00000003ff057819 */ /* 0x000fc80000011605 */
[----:B------:R-:W-:Y:S01]  /*fbc0*/  LOP3.LUT R4, R4, 0x200, R3, 0xf8, !PT ;  /* 0x0000020004047812 */ /* 0x000fe200078ef803 */
[----:B------:R-:W-:-:S05]  /*fbd0*/  IMAD.SHL.U32 R3, R0, 0x10, RZ ;  /* 0x0000001000037824 */ /* 0x000fca00078e00ff */
[----:B------:R-:W-:Y:S01]  /*fbe0*/  LOP3.LUT R0, R5, 0x70, R3, 0xf8, !PT ;  /* 0x0000007005007812 */ /* 0x000fe200078ef803 */
[----:B------:R-:W-:Y:S01]  /*fbf0*/  IMAD.MOV.U32 R0, RZ, RZ, 0x1 ;  /* 0x00000001ff007424 */ /* 0x000fe200078e00ff */
[----:B0-----:R-:W-:-:S06]  /*fc00*/  ULEA UR4, UR5, UR4, 0x18 ;  /* 0x0000000405047291 */ /* 0x001fcc000f8ec03f */
[----:B------:R-:W-:-:S04]  /*fc10*/  IMAD.U32 R17, RZ, RZ, UR4 ;  /* 0x00000004ff117e24 */ /* 0x000fc8000f8e00ff */
[----:B------:R-:W-:-:S05]  /*fc20*/  IMAD R3, R4, 0x2, R17 ;  /* 0x0000000204037824 */ /* 0x000fca00078e0211 */
[----:B------:R0:W-:Y:S04]  /*fc30*/  STL [R1+0x1c], R3 ;  /* 0x00001c0301007387 */ /* 0x0001e80000100800 */
[----:B------:R0:W-:Y:S04]  /*fc40*/  STL [R1+0x10], R2 ;  /* 0x0000100201007387 */ /* 0x0001e80000100800 */
[----:B------:R0:W-:Y:S04]  /*fc50*/  STL [R1+0x18], RZ ;  /* 0x000018ff01007387 */ /* 0x0001e80000100800 */
[----:B------:R0:W-:Y:S02]  /*fc60*/  STL [R1], R0 ;  /* 0x0000000001007387 */ /* 0x0001e40000100800 */
.L_x_1939:
[----:B0-2---:R-:W2:Y:S01]  /*fc70*/  LDL R0, [R1+0x10] ;  /* 0x0000100001007983 */ /* 0x005ea20000100800 */
[----:B------:R-:W-:Y:S02]  /*fc80*/  ULDC UR8, c[0x0][0xc60] ;  /* 0x0003180000087ab9 */ /* 0x000fe40000000800 */
[----:B------:R-:W-:-:S11]  /*fc90*/  UISETP.NE.AND UP0, UPT, UR8, 0x1, UPT ;  /* 0x000000010800788c */ /* 0x000fd6000bf05270 */
[----:B------:R-:W-:Y:S01]  /*fca0*/  @UP0 ULDC UR4, c[0x0][0xc64] ;  /* 0x0003190000040ab9 */ /* 0x000fe20000000800 */
[----:B------:R-:W-:Y:S01]  /*fcb0*/  @UP0 ULDC UR9, c[0x0][0xc68] ;  /* 0x00031a0000090ab9 */ /* 0x000fe20000000800 */
[C---:B--2---:R-:W-:Y:S02]  /*fcc0*/  R2UR UR7, R0.reuse ;  /* 0x00000000000772ca */ /* 0x044fe400000e0000 */
[----:B------:R-:W-:-:S11]  /*fcd0*/  R2UR UR6, R0 ;  /* 0x00000000000672ca */ /* 0x000fd600000e0000 */
[----:B------:R-:W-:-:S04]  /*fce0*/  UIMAD.WIDE.U32 UR4, UR7, UR4, URZ ;  /* 0x00000004070472a5 */ /* 0x000fc8000f8e003f */
[----:B------:R-:W-:-:S03]  /*fcf0*/  @UP0 USHF.R.U32.HI UR7, URZ, UR9, UR5 ;  /* 0x000000093f070299 */ /* 0x000fc60008011605 */
[----:B------:R-:W-:Y:S02]  /*fd00*/  ULDC UR4, c[0x0][0xc78] ;  /* 0x00031e0000047ab9 */ /* 0x000fe40000000800 */
[----:B------:R-:W-:Y:S02]  /*fd10*/  UISETP.GE.AND UP0, UPT, UR7, UR4, UPT ;  /* 0x000000040700728c */ /* 0x000fe4000bf06270 */
[----:B------:R-:W-:-:S04]  /*fd20*/  UIADD3 UR4, -UR7, URZ, URZ ;  /* 0x0000003f07047290 */ /* 0x000fc8000fffe13f */
[----:B------:R-:W-:Y:S01]  /*fd30*/  PLOP3.LUT P0, PT, PT, PT, UP0, 0x80, 0x0 ;  /* 0x000000000000781c */ /* 0x000fe20003f0f008 */
[----:B------:R-:W-:-:S12]  /*fd40*/  UIMAD UR8, UR8, UR4, UR6 ;  /* 0x00000004080872a4 */ /* 0x000fd8000f8e0206 */
[----:B-1----:R-:W-:Y:S05]  /*fd50*/  @!P0 BRA `(.L_x_1828) ;  /* 0x0000000000208947 */ /* 0x002fea0003800000 */
        /* <DEDUP_REMOVED lines=8> */
.L_x_1828:
[----:B------:R-:W-:Y:S01]  /*fde0*/  ULDC UR9, c[0x0][0xc54] ;  /* 0x0003150000097ab9 */ /* 0x000fe20000000800 */
[----:B------:R-:W-:Y:S01]  /*fdf0*/  UMOV UR6, UR8 ;  /* 0x0000000800067c82 */ /* 0x000fe20008000000 */
[----:B------:R-:W-:-:S11]  /*fe00*/  UISETP.NE.AND UP0, UPT, UR9, 0x1, UPT ;  /* 0x000000010900788c */ /* 0x000fd6000bf05270 */
[----:B------:R-:W-:Y:S02]  /*fe10*/  @UP0 ULDC.64 UR10, c[0x0][0xc58] ;  /* 0x00031600000a0ab9 */ /* 0x000fe40000000a00 */
[----:B------:R-:W-:-:S04]  /*fe20*/  UIMAD.WIDE.U32 UR4, UR8, UR10, URZ ;  /* 0x0000000a080472a5 */ /* 0x000fc8000f8e003f */
[----:B------:R-:W-:-:S04]  /*fe30*/  @UP0 USHF.R.U32.HI UR6, URZ, UR11, UR5 ;  /* 0x0000000b3f060299 */ /* 0x000fc80008011605 */
[----:B------:R-:W-:-:S12]  /*fe40*/  UIMAD UR4, UR6, UR9, URZ ;  /* 0x00000009060472a4 */ /* 0x000fd8000f8e023f */
.L_x_1829:
[----:B------:R-:W-:Y:S02]  /*fe50*/  UIADD3 UR4, UR8, -UR4, URZ ;  /* 0x8000000408047290 */ /* 0x000fe4000fffe03f */
[----:B------:R-:W-:Y:S01]  /*fe60*/  ULOP3.LUT UR5, URZ, UR6, URZ, 0x33, !UPT ;  /* 0x000000063f057292 */ /* 0x000fe2000f8e333f */
[----:B------:R-:W-:Y:S01]  /*fe70*/  ULDC UR14, c[0x0][0xc48] ;  /* 0x00031200000e7ab9 */ /* 0x000fe20000000800 */
[----:B------:R-:W-:Y:S01]  /*fe80*/  ULDC UR8, c[0x0][0x448] ;  /* 0x0001120000087ab9 */ /* 0x000fe20000000800 */
[----:B------:R-:W-:Y:S01]  /*fe90*/  ULDC UR40, c[0x0][0xc3c] ;  /* 0x00030f0000287ab9 */ /* 0x000fe20000000800 */
[----:B------:R-:W-:Y:S02]  /*fea0*/  UISETP.NE.AND UP1, UPT, UR14, 0x1, UPT ;  /* 0x000000010e00788c */ /* 0x000fe4000bf25270 */
[----:B------:R-:W-:Y:S02]  /*feb0*/  UISETP.NE.AND UP2, UPT, UR8, 0x1, UPT ;  /* 0x000000010800788c */ /* 0x000fe4000bf45270 */
[----:B------:R-:W-:Y:S01]  /*fec0*/  UIADD3 UR40, UR5, UR40, URZ ;  /* 0x0000002805287290 */ /* 0x000fe2000fffe03f */
[----:B------:R-:W-:Y:S01]  /*fed0*/  ULDC.64 UR10, c[0x0][0x418] ;  /* 0x00010600000a7ab9 */ /* 0x000fe20000000a00 */
[----:B------:R-:W-:Y:S01]  /*fee0*/  ULDC UR13, c[0x0][0xc54] ;  /* 0x00031500000d7ab9 */ /* 0x000fe20000000800 */
[----:B------:R-:W-:-:S02]  /*fef0*/  UISETP.NE.U32.AND UP0, UPT, UR10, URZ, UPT ;  /* 0x0000003f0a00728c */ /* 0x000fc4000bf05070 */
[----:B------:R-:W-:Y:S02]  /*ff00*/  UIMAD UR13, UR7, UR13, UR4 ;  /* 0x0000000d070d72a4 */ /* 0x000fe4000f8e0204 */
[----:B------:R-:W-:Y:S01]  /*ff10*/  USHF.L.U32 UR40, UR40, 0x6, URZ ;  /* 0x0000000628287899 */ /* 0x000fe2000800063f */
[----:B------:R-:W-:Y:S01]  /*ff20*/  ULDC.64 UR4, c[0x0][0x9e0] ;  /* 0x0002780000047ab9 */ /* 0x000fe20000000a00 */
[----:B------:R-:W-:Y:S02]  /*ff30*/  UISETP.NE.AND.EX UP0, UPT, UR11, URZ, UPT, UP0 ;  /* 0x0000003f0b00728c */ /* 0x000fe4000bf05300 */
[----:B------:R-:W-:Y:S02]  /*ff40*/  UISETP.GE.AND UP3, UPT, UR5, 0x1, UPT ;  /* 0x000000010500788c */ /* 0x000fe4000bf66270 */
[----:B------:R-:W-:Y:S01]  /*ff50*/  UIADD3 UR12, UR40, 0x3f, URZ ;  /* 0x0000003f280c7890 */ /* 0x000fe2000fffe03f */
[----:B------:R-:W-:Y:S01]  /*ff60*/  ULDC UR10, c[0x0][0x424] ;  /* 0x00010900000a7ab9 */ /* 0x000fe20000000800 */
[----:B------:R-:W-:Y:S01]  /*ff70*/  ULDC UR6, c[0x0][0x288] ;  /* 0x0000a20000067ab9 */ /* 0x000fe20000000800 */
[----:B------:R-:W-:Y:S01]  /*ff80*/  @UP1 ULDC UR8, c[0x0][0xc4c] ;  /* 0x0003130000081ab9 */ /* 0x000fe20000000800 */
[----:B------:R-:W-:Y:S01]  /*ff90*/  @UP2 ULDC UR11, c[0x0][0x44c] ;  /* 0x00011300000b2ab9 */ /* 0x000fe20000000800 */
[----:B------:R-:W-:Y:S01]  /*ffa0*/  USEL UR15, UR10, 0x1, UP0 ;  /* 0x000000010a0f7887 */ /* 0x000fe20008000000 */
[----:B------:R-:W-:Y:S01]  /*ffb0*/  PLOP3.LUT P1, PT, PT, PT, UP3, 0x80, 0x0 ;  /* 0x000000000000781c */ /* 0x000fe20003f2f038 */
[----:B------:R-:W-:-:S02]  /*ffc0*/  UIADD3 UR16, -UR6, 0x1, URZ ;  /* 0x0000000106107890 */ /* 0x000fc4000fffe13f */
[----:B------:R-:W-:Y:S02]  /*ffd0*/  UIMAD.WIDE.U32 UR8, UR13, UR8, URZ ;  /* 0x000000080d0872a5 */ /* 0x000fe4000f8e003f */
[----:B------:R-:W-:Y:S01]  /*ffe0*/  UIMAD.WIDE.U32 UR10, UR12, UR11, URZ ;  /* 0x0000000b0c0a72a5 */ /* 0x000fe2000f8e003f */
[----:B------:R-:W-:Y:S01]  /*fff0*/  ULDC UR7, c[0x0][0x2f0] ;  /* 0x0000bc0000077ab9 */ /* 0x000fe20000000800 */
[----:B------:R-:W-:Y:S01]  /*10000*/  @UP1 ULDC UR17, c[0x0][0xc50] ;  /* 0x0003140000111ab9 */ /* 0x000fe20000000800 */
[----:B------:R-:W-:Y:S01]  /*10010*/  @UP2 ULDC UR18, c[0x0][0x450] ;  /* 0x0001140000122ab9 */ /* 0x000fe20000000800 */
[----:B------:R-:W-:Y:S01]  /*10020*/  UMOV UR43, UR13 ;  /* 0x0000000d002b7c82 */ /* 0x000fe20008000000 */
[----:B------:R-:W-:Y:S02]  /*10030*/  UIMAD UR16, UR15, UR7, UR16 ;  /* 0x000000070f1072a4 */ /* 0x000fe4000f8e0210 */
[----:B------:R-:W-:Y:S02]  /*10040*/  @UP1 USHF.R.U32.HI UR43, URZ, UR17, UR9 ;  /* 0x000000113f2b1299 */ /* 0x000fe40008011609 */
[----:B------:R-:W-:-:S02]  /*10050*/  @UP2 USHF.R.U32.HI UR12, URZ, UR18, UR11 ;  /* 0x000000123f0c2299 */ /* 0x000fc4000801160b */
[----:B------:R-:W-:Y:S02]  /*10060*/  UIADD3 UR36, -UR43, URZ, URZ ;  /* 0x0000003f2b247290 */ /* 0x000fe4000fffe13f */
[----:B------:R-:W-:Y:S02]  /*10070*/  UIADD3 UR12, UR16, UR12, URZ ;  /* 0x0000000c100c7290 */ /* 0x000fe4000fffe03f */
[----:B------:R-:W-:Y:S02]  /*10080*/  UIMAD UR36, UR14, UR36, UR13 ;  /* 0x000000240e2472a4 */ /* 0x000fe4000f8e020d */
        /* <DEDUP_REMOVED lines=12> */
.L_x_1831:
[----:B------:R-:W-:-:S11]  /*10150*/  UISETP.NE.AND UP0, UPT, UR5, 0x1, UPT ;  /* 0x000000010500788c */ /* 0x000fd6000bf05270 */
[----:B------:R-:W-:Y:S02]  /*10160*/  @UP0 ULDC.64 UR12, c[0x0][0x9e8] ;  /* 0x00027a00000c0ab9 */ /* 0x000fe40000000a00 */
[----:B------:R-:W-:-:S04]  /*10170*/  UIMAD.WIDE.U32 UR8, UR10, UR12, URZ ;  /* 0x0000000c0a0872a5 */ /* 0x000fc8000f8e003f */
[----:B------:R-:W-:-:S12]  /*10180*/  @UP0 USHF.R.U32.HI UR10, URZ, UR13, UR9 ;  /* 0x0000000d3f0a0299 */ /* 0x000fd80008011609 */
.L_x_1832:
[----:B------:R-:W-:-:S04]  /*10190*/  UIMAD UR10, UR10, UR5, UR5 ;  /* 0x000000050a0a72a4 */ /* 0x000fc8000f8e0205 */
[----:B------:R-:W-:-:S04]  /*101a0*/  UISETP.LT.AND UP0, UPT, UR4, UR10, UPT ;  /* 0x0000000a0400728c */ /* 0x000fc8000bf01270 */
[----:B------:R-:W-:-:S12]  /*101b0*/  USEL UR4, UR4, UR10, UP0 ;  /* 0x0000000a04047287 */ /* 0x000fd80008000000 */
.L_x_1830:
[----:B------:R-:W-:Y:S02]  /*101c0*/  UIMAD UR12, UR15, UR7, 0x3f ;  /* 0x0000003f0f0c74a4 */ /* 0x000fe4000f8e0207 */
[----:B------:R-:W-:Y:S02]  /*101d0*/  UIADD3 UR4, UR4, 0x3f, URZ ;  /* 0x0000003f04047890 */ /* 0x000fe4000fffe03f */
[----:B------:R-:W-:Y:S02]  /*101e0*/  USHF.R.S32.HI UR13, URZ, 0x1f, UR12 ;  /* 0x0000001f3f0d7899 */ /* 0x000fe4000801140c */
[----:B------:R-:W-:Y:S01]  /*101f0*/  USHF.R.S32.HI UR10, URZ, 0x1f, UR4 ;  /* 0x0000001f3f0a7899 */ /* 0x000fe20008011404 */
[----:B------:R-:W-:Y:S01]  /*10200*/  @UP2 ULDC UR8, c[0x0][0x44c] ;  /* 0x0001130000082ab9 */ /* 0x000fe20000000800 */
[----:B------:R-:W-:Y:S02]  /*10210*/  ULEA.HI UR13, UR13, UR12, URZ, 0x6 ;  /* 0x0000000c0d0d7291 */ /* 0x000fe4000f8f303f */
[----:B------:R-:W-:-:S02]  /*10220*/  UIMAD.WIDE.U32 UR8, UR40, UR8, URZ ;  /* 0x00000008280872a5 */ /* 0x000fc4000f8e003f */
[----:B------:R-:W-:Y:S01]  /*10230*/  ULEA.HI UR10, UR10, UR4, URZ, 0x6 ;  /* 0x000000040a0a7291 */ /* 0x000fe2000f8f303f */
[----:B------:R-:W-:Y:S01]  /*10240*/  @UP2 ULDC UR14, c[0x0][0x450] ;  /* 0x00011400000e2ab9 */ /* 0x000fe20000000800 */
[----:B------:R-:W-:Y:S01]  /*10250*/  UMOV UR11, UR40 ;  /* 0x00000028000b7c82 */ /* 0x000fe20008000000 */
[----:B------:R-:W-:Y:S02]  /*10260*/  UIMAD UR4, UR15, UR7, -UR6 ;  /* 0x000000070f0472a4 */ /* 0x000fe4000f8e0a06 */
[----:B------:R-:W-:Y:S02]  /*10270*/  USHF.R.S32.HI UR13, URZ, 0x6, UR13 ;  /* 0x000000063f0d7899 */ /* 0x000fe4000801140d */
[----:B------:R-:W-:Y:S02]  /*10280*/  USHF.R.S32.HI UR10, URZ, 0x6, UR10 ;  /* 0x000000063f0a7899 */ /* 0x000fe4000801140a */
[----:B------:R-:W-:Y:S02]  /*10290*/  @UP2 USHF.R.U32.HI UR11, URZ, UR14, UR9 ;  /* 0x0000000e3f0b2299 */ /* 0x000fe40008011609 */
[----:B------:R-:W-:-:S02]  /*102a0*/  UISETP.LT.AND UP0, UPT, UR13, UR10, UPT ;  /* 0x0000000a0d00728c */ /* 0x000fc4000bf01270 */
[----:B------:R-:W-:Y:S01]  /*102b0*/  UIADD3 UR4, UR4, UR11, URZ ;  /* 0x0000000b04047290 */ /* 0x000fe2000fffe03f */
[----:B------:R-:W-:Y:S01]  /*102c0*/  ULDC UR8, c[0x0][0x9dc] ;  /* 0x0002770000087ab9 */ /* 0x000fe20000000800 */
[----:B------:R-:W-:Y:S02]  /*102d0*/  USEL UR39, UR13, UR10, UP0 ;  /* 0x0000000a0d277287 */ /* 0x000fe40008000000 */
[----:B------:R-:W-:Y:S01]  /*102e0*/  UIADD3 UR8, UR4, -UR8, URZ ;  /* 0x8000000804087290 */ /* 0x000fe2000fffe03f */
[----:B------:R-:W-:Y:S11]  /*102f0*/  @!P1 BRA `(.L_x_1833) ;  /* 0x0000000000449947 */ /* 0x000ff60003800000 */
        /* <DEDUP_REMOVED lines=10> */
.L_x_1834:
[----:B------:R-:W-:-:S11]  /*103a0*/  UISETP.NE.AND UP0, UPT, UR5, 0x1, UPT ;  /* 0x000000010500788c */ /* 0x000fd6000bf05270 */
[----:B------:R-:W-:Y:S02]  /*103b0*/  @UP0 ULDC.64 UR10, c[0x0][0x9e8] ;  /* 0x00027a00000a0ab9 */ /* 0x000fe40000000a00 */
[----:B------:R-:W-:-:S04]  /*103c0*/  UIMAD.WIDE.U32 UR6, UR4, UR10, URZ ;  /* 0x0000000a040672a5 */ /* 0x000fc8000f8e003f */
[----:B------:R-:W-:-:S12]  /*103d0*/  @UP0 USHF.R.U32.HI UR4, URZ, UR11, UR7 ;  /* 0x0000000b3f040299 */ /* 0x000fd80008011607 */
.L_x_1835:
[----:B------:R-:W-:-:S04]  /*103e0*/  UIMAD UR4, UR4, UR5, URZ ;  /* 0x00000005040472a4 */ /* 0x000fc8000f8e023f */
[----:B------:R-:W-:-:S04]  /*103f0*/  UISETP.LT.AND UP0, UPT, UR8, UR4, UPT ;  /* 0x000000040800728c */ /* 0x000fc8000bf01270 */
[----:B------:R-:W-:-:S12]  /*10400*/  USEL UR8, UR8, UR4, !UP0 ;  /* 0x0000000408087287 */ /* 0x000fd8000c000000 */
.L_x_1833:
[----:B------:R-:W-:Y:S01]  /*10410*/  USHF.R.S32.HI UR4, URZ, 0x1f, UR8 ;  /* 0x0000001f3f047899 */ /* 0x000fe20008011408 */
[----:B------:R-:W-:Y:S03]  /*10420*/  BSSY B7, `(.L_x_1836) ;  /* 0x0000486000077945 */ /* 0x000fe60003800000 */
[----:B------:R-:W-:-:S04]  /*10430*/  ULEA.HI UR4, UR4, UR8, URZ, 0x6 ;  /* 0x0000000804047291 */ /* 0x000fc8000f8f303f */
[----:B------:R-:W-:-:S04]  /*10440*/  USHF.R.S32.HI UR4, URZ, 0x6, UR4 ;  /* 0x000000063f047899 */ /* 0x000fc80008011404 */
[----:B------:R-:W-:-:S04]  /*10450*/  UISETP.LT.AND UP0, UPT, URZ, UR4, UPT ;  /* 0x000000043f00728c */ /* 0x000fc8000bf01270 */
[----:B------:R-:W-:-:S04]  /*10460*/  USEL UR38, URZ, UR4, !UP0 ;  /* 0x000000043f267287 */ /* 0x000fc8000c000000 */
[----:B------:R-:W-:-:S06]  /*10470*/  UISETP.GT.AND UP0, UPT, UR39, UR38, UPT ;  /* 0x000000262700728c */ /* 0x000fcc000bf04270 */
[----:B------:R-:W-:-:S13]  /*10480*/  PLOP3.LUT P0, PT, PT, PT, UP0, 0x80, 0x0 ;  /* 0x000000000000781c */ /* 0x000fda0003f0f008 */
        /* <DEDUP_REMOVED lines=11> */
[----:B-1----:R-:W2:Y:S01]  /*10540*/  @P0 ATOMG.E.ADD.STRONG.GPU PT, R3, desc[UR46][R2.64], R5 ;  /* 0x00000005020309a8 */ /* 0x002ea200081ee1ee */
[----:B------:R-:W0:Y:S02]  /*10550*/  S2R R4, SR_LTMASK ;  /* 0x0000000000047919 */ /* 0x000e240000003900 */
[----:B0-----:R-:W-:-:S04]  /*10560*/  LOP3.LUT R4, R4, UR4, RZ, 0xc0, !PT ;  /* 0x0000000404047c12 */ /* 0x001fc8000f8ec0ff */
[----:B------:R-:W0:Y:S01]  /*10570*/  POPC R7, R4 ;  /* 0x0000000400077309 */ /* 0x000e220000000000 */
[----:B--2---:R-:W0:Y:S02]  /*10580*/  SHFL.IDX PT, R0, R3, R0, 0x1f ;  /* 0x00001f0003007589 */ /* 0x004e2400000e0000 */
[----:B0-----:R-:W-:-:S05]  /*10590*/  IADD3 R0, R0, UR42, R7 ;  /* 0x0000002a00007c10 */ /* 0x001fca000fffe007 */
[----:B------:R0:W-:Y:S01]  /*105a0*/  STL [R1+0x10], R0 ;  /* 0x0000100001007387 */ /* 0x0001e20000100800 */
[----:B------:R-:W-:Y:S05]  /*105b0*/  BRA `(.L_x_1838) ;  /* 0x0000004400b07947 */ /* 0x000fea0003800000 */
.L_x_1837:
[----:B------:R-:W-:Y:S01]  /*105c0*/  VIADD R0, R17, 0x22400 ;  /* 0x0002240011007836 */ /* 0x000fe20000000000 */
[----:B------:R-:W-:Y:S04]  /*105d0*/  BSSY B6, `(.L_x_1839) ;  /* 0x0000013000067945 */ /* 0x000fe80003800000 */
        /* <DEDUP_REMOVED lines=18> */
.L_x_1840:
[----:B------:R-:W-:Y:S05]  /*10700*/  BSYNC B6 ;  /* 0x0000000000067941 */ /* 0x000fea0003800000 */
.L_x_1839:
        /* <DEDUP_REMOVED lines=20> */
.L_x_1843:
        /* <DEDUP_REMOVED lines=15> */
.L_x_1842:
[----:B------:R-:W-:Y:S05]  /*10940*/  BSYNC B6 ;  /* 0x0000000000067941 */ /* 0x000fea0003800000 */
.L_x_1841:
[----:B------:R-:W-:Y:S01]  /*10950*/  ULDC.64 UR4, c[0x0][0x9f8] ;  /* 0x00027e0000047ab9 */ /* 0x000fe20000000a00 */
[----:B------:R-:W-:Y:S01]  /*10960*/  IMAD.U32 R19, RZ, RZ, UR43 ;  /* 0x0000002bff137e24 */ /* 0x000fe2000f8e00ff */
[----:B------:R-:W-:-:S04]  /*10970*/  UISETP.NE.U32.AND UP0, UPT, UR4, URZ, UPT ;  /* 0x0000003f0400728c */ /* 0x000fc8000bf05070 */
[----:B------:R-:W-:-:S06]  /*10980*/  UISETP.NE.AND.EX UP0, UPT, UR5, URZ, UPT, UP0 ;  /* 0x0000003f0500728c */ /* 0x000fcc000bf05300 */
[----:B------:R-:W-:-:S05]  /*10990*/  PLOP3.LUT P0, PT, PT, PT, UP0, 0x80, 0x0 ;  /* 0x000000000000781c */ /* 0x000fca0003f0f008 */
[----:B------:R-:W-:Y:S02]  /*109a0*/  @UP0 ULDC.64 UR4, c[0x0][0x9f8] ;  /* 0x00027e0000040ab9 */ /* 0x000fe40000000a00 */
[----:B------:R-:W-:-:S06]  /*109b0*/  @UP0 UIMAD.WIDE UR4, UR43, 0x4, UR4 ;  /* 0x000000042b0408a5 */ /* 0x000fcc000f8e0204 */
[----:B------:R-:W-:Y:S02]  /*109c0*/  IMAD.U32 R2, RZ, RZ, UR4 ;  /* 0x00000004ff027e24 */ /* 0x000fe4000f8e00ff */
[----:B------:R-:W-:-:S05]  /*109d0*/  IMAD.U32 R3, RZ, RZ, UR5 ;  /* 0x00000005ff037e24 */ /* 0x000fca000f8e00ff */
[----:B------:R0:W2:Y:S01]  /*109e0*/  @P0 LDG.E R19, desc[UR46][R2.64] ;  /* 0x0000002e02130981 */ /* 0x0000a2000c1e1900 */
[----:B------:R-:W-:Y:S01]  /*109f0*/  UMOV UR4, 0xffffffff ;  /* 0xffffffff00047882 */ /* 0x000fe20000000000 */
[----:B------:R-:W-:Y:S01]  /*10a00*/  IMAD.U32 R0, RZ, RZ, UR39 ;  /* 0x00000027ff007e24 */ /* 0x000fe2000f8e00ff */
[----:B------:R-:W1:Y:S03]  /*10a10*/  S2R R4, SR_TID.X ;  /* 0x0000000000047919 */ /* 0x000e660000002100 */
[----:B------:R-:W-:Y:S01]  /*10a20*/  VIADD R0, R0, 0xffffffff ;  /* 0xffffffff00007836 */ /* 0x000fe20000000000 */
[----:B0-----:R-:W0:Y:S02]  /*10a30*/  LDC.64 R2, c[0x0][0x418] ;  /* 0x00010600ff027b82 */ /* 0x001e240000000a00 */
[----:B0-----:R-:W-:Y:S02]  /*10a40*/  ISETP.NE.U32.AND P0, PT, R2, RZ, PT ;  /* 0x000000ff0200720c */ /* 0x001fe40003f05070 */
[----:B-1----:R-:W-:-:S02]  /*10a50*/  SHF.R.U32.HI R4, RZ, 0x5, R4 ;  /* 0x00000005ff047819 */ /* 0x002fc40000011604 */
[----:B------:R-:W-:Y:S02]  /*10a60*/  ISETP.NE.AND.EX P1, PT, R3, RZ, PT, P0 ;  /* 0x000000ff0300720c */ /* 0x000fe40003f25300 */
[----:B------:R-:W-:Y:S02]  /*10a70*/  LOP3.LUT R4, R4, 0x3, RZ, 0xc0, !PT ;  /* 0x0000000304047812 */ /* 0x000fe400078ec0ff */
[----:B------:R-:W-:-:S05]  /*10a80*/  P2R R5, PR, RZ, 0x2 ;  /* 0x00000002ff057803 */ /* 0x000fca0000000000 */
[----:B------:R0:W-:Y:S01]  /*10a90*/  STL [R1+0xc], R5 ;  /* 0x00000c0501007387 */ /* 0x0001e20000100800 */
[----:B--2---:R-:W-:Y:S02]  /*10aa0*/  SHF.R.S32.HI R7, RZ, 0x1f, R19 ;  /* 0x0000001fff077819 */ /* 0x004fe40000011413 */
[----:B------:R-:W-:-:S03]  /*10ab0*/  SEL R16, R19, RZ, !P1 ;  /* 0x000000ff13107207 */ /* 0x000fc60004800000 */
[----:B------:R0:W-:Y:S01]  /*10ac0*/  STL [R1+0x4], R7 ;  /* 0x0000040701007387 */ /* 0x0001e20000100800 */
[----:B------:R-:W-:Y:S05]  /*10ad0*/  BRA.DIV UR4, `(.L_x_1844) ;  /* 0x0000004a04c07947 */ /* 0x000fea000b800000 */
[----:B------:R1:W2:Y:S02]  /*10ae0*/  SHFL.IDX PT, R14, R4, RZ, 0x1f ;  /* 0x00001fff040e7589 */ /* 0x0002a400000e0000 */
.L_x_1955:
[----:B------:R-:W-:Y:S01]  /*10af0*/  PLOP3.LUT P2, PT, PT, PT, PT, 0x8, 0x0 ;  /* 0x000000000000781c */ /* 0x000fe20003f4e170 */
[----:B------:R3:W-:Y:S01]  /*10b00*/  STL [R1+0x14], R0 ;  /* 0x0000140001007387 */ /* 0x0007e20000100800 */
[----:B--2---:R-:W-:Y:S02]  /*10b10*/  ISETP.NE.AND P0, PT, R14, RZ, PT ;  /* 0x000000ff0e00720c */ /* 0x004fe40003f05270 */
[----:B-1----:R-:W-:-:S05]  /*10b20*/  P2R R4, PR, RZ, 0x4 ;  /* 0x00000004ff047803 */ /* 0x002fca0000000000 */
[----:B------:R3:W-:Y:S06]  /*10b30*/  STL [R1+0x8], R4 ;  /* 0x0000080401007387 */ /* 0x0007ec0000100800 */
[----:B------:R-:W-:Y:S05]  /*10b40*/  @P0 BRA `(.L_x_1845) ;  /* 0x0000000000f00947 */ /* 0x000fea0003800000 */
[----:B------:R-:W-:-:S03]  /*10b50*/  UMOV UR4, 0xffffffff ;  /* 0xffffffff00047882 */ /* 0x000fc60000000000 */
[----:B------:R-:W-:Y:S05]  /*10b60*/  BRA.DIV UR4, `(.L_x_1846) ;  /* 0x0000004a04bc7947 */ /* 0x000fea000b800000 */
[----:B------:R-:W-:-:S13]  /*10b70*/  ELECT P6, URZ, PT ;  /* 0x00000000003f782f */ /* 0x000fda00038c0000 */
.L_x_1958:
[----:B------:R-:W-:Y:S05]  /*10b80*/  @!P6 BRA `(.L_x_1845) ;  /* 0x0000000000e0e947 */ /* 0x000fea0003800000 */
[----:B------:R-:W-:Y:S01]  /*10b90*/  IMAD.MOV.U32 R16, RZ, RZ, R19 ;  /* 0x000000ffff107224 */ /* 0x000fe200078e0013 */
[----:B------:R-:W-:Y:S06]  /*10ba0*/  @!P1 BRA `(.L_x_1847) ;  /* 0x00000000004c9947 */ /* 0x000fec0003800000 */
[----:B------:R-:W1:Y:S01]  /*10bb0*/  LDC R6, c[0x0][0x43c] ;  /* 0x00010f00ff067b82 */ /* 0x000e620000000800 */
[----:B------:R-:W-:Y:S01]  /*10bc0*/  IMAD.MOV.U32 R8, RZ, RZ, R0 ;  /* 0x000000ffff087224 */ /* 0x000fe200078e0000 */
[----:B------:R-:W-:Y:S01]  /*10bd0*/  ULDC.64 UR4, c[0x0][0x428] ;  /* 0x00010a0000047ab9 */ /* 0x000fe20000000a00 */
[----:B-1----:R-:W-:-:S13]  /*10be0*/  ISETP.NE.AND P0, PT, R6, 0x1, PT ;  /* 0x000000010600780c */ /* 0x002fda0003f05270 */
[----:B0--3--:R-:W0:Y:S02]  /*10bf0*/  @P0 LDC.64 R4, c[0x0][0x440] ;  /* 0x00011000ff040b82 */ /* 0x009e240000000a00 */
[----:B0-----:R-:W-:-:S04]  /*10c00*/  @P0 IMAD.HI.U32 R0, R8, R4, RZ ;  /* 0x0000000408000227 */ /* 0x001fc800078e00ff */
[----:B------:R-:W-:Y:S01]  /*10c10*/  IMAD.MOV.U32 R4, RZ, RZ, R8 ;  /* 0x000000ffff047224 */ /* 0x000fe200078e0008 */
[----:B------:R-:W-:-:S04]  /*10c20*/  @P0 SHF.R.U32.HI R4, RZ, R5, R0 ;  /* 0x00000005ff040219 */ /* 0x000fc80000011600 */
[--C-:B------:R-:W-:Y:S01]  /*10c30*/  SHF.R.S32.HI R5, RZ, 0x1f, R4.reuse ;  /* 0x0000001fff057819 */ /* 0x100fe20000011404 */
[----:B------:R-:W-:-:S04]  /*10c40*/  IMAD.MOV R0, RZ, RZ, -R4 ;  /* 0x000000ffff007224 */ /* 0x000fc800078e0a04 */
[----:B------:R-:W-:Y:S02]  /*10c50*/  IMAD R8, R6, R0, R8 ;  /* 0x0000000006087224 */ /* 0x000fe400078e0208 */
[----:B------:R-:W-:Y:S02]  /*10c60*/  IMAD R0, R7, UR4, RZ ;  /* 0x0000000407007c24 */ /* 0x000fe4000f8e02ff */
[C---:B------:R-:W-:Y:S01]  /*10c70*/  IMAD.WIDE.U32 R4, R19.reuse, UR4, R4 ;  /* 0x0000000413047c25 */ /* 0x040fe2000f8e0004 */
[----:B------:R1:W-:Y:S03]  /*10c80*/  STL [R1+0x14], R8 ;  /* 0x0000140801007387 */ /* 0x0003e60000100800 */
[----:B------:R-:W-:Y:S01]  /*10c90*/  IMAD R0, R19, UR5, R0 ;  /* 0x0000000513007c24 */ /* 0x000fe2000f8e0200 */
[----:B------:R-:W-:-:S03]  /*10ca0*/  LEA R2, P0, R4, R2, 0x2 ;  /* 0x0000000204027211 */ /* 0x000fc600078010ff */
[----:B------:R-:W-:-:S05]  /*10cb0*/  IMAD.IADD R0, R5, 0x1, R0 ;  /* 0x0000000105007824 */ /* 0x000fca00078e0200 */
[----:B------:R-:W-:-:S05]  /*10cc0*/  LEA.HI.X R3, R4, R3, R0, 0x2, P0 ;  /* 0x0000000304037211 */ /* 0x000fca00000f1400 */
[----:B------:R1:W5:Y:S02]  /*10cd0*/  LDG.E R16, desc[UR46][R2.64] ;  /* 0x0000002e02107981 */ /* 0x000364000c1e1900 */
.L_x_1847:
[----:B---3--:R-:W2:Y:S01]  /*10ce0*/  LDL R0, [R1] ;  /* 0x0000000001007983 */ /* 0x008ea20000100800 */
[----:B-1----:R-:W-:Y:S01]  /*10cf0*/  IMAD R3, R18, 0x8, R17 ;  /* 0x0000000812037824 */ /* 0x002fe200078e0211 */
[----:B0-----:R-:W0:Y:S02]  /*10d00*/  S2R R7, SR_TID.X ;  /* 0x0000000000077919 */ /* 0x001e240000002100 */
[----:B0-----:R-:W-:-:S04]  /*10d10*/  LOP3.LUT R7, R7, 0x7f, RZ, 0xc0, !PT ;  /* 0x0000007f07077812 */ /* 0x001fc800078ec0ff */
[----:B------:R-:W-:Y:S02]  /*10d20*/  ISETP.NE.AND P1, PT, R7, RZ, PT ;  /* 0x000000ff0700720c */ /* 0x000fe40003f25270 */
[----:B--2---:R-:W-:-:S04]  /*10d30*/  SHF.L.U32 R0, R0, 0x1f, RZ ;  /* 0x0000001f00007819 */ /* 0x004fc800000006ff */
[----:B------:R-:W0:Y:S02]  /*10d40*/  SYNCS.PHASECHK.TRANS64.TRYWAIT P0, [R3+URZ+0x28c40], R0 ;  /* 0x028c4000030075a7 */ /* 0x000e24000800017f */
[----:B0-----:R-:W-:Y:S05]  /*10d50*/  @!P0 BRA `(.L_x_1848) ;  /* 0x0000004800608947 */ /* 0x001fea0003800000 */
.L_x_1959:
        /* <DEDUP_REMOVED lines=8> */
.L_x_1849:
[----:B------:R-:W2:Y:S01]  /*10de0*/  LDL R2, [R1+0x14] ;  /* 0x0000140001027983 */ /* 0x000ea20000100800 */
[----:B0-----:R-:W-:Y:S01]  /*10df0*/  IMAD R0, R18, 0x2000, R17 ;  /* 0x0000200012007824 */ /* 0x001fe200078e0211 */
[----:B------:R-:W-:Y:S01]  /*10e00*/  R2UR UR33, R3 ;  /* 0x00000000032172ca */ /* 0x000fe200000e0000 */
[----:B------:R-:W-:Y:S01]  /*10e10*/  UIADD3 UR4, UP0, UR44, 0x370, URZ ;  /* 0x000003702c047890 */ /* 0x000fe2000ff1e03f */
[----:B-----5:R-:W-:Y:S01]  /*10e20*/  R2UR UR37, R16 ;  /* 0x00000000102572ca */ /* 0x020fe200000e0000 */
[----:B------:R-:W-:Y:S01]  /*10e30*/  UMOV UR6, 0x0 ;  /* 0x0000000000067882 */ /* 0x000fe20000000000 */
[----:B------:R-:W-:Y:S01]  /*10e40*/  R2UR UR32, R0 ;  /* 0x00000000002072ca */ /* 0x000fe200000e0000 */
[----:B------:R-:W-:Y:S01]  /*10e50*/  UIADD3.X UR5, URZ, UR45, URZ, UP0, !UPT ;  /* 0x0000002d3f057290 */ /* 0x000fe200087fe43f */
[----:B------:R-:W-:Y:S01]  /*10e60*/  PLOP3.LUT P0, PT, PT, PT, PT, 0x80, 0x0 ;  /* 0x000000000000781c */ /* 0x000fe20003f0f070 */
[----:B------:R-:W-:Y:S01]  /*10e70*/  UMOV UR7, 0x14f00000 ;  /* 0x14f0000000077882 */ /* 0x000fe20000000000 */
[----:B------:R-:W-:-:S02]  /*10e80*/  UMOV UR34, URZ ;  /* 0x0000003f00227c82 */ /* 0x000fc40008000000 */
[----:B------:R-:W-:-:S03]  /*10e90*/  P2R R0, PR, RZ, 0x1 ;  /* 0x00000001ff007803 */ /* 0x000fc60000000000 */
[----:B------:R-:W-:Y:S02]  /*10ea0*/  UIADD3 UR33, UR33, 0x28c30, URZ ;  /* 0x00028c3021217890 */ /* 0x000fe4000fffe03f */
[----:B------:R1:W-:Y:S02]  /*10eb0*/  STL [R1+0x8], R0 ;  /* 0x0000080001007387 */ /* 0x0003e40000100800 */
[----:B------:R-:W-:Y:S01]  /*10ec0*/  UIADD3 UR32, UR32, 0x22400, URZ ;  /* 0x0002240020207890 */ /* 0x000fe2000fffe03f */
[----:B--2---:R-:W-:-:S13]  /*10ed0*/  R2UR UR35, R2 ;  /* 0x00000000022372ca */ /* 0x004fda00000e0000 */
[----:B------:R-:W-:-:S09]  /*10ee0*/  USHF.L.U32 UR35, UR35, 0x6, URZ ;  /* 0x0000000623237899 */ /* 0x000fd2000800063f */
[----:B------:R1:W-:Y:S02]  /*10ef0*/  UTMALDG.4D [UR32], [UR4], desc[UR6] ;  /* 0x00000620040075b4 */ /* 0x0003e40008019000 */
[----:B-1----:R-:W-:Y:S01]  /*10f00*/  NOP ;  /* 0x0000000000007918 */ /* 0x002fe20000000000 */
.L_x_1845:
[----:B---3--:R-:W-:Y:S01]  /*10f10*/  VIADD R0, R17, 0x20400 ;  /* 0x0002040011007836 */ /* 0x008fe20000000000 */
[----:B------:R-:W-:Y:S05]  /*10f20*/  WARPSYNC.ALL ;  /* 0x0000000000007948 */ /* 0x000fea0003800000 */
[----:B------:R-:W-:Y:S01]  /*10f30*/  BAR.SYNC.DEFER_BLOCKING 0x8, 0x100 ;  /* 0x0204000000007b1d */ /* 0x000fe20000010000 */
[----:B------:R-:W-:-:S05]  /*10f40*/  LOP3.LUT P0, RZ, R0, 0x3ff, RZ, 0xc0, !PT ;  /* 0x000003ff00ff7812 */ /* 0x000fca000780c0ff */
[----:B------:R-:W-:Y:S08]  /*10f50*/  BSSY B6, `(.L_x_1850) ;  /* 0x0000012000067945 */ /* 0x000ff00003800000 */
[----:B------:R-:W-:Y:S05]  /*10f60*/  @!P0 BRA `(.L_x_1851) ;  /* 0x0000000000408947 */ /* 0x000fea0003800000 */
[----:B------:R-:W-:Y:S01]  /*10f70*/  MOV R2, 0x0 ;  /* 0x0000000000027802 */ /* 0x000fe20000000f00 */
[----:B------:R-:W-:Y:S01]  /*10f80*/  ULDC.64 UR4, c[0x4][0x90] ;  /* 0x0100240000047ab9 */ /* 0x000fe20000000a00 */
[----:B------:R-:W-:Y:S01]  /*10f90*/  ULDC.64 UR6, c[0x4][0x98] ;  /* 0x0100260000067ab9 */ /* 0x000fe20000000a00 */
[----:B------:R-:W-:Y:S01]  /*10fa0*/  ULDC.64 UR8, c[0x4][0x20] ;  /* 0x0100080000087ab9 */ /* 0x000fe20000000a00 */
[----:B------:R-:W-:Y:S02]  /*10fb0*/  IMAD.U32 R4, RZ, RZ, UR4 ;  /* 0x00000004ff047e24 */ /* 0x000fe4000f8e00ff */
[----:B------:R-:W1:Y:S01]  /*10fc0*/  LDC.64 R2, c[0x4][R2] ;  /* 0x0100000002027b82 */ /* 0x000e620000000a00 */
[----:B0-----:R-:W-:Y:S02]  /*10fd0*/  IMAD.U32 R5, RZ, RZ, UR5 ;  /* 0x00000005ff057e24 */ /* 0x001fe4000f8e00ff */
        /* <DEDUP_REMOVED lines=8> */
[----:B-1----:R-:W-:Y:S05]  /*11060*/  CALL.ABS.NOINC R2 ;  /* 0x0000000002007343 */ /* 0x002fea0003c00000 */
.L_x_1851:
[----:B------:R-:W-:Y:S05]  /*11070*/  BSYNC B6 ;  /* 0x0000000000067941 */ /* 0x000fea0003800000 */
.L_x_1850:
[----:B------:R1:W5:Y:S01]  /*11080*/  LDL R9, [R1+0x1c] ;  /* 0x00001c0001097983 */ /* 0x0003620000100800 */
[----:B0-----:R-:W0:Y:S01]  /*11090*/  LDC R7, c[0x0][0x448] ;  /* 0x00011200ff077b82 */ /* 0x001e220000000800 */
[----:B------:R-:W2:Y:S01]  /*110a0*/  S2R R2, SR_TID.X ;  /* 0x0000000000027919 */ /* 0x000ea20000002100 */
[----:B------:R-:W-:Y:S01]  /*110b0*/  USHF.R.S32.HI UR4, URZ, 0x1f, UR36 ;  /* 0x0000001f3f047899 */ /* 0x000fe20008011424 */
[----:B------:R-:W-:Y:S01]  /*110c0*/  ULDC.64 UR8, c[0x0][0x2d8] ;  /* 0x0000b60000087ab9 */ /* 0x000fe20000000a00 */
[----:B0-----:R-:W-:Y:S02]  /*110d0*/  ISETP.NE.AND P0, PT, R7, 0x1, PT ;  /* 0x000000010700780c */ /* 0x001fe40003f05270 */
[----:B--2---:R-:W-:-:S11]  /*110e0*/  LOP3.LUT R2, R2, 0x7f, RZ, 0xc0, !PT ;  /* 0x0000007f02027812 */ /* 0x004fd600078ec0ff */
[----:B------:R-:W0:Y:S01]  /*110f0*/  @P0 LDC R3, c[0x0][0x44c] ;  /* 0x00011300ff030b82 */ /* 0x000e220000000800 */
[----:B------:R-:W-:Y:S02]  /*11100*/  SHF.R.U32.HI R0, RZ, 0x3, R2 ;  /* 0x00000003ff007819 */ /* 0x000fe40000011602 */
[----:B------:R-:W2:Y:S01]  /*11110*/  S2R R2, SR_TID.X ;  /* 0x0000000000027919 */ /* 0x000ea20000002100 */
[----:B------:R-:W-:Y:S02]  /*11120*/  UIMAD UR6, UR4, UR8, URZ ;  /* 0x00000008040672a4 */ /* 0x000fe4000f8e023f */
[----:B------:R-:W-:Y:S02]  /*11130*/  UIMAD.WIDE.U32 UR4, UR36, UR8, URZ ;  /* 0x00000008240472a5 */ /* 0x000fe4000f8e003f */
[----:B------:R-:W-:Y:S02]  /*11140*/  UIMAD UR6, UR36, UR9, UR6 ;  /* 0x00000009240672a4 */ /* 0x000fe4000f8e0206 */
[----:B------:R-:W-:Y:S01]  /*11150*/  USHF.R.S32.HI UR7, URZ, 0x1f, UR43 ;  /* 0x0000001f3f077899 */ /* 0x000fe2000801142b */
[----:B--2---:R-:W-:Y:S01]  /*11160*/  IMAD.SHL.U32 R2, R2, 0x10, RZ ;  /* 0x0000001002027824 */ /* 0x004fe200078e00ff */
[----:B------:R-:W-:-:S04]  /*11170*/  ULDC.64 UR8, c[0x0][0x2e0] ;  /* 0x0000b80000087ab9 */ /* 0x000fc80000000a00 */
[----:B------:R-:W-:Y:S02]  /*11180*/  LOP3.LUT R2, R0, 0x70, R2, 0xf8, !PT ;  /* 0x0000007000027812 */ /* 0x000fe400078ef802 */
[----:B------:R-:W2:Y:S03]  /*11190*/  @P0 LDC R0, c[0x0][0x450] ;  /* 0x00011400ff000b82 */ /* 0x000ea60000000800 */
[----:B------:R-:W-:Y:S01]  /*111a0*/  VIADD R2, R2, UR40 ;  /* 0x0000002802027c36 */ /* 0x000fe20008000000 */
[----:B------:R-:W-:-:S03]  /*111b0*/  UIADD3 UR5, UR5, UR6, URZ ;  /* 0x0000000605057290 */ /* 0x000fc6000fffe03f */
[----:B0-----:R-:W-:Y:S01]  /*111c0*/  @P0 IMAD.HI.U32 R3, R2, R3, RZ ;  /* 0x0000000302030227 */ /* 0x001fe200078e00ff */
[----:B------:R-:W-:-:S03]  /*111d0*/  UIMAD.WIDE.U32 UR4, UR43, UR8, UR4 ;  /* 0x000000082b0472a5 */ /* 0x000fc6000f8e0004 */
[----:B------:R-:W-:Y:S01]  /*111e0*/  IMAD.MOV.U32 R6, RZ, RZ, R2 ;  /* 0x000000ffff067224 */ /* 0x000fe200078e0002 */
[----:B------:R-:W-:Y:S01]  /*111f0*/  UIMAD UR6, UR7, UR8, URZ ;  /* 0x00000008070672a4 */ /* 0x000fe2000f8e023f */
[----:B------:R-:W0:Y:S01]  /*11200*/  S2R R10, SR_TID.X ;  /* 0x00000000000a7919 */ /* 0x000e220000002100 */
[----:B------:R-:W-:Y:S02]  /*11210*/  IMAD.U32 R4, RZ, RZ, UR4 ;  /* 0x00000004ff047e24 */ /* 0x000fe4000f8e00ff */
[----:B------:R-:W-:Y:S01]  /*11220*/  UIMAD UR6, UR43, UR9, UR6 ;  /* 0x000000092b0672a4 */ /* 0x000fe2000f8e0206 */
[----:B--2---:R-:W-:-:S05]  /*11230*/  @P0 SHF.R.U32.HI R6, RZ, R0, R3 ;  /* 0x00000000ff060219 */ /* 0x004fca0000011603 */
[----:B------:R-:W-:Y:S01]  /*11240*/  IMAD.MOV R0, RZ, RZ, -R6 ;  /* 0x000000ffff007224 */ /* 0x000fe200078e0a06 */
[----:B------:R-:W-:-:S03]  /*11250*/  UIADD3 UR6, UR5, UR6, URZ ;  /* 0x0000000605067290 */ /* 0x000fc6000fffe03f */
[----:B------:R-:W-:Y:S02]  /*11260*/  IMAD R0, R7, R0, R2 ;  /* 0x0000000007007224 */ /* 0x000fe400078e0202 */
[----:B------:R-:W-:Y:S01]  /*11270*/  IMAD.MOV.U32 R2, RZ, RZ, R4 ;  /* 0x000000ffff027224 */ /* 0x000fe200078e0004 */
[----:B------:R-:W-:Y:S01]  /*11280*/  SHF.R.S32.HI R4, RZ, 0x1f, R6 ;  /* 0x0000001fff047819 */ /* 0x000fe20000011406 */
[----:B------:R-:W-:Y:S01]  /*11290*/  IMAD.U32 R5, RZ, RZ, UR5 ;  /* 0x00000005ff057e24 */ /* 0x000fe2000f8e00ff */
[----:B------:R-:W-:Y:S01]  /*112a0*/  ULDC.64 UR4, c[0x0][0x2d0] ;  /* 0x0000b40000047ab9 */ /* 0x000fe20000000a00 */
[----:B------:R-:W-:Y:S01]  /*112b0*/  IMAD.U32 R3, RZ, RZ, UR6 ;  /* 0x00000006ff037e24 */ /* 0x000fe2000f8e00ff */
[----:B------:R-:W-:Y:S01]  /*112c0*/  ULDC UR6, c[0x0][0x2b8] ;  /* 0x0000ae0000067ab9 */ /* 0x000fe20000000800 */
[----:B------:R-:W-:Y:S02]  /*112d0*/  IMAD R4, R4, UR4, RZ ;  /* 0x0000000404047c24 */ /* 0x000fe4000f8e02ff */
[----:B------:R-:W-:-:S04]  /*112e0*/  IMAD.WIDE.U32 R2, R6, UR4, R2 ;  /* 0x0000000406027c25 */ /* 0x000fc8000f8e0002 */
[----:B------:R-:W-:Y:S01]  /*112f0*/  IMAD R4, R6, UR5, R4 ;  /* 0x0000000506047c24 */ /* 0x000fe2000f8e0204 */
[----:B------:R-:W-:-:S03]  /*11300*/  ULDC.64 UR4, c[0x0][0x2c8] ;  /* 0x0000b20000047ab9 */ /* 0x000fc60000000a00 */
[----:B------:R-:W-:Y:S01]  /*11310*/  IMAD.IADD R3, R3, 0x1, R4 ;  /* 0x0000000103037824 */ /* 0x000fe200078e0204 */
[----:B------:R-:W-:Y:S01]  /*11320*/  SHF.R.S32.HI R4, RZ, 0x1f, R0 ;  /* 0x0000001fff047819 */ /* 0x000fe20000011400 */
[----:B0-----:R-:W-:-:S04]  /*11330*/  IMAD.SHL.U32 R10, R10, 0x8, RZ ;  /* 0x000000080a0a7824 */ /* 0x001fc800078e00ff */
[----:B------:R-:W-:Y:S02]  /*11340*/  IMAD R4, R4, UR4, RZ ;  /* 0x0000000404047c24 */ /* 0x000fe4000f8e02ff */
[----:B------:R-:W-:-:S04]  /*11350*/  IMAD.WIDE.U32 R2, R0, UR4, R2 ;  /* 0x0000000400027c25 */ /* 0x000fc8000f8e0002 */
[----:B------:R-:W-:Y:S01]  /*11360*/  IMAD R4, R0, UR5, R4 ;  /* 0x0000000500047c24 */ /* 0x000fe2000f8e0204 */
[----:B------:R-:W-:Y:S01]  /*11370*/  ULDC.64 UR4, c[0x0][0x280] ;  /* 0x0000a00000047ab9 */ /* 0x000fe20000000a00 */
[----:B------:R-:W-:Y:S02]  /*11380*/  LOP3.LUT R10, R10, 0x38, RZ, 0xc0, !PT ;  /* 0x000000380a0a7812 */ /* 0x000fe400078ec0ff */
[----:B------:R-:W-:Y:S01]  /*11390*/  IMAD.IADD R3, R3, 0x1, R4 ;  /* 0x0000000103037824 */ /* 0x000fe200078e0204 */
[----:B------:R-:W-:Y:S01]  /*113a0*/  LEA R0, P1, R2, UR4, 0x1 ;  /* 0x0000000402007c11 */ /* 0x000fe2000f8208ff */
[----:B------:R-:W-:Y:S01]  /*113b0*/  UMOV UR4, 0xffffffff ;  /* 0xffffffff00047882 */ /* 0x000fe20000000000 */
[----:B------:R-:W-:Y:S02]  /*113c0*/  ISETP.GE.AND P0, PT, R10, UR6, PT ;  /* 0x000000060a007c0c */ /* 0x000fe4000bf06270 */
[----:B------:R-:W-:Y:S01]  /*113d0*/  LEA.HI.X R2, R2, UR5, R3, 0x1, P1 ;  /* 0x0000000502027c11 */ /* 0x000fe200088f0c03 */
[----:B-1----:R-:W-:Y:S10]  /*113e0*/  BRA.DIV UR4, `(.L_x_1852) ;  /* 0x0000004204d07947 */ /* 0x002ff4000b800000 */
[----:B------:R-:W0:Y:S01]  /*113f0*/  S2R R8, SR_TID.X ;  /* 0x0000000000087919 */ /* 0x000e220000002100 */
[----:B------:R-:W-:Y:S02]  /*11400*/  ULDC UR4, c[0x0][0x288] ;  /* 0x0000a20000047ab9 */ /* 0x000fe40000000800 */
[----:B------:R-:W-:Y:S01]  /*11410*/  IMAD R3, R7, UR4, RZ ;  /* 0x0000000407037c24 */ /* 0x000fe2000f8e02ff */
[----:B------:R-:W1:Y:S04]  /*11420*/  SHFL.IDX PT, R6, R0, RZ, 0x181f ;  /* 0x00181fff00067589 */ /* 0x000e6800000e0000 */
[----:B------:R-:W2:Y:S01]  /*11430*/  SHFL.IDX PT, R5, R2, RZ, 0x181f ;  /* 0x00181fff02057589 */ /* 0x000ea200000e0000 */
[----:B0-----:R-:W-:-:S04]  /*11440*/  LOP3.LUT R8, R8, 0x7f, RZ, 0xc0, !PT ;  /* 0x0000007f08087812 */ /* 0x001fc800078ec0ff */
[----:B------:R-:W-:-:S05]  /*11450*/  SHF.R.U32.HI R8, RZ, 0x3, R8 ;  /* 0x00000003ff087819 */ /* 0x000fca0000011608 */
[----:B------:R-:W-:-:S05]  /*11460*/  VIADD R4, R8, UR40 ;  /* 0x0000002808047c36 */ /* 0x000fca0008000000 */
[----:B------:R-:W-:-:S13]  /*11470*/  ISETP.GE.AND P1, PT, R4, R3, PT ;  /* 0x000000030400720c */ /* 0x000fda0003f26270 */
[----:B-1----:R-:W-:-:S05]  /*11480*/  @!P1 LEA R6, P2, R10, R6, 0x1 ;  /* 0x000000060a069211 */ /* 0x002fca00078408ff */
[----:B--2---:R-:W-:-:S04]  /*11490*/  @!P1 IMAD.X R5, RZ, RZ, R5, P2 ;  /* 0x000000ffff059224 */ /* 0x004fc800010e0605 */
[----:B------:R-:W-:Y:S02]  /*114a0*/  @!P1 IMAD.MOV.U32 R7, RZ, RZ, R5 ;  /* 0x000000ffff079224 */ /* 0x000fe400078e0005 */
[----:B------:R-:W-:-:S03]  /*114b0*/  VIADD R5, R4, 0x10 ;  /* 0x0000001004057836 */ /* 0x000fc60000000000 */
[----:B------:R-:W-:Y:S01]  /*114c0*/  @!PT LDS RZ, [RZ] ;  /* 0x00000000fffff984 */ /* 0x000fe20000000800 */
[----:B-----5:R0:W-:Y:S02]  /*114d0*/  @!P1 LDGSTS.E.BYPASS.LTC128B.128 [R9+0x20400], desc[UR46][R6.64], !P0 ;  /* 0x2040000006099fae */ /* 0x0201e4000c101d6e */
[----:B------:R-:W-:Y:S02]  /*114e0*/  ISETP.GE.AND P1, PT, R5, R3, PT ;  /* 0x000000030500720c */ /* 0x000fe40003f26270 */
[----:B------:R-:W-:Y:S04]  /*114f0*/  SHFL.IDX PT, R5, R2, 0x1, 0x181f ;  /* 0x00381f0002057f89 */ /* 0x000fe800000e0000 */
[----:B0-----:R-:W0:Y:S07]  /*11500*/  SHFL.IDX PT, R6, R0, 0x1, 0x181f ;  /* 0x00381f0000067f89 */ /* 0x001e2e00000e0000 */
[----:B0-----:R-:W-:-:S05]  /*11510*/  @!P1 LEA R6, P2, R10, R6, 0x1 ;  /* 0x000000060a069211 */ /* 0x001fca00078408ff */
[----:B------:R-:W-:-:S04]  /*11520*/  @!P1 IMAD.X R5, RZ, RZ, R5, P2 ;  /* 0x000000ffff059224 */ /* 0x000fc800010e0605 */
[----:B------:R-:W-:Y:S02]  /*11530*/  @!P1 IMAD.MOV.U32 R7, RZ, RZ, R5 ;  /* 0x000000ffff079224 */ /* 0x000fe400078e0005 */
[----:B------:R-:W-:-:S03]  /*11540*/  VIADD R5, R4, 0x20 ;  /* 0x0000002004057836 */ /* 0x000fc60000000000 */
[----:B------:R0:W-:Y:S02]  /*11550*/  @!P1 LDGSTS.E.BYPASS.LTC128B.128 [R9+0x20c00], desc[UR46][R6.64], !P0 ;  /* 0x20c0000006099fae */ /* 0x0001e4000c101d6e */
[----:B------:R-:W-:Y:S02]  /*11560*/  ISETP.GE.AND P1, PT, R5, R3, PT ;  /* 0x000000030500720c */ /* 0x000fe40003f26270 */
[----:B------:R-:W-:Y:S04]  /*11570*/  SHFL.IDX PT, R5, R2, 0x2, 0x181f ;  /* 0x00581f0002057f89 */ /* 0x000fe800000e0000 */
[----:B0-----:R-:W0:Y:S04]  /*11580*/  SHFL.IDX PT, R6, R0, 0x2, 0x181f ;  /* 0x00581f0000067f89 */ /* 0x001e2800000e0000 */
[----:B------:R-:W1:Y:S03]  /*11590*/  SHFL.IDX PT, R0, R0, 0x3, 0x181f ;  /* 0x00781f0000007f89 */ /* 0x000e6600000e0000 */
[----:B0-----:R-:W-:-:S05]  /*115a0*/  @!P1 LEA R6, P2, R10, R6, 0x1 ;  /* 0x000000060a069211 */ /* 0x001fca00078408ff */
[----:B------:R-:W-:-:S04]  /*115b0*/  @!P1 IMAD.X R5, RZ, RZ, R5, P2 ;  /* 0x000000ffff059224 */ /* 0x000fc800010e0605 */
[----:B------:R-:W-:Y:S02]  /*115c0*/  @!P1 IMAD.MOV.U32 R7, RZ, RZ, R5 ;  /* 0x000000ffff079224 */ /* 0x000fe400078e0005 */
[----:B------:R0:W2:Y:S04]  /*115d0*/  SHFL.IDX PT, R5, R2, 0x3, 0x181f ;  /* 0x00781f0002057f89 */ /* 0x0000a800000e0000 */
[----:B-1----:R0:W-:Y:S02]  /*115e0*/  @!P1 LDGSTS.E.BYPASS.LTC128B.128 [R9+0x21400], desc[UR46][R6.64], !P0 ;  /* 0x2140000006099fae */ /* 0x0021e4000c101d6e */
.L_x_1968:
        /* <DEDUP_REMOVED lines=10> */
.L_x_1853:
[----:B------:R-:W-:Y:S02]  /*11690*/  PLOP3.LUT P1, PT, P1, P0, PT, 0xa2, 0x0 ;  /* 0x000000000000781c */ /* 0x000fe40000f21472 */
[----:B------:R-:W-:-:S08]  /*116a0*/  @P0 R2UR P1, UR4, R17 ;  /* 0x00000000110402ca */ /* 0x000fd00000020000 */
[----:B------:R-:W-:-:S05]  /*116b0*/  @P0 PLOP3.LUT P0, PT, P1, PT, PT, 0x80, 0x0 ;  /* 0x000000000000081c */ /* 0x000fca0000f0f070 */
[----:B------:R-:W-:Y:S01]  /*116c0*/  @!P1 SYNCS.ARRIVE.TRANS64.RED.A0T1 RZ, [UR4+0x28c00], RZ ;  /* 0x028c00ffffff99a7 */ /* 0x000fe20008200404 */
[----:B------:R-:W-:Y:S07]  /*116d0*/  @!P1 ARRIVES.LDGSTSBAR.64.TRANSCNT [UR4+0x28c00] ;  /* 0x028c0000ff0099b0 */ /* 0x000fee0008000a84 */
[----:B------:R-:W-:Y:S05]  /*116e0*/  @P0 BRA.U.ANY `(.L_x_1853) ;  /* 0xfffffffd00e80947 */ /* 0x000fea000393ffff */
[----:B0-----:R-:W2:Y:S02]  /*116f0*/  LDL.LU R2, [R1+0x18] ;  /* 0x0000180001027983 */ /* 0x001ea40000300800 */
        /* <DEDUP_REMOVED lines=11> */
.L_x_1969:
[----:B------:R-:W-:Y:S05]  /*117b0*/  BSYNC B0 ;  /* 0x0000000000007941 */ /* 0x000fea0003800000 */
.L_x_1854:
[----:B------:R-:W2:Y:S01]  /*117c0*/  LDL R2, [R1+0x8] ;  /* 0x0000080001027983 */ /* 0x000ea20000100800 */
[----:B------:R-:W-:Y:S01]  /*117d0*/  BSSY B0, `(.L_x_1856) ;  /* 0x0000095000007945 */ /* 0x000fe20003800000 */
[----:B--2---:R-:W-:-:S13]  /*117e0*/  ISETP.NE.AND P0, PT, R2, RZ, PT ;  /* 0x000000ff0200720c */ /* 0x004fda0003f05270 */
[----:B------:R-:W-:Y:S05]  /*117f0*/  @!P0 BRA `(.L_x_1857) ;  /* 0x0000000800488947 */ /* 0x000fea0003800000 */
[----:B------:R-:W2:Y:S01]  /*11800*/  LDL R3, [R1] ;  /* 0x0000000001037983 */ /* 0x000ea20000100800 */
[----:B0-----:R-:W-:Y:S01]  /*11810*/  IMAD R0, R18, 0x8, R17 ;  /* 0x0000000812007824 */ /* 0x001fe200078e0211 */
[----:B------:R-:W-:Y:S01]  /*11820*/  BSSY B1, `(.L_x_1858) ;  /* 0x0000007000017945 */ /* 0x000fe20003800000 */
[----:B------:R-:W0:Y:S02]  /*11830*/  S2R R2, SR_TID.X ;  /* 0x0000000000027919 */ /* 0x000e240000002100 */
[----:B0-----:R-:W-:-:S04]  /*11840*/  LOP3.LUT R2, R2, 0x7f, RZ, 0xc0, !PT ;  /* 0x0000007f02027812 */ /* 0x001fc800078ec0ff */
[----:B------:R-:W-:Y:S02]  /*11850*/  ISETP.NE.AND P1, PT, R2, RZ, PT ;  /* 0x000000ff0200720c */ /* 0x000fe40003f25270 */
[----:B--2---:R-:W-:-:S04]  /*11860*/  SHF.L.U32 R3, R3, 0x1f, RZ ;  /* 0x0000001f03037819 */ /* 0x004fc800000006ff */
[----:B------:R-:W0:Y:S02]  /*11870*/  SYNCS.PHASECHK.TRANS64.TRYWAIT P0, [R0+URZ+0x28c60], R3 ;  /* 0x028c6003000075a7 */ /* 0x000e24000800017f */
[----:B0-----:R-:W-:Y:S05]  /*11880*/  @!P0 BRA `(.L_x_1859) ;  /* 0x0000004000f88947 */ /* 0x001fea0003800000 */
.L_x_1970:
[----:B------:R-:W-:Y:S05]  /*11890*/  BSYNC B1 ;  /* 0x0000000000017941 */ /* 0x000fea0003800000 */
.L_x_1858:
        /* <DEDUP_REMOVED lines=9> */
.L_x_1861:
[----:B------:R-:W-:Y:S05]  /*11930*/  BSYNC B1 ;  /* 0x0000000000017941 */ /* 0x000fea0003800000 */
.L_x_1860:
[----:B------:R-:W2:Y:S01]  /*11940*/  LDL.LU R2, [R1+0x14] ;  /* 0x0000140001027983 */ /* 0x000ea20000300800 */
[----:B------:R-:W-:Y:S01]  /*11950*/  UIADD3 UR4, UP0, UR44, 0x470, URZ ;  /* 0x000004702c047890 */ /* 0x000fe2000ff1e03f */
[----:B------:R-:W-:Y:S01]  /*11960*/  PLOP3.LUT P0, PT, PT, PT, PT, 0x80, 0x0 ;  /* 0x000000000000781c */ /* 0x000fe20003f0f070 */
[----:B0-----:R-:W-:Y:S01]  /*11970*/  VIADD R0, R0, 0x28c50 ;  /* 0x00028c5000007836 */ /* 0x001fe20000000000 */
[----:B------:R-:W-:Y:S01]  /*11980*/  UMOV UR6, 0x0 ;  /* 0x0000000000067882 */ /* 0x000fe20000000000 */
[----:B------:R-:W-:Y:S01]  /*11990*/  UIADD3.X UR5, URZ, UR45, URZ, UP0, !UPT ;  /* 0x0000002d3f057290 */ /* 0x000fe200087fe43f */
[----:B------:R-:W-:Y:S01]  /*119a0*/  UMOV UR7, 0x14f00000 ;  /* 0x14f0000000077882 */ /* 0x000fe20000000000 */
[----:B------:R-:W-:Y:S01]  /*119b0*/  UMOV UR10, URZ ;  /* 0x0000003f000a7c82 */ /* 0x000fe20008000000 */
[----:B--2---:R-:W-:Y:S02]  /*119c0*/  IMAD.SHL.U32 R3, R2, 0x40, RZ ;  /* 0x0000004002037824 */ /* 0x004fe400078e00ff */
[----:B------:R-:W-:-:S04]  /*119d0*/  IMAD R2, R18, 0x10000, R17 ;  /* 0x0001000012027824 */ /* 0x000fc800078e0211 */
[----:B------:R-:W-:-:S07]  /*119e0*/  VIADD R4, R2, 0x400 ;  /* 0x0000040002047836 */ /* 0x000fce0000000000 */
.L_x_1862:
[----:B------:R-:W-:-:S13]  /*119f0*/  @P0 ELECT P1, URZ, PT ;  /* 0x00000000003f082f */ /* 0x000fda0003820000 */
[----:B------:R-:W-:Y:S01]  /*11a00*/  @P1 R2UR UR13, R16 ;  /* 0x00000000100d12ca */ /* 0x000fe200000e0000 */
[----:B------:R-:W-:Y:S01]  /*11a10*/  UMOV UR12, UR36 ;  /* 0x00000024000c7c82 */ /* 0x000fe20008000000 */
[----:B------:R-:W-:Y:S02]  /*11a20*/  @P1 R2UR UR11, R3 ;  /* 0x00000000030b12ca */ /* 0x000fe400000e0000 */
[----:B------:R-:W-:Y:S02]  /*11a30*/  @P1 R2UR UR9, R0 ;  /* 0x00000000000912ca */ /* 0x000fe400000e0000 */
[----:B------:R-:W-:Y:S02]  /*11a40*/  @P1 R2UR UR8, R4 ;  /* 0x00000000040812ca */ /* 0x000fe400000e0000 */
[----:B------:R-:W-:Y:S02]  /*11a50*/  @P1 PLOP3.LUT P0, PT, P1, PT, PT, 0x8, 0x0 ;  /* 0x000000000000181c */ /* 0x000fe40000f0e170 */
        /* <DEDUP_REMOVED lines=8> */
.L_x_1863:
        /* <DEDUP_REMOVED lines=15> */
.L_x_1864:
        /* <DEDUP_REMOVED lines=15> */
.L_x_1865:
        /* <DEDUP_REMOVED lines=15> */
.L_x_1866:
        /* <DEDUP_REMOVED lines=15> */
.L_x_1867:
        /* <DEDUP_REMOVED lines=15> */
.L_x_1868:
        /* <DEDUP_REMOVED lines=15> */
.L_x_1869:
        /* <DEDUP_REMOVED lines=9> */
[----:B-1----:R-:W-:Y:S05]  /*12110*/  @P0 BRA.U.ANY `(.L_x_1869) ;  /* 0xfffffffd00d80947 */ /* 0x002fea000393ffff */
.L_x_1857:
[----:B------:R-:W-:Y:S05]  /*12120*/  BSYNC B0 ;  /* 0x0000000000007941 */ /* 0x000fea0003800000 */
.L_x_1856:
[----:B------:R-:W-:-:S04]  /*12130*/  UIADD3 UR4, UR39, -0x2, URZ ;  /* 0xfffffffe27047890 */ /* 0x000fc8000fffe03f */
[----:B------:R-:W-:-:S06]  /*12140*/  UISETP.GE.AND UP0, UPT, UR4, UR38, UPT ;  /* 0x000000260400728c */ /* 0x000fcc000bf06270 */
[----:B------:R-:W-:-:S13]  /*12150*/  PLOP3.LUT P0, PT, PT, PT, UP0, 0x80, 0x0 ;  /* 0x000000000000781c */ /* 0x000fda0003f0f008 */
[----:B------:R-:W-:Y:S05]  /*12160*/  @!P0 BRA `(.L_x_1870) ;  /* 0x00000028005c8947 */ /* 0x000fea0003800000 */
[----:B------:R-:W-:Y:S01]  /*12170*/  IMAD R3, RZ, RZ, -UR39 ;  /* 0x80000027ff037e24 */ /* 0x000fe2000f8e02ff */
[----:B------:R-:W-:-:S04]  /*12180*/  LOP3.LUT R6, RZ, UR38, RZ, 0x33, !PT ;  /* 0x00000026ff067c12 */ /* 0x000fc8000f8e33ff */
[----:B------:R-:W-:-:S05]  /*12190*/  VIADDMNMX R6, R3, 0x1, R6, !PT ;  /* 0x0000000103067846 */ /* 0x000fca0007800106 */
[----:B0-----:R-:W-:-:S05]  /*121a0*/  VIADD R0, R6, UR39 ;  /* 0x0000002706007c36 */ /* 0x001fca0008000000 */
[----:B------:R-:W-:-:S04]  /*121b0*/  LOP3.LUT R0, R0, 0x1, RZ, 0xc0, !PT ;  /* 0x0000000100007812 */ /* 0x000fc800078ec0ff */
[----:B------:R-:W-:Y:S01]  /*121c0*/  ISETP.NE.U32.AND P0, PT, R0, 0x1, PT ;  /* 0x000000010000780c */ /* 0x000fe20003f05070 */
[----:B------:R-:W-:-:S12]  /*121d0*/  IMAD.U32 R0, RZ, RZ, UR4 ;  /* 0x00000004ff007e24 */ /* 0x000fd8000f8e00ff */
[----:B------:R-:W-:Y:S05]  /*121e0*/  @P0 BRA `(.L_x_1871) ;  /* 0x0000000c00600947 */ /* 0x000fea0003800000 */
[----:B------:R-:W2:Y:S04]  /*121f0*/  LDL R4, [R1+0x8] ;  /* 0x0000080001047983 */ /* 0x000ea80000100800 */
[----:B------:R-:W3:Y:S01]  /*12200*/  LDL.LU R8, [R1] ;  /* 0x0000000001087983 */ /* 0x000ee20000300800 */
[----:B------:R-:W-:Y:S01]  /*12210*/  VIADD R18, R18, 0x1 ;  /* 0x0000000112127836 */ /* 0x000fe20000000000 */
[----:B------:R-:W-:Y:S04]  /*12220*/  BSSY B0, `(.L_x_1872) ;  /* 0x00000d2000007945 */ /* 0x000fe80003800000 */
[----:B------:R-:W-:-:S04]  /*12230*/  ISETP.NE.AND P0, PT, R18, 0x2, PT ;  /* 0x000000021200780c */ /* 0x000fc80003f05270 */
[----:B------:R-:W-:Y:S02]  /*12240*/  SEL R2, RZ, 0x1, P0 ;  /* 0x00000001ff027807 */ /* 0x000fe40000000000 */
[----:B------:R-:W-:Y:S02]  /*12250*/  SEL R18, R18, RZ, P0 ;  /* 0x000000ff12127207 */ /* 0x000fe40000000000 */
[----:B--2---:R-:W-:Y:S02]  /*12260*/  ISETP.NE.AND P2, PT, R4, RZ, PT ;  /* 0x000000ff0400720c */ /* 0x004fe40003f45270 */
[----:B---3--:R-:W-:-:S05]  /*12270*/  LOP3.LUT R8, R8, R2, RZ, 0x3c, !PT ;  /* 0x0000000208087212 */ /* 0x008fca00078e3cff */
[----:B------:R0:W-:Y:S06]  /*12280*/  STL [R1], R8 ;  /* 0x0000000801007387 */ /* 0x0001ec0000100800 */
[----:B------:R-:W-:Y:S05]  /*12290*/  @!P2 BRA `(.L_x_1873) ;  /* 0x0000000c0028a947 */ /* 0x000fea0003800000 */
[----:B------:R-:W2:Y:S02]  /*122a0*/  LDL R4, [R1+0xc] ;  /* 0x00000c0001047983 */ /* 0x000ea40000100800 */
[----:B--2---:R-:W-:-:S13]  /*122b0*/  ISETP.NE.AND P2, PT, R4, RZ, PT ;  /* 0x000000ff0400720c */ /* 0x004fda0003f45270 */
[----:B------:R-:W-:Y:S05]  /*122c0*/  @!P2 BRA `(.L_x_1874) ;  /* 0x00000000004ca947 */ /* 0x000fea0003800000 */
[----:B------:R-:W2:Y:S01]  /*122d0*/  LDL R7, [R1+0x4] ;  /* 0x0000040001077983 */ /* 0x000ea20000100800 */
[----:B------:R-:W1:Y:S01]  /*122e0*/  LDC R5, c[0x0][0x43c] ;  /* 0x00010f00ff057b82 */ /* 0x000e620000000800 */
[----:B------:R-:W-:Y:S01]  /*122f0*/  IMAD.MOV.U32 R4, RZ, RZ, R0 ;  /* 0x000000ffff047224 */ /* 0x000fe200078e0000 */
[----:B------:R-:W-:Y:S01]  /*12300*/  ULDC.64 UR4, c[0x0][0x428] ;  /* 0x00010a0000047ab9 */ /* 0x000fe20000000a00 */
[----:B-1----:R-:W-:-:S13]  /*12310*/  ISETP.NE.AND P0, PT, R5, 0x1, PT ;  /* 0x000000010500780c */ /* 0x002fda0003f05270 */
[----:B------:R-:W1:Y:S02]  /*12320*/  @P0 LDC.64 R2, c[0x0][0x440] ;  /* 0x00011000ff020b82 */ /* 0x000e640000000a00 */
[----:B-1----:R-:W-:-:S05]  /*12330*/  @P0 IMAD.HI.U32 R2, R0, R2, RZ ;  /* 0x0000000200020227 */ /* 0x002fca00078e00ff */
[----:B------:R-:W-:-:S05]  /*12340*/  @P0 SHF.R.U32.HI R4, RZ, R3, R2 ;  /* 0x00000003ff040219 */ /* 0x000fca0000011602 */
[----:B------:R-:W-:-:S04]  /*12350*/  IMAD.MOV R2, RZ, RZ, -R4 ;  /* 0x000000ffff027224 */ /* 0x000fc800078e0a04 */
[----:B------:R-:W-:Y:S01]  /*12360*/  IMAD R0, R5, R2, R0 ;  /* 0x0000000205007224 */ /* 0x000fe200078e0200 */
[--C-:B------:R-:W-:Y:S01]  /*12370*/  SHF.R.S32.HI R5, RZ, 0x1f, R4.reuse ;  /* 0x0000001fff057819 */ /* 0x100fe20000011404 */
[----:B------:R-:W1:Y:S02]  /*12380*/  LDC.64 R2, c[0x0][0x418] ;  /* 0x00010600ff027b82 */ /* 0x000e640000000a00 */
[----:B------:R-:W-:-:S03]  /*12390*/  IMAD.WIDE.U32 R4, R19, UR4, R4 ;  /* 0x0000000413047c25 */ /* 0x000fc6000f8e0004 */
[----:B-1----:R-:W-:Y:S01]  /*123a0*/  LEA R2, P0, R4, R2, 0x2 ;  /* 0x0000000204027211 */ /* 0x002fe200078010ff */
[----:B--2---:R-:W-:-:S04]  /*123b0*/  IMAD R7, R7, UR4, RZ ;  /* 0x0000000407077c24 */ /* 0x004fc8000f8e02ff */
[----:B------:R-:W-:-:S04]  /*123c0*/  IMAD R7, R19, UR5, R7 ;  /* 0x0000000513077c24 */ /* 0x000fc8000f8e0207 */
[----:B------:R-:W-:-:S05]  /*123d0*/  IMAD.IADD R7, R7, 0x1, R5 ;  /* 0x0000000107077824 */ /* 0x000fca00078e0205 */
[----:B------:R-:W-:-:S05]  /*123e0*/  LEA.HI.X R3, R4, R3, R7, 0x2, P0 ;  /* 0x0000000304037211 */ /* 0x000fca00000f1407 */
[----:B------:R1:W5:Y:S02]  /*123f0*/  LDG.E R16, desc[UR46][R2.64] ;  /* 0x0000002e02107981 */ /* 0x000364000c1e1900 */
.L_x_1874:
[----:B-1----:R-:W-:Y:S01]  /*12400*/  IMAD R2, R18, 0x8, R17 ;  /* 0x0000000812027824 */ /* 0x002fe200078e0211 */
[----:B------:R-:W-:Y:S01]  /*12410*/  SHF.L.U32 R4, R8, 0x1f, RZ ;  /* 0x0000001f08047819 */ /* 0x000fe200000006ff */
[----:B------:R-:W1:Y:S01]  /*12420*/  S2R R3, SR_TID.X ;  /* 0x0000000000037919 */ /* 0x000e620000002100 */
[----:B------:R-:W-:Y:S02]  /*12430*/  BSSY B1, `(.L_x_1875) ;  /* 0x0000005000017945 */ /* 0x000fe40003800000 */
[----:B------:R-:W2:Y:S01]  /*12440*/  SYNCS.PHASECHK.TRANS64.TRYWAIT P0, [R2+URZ+0x28c40], R4 ;  /* 0x028c4004020075a7 */ /* 0x000ea2000800017f */
[----:B-1----:R-:W-:-:S04]  /*12450*/  LOP3.LUT R3, R3, 0x7f, RZ, 0xc0, !PT ;  /* 0x0000007f03037812 */ /* 0x002fc800078ec0ff */
[----:B------:R-:W-:Y:S01]  /*12460*/  ISETP.NE.AND P1, PT, R3, RZ, PT ;  /* 0x000000ff0300720c */ /* 0x000fe20003f25270 */
[----:B--2---:R-:W-:-:S12]  /*12470*/  @!P0 BRA `(.L_x_1876) ;  /* 0x0000003800108947 */ /* 0x004fd80003800000 */
.L_x_1971:
[----:B------:R-:W-:Y:S05]  /*12480*/  BSYNC B1 ;  /* 0x0000000000017941 */ /* 0x000fea0003800000 */
.L_x_1875:
        /* <DEDUP_REMOVED lines=9> */
.L_x_1878:
[----:B------:R-:W-:Y:S05]  /*12520*/  BSYNC B1 ;  /* 0x0000000000017941 */ /* 0x000fea0003800000 */
.L_x_1877:
[----:B------:R-:W-:Y:S01]  /*12530*/  IMAD.MOV.U32 R7, RZ, RZ, RZ ;  /* 0x000000ffff077224 */ /* 0x000fe200078e00ff */
[----:B------:R-:W-:Y:S01]  /*12540*/  UIADD3 UR4, UP0, UR44, 0x370, URZ ;  /* 0x000003702c047890 */ /* 0x000fe2000ff1e03f */
[----:B------:R-:W-:Y:S01]  /*12550*/  IMAD R5, R18, 0x2000, R17 ;  /* 0x0000200012057824 */ /* 0x000fe200078e0211 */
        /* <DEDUP_REMOVED lines=8> */
.L_x_1879:
[----:B------:R-:W-:-:S13]  /*125e0*/  @P0 ELECT P2, URZ, PT ;  /* 0x00000000003f082f */ /* 0x000fda0003840000 */
[----:B-----5:R-:W-:Y:S01]  /*125f0*/  @P2 R2UR UR13, R16 ;  /* 0x00000000100d22ca */ /* 0x020fe200000e0000 */
[----:B------:R-:W-:Y:S01]  /*12600*/  UMOV UR12, UR36 ;  /* 0x00000024000c7c82 */ /* 0x000fe20008000000 */
[----:B------:R-:W-:Y:S02]  /*12610*/  @P2 R2UR UR11, R3 ;  /* 0x00000000030b22ca */ /* 0x000fe400000e0000 */
[----:B------:R-:W-:Y:S02]  /*12620*/  @P2 R2UR UR9, R5 ;  /* 0x00000000050922ca */ /* 0x000fe400000e0000 */
[----:B------:R-:W-:Y:S02]  /*12630*/  @P2 R2UR UR8, R0 ;  /* 0x00000000000822ca */ /* 0x000fe400000e0000 */
[----:B------:R-:W-:Y:S02]  /*12640*/  @P2 PLOP3.LUT P0, PT, P2, PT, PT, 0x8, 0x0 ;  /* 0x000000000000281c */ /* 0x000fe4000170e170 */
[----:B------:R-:W-:-:S09]  /*12650*/  PLOP3.LUT P2, PT, PT, PT, PT, 0x8, 0x0 ;  /* 0x000000000000781c */ /* 0x000fd20003f4e170 */
[----:B------:R2:W-:Y:S02]  /*12660*/  UTMALDG.4D [UR8], [UR4], desc[UR6] ;  /* 0x00000608040075b4 */ /* 0x0005e40008019000 */
[----:B--2---:R-:W-:Y:S05]  /*12670*/  @P0 BRA.U.ANY `(.L_x_1879) ;  /* 0xfffffffd00d80947 */ /* 0x004fea000393ffff */
[----:B------:R-:W2:Y:S01]  /*12680*/  SYNCS.PHASECHK.TRANS64.TRYWAIT P0, [R2+URZ+0x28c60], R4 ;  /* 0x028c6004020075a7 */ /* 0x000ea2000800017f */
[----:B------:R-:W-:Y:S04]  /*12690*/  BSSY B1, `(.L_x_1880) ;  /* 0x0000002000017945 */ /* 0x000fe80003800000 */
[----:B--2---:R-:W-:Y:S05]  /*126a0*/  @!P0 BRA `(.L_x_1881) ;  /* 0x0000003400988947 */ /* 0x004fea0003800000 */
.L_x_1972:
[----:B------:R-:W-:Y:S05]  /*126b0*/  BSYNC B1 ;  /* 0x0000000000017941 */ /* 0x000fea0003800000 */
.L_x_1880:
[----:B------:R-:W-:Y:S01]  /*126c0*/  BSSY B1, `(.L_x_1882) ;  /* 0x000000b000017945 */ /* 0x000fe20003800000 */
[----:B0-----:R-:W-:Y:S02]  /*126d0*/  IMAD.MOV.U32 R8, RZ, RZ, 0x0 ;  /* 0x00000000ff087424 */ /* 0x001fe400078e00ff */
[----:B------:R-:W-:Y:S01]  /*126e0*/  IMAD.MOV.U32 R9, RZ, RZ, 0x14f00000 ;  /* 0x14f00000ff097424 */ /* 0x000fe200078e00ff */
[----:B------:R-:W-:Y:S06]  /*126f0*/  @P1 BRA `(.L_x_1883) ;  /* 0x00000000001c1947 */ /* 0x000fec0003800000 */
[----:B------:R-:W0:Y:S01]  /*12700*/  S2R R5, SR_TID.X ;  /* 0x0000000000057919 */ /* 0x000e220000002100 */
[----:B------:R-:W-:-:S04]  /*12710*/  IMAD.MOV.U32 R0, RZ, RZ, 0x10000 ;  /* 0x00010000ff007424 */ /* 0x000fc800078e00ff */
[----:B------:R3:W-:Y:S01]  /*12720*/  SYNCS.ARRIVE.TRANS64 RZ, [R2+URZ+0x28c50], R0 ;  /* 0x028c500002ff79a7 */ /* 0x0007e2000800003f */
[----:B0-----:R-:W-:-:S04]  /*12730*/  LOP3.LUT R5, R5, 0x1f, RZ, 0xc0, !PT ;  /* 0x0000001f05057812 */ /* 0x001fc800078ec0ff */
[----:B------:R-:W-:-:S13]  /*12740*/  ISETP.NE.AND P0, PT, R5, RZ, PT ;  /* 0x000000ff0500720c */ /* 0x000fda0003f05270 */
[----:B---3--:R-:W-:Y:S05]  /*12750*/  @!P0 BRA `(.L_x_1883) ;  /* 0x0000000000048947 */ /* 0x008fea0003800000 */
[----:B------:R-:W-:Y:S01]  /*12760*/  BPT.TRAP 0x1 ;  /* 0x000000040000795c */ /* 0x000fe20000300000 */
.L_x_1883:
[----:B------:R-:W-:Y:S05]  /*12770*/  BSYNC B1 ;  /* 0x0000000000017941 */ /* 0x000fea0003800000 */
.L_x_1882:
[----:B------:R-:W-:Y:S01]  /*12780*/  R2UR UR10, R7 ;  /* 0x00000000070a72ca */ /* 0x000fe200000e0000 */
[----:B------:R-:W-:Y:S01]  /*12790*/  IMAD R0, R18, 0x10000, R17 ;  /* 0x0001000012007824 */ /* 0x000fe200078e0211 */
[----:B------:R-:W-:Y:S01]  /*127a0*/  R2UR UR6, R8 ;  /* 0x00000000080672ca */ /* 0x000fe200000e0000 */
[----:B------:R-:W-:Y:S01]  /*127b0*/  UIADD3 UR4, UP0, UR44, 0x470, URZ ;  /* 0x000004702c047890 */ /* 0x000fe2000ff1e03f */
[----:B------:R-:W-:Y:S01]  /*127c0*/  R2UR UR7, R9 ;  /* 0x00000000090772ca */ /* 0x000fe200000e0000 */
[----:B-12---:R-:W-:Y:S01]  /*127d0*/  VIADD R2, R2, 0x28c50 ;  /* 0x00028c5002027836 */ /* 0x006fe20000000000 */
[----:B------:R-:W-:Y:S01]  /*127e0*/  PLOP3.LUT P0, PT, PT, PT, PT, 0x80, 0x0 ;  /* 0x000000000000781c */ /* 0x000fe20003f0f070 */
[----:B------:R-:W-:Y:S01]  /*127f0*/  VIADD R4, R0, 0x400 ;  /* 0x0000040000047836 */ /* 0x000fe20000000000 */
[----:B------:R-:W-:-:S12]  /*12800*/  UIADD3.X UR5, URZ, UR45, URZ, UP0, !UPT ;  /* 0x0000002d3f057290 */ /* 0x000fd800087fe43f */
.L_x_1884:
        /* <DEDUP_REMOVED lines=15> */
.L_x_1885:
        /* <DEDUP_REMOVED lines=15> */
.L_x_1886:
        /* <DEDUP_REMOVED lines=15> */
.L_x_1887:
        /* <DEDUP_REMOVED lines=15> */
.L_x_1888:
        /* <DEDUP_REMOVED lines=15> */
.L_x_1889:
        /* <DEDUP_REMOVED lines=15> */
.L_x_1890:
        /* <DEDUP_REMOVED lines=15> */
.L_x_1891:
        /* <DEDUP_REMOVED lines=10> */
.L_x_1873:
[----:B------:R-:W-:Y:S05]  /*12f40*/  BSYNC B0 ;  /* 0x0000000000007941 */ /* 0x000fea0003800000 */
.L_x_1872:
[----:B------:R-:W-:-:S06]  /*12f50*/  UIADD3 UR4, UR39, -0x3, URZ ;  /* 0xfffffffd27047890 */ /* 0x000fcc000fffe03f */
[----:B------:R-:W-:-:S07]  /*12f60*/  IMAD.U32 R0, RZ, RZ, UR4 ;  /* 0x00000004ff007e24 */ /* 0x000fce000f8e00ff */
.L_x_1871:
[----:B------:R-:W-:Y:S01]  /*12f70*/  ULOP3.LUT UR4, URZ, UR39, URZ, 0x33, !UPT ;  /* 0x000000273f047292 */ /* 0x000fe2000f8e333f */
[----:B------:R-:W-:Y:S01]  /*12f80*/  VIADD R6, R6, 0xfffffffe ;  /* 0xfffffffe06067836 */ /* 0x000fe20000000000 */
[----:B------:R-:W-:Y:S04]  /*12f90*/  BSSY B0, `(.L_x_1870) ;  /* 0x00001b4000007945 */ /* 0x000fe80003800000 */
[----:B------:R-:W-:-:S13]  /*12fa0*/  ISETP.NE.AND P0, PT, R6, UR4, PT ;  /* 0x0000000406007c0c */ /* 0x000fda000bf05270 */
[----:B------:R-:W-:Y:S05]  /*12fb0*/  @!P0 BRA `(.L_x_1892) ;  /* 0x0000001800c48947 */ /* 0x000fea0003800000 */
.L_x_1933:
[----:B------:R-:W2:Y:S04]  /*12fc0*/  LDL R3, [R1+0x8] ;  /* 0x0000080001037983 */ /* 0x000ea80000100800 */
[----:B------:R-:W3:Y:S01]  /*12fd0*/  LDL.LU R2, [R1] ;  /* 0x0000000001027983 */ /* 0x000ee20000300800 */
[----:B------:R-:W-:Y:S01]  /*12fe0*/  VIADD R7, R18, 0x1 ;  /* 0x0000000112077836 */ /* 0x000fe20000000000 */
[----:B------:R-:W-:Y:S05]  /*12ff0*/  YIELD ;  /* 0x0000000000007946 */ /* 0x000fea0003800000 */
[----:B------:R-:W-:Y:S01]  /*13000*/  ISETP.NE.AND P0, PT, R7, 0x2, PT ;  /* 0x000000020700780c */ /* 0x000fe20003f05270 */
[----:B------:R-:W-:Y:S03]  /*13010*/  BSSY B1, `(.L_x_1893) ;  /* 0x00000d1000017945 */ /* 0x000fe60003800000 */
[----:B------:R-:W-:-:S02]  /*13020*/  SEL R6, RZ, 0x1, P0 ;  /* 0x00000001ff067807 */ /* 0x000fc40000000000 */
[----:B------:R-:W-:Y:S02]  /*13030*/  SEL R7, R7, RZ, P0 ;  /* 0x000000ff07077207 */ /* 0x000fe40000000000 */
[----:B--2---:R-:W-:Y:S02]  /*13040*/  ISETP.NE.AND P1, PT, R3, RZ, PT ;  /* 0x000000ff0300720c */ /* 0x004fe40003f25270 */
[----:B---3--:R-:W-:-:S11]  /*13050*/  LOP3.LUT R6, R2, R6, RZ, 0x3c, !PT ;  /* 0x0000000602067212 */ /* 0x008fd600078e3cff */
[----:B------:R-:W-:Y:S05]  /*13060*/  @!P1 BRA `(.L_x_1894) ;  /* 0x0000000c002c9947 */ /* 0x000fea0003800000 */
[----:B------:R-:W2:Y:S01]  /*13070*/  LDL R2, [R1+0xc] ;  /* 0x00000c0001027983 */ /* 0x000ea20000100800 */
[----:B0-----:R-:W-:Y:S01]  /*13080*/  IMAD.MOV.U32 R8, RZ, RZ, R0 ;  /* 0x000000ffff087224 */ /* 0x001fe200078e0000 */
[----:B--2---:R-:W-:-:S13]  /*13090*/  ISETP.NE.AND P1, PT, R2, RZ, PT ;  /* 0x000000ff0200720c */ /* 0x004fda0003f25270 */
[----:B------:R-:W-:Y:S05]  /*130a0*/  @!P1 BRA `(.L_x_1895) ;  /* 0x00000000004c9947 */ /* 0x000fea0003800000 */
[----:B------:R-:W2:Y:S01]  /*130b0*/  LDL R5, [R1+0x4] ;  /* 0x0000040001057983 */ /* 0x000ea20000100800 */
[----:B------:R-:W0:Y:S01]  /*130c0*/  LDC R8, c[0x0][0x43c] ;  /* 0x00010f00ff087b82 */ /* 0x000e220000000800 */
[----:B------:R-:W-:Y:S01]  /*130d0*/  ULDC.64 UR4, c[0x0][0x428] ;  /* 0x00010a0000047ab9 */ /* 0x000fe20000000a00 */
[----:B0-----:R-:W-:-:S13]  /*130e0*/  ISETP.NE.AND P0, PT, R8, 0x1, PT ;  /* 0x000000010800780c */ /* 0x001fda0003f05270 */
[----:B------:R-:W0:Y:S02]  /*130f0*/  @P0 LDC.64 R2, c[0x0][0x440] ;  /* 0x00011000ff020b82 */ /* 0x000e240000000a00 */
[----:B0-----:R-:W-:-:S04]  /*13100*/  @P0 IMAD.HI.U32 R4, R0, R2, RZ ;  /* 0x0000000200040227 */ /* 0x001fc800078e00ff */
        /* <DEDUP_REMOVED lines=13> */
.L_x_1895:
[----:B0-----:R-:W-:Y:S01]  /*131e0*/  IMAD R4, R7, 0x8, R17 ;  /* 0x0000000807047824 */ /* 0x001fe200078e0211 */
[----:B------:R-:W-:Y:S01]  /*131f0*/  SHF.L.U32 R2, R6, 0x1f, RZ ;  /* 0x0000001f06027819 */ /* 0x000fe200000006ff */
[----:B------:R-:W0:Y:S01]  /*13200*/  S2R R3, SR_TID.X ;  /* 0x0000000000037919 */ /* 0x000e220000002100 */
[----:B------:R-:W-:Y:S02]  /*13210*/  BSSY B2, `(.L_x_1896) ;  /* 0x0000005000027945 */ /* 0x000fe40003800000 */
[----:B------:R-:W1:Y:S01]  /*13220*/  SYNCS.PHASECHK.TRANS64.TRYWAIT P0, [R4+URZ+0x28c40], R2 ;  /* 0x028c4002040075a7 */ /* 0x000e62000800017f */
[----:B0-----:R-:W-:-:S04]  /*13230*/  LOP3.LUT R3, R3, 0x7f, RZ, 0xc0, !PT ;  /* 0x0000007f03037812 */ /* 0x001fc800078ec0ff */
[----:B------:R-:W-:Y:S01]  /*13240*/  ISETP.NE.AND P1, PT, R3, RZ, PT ;  /* 0x000000ff0300720c */ /* 0x000fe20003f25270 */
[----:B-1----:R-:W-:-:S12]  /*13250*/  @!P0 BRA `(.L_x_1897) ;  /* 0x0000002800c08947 */ /* 0x002fd80003800000 */
.L_x_1973:
[----:B------:R-:W-:Y:S05]  /*13260*/  BSYNC B2 ;  /* 0x0000000000027941 */ /* 0x000fea0003800000 */
.L_x_1896:
[----:B------:R-:W-:Y:S04]  /*13270*/  BSSY B2, `(.L_x_1898) ;  /* 0x0000009000027945 */ /* 0x000fe80003800000 */
[----:B------:R-:W-:Y:S05]  /*13280*/  @P1 BRA `(.L_x_1899) ;  /* 0x00000000001c1947 */ /* 0x000fea0003800000 */
[----:B------:R-:W1:Y:S01]  /*13290*/  S2R R5, SR_TID.X ;  /* 0x0000000000057919 */ /* 0x000e620000002100 */
[----:B------:R-:W-:-:S04]  /*132a0*/  IMAD.MOV.U32 R3, RZ, RZ, 0x2000 ;  /* 0x00002000ff037424 */ /* 0x000fc800078e00ff */
[----:B------:R2:W-:Y:S01]  /*132b0*/  SYNCS.ARRIVE.TRANS64 RZ, [R4+URZ+0x28c30], R3 ;  /* 0x028c300304ff79a7 */ /* 0x0005e2000800003f */
[----:B-1----:R-:W-:-:S04]  /*132c0*/  LOP3.LUT R5, R5, 0x1f, RZ, 0xc0, !PT ;  /* 0x0000001f05057812 */ /* 0x002fc800078ec0ff */
[----:B------:R-:W-:-:S13]  /*132d0*/  ISETP.NE.AND P0, PT, R5, RZ, PT ;  /* 0x000000ff0500720c */ /* 0x000fda0003f05270 */
[----:B--2---:R-:W-:Y:S05]  /*132e0*/  @!P0 BRA `(.L_x_1899) ;  /* 0x0000000000048947 */ /* 0x004fea0003800000 */
[----:B------:R-:W-:Y:S01]  /*132f0*/  BPT.TRAP 0x1 ;  /* 0x000000040000795c */ /* 0x000fe20000300000 */
.L_x_1899:
[----:B------:R-:W-:Y:S05]  /*13300*/  BSYNC B2 ;  /* 0x0000000000027941 */ /* 0x000fea0003800000 */
.L_x_1898:
        /* <DEDUP_REMOVED lines=11> */
.L_x_1900:
        /* <DEDUP_REMOVED lines=10> */
[----:B------:R-:W1:Y:S01]  /*13460*/  SYNCS.PHASECHK.TRANS64.TRYWAIT P0, [R4+URZ+0x28c60], R2 ;  /* 0x028c6002040075a7 */ /* 0x000e62000800017f */
[----:B------:R-:W-:Y:S04]  /*13470*/  BSSY B2, `(.L_x_1901) ;  /* 0x0000002000027945 */ /* 0x000fe80003800000 */
[----:B-1----:R-:W-:Y:S05]  /*13480*/  @!P0 BRA `(.L_x_1902) ;  /* 0x0000002800488947 */ /* 0x002fea0003800000 */
.L_x_1974:
[----:B------:R-:W-:Y:S05]  /*13490*/  BSYNC B2 ;  /* 0x0000000000027941 */ /* 0x000fea0003800000 */
.L_x_1901:
        /* <DEDUP_REMOVED lines=11> */
.L_x_1904:
[----:B------:R-:W-:Y:S05]  /*13550*/  BSYNC B2 ;  /* 0x0000000000027941 */ /* 0x000fea0003800000 */
.L_x_1903:
[----:B------:R-:W-:Y:S01]  /*13560*/  R2UR UR6, R2 ;  /* 0x00000000020672ca */ /* 0x000fe200000e0000 */
[----:B------:R-:W-:Y:S01]  /*13570*/  UIADD3 UR4, UP0, UR44, 0x470, URZ ;  /* 0x000004702c047890 */ /* 0x000fe2000ff1e03f */
[----:B------:R-:W-:Y:S01]  /*13580*/  R2UR UR7, R3 ;  /* 0x00000000030772ca */ /* 0x000fe200000e0000 */
[----:B------:R-:W-:Y:S01]  /*13590*/  VIADD R4, R4, 0x28c50 ;  /* 0x00028c5004047836 */ /* 0x000fe20000000000 */
[----:B------:R-:W-:Y:S01]  /*135a0*/  R2UR UR10, R5 ;  /* 0x00000000050a72ca */ /* 0x000fe200000e0000 */
[----:B------:R-:W-:Y:S01]  /*135b0*/  IMAD R5, R7, 0x10000, R17 ;  /* 0x0001000007057824 */ /* 0x000fe200078e0211 */
[----:B------:R-:W-:Y:S01]  /*135c0*/  PLOP3.LUT P0, PT, PT, PT, PT, 0x80, 0x0 ;  /* 0x000000000000781c */ /* 0x000fe20003f0f070 */
[----:B------:R-:W-:Y:S02]  /*135d0*/  UIADD3.X UR5, URZ, UR45, URZ, UP0, !UPT ;  /* 0x0000002d3f057290 */ /* 0x000fe400087fe43f */
[----:B------:R-:W-:-:S10]  /*135e0*/  VIADD R9, R5, 0x400 ;  /* 0x0000040005097836 */ /* 0x000fd40000000000 */
.L_x_1905:
        /* <DEDUP_REMOVED lines=15> */
.L_x_1906:
        /* <DEDUP_REMOVED lines=15> */
.L_x_1907:
        /* <DEDUP_REMOVED lines=15> */
.L_x_1908:
        /* <DEDUP_REMOVED lines=15> */
.L_x_1909:
        /* <DEDUP_REMOVED lines=15> */
.L_x_1910:
        /* <DEDUP_REMOVED lines=15> */
.L_x_1911:
        /* <DEDUP_REMOVED lines=15> */
.L_x_1912:
        /* <DEDUP_REMOVED lines=10> */
.L_x_1894:
[----:B------:R-:W-:Y:S05]  /*13d20*/  BSYNC B1 ;  /* 0x0000000000017941 */ /* 0x000fea0003800000 */
.L_x_1893:
[----:B------:R-:W2:Y:S01]  /*13d30*/  LDL R2, [R1+0x8] ;  /* 0x0000080001027983 */ /* 0x000ea20000100800 */
[----:B------:R-:W-:Y:S01]  /*13d40*/  VIADD R7, R7, 0x1 ;  /* 0x0000000107077836 */ /* 0x000fe20000000000 */
[----:B------:R-:W-:Y:S04]  /*13d50*/  BSSY B1, `(.L_x_1913) ;  /* 0x00000d4000017945 */ /* 0x000fe80003800000 */
[----:B------:R-:W-:-:S04]  /*13d60*/  ISETP.NE.AND P0, PT, R7, 0x2, PT ;  /* 0x000000020700780c */ /* 0x000fc80003f05270 */
[----:B------:R-:W-:Y:S02]  /*13d70*/  SEL R3, RZ, 0x1, P0 ;  /* 0x00000001ff037807 */ /* 0x000fe40000000000 */
[----:B------:R-:W-:Y:S02]  /*13d80*/  SEL R18, R7, RZ, P0 ;  /* 0x000000ff07127207 */ /* 0x000fe40000000000 */
[----:B0-----:R-:W-:Y:S01]  /*13d90*/  LOP3.LUT R8, R6, R3, RZ, 0x3c, !PT ;  /* 0x0000000306087212 */ /* 0x001fe200078e3cff */
[----:B------:R-:W-:-:S04]  /*13da0*/  VIADD R6, R0, 0xffffffff ;  /* 0xffffffff00067836 */ /* 0x000fc80000000000 */
[----:B------:R0:W-:Y:S01]  /*13db0*/  STL [R1], R8 ;  /* 0x0000000801007387 */ /* 0x0001e20000100800 */
[----:B--2---:R-:W-:-:S13]  /*13dc0*/  ISETP.NE.AND P2, PT, R2, RZ, PT ;  /* 0x000000ff0200720c */ /* 0x004fda0003f45270 */
[----:B0-----:R-:W-:Y:S05]  /*13dd0*/  @!P2 BRA `(.L_x_1914) ;  /* 0x0000000c002ca947 */ /* 0x001fea0003800000 */
[----:B------:R-:W2:Y:S01]  /*13de0*/  LDL R2, [R1+0xc] ;  /* 0x00000c0001027983 */ /* 0x000ea20000100800 */
[----:B------:R-:W-:Y:S01]  /*13df0*/  IMAD.MOV.U32 R7, RZ, RZ, R6 ;  /* 0x000000ffff077224 */ /* 0x000fe200078e0006 */
        /* <DEDUP_REMOVED lines=21> */
.L_x_1915:
        /* <DEDUP_REMOVED lines=8> */
.L_x_1975:
[----:B------:R-:W-:Y:S05]  /*13fd0*/  BSYNC B2 ;  /* 0x0000000000027941 */ /* 0x000fea0003800000 */
.L_x_1916:
        /* <DEDUP_REMOVED lines=9> */
.L_x_1919:
[----:B------:R-:W-:Y:S05]  /*14070*/  BSYNC B2 ;  /* 0x0000000000027941 */ /* 0x000fea0003800000 */
.L_x_1918:
        /* <DEDUP_REMOVED lines=11> */
.L_x_1920:
        /* <DEDUP_REMOVED lines=13> */
.L_x_1976:
[----:B------:R-:W-:Y:S05]  /*14200*/  BSYNC B2 ;  /* 0x0000000000027941 */ /* 0x000fea0003800000 */
.L_x_1921:
        /* <DEDUP_REMOVED lines=11> */
.L_x_1924:
[----:B------:R-:W-:Y:S05]  /*142c0*/  BSYNC B2 ;  /* 0x0000000000027941 */ /* 0x000fea0003800000 */
.L_x_1923:
        /* <DEDUP_REMOVED lines=9> */
.L_x_1925:
        /* <DEDUP_REMOVED lines=15> */
.L_x_1926:
        /* <DEDUP_REMOVED lines=15> */
.L_x_1927:
        /* <DEDUP_REMOVED lines=15> */
.L_x_1928:
        /* <DEDUP_REMOVED lines=15> */
.L_x_1929:
        /* <DEDUP_REMOVED lines=15> */
.L_x_1930:
        /* <DEDUP_REMOVED lines=15> */
.L_x_1931:
        /* <DEDUP_REMOVED lines=15> */
.L_x_1932:
        /* <DEDUP_REMOVED lines=10> */
.L_x_1914:
[----:B------:R-:W-:Y:S05]  /*14a90*/  BSYNC B1 ;  /* 0x0000000000017941 */ /* 0x000fea0003800000 */
.L_x_1913:
[----:B------:R-:W-:Y:S01]  /*14aa0*/  ISETP.GT.AND P0, PT, R6, UR38, PT ;  /* 0x0000002606007c0c */ /* 0x000fe2000bf04270 */
[----:B------:R-:W-:-:S12]  /*14ab0*/  VIADD R0, R0, 0xfffffffe ;  /* 0xfffffffe00007836 */ /* 0x000fd80000000000 */
[----:B------:R-:W-:Y:S05]  /*14ac0*/  @P0 BRA `(.L_x_1933) ;  /* 0xffffffe4003c0947 */ /* 0x000fea000383ffff */
.L_x_1892:
[----:B------:R-:W-:Y:S05]  /*14ad0*/  BSYNC B0 ;  /* 0x0000000000007941 */ /* 0x000fea0003800000 */
.L_x_1870:
[----:B------:R-:W2:Y:S01]  /*14ae0*/  LDL.LU R2, [R1] ;  /* 0x0000000001027983 */ /* 0x000ea20000300800 */
[----:B0-----:R-:W0:Y:S01]  /*14af0*/  S2R R0, SR_TID.X ;  /* 0x0000000000007919 */ /* 0x001e220000002100 */
[----:B------:R-:W-:-:S05]  /*14b00*/  VIADD R18, R18, 0x1 ;  /* 0x0000000112127836 */ /* 0x000fca0000000000 */
[----:B------:R-:W-:Y:S02]  /*14b10*/  ISETP.NE.AND P0, PT, R18, 0x2, PT ;  /* 0x000000021200780c */ /* 0x000fe40003f05270 */
[----:B0-----:R-:W-:-:S04]  /*14b20*/  LOP3.LUT R0, R0, 0x7f, RZ, 0xc0, !PT ;  /* 0x0000007f00007812 */ /* 0x001fc800078ec0ff */
[----:B------:R-:W-:Y:S02]  /*14b30*/  ISETP.NE.AND P2, PT, R0, RZ, PT ;  /* 0x000000ff0000720c */ /* 0x000fe40003f45270 */
[----:B------:R-:W-:Y:S01]  /*14b40*/  SEL R0, RZ, 0x1, P0 ;  /* 0x00000001ff007807 */ /* 0x000fe20000000000 */
[----:B------:R-:W-:Y:S03]  /*14b50*/  BSSY B0, `(.L_x_1934) ;  /* 0x0000011000007945 */ /* 0x000fe60003800000 */
[----:B--2---:R-:W-:-:S05]  /*14b60*/  LOP3.LUT R2, R2, R0, RZ, 0x3c, !PT ;  /* 0x0000000002027212 */ /* 0x004fca00078e3cff */
[----:B------:R0:W-:Y:S02]  /*14b70*/  STL [R1], R2 ;  /* 0x0000000201007387 */ /* 0x0001e40000100800 */
[----:B------:R-:W-:Y:S05]  /*14b80*/  @P2 BRA `(.L_x_1935) ;  /* 0x0000000000342947 */ /* 0x000fea0003800000 */
[----:B------:R-:W1:Y:S01]  /*14b90*/  S2R R5, SR_LANEID ;  /* 0x0000000000057919 */ /* 0x000e620000000000 */
[----:B------:R-:W-:Y:S01]  /*14ba0*/  VOTEU.ANY UR4, UPT, PT ;  /* 0x0000000000047886 */ /* 0x000fe200038e0100 */
[----:B0-----:R-:W0:Y:S01]  /*14bb0*/  LDC.64 R2, c[0x0][0xc80] ;  /* 0x00032000ff027b82 */ /* 0x001e220000000a00 */
[----:B------:R-:W1:Y:S02]  /*14bc0*/  FLO.U32 R0, UR4 ;  /* 0x0000000400007d00 */ /* 0x000e6400080e0000 */
[----:B-1----:R-:W-:-:S06]  /*14bd0*/  ISETP.EQ.U32.AND P1, PT, R0, R5, PT ;  /* 0x000000050000720c */ /* 0x002fcc0003f22070 */
[----:B------:R-:W0:Y:S07]  /*14be0*/  POPC R5, UR4 ;  /* 0x0000000400057d09 */ /* 0x000e2e0008000000 */
[----:B0-----:R-:W2:Y:S01]  /*14bf0*/  @P1 ATOMG.E.ADD.STRONG.GPU PT, R3, desc[UR46][R2.64], R5 ;  /* 0x00000005020319a8 */ /* 0x001ea200081ee1ee */
[----:B------:R-:W0:Y:S02]  /*14c00*/  S2R R4, SR_LTMASK ;  /* 0x0000000000047919 */ /* 0x000e240000003900 */
[----:B0-----:R-:W-:-:S04]  /*14c10*/  LOP3.LUT R4, R4, UR4, RZ, 0xc0, !PT ;  /* 0x0000000404047c12 */ /* 0x001fc8000f8ec0ff */
[----:B------:R-:W0:Y:S01]  /*14c20*/  POPC R7, R4 ;  /* 0x0000000400077309 */ /* 0x000e220000000000 */
[----:B--2---:R-:W0:Y:S02]  /*14c30*/  SHFL.IDX PT, R0, R3, R0, 0x1f ;  /* 0x00001f0003007589 */ /* 0x004e2400000e0000 */
[----:B0-----:R-:W-:-:S05]  /*14c40*/  IADD3 R0, R0, UR42, R7 ;  /* 0x0000002a00007c10 */ /* 0x001fca000fffe007 */
[----:B------:R1:W-:Y:S02]  /*14c50*/  STL [R1+0x10], R0 ;  /* 0x0000100001007387 */ /* 0x0003e40000100800 */
.L_x_1935:
[----:B------:R-:W-:Y:S05]  /*14c60*/  BSYNC B0 ;  /* 0x0000000000007941 */ /* 0x000fea0003800000 */
.L_x_1934:
[----:B------:R-:W-:-:S07]  /*14c70*/  SEL R18, R18, RZ, P0 ;  /* 0x000000ff12127207 */ /* 0x000fce0000000000 */
.L_x_1838:
[----:B------:R-:W-:Y:S05]  /*14c80*/  BSYNC B7 ;  /* 0x0000000000077941 */ /* 0x000fea0003800000 */
.L_x_1836:
[----:B01----:R-:W2:Y:S04]  /*14c90*/  LDL R0, [R1+0x20] ;  /* 0x0000200001007983 */ /* 0x003ea80000100800 */
[----:B------:R0:W5:Y:S01]  /*14ca0*/  LDL R2, [R1+0x10] ;  /* 0x0000100001027983 */ /* 0x0001620000100800 */
[----:B--2---:R-:W-:-:S13]  /*14cb0*/  ISETP.NE.AND P0, PT, R0, RZ, PT ;  /* 0x000000ff0000720c */ /* 0x004fda0003f05270 */
[----:B0-----:R-:W-:Y:S05]  /*14cc0*/  @!P0 BRA `(.L_x_1936) ;  /* 0x0000000000288947 */ /* 0x001fea0003800000 */
[----:B------:R-:W-:Y:S05]  /*14cd0*/  WARPSYNC.ALL ;  /* 0x0000000000007948 */ /* 0x000fea0003800000 */
[----:B------:R-:W0:Y:S08]  /*14ce0*/  S2UR UR5, SR_CgaCtaId ;  /* 0x00000000000579c3 */ /* 0x000e300000008800 */
[----:B------:R-:W-:Y:S06]  /*14cf0*/  BAR.SYNC.DEFER_BLOCKING 0x5, 0x180 ;  /* 0x0146000000007b1d */ /* 0x000fec0000010000 */
[----:B------:R-:W-:-:S02]  /*14d00*/  UMOV UR4, 0x400 ;  /* 0x0000040000047882 */ /* 0x000fc40000000000 */
[----:B0-----:R-:W-:-:S06]  /*14d10*/  ULEA UR4, UR5, UR4, 0x18 ;  /* 0x0000000405047291 */ /* 0x001fcc000f8ec03f */
[----:B------:R-:W-:-:S05]  /*14d20*/  IMAD.U32 R17, RZ, RZ, UR4 ;  /* 0x00000004ff117e24 */ /* 0x000fca000f8e00ff */
[----:B-----5:R-:W0:Y:S04]  /*14d30*/  LDS R2, [R17+0x28cd0] ;  /* 0x028cd00011027984 */ /* 0x020e280000000800 */
[----:B0-----:R2:W-:Y:S01]  /*14d40*/  STL [R1+0x10], R2 ;  /* 0x0000100201007387 */ /* 0x0015e20000100800 */
[----:B------:R-:W-:Y:S06]  /*14d50*/  BAR.ARV 0x4, 0x180 ;  /* 0x0106000000007b1d */ /* 0x000fec0000002000 */
[----:B------:R-:W-:Y:S05]  /*14d60*/  BRA `(.L_x_1937) ;  /* 0x00000000002c7947 */ /* 0x000fea0003800000 */
.L_x_1936:
[----:B------:R-:W-:-:S03]  /*14d70*/  UMOV UR4, 0xffffffff ;  /* 0xffffffff00047882 */ /* 0x000fc60000000000 */
[----:B------:R-:W-:Y:S05]  /*14d80*/  BRA.DIV UR4, `(.L_x_1938) ;  /* 0x0000001204447947 */ /* 0x000fea000b800000 */
[----:B-----5:R0:W1:Y:S02]  /*14d90*/  SHFL.IDX PT, R14, R2, RZ, 0x1f ;  /* 0x00001fff020e7589 */ /* 0x02006400000e0000 */
.L_x_1979:
[----:B------:R-:W2:Y:S01]  /*14da0*/  @!P2 S2R R3, SR_CgaCtaId ;  /* 0x000000000003a919 */ /* 0x000ea20000008800 */
[----:B------:R-:W-:Y:S05]  /*14db0*/  WARPSYNC.ALL ;  /* 0x0000000000007948 */ /* 0x000fea0003800000 */
[----:B------:R-:W-:Y:S01]  /*14dc0*/  BAR.SYNC.DEFER_BLOCKING 0x4, 0x180 ;  /* 0x0106000000007b1d */ /* 0x000fe20000010000 */
[----:B------:R-:W-:-:S05]  /*14dd0*/  @!P2 MOV R0, 0x400 ;  /* 0x000004000000a802 */ /* 0x000fca0000000f00 */
[----:B-1----:R1:W-:Y:S01]  /*14de0*/  STL [R1+0x10], R14 ;  /* 0x0000100e01007387 */ /* 0x0023e20000100800 */
[----:B--2---:R-:W-:-:S05]  /*14df0*/  @!P2 LEA R17, R3, R0, 0x18 ;  /* 0x000000000311a211 */ /* 0x004fca00078ec0ff */
[----:B------:R1:W-:Y:S01]  /*14e00*/  @!P2 STS [R17+0x28cd0], R2 ;  /* 0x028cd0021100a388 */ /* 0x0003e20000000800 */
[----:B------:R-:W-:Y:S06]  /*14e10*/  BAR.ARV 0x5, 0x180 ;  /* 0x0146000000007b1d */ /* 0x000fec0000002000 */
.L_x_1937:
[----:B------:R-:W3:Y:S01]  /*14e20*/  LDL R0, [R1+0x10] ;  /* 0x0000100001007983 */ /* 0x000ee20000100800 */
[----:B------:R-:W-:Y:S02]  /*14e30*/  ULDC UR4, c[0x0][0xc38] ;  /* 0x00030e0000047ab9 */ /* 0x000fe40000000800 */
[----:B---3--:R-:W-:-:S13]  /*14e40*/  ISETP.GE.AND P0, PT, R0, UR4, PT ;  /* 0x0000000400007c0c */ /* 0x008fda000bf06270 */
[----:B------:R-:W-:Y:S05]  /*14e50*/  @!P0 BRA `(.L_x_1939) ;  /* 0xffffffac00848947 */ /* 0x000fea000383ffff */
.L_x_1827:
[----:B------:R-:W3:Y:S01]  /*14e60*/  LDL.LU R0, [R1+0x18] ;  /* 0x0000180001007983 */ /* 0x000ee20000300800 */
[----:B------:R-:W-:Y:S01]  /*14e70*/  BSSY B0, `(.L_x_1940) ;  /* 0x000000b000007945 */ /* 0x000fe20003800000 */
[----:B------:R-:W4:Y:S01]  /*14e80*/  S2R R5, SR_CgaCtaId ;  /* 0x0000000000057919 */ /* 0x000f220000008800 */
[----:B---3--:R-:W-:-:S05]  /*14e90*/  VIADD R0, R0, 0x1 ;  /* 0x0000000100007836 */ /* 0x008fca0000000000 */
[----:B012---:R-:W-:-:S04]  /*14ea0*/  LEA.HI R2, R0, R0, RZ, 0x1 ;  /* 0x0000000000027211 */ /* 0x007fc800078f08ff */
[----:B------:R-:W-:-:S05]  /*14eb0*/  LOP3.LUT R3, R2, 0xfffffffe, RZ, 0xc0, !PT ;  /* 0xfffffffe02037812 */ /* 0x000fca00078ec0ff */
[----:B------:R-:W-:Y:S01]  /*14ec0*/  IMAD.IADD R3, R0, 0x1, -R3 ;  /* 0x0000000100037824 */ /* 0x000fe200078e0a03 */
[----:B------:R-:W-:-:S04]  /*14ed0*/  MOV R0, 0x400 ;  /* 0x0000040000007802 */ /* 0x000fc80000000f00 */
[----:B----4-:R-:W-:Y:S02]  /*14ee0*/  LEA R0, R5, R0, 0x18 ;  /* 0x0000000005007211 */ /* 0x010fe400078ec0ff */
[----:B------:R-:W-:-:S04]  /*14ef0*/  SHF.L.U32 R3, R3, 0x1f, RZ ;  /* 0x0000001f03037819 */ /* 0x000fc800000006ff */
[----:B------:R-:W0:Y:S02]  /*14f00*/  SYNCS.PHASECHK.TRANS64.TRYWAIT P0, [R0+URZ+0x28c20], R3 ;  /* 0x028c2003000075a7 */ /* 0x000e24000800017f */
[----:B0-----:R-:W-:Y:S05]  /*14f10*/  @!P0 BRA `(.L_x_1941) ;  /* 0x0000001000088947 */ /* 0x001fea0003800000 */
.L_x_1980:
[----:B------:R-:W-:Y:S05]  /*14f20*/  BSYNC B0 ;  /* 0x0000000000007941 */ /* 0x000fea0003800000 */
.L_x_1940:
[----:B------:R-:W-:-:S03]  /*14f30*/  UMOV UR4, 0xffffffff ;  /* 0xffffffff00047882 */ /* 0x000fc60000000000 */
[----:B------:R-:W-:Y:S05]  /*14f40*/  BRA.DIV UR4, `(.L_x_1942) ;  /* 0x0000001204107947 */ /* 0x000fea000b800000 */
[----:B------:R-:W1:Y:S02]  /*14f50*/  S2R R2, SR_TID.X ;  /* 0x0000000000027919 */ /* 0x000e640000002100 */
[----:B-1----:R-:W-:-:S04]  /*14f60*/  SHF.R.U32.HI R2, RZ, 0x5, R2 ;  /* 0x00000005ff027819 */ /* 0x002fc80000011602 */
[----:B------:R-:W-:-:S05]  /*14f70*/  LOP3.LUT R2, R2, 0x3, RZ, 0xc0, !PT ;  /* 0x0000000302027812 */ /* 0x000fca00078ec0ff */
[----:B------:R1:W2:Y:S02]  /*14f80*/  SHFL.IDX PT, R14, R2, RZ, 0x1f ;  /* 0x00001fff020e7589 */ /* 0x0002a400000e0000 */
.L_x_1983:
[----:B--2---:R-:W-:Y:S01]  /*14f90*/  ISETP.NE.AND P0, PT, R14, RZ, PT ;  /* 0x000000ff0e00720c */ /* 0x004fe20003f05270 */
[----:B------:R-:W-:-:S12]  /*14fa0*/  BSSY B0, `(.L_x_1943) ;  /* 0x0000025000007945 */ /* 0x000fd80003800000 */
[----:B------:R-:W-:Y:S05]  /*14fb0*/  @P0 BRA `(.L_x_1944) ;  /* 0x00000000008c0947 */ /* 0x000fea0003800000 */
[----:B------:R-:W-:-:S03]  /*14fc0*/  UMOV UR4, 0xffffffff ;  /* 0xffffffff00047882 */ /* 0x000fc60000000000 */
[----:B------:R-:W-:Y:S05]  /*14fd0*/  BRA.DIV UR4, `(.L_x_1945) ;  /* 0x0000001204207947 */ /* 0x000fea000b800000 */
[----:B------:R-:W-:-:S13]  /*14fe0*/  ELECT P6, URZ, PT ;  /* 0x00000000003f782f */ /* 0x000fda00038c0000 */
.L_x_1986:
[----:B------:R-:W-:Y:S05]  /*14ff0*/  @!P6 BRA `(.L_x_1944) ;  /* 0x00000000007ce947 */ /* 0x000fea0003800000 */
[----:B------:R-:W-:-:S06]  /*15000*/  ULOP3.LUT UR4, UR41, 0x2, URZ, 0xfc, !UPT ;  /* 0x0000000229047892 */ /* 0x000fcc000f8efc3f */
[----:B-1----:R-:W-:-:S05]  /*15010*/  IMAD.U32 R2, RZ, RZ, UR4 ;  /* 0x00000004ff027e24 */ /* 0x002fca000f8e00ff */
[----:B------:R-:W-:-:S13]  /*15020*/  ISETP.NE.AND P2, PT, R2, 0x3, PT ;  /* 0x000000030200780c */ /* 0x000fda0003f45270 */
[----:B------:R-:W-:Y:S05]  /*15030*/  @!P2 BRA `(.L_x_1946) ;  /* 0x000000000004a947 */ /* 0x000fea0003800000 */
[----:B------:R-:W-:Y:S01]  /*15040*/  BPT.TRAP 0x1 ;  /* 0x000000040000795c */ /* 0x000fe20000300000 */
.L_x_1946:
[----:B------:R-:W2:Y:S01]  /*15050*/  LDL.LU R7, [R1] ;  /* 0x0000000001077983 */ /* 0x000ea20000300800 */
[----:B0-----:R-:W-:Y:S02]  /*15060*/  VIADD R3, R0, 0x28c40 ;  /* 0x00028c4000037836 */ /* 0x001fe40000000000 */
[C---:B------:R-:W-:Y:S02]  /*15070*/  VIADD R2, R18.reuse, 0x1 ;  /* 0x0000000112027836 */ /* 0x040fe40000000000 */
[----:B------:R-:W-:-:S03]  /*15080*/  IMAD R6, R18, 0x8, R3 ;  /* 0x0000000812067824 */ /* 0x000fc600078e0203 */
[----:B------:R-:W-:-:S04]  /*15090*/  ISETP.NE.AND P1, PT, R2, 0x2, PT ;  /* 0x000000020200780c */ /* 0x000fc80003f25270 */
[----:B------:R-:W-:Y:S02]  /*150a0*/  SEL R4, RZ, 0x1, P1 ;  /* 0x00000001ff047807 */ /* 0x000fe40000800000 */
[C---:B--2---:R-:W-:Y:S02]  /*150b0*/  SHF.L.U32 R5, R7.reuse, 0x1f, RZ ;  /* 0x0000001f07057819 */ /* 0x044fe400000006ff */
[----:B------:R-:W-:Y:S02]  /*150c0*/  LOP3.LUT R7, R7, R4, RZ, 0x3c, !PT ;  /* 0x0000000407077212 */ /* 0x000fe400078e3cff */
[----:B------:R-:W0:Y:S01]  /*150d0*/  SYNCS.PHASECHK.TRANS64.TRYWAIT P0, [R6+URZ], R5 ;  /* 0x00000005060075a7 */ /* 0x000e22000800017f */
[----:B------:R-:W-:Y:S02]  /*150e0*/  SEL R4, R2, RZ, P1 ;  /* 0x000000ff02047207 */ /* 0x000fe40000800000 */
[----:B------:R-:W-:-:S03]  /*150f0*/  SHF.L.U32 R2, R7, 0x1f, RZ ;  /* 0x0000001f07027819 */ /* 0x000fc600000006ff */
[----:B------:R-:W-:Y:S01]  /*15100*/  IMAD R3, R4, 0x8, R3 ;  /* 0x0000000804037824 */ /* 0x000fe200078e0203 */
[----:B0-----:R-:W-:Y:S06]  /*15110*/  @!P0 BRA `(.L_x_1947) ;  /* 0x0000000c00f08947 */ /* 0x001fec0003800000 */
.L_x_1987:
[----:B------:R-:W1:Y:S02]  /*15120*/  SYNCS.PHASECHK.TRANS64.TRYWAIT P0, [R3+URZ], R2 ;  /* 0x00000002030075a7 */ /* 0x000e64000800017f */
[----:B-1----:R-:W-:Y:S05]  /*15130*/  @!P0 BRA `(.L_x_1948) ;  /* 0x0000000c00fc8947 */ /* 0x002fea0003800000 */
.L_x_1988:
[----:B------:R-:W-:Y:S05]  /*15140*/  @!P2 BRA `(.L_x_1949) ;  /* 0x000000000004a947 */ /* 0x000fea0003800000 */
[----:B------:R-:W-:Y:S01]  /*15150*/  BPT.TRAP 0x1 ;  /* 0x000000040000795c */ /* 0x000fe20000300000 */
.L_x_1949:
[----:B-1----:R-:W-:-:S04]  /*15160*/  VIADD R3, R0, 0x28c60 ;  /* 0x00028c6000037836 */ /* 0x002fc80000000000 */
[----:B------:R-:W-:-:S04]  /*15170*/  IMAD R18, R18, 0x8, R3 ;  /* 0x0000000812127824 */ /* 0x000fc800078e0203 */
[----:B------:R-:W1:Y:S02]  /*15180*/  SYNCS.PHASECHK.TRANS64.TRYWAIT P0, [R18+URZ], R5 ;  /* 0x00000005120075a7 */ /* 0x000e64000800017f */
[----:B-1----:R-:W-:Y:S05]  /*15190*/  @!P0 BRA `(.L_x_1950) ;  /* 0x0000000c00f88947 */ /* 0x002fea0003800000 */
.L_x_1989:
[----:B------:R-:W-:-:S07]  /*151a0*/  IMAD R3, R4, 0x8, R3 ;  /* 0x0000000804037824 */ /* 0x000fce00078e0203 */
.L_x_1951:
[----:B--2---:R2:W3:Y:S02]  /*151b0*/  SYNCS.PHASECHK.TRANS64.TRYWAIT P0, [R3+URZ], R2 ;  /* 0x00000002030075a7 */ /* 0x0044e4000800017f */
[----:B---3--:R-:W-:Y:S05]  /*151c0*/  @!P0 NANOSLEEP.SYNCS 0x989680 ;  /* 0x009896800000895d */ /* 0x008fea0003900000 */
[----:B------:R-:W3:Y:S02]  /*151d0*/  @!P0 SYNCS.PHASECHK.TRANS64 P0, [R3+URZ], R2 ;  /* 0x00000002030085a7 */ /* 0x000ee4000800007f */
[----:B---3--:R-:W-:Y:S05]  /*151e0*/  @!P0 BRA `(.L_x_1951) ;  /* 0xfffffffc00f08947 */ /* 0x008fea000383ffff */
.L_x_1944:
[----:B------:R-:W-:Y:S05]  /*151f0*/  BSYNC B0 ;  /* 0x0000000000007941 */ /* 0x000fea0003800000 */
.L_x_1943:
[----:B------:R-:W-:Y:S05]  /*15200*/  EXIT ;  /* 0x000000000000794d */ /* 0x000fea0003800000 */
.L_x_1733:
[----:B0-----:R-:W-:-:S04]  /*15210*/  IMAD.U32 R3, RZ, RZ, UR21 ;  /* 0x00000015ff037e24 */ /* 0x001fc8000f8e00ff */
[----:B------:R0:W1:Y:S03]  /*15220*/  SYNCS.PHASECHK.TRANS64.TRYWAIT P1, [R3+URZ+0x28c50], R0 ;  /* 0x028c5000030075a7 */ /* 0x000066000802017f */
[----:B-1----:R-:W-:Y:S05]  /*15230*/  @!P1 NANOSLEEP.SYNCS 0x989680 ;  /* 0x009896800000995d */ /* 0x002fea0003900000 */
[----:B------:R-:W1:Y:S02]  /*15240*/  @!P1 SYNCS.PHASECHK.TRANS64 P1, [R3+URZ+0x28c50], R0 ;  /* 0x028c5000030095a7 */ /* 0x000e64000802007f */
[----:B-1----:R-:W-:Y:S05]  /*15250*/  @!P1 BRA `(.L_x_1733) ;  /* 0xfffffffc00ec9947 */ /* 0x002fea000383ffff */
[----:B------:R-:W-:Y:S05]  /*15260*/  BRA `(.L_x_1952) ;  /* 0xfffffec800b47947 */ /* 0x000fea000383ffff */
.L_x_1738:
[----:B-1----:R-:W-:-:S04]  /*15270*/  IMAD.U32 R3, RZ, RZ, UR21 ;  /* 0x00000015ff037e24 */ /* 0x002fc8000f8e00ff */
[----:B------:R1:W2:Y:S03]  /*15280*/  SYNCS.PHASECHK.TRANS64.TRYWAIT P1, [R3+URZ+0x28c50], R0 ;  /* 0x028c5000030075a7 */ /* 0x0002a6000802017f */
[----:B--2---:R-:W-:Y:S05]  /*15290*/  @!P1 NANOSLEEP.SYNCS 0x989680 ;  /* 0x009896800000995d */ /* 0x004fea0003900000 */
[----:B------:R-:W2:Y:S02]  /*152a0*/  @!P1 SYNCS.PHASECHK.TRANS64 P1, [R3+URZ+0x28c50], R0 ;  /* 0x028c5000030095a7 */ /* 0x000ea4000802007f */
[----:B--2---:R-:W-:Y:S05]  /*152b0*/  @!P1 BRA `(.L_x_1738) ;  /* 0xfffffffc00ec9947 */ /* 0x004fea000383ffff */
[----:B------:R-:W-:Y:S05]  /*152c0*/  BRA `(.L_x_1737) ;  /* 0xfffffed400b07947 */ /* 0x000fea000383ffff */
.L_x_1747:
[----:B0-----:R-:W-:-:S04]  /*152d0*/  IMAD.U32 R3, RZ, RZ, UR43 ;  /* 0x0000002bff037e24 */ /* 0x001fc8000f8e00ff */
[----:B------:R0:W1:Y:S03]  /*152e0*/  SYNCS.PHASECHK.TRANS64.TRYWAIT P0, [R3+URZ+0x28c00], R0 ;  /* 0x028c0000030075a7 */ /* 0x000066000800017f */
[----:B-1----:R-:W-:Y:S05]  /*152f0*/  @!P0 NANOSLEEP.SYNCS 0x989680 ;  /* 0x009896800000895d */ /* 0x002fea0003900000 */
[----:B------:R-:W1:Y:S02]  /*15300*/  @!P0 SYNCS.PHASECHK.TRANS64 P0, [R3+URZ+0x28c00], R0 ;  /* 0x028c0000030085a7 */ /* 0x000e64000800007f */
[----:B-1----:R-:W-:Y:S05]  /*15310*/  @!P0 BRA `(.L_x_1747) ;  /* 0xfffffffc00ec8947 */ /* 0x002fea000383ffff */
[----:B------:R-:W-:Y:S05]  /*15320*/  BRA `(.L_x_1953) ;  /* 0xfffffeec00187947 */ /* 0x000fea000383ffff */
.L_x_1751:
[----:B--2---:R2:W3:Y:S02]  /*15330*/  SYNCS.PHASECHK.TRANS64.TRYWAIT P0, [R7+URZ+0x28c30], R10 ;  /* 0x028c300a070075a7 */ /* 0x0044e4000800017f */
[----:B---3--:R-:W-:Y:S05]  /*15340*/  @!P0 NANOSLEEP.SYNCS 0x989680 ;  /* 0x009896800000895d */ /* 0x008fea0003900000 */
[----:B------:R-:W3:Y:S02]  /*15350*/  @!P0 SYNCS.PHASECHK.TRANS64 P0, [R7+URZ+0x28c30], R10 ;  /* 0x028c300a070085a7 */ /* 0x000ee4000800007f */
[----:B---3--:R-:W-:Y:S05]  /*15360*/  @!P0 BRA `(.L_x_1751) ;  /* 0xfffffffc00f08947 */ /* 0x008fea000383ffff */
[----:B------:R-:W-:Y:S05]  /*15370*/  BRA `(.L_x_1750) ;  /* 0xfffffeec00347947 */ /* 0x000fea000383ffff */
.L_x_1763:
[----:B---3--:R3:W0:Y:S02]  /*15380*/  SYNCS.PHASECHK.TRANS64.TRYWAIT P0, [R7+URZ+0x28c50], R10 ;  /* 0x028c500a070075a7 */ /* 0x008624000800017f */
[----:B0-----:R-:W-:Y:S05]  /*15390*/  @!P0 NANOSLEEP.SYNCS 0x989680 ;  /* 0x009896800000895d */ /* 0x001fea0003900000 */
[----:B------:R-:W0:Y:S02]  /*153a0*/  @!P0 SYNCS.PHASECHK.TRANS64 P0, [R7+URZ+0x28c50], R10 ;  /* 0x028c500a070085a7 */ /* 0x000e24000800007f */
[----:B0-----:R-:W-:Y:S05]  /*153b0*/  @!P0 BRA `(.L_x_1763) ;  /* 0xfffffffc00f08947 */ /* 0x001fea000383ffff */
[----:B------:R-:W-:Y:S05]  /*153c0*/  BRA `(.L_x_1762) ;  /* 0xffffff0800547947 */ /* 0x000fea000383ffff */
.L_x_1771:
[----:B-1----:R-:W-:-:S04]  /*153d0*/  IMAD.U32 R7, RZ, RZ, UR27 ;  /* 0x0000001bff077e24 */ /* 0x002fc8000f8e00ff */
[----:B------:R1:W2:Y:S03]  /*153e0*/  SYNCS.PHASECHK.TRANS64.TRYWAIT P0, [R7+URZ+0x28c30], R10 ;  /* 0x028c300a070075a7 */ /* 0x0002a6000800017f */
[----:B--2---:R-:W-:Y:S05]  /*153f0*/  @!P0 NANOSLEEP.SYNCS 0x989680 ;  /* 0x009896800000895d */ /* 0x004fea0003900000 */
[----:B------:R-:W2:Y:S02]  /*15400*/  @!P0 SYNCS.PHASECHK.TRANS64 P0, [R7+URZ+0x28c30], R10 ;  /* 0x028c300a070085a7 */ /* 0x000ea4000800007f */
[----:B--2---:R-:W-:Y:S05]  /*15410*/  @!P0 BRA `(.L_x_1771) ;  /* 0xfffffffc00ec8947 */ /* 0x004fea000383ffff */
[----:B------:R-:W-:Y:S05]  /*15420*/  BRA `(.L_x_1770) ;  /* 0xffffff0c00a07947 */ /* 0x000fea000383ffff */
.L_x_1783:
[----:B--2---:R2:W3:Y:S02]  /*15430*/  SYNCS.PHASECHK.TRANS64.TRYWAIT P0, [R7+URZ+0x28c50], R10 ;  /* 0x028c500a070075a7 */ /* 0x0044e4000800017f */
[----:B---3--:R-:W-:Y:S05]  /*15440*/  @!P0 NANOSLEEP.SYNCS 0x989680 ;  /* 0x009896800000895d */ /* 0x008fea0003900000 */
[----:B------:R-:W3:Y:S02]  /*15450*/  @!P0 SYNCS.PHASECHK.TRANS64 P0, [R7+URZ+0x28c50], R10 ;  /* 0x028c500a070085a7 */ /* 0x000ee4000800007f */
[----:B---3--:R-:W-:Y:S05]  /*15460*/  @!P0 BRA `(.L_x_1783) ;  /* 0xfffffffc00f08947 */ /* 0x008fea000383ffff */
[----:B------:R-:W-:Y:S05]  /*15470*/  BRA `(.L_x_1782) ;  /* 0xffffff2c00807947 */ /* 0x000fea000383ffff */
.L_x_1792:
[----:B--2---:R-:W-:-:S04]  /*15480*/  IMAD.U32 R5, RZ, RZ, UR23 ;  /* 0x00000017ff057e24 */ /* 0x004fc8000f8e00ff */
[----:B------:R2:W3:Y:S03]  /*15490*/  SYNCS.PHASECHK.TRANS64.TRYWAIT P1, [R5+URZ+0x28c30], R8 ;  /* 0x028c3008050075a7 */ /* 0x0004e6000802017f */
[----:B---3--:R-:W-:Y:S05]  /*154a0*/  @!P1 NANOSLEEP.SYNCS 0x989680 ;  /* 0x009896800000995d */ /* 0x008fea0003900000 */
[----:B------:R-:W3:Y:S02]  /*154b0*/  @!P1 SYNCS.PHASECHK.TRANS64 P1, [R5+URZ+0x28c30], R8 ;  /* 0x028c3008050095a7 */ /* 0x000ee4000802007f */
[----:B---3--:R-:W-:Y:S05]  /*154c0*/  @!P1 BRA `(.L_x_1792) ;  /* 0xfffffffc00ec9947 */ /* 0x008fea000383ffff */
[----:B------:R-:W-:Y:S05]  /*154d0*/  BRA `(.L_x_1791) ;  /* 0xffffff34000c7947 */ /* 0x000fea000383ffff */
.L_x_1796:
[----:B---3--:R3:W4:Y:S02]  /*154e0*/  SYNCS.PHASECHK.TRANS64.TRYWAIT P1, [R171+URZ+0x28c50], R8 ;  /* 0x028c5008ab0075a7 */ /* 0x008724000802017f */
[----:B----4-:R-:W-:Y:S05]  /*154f0*/  @!P1 NANOSLEEP.SYNCS 0x989680 ;  /* 0x009896800000995d */ /* 0x010fea0003900000 */
[----:B------:R-:W4:Y:S02]  /*15500*/  @!P1 SYNCS.PHASECHK.TRANS64 P1, [R171+URZ+0x28c50], R8 ;  /* 0x028c5008ab0095a7 */ /* 0x000f24000802007f */
[----:B----4-:R-:W-:Y:S05]  /*15510*/  @!P1 BRA `(.L_x_1796) ;  /* 0xfffffffc00f09947 */ /* 0x010fea000383ffff */
[----:B------:R-:W-:Y:S05]  /*15520*/  BRA `(.L_x_1795) ;  /* 0xffffff4800307947 */ /* 0x000fea000383ffff */
.L_x_1802:
[----:B------:R-:W-:-:S04]  /*15530*/  IMAD.U32 R6, RZ, RZ, UR26 ;  /* 0x0000001aff067e24 */ /* 0x000fc8000f8e00ff */
[----:B------:R0:W0:Y:S03]  /*15540*/  SYNCS.PHASECHK.TRANS64.TRYWAIT P0, [R6+URZ+0x28c30], R9 ;  /* 0x028c3009060075a7 */ /* 0x000026000800017f */
[----:B0-----:R-:W-:Y:S05]  /*15550*/  @!P0 NANOSLEEP.SYNCS 0x989680 ;  /* 0x009896800000895d */ /* 0x001fea0003900000 */
[----:B------:R-:W0:Y:S02]  /*15560*/  @!P0 SYNCS.PHASECHK.TRANS64 P0, [R6+URZ+0x28c30], R9 ;  /* 0x028c3009060085a7 */ /* 0x000e24000800007f */
[----:B0-----:R-:W-:Y:S05]  /*15570*/  @!P0 BRA `(.L_x_1802) ;  /* 0xfffffffc00ec8947 */ /* 0x001fea000383ffff */
[----:B------:R-:W-:Y:S05]  /*15580*/  BRA `(.L_x_1801) ;  /* 0xffffff4c00207947 */ /* 0x000fea000383ffff */
.L_x_1814:
[----:B--2---:R2:W3:Y:S02]  /*15590*/  SYNCS.PHASECHK.TRANS64.TRYWAIT P0, [R8+URZ+0x28c50], R9 ;  /* 0x028c5009080075a7 */ /* 0x0044e4000800017f */
[----:B---3--:R-:W-:Y:S05]  /*155a0*/  @!P0 NANOSLEEP.SYNCS 0x989680 ;  /* 0x009896800000895d */ /* 0x008fea0003900000 */
[----:B------:R-:W3:Y:S02]  /*155b0*/  @!P0 SYNCS.PHASECHK.TRANS64 P0, [R8+URZ+0x28c50], R9 ;  /* 0x028c5009080085a7 */ /* 0x000ee4000800007f */
[----:B---3--:R-:W-:Y:S05]  /*155c0*/  @!P0 BRA `(.L_x_1814) ;  /* 0xfffffffc00f08947 */ /* 0x008fea000383ffff */
[----:B------:R-:W-:Y:S05]  /*155d0*/  BRA `(.L_x_1813) ;  /* 0xffffff6800f47947 */ /* 0x000fea000383ffff */
.L_x_1844:
[----:B------:R-:W-:Y:S02]  /*155e0*/  IMAD.MOV.U32 R13, RZ, RZ, R4 ;  /* 0x000000ffff0d7224 */ /* 0x000fe400078e0004 */
[----:B------:R-:W-:Y:S02]  /*155f0*/  IMAD.MOV.U32 R12, RZ, RZ, RZ ;  /* 0x000000ffff0c7224 */ /* 0x000fe400078e00ff */
[----:B------:R-:W-:Y:S02]  /*15600*/  IMAD.MOV.U32 R11, RZ, RZ, 0x1f ;  /* 0x0000001fff0b7424 */ /* 0x000fe400078e00ff */
[----:B------:R-:W-:-:S07]  /*15610*/  IMAD.MOV.U32 R15, RZ, RZ, -0x1 ;  /* 0xffffffffff0f7424 */ /* 0x000fce00078e00ff */
[----:B0-----:R-:W-:Y:S05]  /*15620*/  WARPSYNC.COLLECTIVE R15, `(.L_x_1954) ;  /* 0x000000000f087348 */ /* 0x001fea0003c00000 */
[----:B------:R1:W2:Y:S02]  /*15630*/  SHFL.IDX P6, R14, R13, R12, R11 ;  /* 0x0000000c0d0e7389 */ /* 0x0002a400000c000b */
[----:B012---:R-:W-:Y:S01]  /*15640*/  ENDCOLLECTIVE ;  /* 0x000000000000791b */ /* 0x007fe20003800000 */
.L_x_1954:
[----:B------:R-:W-:Y:S05]  /*15650*/  BRA `(.L_x_1955) ;  /* 0xffffffb400247947 */ /* 0x000fea000383ffff */
.L_x_1846:
[----:B------:R-:W-:Y:S01]  /*15660*/  BSSY B0, `(.L_x_1956) ;  /* 0x0000006000007945 */ /* 0x000fe20003800000 */
[----:B------:R-:W-:-:S07]  /*15670*/  IMAD.MOV.U32 R15, RZ, RZ, -0x1 ;  /* 0xffffffffff0f7424 */ /* 0x000fce00078e00ff */
[----:B0--3--:R-:W-:Y:S05]  /*15680*/  WARPSYNC.COLLECTIVE R15, `(.L_x_1957) ;  /* 0x000000000f0c7348 */ /* 0x009fea0003c00000 */
[----:B------:R-:W-:Y:S02]  /*15690*/  ELECT P6, UR62, PT ;  /* 0x00000000003e782f */ /* 0x000fe400038c0000 */
[----:B------:R-:W-:Y:S01]  /*156a0*/  MOV R14, UR62 ;  /* 0x0000003e000e7c02 */ /* 0x000fe20008000f00 */
[----:B0--3--:R-:W-:Y:S10]  /*156b0*/  ENDCOLLECTIVE ;  /* 0x000000000000791b */ /* 0x009ff40003800000 */
.L_x_1957:
[----:B------:R-:W-:Y:S05]  /*156c0*/  BSYNC B0 ;  /* 0x0000000000007941 */ /* 0x000fea0003800000 */
.L_x_1956:
[----:B------:R-:W-:Y:S05]  /*156d0*/  BRA `(.L_x_1958) ;  /* 0xffffffb400287947 */ /* 0x000fea000383ffff */
.L_x_1848:
[----:B0-----:R0:W1:Y:S02]  /*156e0*/  SYNCS.PHASECHK.TRANS64.TRYWAIT P0, [R3+URZ+0x28c40], R0 ;  /* 0x028c4000030075a7 */ /* 0x001064000800017f */
[----:B-1----:R-:W-:Y:S05]  /*156f0*/  @!P0 NANOSLEEP.SYNCS 0x989680 ;  /* 0x009896800000895d */ /* 0x002fea0003900000 */
[----:B------:R-:W1:Y:S02]  /*15700*/  @!P0 SYNCS.PHASECHK.TRANS64 P0, [R3+URZ+0x28c40], R0 ;  /* 0x028c4000030085a7 */ /* 0x000e64000800007f */
[----:B-1----:R-:W-:Y:S05]  /*15710*/  @!P0 BRA `(.L_x_1848) ;  /* 0xfffffffc00f08947 */ /* 0x002fea000383ffff */
[----:B------:R-:W-:Y:S05]  /*15720*/  BRA `(.L_x_1959) ;  /* 0xffffffb4008c7947 */ /* 0x000fea000383ffff */
.L_x_1852:
        /* <DEDUP_REMOVED lines=8> */
.L_x_1960:
[----:B------:R-:W-:Y:S01]  /*157b0*/  IMAD.MOV.U32 R13, RZ, RZ, R0 ;  /* 0x000000ffff0d7224 */ /* 0x000fe200078e0000 */
[----:B------:R-:W-:Y:S01]  /*157c0*/  LOP3.LUT R8, R8, 0x7f, RZ, 0xc0, !PT ;  /* 0x0000007f08087812 */ /* 0x000fe200078ec0ff */
[----:B------:R-:W-:-:S07]  /*157d0*/  IMAD.MOV.U32 R5, RZ, RZ, R14 ;  /* 0x000000ffff057224 */ /* 0x000fce00078e000e */
[----:B------:R-:W-:Y:S05]  /*157e0*/  WARPSYNC.COLLECTIVE R15, `(.L_x_1961) ;  /* 0x000000000f087348 */ /* 0x000fea0003c00000 */
[----:B------:R0:W1:Y:S02]  /*157f0*/  SHFL.IDX P6, R14, R13, R12, R11 ;  /* 0x0000000c0d0e7389 */ /* 0x00006400000c000b */
[----:B01----:R-:W-:Y:S01]  /*15800*/  ENDCOLLECTIVE ;  /* 0x000000000000791b */ /* 0x003fe20003800000 */
.L_x_1961:
[----:B------:R-:W-:Y:S01]  /*15810*/  SHF.R.U32.HI R8, RZ, 0x3, R8 ;  /* 0x00000003ff087819 */ /* 0x000fe20000011608 */
[----:B------:R-:W-:Y:S02]  /*15820*/  ULDC UR4, c[0x0][0x288] ;  /* 0x0000a20000047ab9 */ /* 0x000fe40000000800 */
[----:B------:R-:W-:Y:S02]  /*15830*/  IMAD R3, R7, UR4, RZ ;  /* 0x0000000407037c24 */ /* 0x000fe4000f8e02ff */
[----:B------:R-:W-:-:S04]  /*15840*/  VIADD R4, R8, UR40 ;  /* 0x0000002808047c36 */ /* 0x000fc80008000000 */
        /* <DEDUP_REMOVED lines=8> */
.L_x_1962:
[----:B------:R-:W-:-:S05]  /*158d0*/  @!P1 LEA R6, P2, R10, R6, 0x1 ;  /* 0x000000060a069211 */ /* 0x000fca00078408ff */
[----:B------:R-:W-:-:S04]  /*158e0*/  @!P1 IMAD.X R5, RZ, RZ, R5, P2 ;  /* 0x000000ffff059224 */ /* 0x000fc800010e0605 */
[----:B------:R-:W-:Y:S02]  /*158f0*/  @!P1 IMAD.MOV.U32 R7, RZ, RZ, R5 ;  /* 0x000000ffff079224 */ /* 0x000fe400078e0005 */
[----:B------:R-:W-:-:S03]  /*15900*/  IMAD.MOV.U32 R13, RZ, RZ, R0 ;  /* 0x000000ffff0d7224 */ /* 0x000fc600078e0000 */
[----:B------:R-:W-:Y:S01]  /*15910*/  @!PT LDS RZ, [RZ] ;  /* 0x00000000fffff984 */ /* 0x000fe20000000800 */
[----:B------:R-:W-:Y:S01]  /*15920*/  @!PT LDS RZ, [RZ] ;  /* 0x00000000fffff984 */ /* 0x000fe20000000800 */
[----:B------:R-:W-:Y:S01]  /*15930*/  @!PT LDS RZ, [RZ] ;  /* 0x00000000fffff984 */ /* 0x000fe20000000800 */
[----:B------:R0:W-:Y:S01]  /*15940*/  @!P1 LDGSTS.E.BYPASS.LTC128B.128 [R9+0x20400], desc[UR46][R6.64], !P0 ;  /* 0x2040000006099fae */ /* 0x0001e2000c101d6e */
[----:B------:R-:W-:Y:S01]  /*15950*/  ISETP.GE.AND P1, PT, R8, R3, PT ;  /* 0x000000030800720c */ /* 0x000fe20003f26270 */
[----:B------:R-:W-:-:S12]  /*15960*/  IMAD.MOV.U32 R5, RZ, RZ, R14 ;  /* 0x000000ffff057224 */ /* 0x000fd800078e000e */
[----:B0-----:R-:W-:Y:S05]  /*15970*/  WARPSYNC.COLLECTIVE R15, `(.L_x_1963) ;  /* 0x000000000f087348 */ /* 0x001fea0003c00000 */
[----:B------:R1:W2:Y:S02]  /*15980*/  SHFL.IDX P6, R14, R13, R12, R11 ;  /* 0x0000000c0d0e7389 */ /* 0x0002a400000c000b */
[----:B012---:R-:W-:Y:S01]  /*15990*/  ENDCOLLECTIVE ;  /* 0x000000000000791b */ /* 0x007fe20003800000 */
.L_x_1963:
[----:B------:R-:W-:Y:S02]  /*159a0*/  IMAD.MOV.U32 R13, RZ, RZ, R2 ;  /* 0x000000ffff0d7224 */ /* 0x000fe400078e0002 */
[----:B------:R-:W-:Y:S02]  /*159b0*/  IMAD.MOV.U32 R12, RZ, RZ, 0x2 ;  /* 0x00000002ff0c7424 */ /* 0x000fe400078e00ff */
[----:B------:R-:W-:-:S07]  /*159c0*/  IMAD.MOV.U32 R6, RZ, RZ, R14 ;  /* 0x000000ffff067224 */ /* 0x000fce00078e000e */
[----:B------:R-:W-:Y:S05]  /*159d0*/  WARPSYNC.COLLECTIVE R15, `(.L_x_1964) ;  /* 0x000000000f087348 */ /* 0x000fea0003c00000 */
[----:B------:R0:W1:Y:S02]  /*159e0*/  SHFL.IDX P6, R14, R13, R12, R11 ;  /* 0x0000000c0d0e7389 */ /* 0x00006400000c000b */
[----:B01----:R-:W-:Y:S01]  /*159f0*/  ENDCOLLECTIVE ;  /* 0x000000000000791b */ /* 0x003fe20003800000 */
.L_x_1964:
[----:B------:R-:W-:-:S05]  /*15a00*/  @!P1 LEA R6, P2, R10, R6, 0x1 ;  /* 0x000000060a069211 */ /* 0x000fca00078408ff */
[----:B------:R-:W-:-:S04]  /*15a10*/  @!P1 IMAD.X R5, RZ, RZ, R5, P2 ;  /* 0x000000ffff059224 */ /* 0x000fc800010e0605 */
[----:B------:R-:W-:Y:S02]  /*15a20*/  @!P1 IMAD.MOV.U32 R7, RZ, RZ, R5 ;  /* 0x000000ffff079224 */ /* 0x000fe400078e0005 */
[----:B------:R-:W-:Y:S02]  /*15a30*/  VIADD R5, R4, 0x20 ;  /* 0x0000002004057836 */ /* 0x000fe40000000000 */
[----:B------:R-:W-:Y:S01]  /*15a40*/  IMAD.MOV.U32 R13, RZ, RZ, R0 ;  /* 0x000000ffff0d7224 */ /* 0x000fe200078e0000 */
[----:B------:R-:W-:Y:S01]  /*15a50*/  @!PT LDS RZ, [RZ] ;  /* 0x00000000fffff984 */ /* 0x000fe20000000800 */
[----:B------:R-:W-:Y:S01]  /*15a60*/  @!PT LDS RZ, [RZ] ;  /* 0x00000000fffff984 */ /* 0x000fe20000000800 */
[----:B------:R-:W-:Y:S01]  /*15a70*/  @!PT LDS RZ, [RZ] ;  /* 0x00000000fffff984 */ /* 0x000fe20000000800 */
[----:B------:R0:W-:Y:S02]  /*15a80*/  @!P1 LDGSTS.E.BYPASS.LTC128B.128 [R9+0x20c00], desc[UR46][R6.64], !P0 ;  /* 0x20c0000006099fae */ /* 0x0001e4000c101d6e */
[----:B------:R-:W-:Y:S01]  /*15a90*/  ISETP.GE.AND P1, PT, R5, R3, PT ;  /* 0x000000030500720c */ /* 0x000fe20003f26270 */
[----:B------:R-:W-:-:S12]  /*15aa0*/  IMAD.MOV.U32 R5, RZ, RZ, R14 ;  /* 0x000000ffff057224 */ /* 0x000fd800078e000e */
[----:B0-----:R-:W-:Y:S05]  /*15ab0*/  WARPSYNC.COLLECTIVE R15, `(.L_x_1965) ;  /* 0x000000000f087348 */ /* 0x001fea0003c00000 */
[----:B------:R1:W2:Y:S02]  /*15ac0*/  SHFL.IDX P6, R14, R13, R12, R11 ;  /* 0x0000000c0d0e7389 */ /* 0x0002a400000c000b */
[----:B012---:R-:W-:Y:S01]  /*15ad0*/  ENDCOLLECTIVE ;  /* 0x000000000000791b */ /* 0x007fe20003800000 */
.L_x_1965:
[----:B------:R-:W-:Y:S02]  /*15ae0*/  IMAD.MOV.U32 R13, RZ, RZ, R2 ;  /* 0x000000ffff0d7224 */ /* 0x000fe400078e0002 */
[----:B------:R-:W-:Y:S02]  /*15af0*/  IMAD.MOV.U32 R12, RZ, RZ, 0x3 ;  /* 0x00000003ff0c7424 */ /* 0x000fe400078e00ff */
[----:B------:R-:W-:-:S07]  /*15b00*/  IMAD.MOV.U32 R6, RZ, RZ, R14 ;  /* 0x000000ffff067224 */ /* 0x000fce00078e000e */
[----:B------:R-:W-:Y:S05]  /*15b10*/  WARPSYNC.COLLECTIVE R15, `(.L_x_1966) ;  /* 0x000000000f087348 */ /* 0x000fea0003c00000 */
[----:B------:R0:W1:Y:S02]  /*15b20*/  SHFL.IDX P6, R14, R13, R12, R11 ;  /* 0x0000000c0d0e7389 */ /* 0x00006400000c000b */
[----:B01----:R-:W-:Y:S01]  /*15b30*/  ENDCOLLECTIVE ;  /* 0x000000000000791b */ /* 0x003fe20003800000 */
.L_x_1966:
        /* <DEDUP_REMOVED lines=8> */
[----:B------:R-:W-:-:S07]  /*15bc0*/  IMAD.MOV.U32 R5, RZ, RZ, R14 ;  /* 0x000000ffff057224 */ /* 0x000fce00078e000e */
[----:B0-----:R-:W-:Y:S05]  /*15bd0*/  WARPSYNC.COLLECTIVE R15, `(.L_x_1967) ;  /* 0x000000000f087348 */ /* 0x001fea0003c00000 */
[----:B------:R1:W2:Y:S02]  /*15be0*/  SHFL.IDX P6, R14, R13, R12, R11 ;  /* 0x0000000c0d0e7389 */ /* 0x0002a400000c000b */
[----:B012---:R-:W-:Y:S01]  /*15bf0*/  ENDCOLLECTIVE ;  /* 0x000000000000791b */ /* 0x007fe20003800000 */
.L_x_1967:
[----:B------:R-:W-:Y:S01]  /*15c00*/  IMAD.MOV.U32 R0, RZ, RZ, R14 ;  /* 0x000000ffff007224 */ /* 0x000fe200078e000e */
[----:B------:R-:W-:Y:S06]  /*15c10*/  BRA `(.L_x_1968) ;  /* 0xffffffb800747947 */ /* 0x000fec000383ffff */
.L_x_1855:
[----:B0-----:R0:W1:Y:S02]  /*15c20*/  SYNCS.PHASECHK.TRANS64.TRYWAIT P0, [R17+URZ+0x28c20], R0 ;  /* 0x028c2000110075a7 */ /* 0x001064000800017f */
[----:B-1----:R-:W-:Y:S05]  /*15c30*/  @!P0 NANOSLEEP.SYNCS 0x989680 ;  /* 0x009896800000895d */ /* 0x002fea0003900000 */
[----:B------:R-:W1:Y:S02]  /*15c40*/  @!P0 SYNCS.PHASECHK.TRANS64 P0, [R17+URZ+0x28c20], R0 ;  /* 0x028c2000110085a7 */ /* 0x000e64000800007f */
[----:B-1----:R-:W-:Y:S05]  /*15c50*/  @!P0 BRA `(.L_x_1855) ;  /* 0xfffffffc00f08947 */ /* 0x002fea000383ffff */
[----:B------:R-:W-:Y:S05]  /*15c60*/  BRA `(.L_x_1969) ;  /* 0xffffffb800d07947 */ /* 0x000fea000383ffff */
.L_x_1859:
[----:B0-----:R0:W1:Y:S02]  /*15c70*/  SYNCS.PHASECHK.TRANS64.TRYWAIT P0, [R0+URZ+0x28c60], R3 ;  /* 0x028c6003000075a7 */ /* 0x001064000800017f */
[----:B-1----:R-:W-:Y:S05]  /*15c80*/  @!P0 NANOSLEEP.SYNCS 0x989680 ;  /* 0x009896800000895d */ /* 0x002fea0003900000 */
[----:B------:R-:W1:Y:S02]  /*15c90*/  @!P0 SYNCS.PHASECHK.TRANS64 P0, [R0+URZ+0x28c60], R3 ;  /* 0x028c6003000085a7 */ /* 0x000e64000800007f */
[----:B-1----:R-:W-:Y:S05]  /*15ca0*/  @!P0 BRA `(.L_x_1859) ;  /* 0xfffffffc00f08947 */ /* 0x002fea000383ffff */
[----:B------:R-:W-:Y:S05]  /*15cb0*/  BRA `(.L_x_1970) ;  /* 0xffffffb800f47947 */ /* 0x000fea000383ffff */
.L_x_1876:
[----:B-1----:R1:W2:Y:S02]  /*15cc0*/  SYNCS.PHASECHK.TRANS64.TRYWAIT P0, [R2+URZ+0x28c40], R4 ;  /* 0x028c4004020075a7 */ /* 0x0022a4000800017f */
[----:B--2---:R-:W-:Y:S05]  /*15cd0*/  @!P0 NANOSLEEP.SYNCS 0x989680 ;  /* 0x009896800000895d */ /* 0x004fea0003900000 */
[----:B------:R-:W2:Y:S02]  /*15ce0*/  @!P0 SYNCS.PHASECHK.TRANS64 P0, [R2+URZ+0x28c40], R4 ;  /* 0x028c4004020085a7 */ /* 0x000ea4000800007f */
[----:B--2---:R-:W-:Y:S05]  /*15cf0*/  @!P0 BRA `(.L_x_1876) ;  /* 0xfffffffc00f08947 */ /* 0x004fea000383ffff */
[----:B------:R-:W-:Y:S05]  /*15d00*/  BRA `(.L_x_1971) ;  /* 0xffffffc400dc7947 */ /* 0x000fea000383ffff */
.L_x_1881:
[----:B--2---:R2:W3:Y:S02]  /*15d10*/  SYNCS.PHASECHK.TRANS64.TRYWAIT P0, [R2+URZ+0x28c60], R4 ;  /* 0x028c6004020075a7 */ /* 0x0044e4000800017f */
[----:B---3--:R-:W-:Y:S05]  /*15d20*/  @!P0 NANOSLEEP.SYNCS 0x989680 ;  /* 0x009896800000895d */ /* 0x008fea0003900000 */
[----:B------:R-:W3:Y:S02]  /*15d30*/  @!P0 SYNCS.PHASECHK.TRANS64 P0, [R2+URZ+0x28c60], R4 ;  /* 0x028c6004020085a7 */ /* 0x000ee4000800007f */
[----:B---3--:R-:W-:Y:S05]  /*15d40*/  @!P0 BRA `(.L_x_1881) ;  /* 0xfffffffc00f08947 */ /* 0x008fea000383ffff */
[----:B------:R-:W-:Y:S05]  /*15d50*/  BRA `(.L_x_1972) ;  /* 0xffffffc800547947 */ /* 0x000fea000383ffff */
.L_x_1897:
[----:B0-----:R0:W1:Y:S02]  /*15d60*/  SYNCS.PHASECHK.TRANS64.TRYWAIT P0, [R4+URZ+0x28c40], R2 ;  /* 0x028c4002040075a7 */ /* 0x001064000800017f */
[----:B-1----:R-:W-:Y:S05]  /*15d70*/  @!P0 NANOSLEEP.SYNCS 0x989680 ;  /* 0x009896800000895d */ /* 0x002fea0003900000 */
[----:B------:R-:W1:Y:S02]  /*15d80*/  @!P0 SYNCS.PHASECHK.TRANS64 P0, [R4+URZ+0x28c40], R2 ;  /* 0x028c4002040085a7 */ /* 0x000e64000800007f */
[----:B-1----:R-:W-:Y:S05]  /*15d90*/  @!P0 BRA `(.L_x_1897) ;  /* 0xfffffffc00f08947 */ /* 0x002fea000383ffff */
[----:B------:R-:W-:Y:S05]  /*15da0*/  BRA `(.L_x_1973) ;  /* 0xffffffd4002c7947 */ /* 0x000fea000383ffff */
.L_x_1902:
[----:B-1----:R1:W2:Y:S02]  /*15db0*/  SYNCS.PHASECHK.TRANS64.TRYWAIT P0, [R4+URZ+0x28c60], R2 ;  /* 0x028c6002040075a7 */ /* 0x0022a4000800017f */
[----:B--2---:R-:W-:Y:S05]  /*15dc0*/  @!P0 NANOSLEEP.SYNCS 0x989680 ;  /* 0x009896800000895d */ /* 0x004fea0003900000 */
[----:B------:R-:W2:Y:S02]  /*15dd0*/  @!P0 SYNCS.PHASECHK.TRANS64 P0, [R4+URZ+0x28c60], R2 ;  /* 0x028c6002040085a7 */ /* 0x000ea4000800007f */
[----:B--2---:R-:W-:Y:S05]  /*15de0*/  @!P0 BRA `(.L_x_1902) ;  /* 0xfffffffc00f08947 */ /* 0x004fea000383ffff */
[----:B------:R-:W-:Y:S05]  /*15df0*/  BRA `(.L_x_1974) ;  /* 0xffffffd400a47947 */ /* 0x000fea000383ffff */
.L_x_1917:
[----:B0-----:R0:W1:Y:S02]  /*15e00*/  SYNCS.PHASECHK.TRANS64.TRYWAIT P0, [R4+URZ+0x28c40], R2 ;  /* 0x028c4002040075a7 */ /* 0x001064000800017f */
[----:B-1----:R-:W-:Y:S05]  /*15e10*/  @!P0 NANOSLEEP.SYNCS 0x989680 ;  /* 0x009896800000895d */ /* 0x002fea0003900000 */
[----:B------:R-:W1:Y:S02]  /*15e20*/  @!P0 SYNCS.PHASECHK.TRANS64 P0, [R4+URZ+0x28c40], R2 ;  /* 0x028c4002040085a7 */ /* 0x000e64000800007f */
[----:B-1----:R-:W-:Y:S05]  /*15e30*/  @!P0 BRA `(.L_x_1917) ;  /* 0xfffffffc00f08947 */ /* 0x002fea000383ffff */
[----:B------:R-:W-:Y:S05]  /*15e40*/  BRA `(.L_x_1975) ;  /* 0xffffffe000607947 */ /* 0x000fea000383ffff */
.L_x_1922:
[----:B-1----:R1:W2:Y:S02]  /*15e50*/  SYNCS.PHASECHK.TRANS64.TRYWAIT P0, [R4+URZ+0x28c60], R2 ;  /* 0x028c6002040075a7 */ /* 0x0022a4000800017f */
[----:B--2---:R-:W-:Y:S05]  /*15e60*/  @!P0 NANOSLEEP.SYNCS 0x989680 ;  /* 0x009896800000895d */ /* 0x004fea0003900000 */
[----:B------:R-:W2:Y:S02]  /*15e70*/  @!P0 SYNCS.PHASECHK.TRANS64 P0, [R4+URZ+0x28c60], R2 ;  /* 0x028c6002040085a7 */ /* 0x000ea4000800007f */
[----:B--2---:R-:W-:Y:S05]  /*15e80*/  @!P0 BRA `(.L_x_1922) ;  /* 0xfffffffc00f08947 */ /* 0x004fea000383ffff */
[----:B------:R-:W-:Y:S05]  /*15e90*/  BRA `(.L_x_1976) ;  /* 0xffffffe000d87947 */ /* 0x000fea000383ffff */
.L_x_1938:
[----:B------:R-:W-:Y:S01]  /*15ea0*/  BSSY B0, `(.L_x_1977) ;  /* 0x0000008000007945 */ /* 0x000fe20003800000 */
[----:B-----5:R-:W-:Y:S02]  /*15eb0*/  IMAD.MOV.U32 R13, RZ, RZ, R2 ;  /* 0x000000ffff0d7224 */ /* 0x020fe400078e0002 */
[----:B------:R-:W-:Y:S02]  /*15ec0*/  IMAD.MOV.U32 R12, RZ, RZ, RZ ;  /* 0x000000ffff0c7224 */ /* 0x000fe400078e00ff */
[----:B------:R-:W-:Y:S02]  /*15ed0*/  IMAD.MOV.U32 R11, RZ, RZ, 0x1f ;  /* 0x0000001fff0b7424 */ /* 0x000fe400078e00ff */
[----:B------:R-:W-:-:S07]  /*15ee0*/  IMAD.MOV.U32 R15, RZ, RZ, -0x1 ;  /* 0xffffffffff0f7424 */ /* 0x000fce00078e00ff */
[----:B------:R-:W-:Y:S05]  /*15ef0*/  WARPSYNC.COLLECTIVE R15, `(.L_x_1978) ;  /* 0x000000000f087348 */ /* 0x000fea0003c00000 */
[----:B------:R0:W1:Y:S02]  /*15f00*/  SHFL.IDX P6, R14, R13, R12, R11 ;  /* 0x0000000c0d0e7389 */ /* 0x00006400000c000b */
[----:B01----:R-:W-:Y:S01]  /*15f10*/  ENDCOLLECTIVE ;  /* 0x000000000000791b */ /* 0x003fe20003800000 */
.L_x_1978:
[----:B------:R-:W-:Y:S05]  /*15f20*/  BSYNC B0 ;  /* 0x0000000000007941 */ /* 0x000fea0003800000 */
.L_x_1977:
[----:B------:R-:W-:Y:S05]  /*15f30*/  BRA `(.L_x_1979) ;  /* 0xffffffec00987947 */ /* 0x000fea000383ffff */
.L_x_1941:
[----:B0-----:R0:W1:Y:S02]  /*15f40*/  SYNCS.PHASECHK.TRANS64.TRYWAIT P0, [R0+URZ+0x28c20], R3 ;  /* 0x028c2003000075a7 */ /* 0x001064000800017f */
[----:B-1----:R-:W-:Y:S05]  /*15f50*/  @!P0 NANOSLEEP.SYNCS 0x989680 ;  /* 0x009896800000895d */ /* 0x002fea0003900000 */
[----:B------:R-:W1:Y:S02]  /*15f60*/  @!P0 SYNCS.PHASECHK.TRANS64 P0, [R0+URZ+0x28c20], R3 ;  /* 0x028c2003000085a7 */ /* 0x000e64000800007f */
[----:B-1----:R-:W-:Y:S05]  /*15f70*/  @!P0 BRA `(.L_x_1941) ;  /* 0xfffffffc00f08947 */ /* 0x002fea000383ffff */
[----:B------:R-:W-:Y:S05]  /*15f80*/  BRA `(.L_x_1980) ;  /* 0xffffffec00e47947 */ /* 0x000fea000383ffff */
.L_x_1942:
        /* <DEDUP_REMOVED lines=11> */
.L_x_1982:
[----:B------:R-:W-:Y:S05]  /*16040*/  BSYNC B0 ;  /* 0x0000000000007941 */ /* 0x000fea0003800000 */
.L_x_1981:
[----:B------:R-:W-:Y:S05]  /*16050*/  BRA `(.L_x_1983) ;  /* 0xffffffec00cc7947 */ /* 0x000fea000383ffff */
.L_x_1945:
[----:B------:R-:W-:Y:S01]  /*16060*/  BSSY B1, `(.L_x_1984) ;  /* 0x0000006000017945 */ /* 0x000fe20003800000 */
[----:B------:R-:W-:-:S07]  /*16070*/  IMAD.MOV.U32 R15, RZ, RZ, -0x1 ;  /* 0xffffffffff0f7424 */ /* 0x000fce00078e00ff */
[----:B01----:R-:W-:Y:S05]  /*16080*/  WARPSYNC.COLLECTIVE R15, `(.L_x_1985) ;  /* 0x000000000f0c7348 */ /* 0x003fea0003c00000 */
[----:B------:R-:W-:Y:S02]  /*16090*/  ELECT P6, UR62, PT ;  /* 0x00000000003e782f */ /* 0x000fe400038c0000 */
[----:B------:R-:W-:Y:S01]  /*160a0*/  MOV R14, UR62 ;  /* 0x0000003e000e7c02 */ /* 0x000fe20008000f00 */
[----:B01----:R-:W-:Y:S10]  /*160b0*/  ENDCOLLECTIVE ;  /* 0x000000000000791b */ /* 0x003ff40003800000 */
.L_x_1985:
[----:B------:R-:W-:Y:S05]  /*160c0*/  BSYNC B1 ;  /* 0x0000000000017941 */ /* 0x000fea0003800000 */
.L_x_1984:
[----:B------:R-:W-:Y:S05]  /*160d0*/  BRA `(.L_x_1986) ;  /* 0xffffffec00c47947 */ /* 0x000fea000383ffff */
.L_x_1947:
[----:B0-----:R0:W1:Y:S02]  /*160e0*/  SYNCS.PHASECHK.TRANS64.TRYWAIT P0, [R6+URZ], R5 ;  /* 0x00000005060075a7 */ /* 0x001064000800017f */
[----:B-1----:R-:W-:Y:S05]  /*160f0*/  @!P0 NANOSLEEP.SYNCS 0x989680 ;  /* 0x009896800000895d */ /* 0x002fea0003900000 */
[----:B------:R-:W1:Y:S02]  /*16100*/  @!P0 SYNCS.PHASECHK.TRANS64 P0, [R6+URZ], R5 ;  /* 0x00000005060085a7 */ /* 0x000e64000800007f */
[----:B-1----:R-:W-:Y:S05]  /*16110*/  @!P0 BRA `(.L_x_1947) ;  /* 0xfffffffc00f08947 */ /* 0x002fea000383ffff */
[----:B------:R-:W-:Y:S05]  /*16120*/  BRA `(.L_x_1987) ;  /* 0xffffffec00fc7947 */ /* 0x000fea000383ffff */
.L_x_1948:
[----:B-1----:R1:W2:Y:S02]  /*16130*/  SYNCS.PHASECHK.TRANS64.TRYWAIT P0, [R3+URZ], R2 ;  /* 0x00000002030075a7 */ /* 0x0022a4000800017f */
[----:B--2---:R-:W-:Y:S05]  /*16140*/  @!P0 NANOSLEEP.SYNCS 0x989680 ;  /* 0x009896800000895d */ /* 0x004fea0003900000 */
[----:B------:R-:W2:Y:S02]  /*16150*/  @!P0 SYNCS.PHASECHK.TRANS64 P0, [R3+URZ], R2 ;  /* 0x00000002030085a7 */ /* 0x000ea4000800007f */
[----:B--2---:R-:W-:Y:S05]  /*16160*/  @!P0 BRA `(.L_x_1948) ;  /* 0xfffffffc00f08947 */ /* 0x004fea000383ffff */
[----:B------:R-:W-:Y:S05]  /*16170*/  BRA `(.L_x_1988) ;  /* 0xffffffec00f07947 */ /* 0x000fea000383ffff */
.L_x_1950:
[----:B-1----:R1:W2:Y:S02]  /*16180*/  SYNCS.PHASECHK.TRANS64.TRYWAIT P0, [R18+URZ], R5 ;  /* 0x00000005120075a7 */ /* 0x0022a4000800017f */
[----:B--2---:R-:W-:Y:S05]  /*16190*/  @!P0 NANOSLEEP.SYNCS 0x989680 ;  /* 0x009896800000895d */ /* 0x004fea0003900000 */
[----:B------:R-:W2:Y:S02]  /*161a0*/  @!P0 SYNCS.PHASECHK.TRANS64 P0, [R18+URZ], R5 ;  /* 0x00000005120085a7 */ /* 0x000ea4000800007f */
[----:B--2---:R-:W-:Y:S05]  /*161b0*/  @!P0 BRA `(.L_x_1950) ;  /* 0xfffffffc00f08947 */ /* 0x004fea000383ffff */
[----:B------:R-:W-:Y:S05]  /*161c0*/  BRA `(.L_x_1989) ;  /* 0xffffffec00f47947 */ /* 0x000fea000383ffff */
.L_x_1990:
        /* <DEDUP_REMOVED lines=11> */
.L_x_5873:


//--------------------- .text._ZN7cutlass13device_kernelIN5flash11enable_sm90INS1_16FlashAttnFwdSm90INS1_25CollectiveMainloopFwdSm90ILi2EN4cute5tupleIJNS5_1CILi1EEES8_S8_EEENS6_IJNS7_ILi64EEESA_SA_EEELi512ENS_10bfloat16_tEfNS_4arch4Sm90ELb0ELb1ELb0ELb0ELb0ELb0ELb1ELb0ELb0ELb1ELb0ELb0EEENS1_21CollectiveEpilogueFwdINS6_IJSA_NS7_ILi512EEESA_EEES9_SC_SE_Li256ELb0ELb1ELb0ELb0EEENS1_30DynamicPersistentTileSchedulerILi256ELi128ELb0ELb1ELb1EEEEEEEEEvNT_6ParamsE --------------------------
	.section	.text._ZN7cutlass13device_kernelIN5flash11enable_sm90INS1_16FlashAttnFwdSm90INS1_25CollectiveMainloopFwdSm90ILi2EN4cute5tupleIJNS5_1CILi1EEES8_S8_EEENS6_IJNS7_ILi64EEESA_SA_EEELi512ENS_10bfloat16_tEfNS_4arch4Sm90ELb0ELb1ELb0ELb0ELb0ELb0ELb1ELb0ELb0ELb1ELb0ELb0EEENS1_21CollectiveEpilogueFwdINS6_IJSA_NS7_ILi512EEESA_EEES9_SC_SE_Li256ELb0ELb1ELb0ELb0EEENS1_30DynamicPersistentTileSchedulerILi256ELi128ELb0ELb1ELb1EEEEEEEEEvNT_6ParamsE,"ax",@progbits
	.align	128
.text._ZN7cutlass13device_kernelIN5flash11enable_sm90INS1_16FlashAttnFwdSm90INS1_25CollectiveMainloopFwdSm90ILi2EN4cute5tupleIJNS5_1CILi1EEES8_S8_EEENS6_IJNS7_ILi64EEESA_SA_EEELi512ENS_10bfloat16_tEfNS_4arch4Sm90ELb0ELb1ELb0ELb0ELb0ELb0ELb1ELb0ELb0ELb1ELb0ELb0EEENS1_21CollectiveEpilogueFwdINS6_IJSA_NS7_ILi512EEESA_EEES9_SC_SE_Li256ELb0ELb1ELb0ELb0EEENS1_30DynamicPersistentTileSchedulerILi256ELi128ELb0ELb1ELb1EEEEEEEEEvNT_6ParamsE:
        .type           _ZN7cutlass13device_kernelIN5flash11enable_sm90INS1_16FlashAttnFwdSm90INS1_25CollectiveMainloopFwdSm90ILi2EN4cute5tupleIJNS5_1CILi1EEES8_S8_EEENS6_IJNS7_ILi64EEESA_SA_EEELi512ENS_10bfloat16_tEfNS_4arch4Sm90ELb0ELb1ELb0ELb0ELb0ELb0ELb1ELb0ELb0ELb1ELb0ELb0EEENS1_21CollectiveEpilogueFwdINS6_IJSA_NS7_ILi512EEESA_EEES9_SC_SE_Li256ELb0ELb1ELb0ELb0EEENS1_30DynamicPersistentTileSchedulerILi256ELi128ELb0ELb1ELb1EEEEEEEEEvNT_6ParamsE,@function
        .size           _ZN7cutlass13device_kernelIN5flash11enable_sm90INS1_16FlashAttnFwdSm90INS1_25CollectiveMainloopFwdSm90ILi2EN4cute5tupleIJNS5_1CILi1EEES8_S8_EEENS6_IJNS7_ILi64EEESA_SA_EEELi512ENS_10bfloat16_tEfNS_4arch4Sm90ELb0ELb1ELb0ELb0ELb0ELb0ELb1ELb0ELb0ELb1ELb0ELb0EEENS1_21CollectiveEpilogueFwdINS6_IJSA_NS7_ILi512EEESA_EEES9_SC_SE_Li256ELb0ELb1ELb0ELb0EEENS1_30DynamicPersistentTileSchedulerILi256ELi128ELb0ELb1ELb1EEEEEEEEEvNT_6ParamsE,(.L_x_5874 - _ZN7cutlass13device_kernelIN5flash11enable_sm90INS1_16FlashAttnFwdSm90INS1_25CollectiveMainloopFwdSm90ILi2EN4cute5tupleIJNS5_1CILi1EEES8_S8_EEENS6_IJNS7_ILi64EEESA_SA_EEELi512ENS_10bfloat16_tEfNS_4arch4Sm90ELb0ELb1ELb0ELb0ELb0ELb0ELb1ELb0ELb0ELb1ELb0ELb0EEENS1_21CollectiveEpilogueFwdINS6_IJSA_NS7_ILi512EEESA_EEES9_SC_SE_Li256ELb0ELb1ELb0ELb0EEENS1_30DynamicPersistentTileSchedulerILi256ELi128ELb0ELb1ELb1EEEEEEEEEvNT_6ParamsE)
        .other          _ZN7cutlass13device_kernelIN5flash11enable_sm90INS1_16FlashAttnFwdSm90INS1_25CollectiveMainloopFwdSm90ILi2EN4cute5tupleIJNS5_1CILi1EEES8_S8_EEENS6_IJNS7_ILi64EEESA_SA_EEELi512ENS_10bfloat16_tEfNS_4arch4Sm90ELb0ELb1ELb0ELb0ELb0ELb0ELb1ELb0ELb0ELb1ELb0ELb0EEENS1_21CollectiveEpilogueFwdINS6_IJSA_NS7_ILi512EEESA_EEES9_SC_SE_Li256ELb0ELb1ELb0ELb0EEENS1_30DynamicPersistentTileSchedulerILi256ELi128ELb0ELb1ELb1EEEEEEEEEvNT_6ParamsE,@"STO_CUDA_ENTRY STV_DEFAULT"
_ZN7cutlass13device_kernelIN5flash11enable_sm90INS1_16FlashAttnFwdSm90INS1_25CollectiveMainloopFwdSm90ILi2EN4cute5tupleIJNS5_1CILi1EEES8_S8_EEENS6_IJNS7_ILi64EEESA_SA_EEELi512ENS_10bfloat16_tEfNS_4arch4Sm90ELb0ELb1ELb0ELb0ELb0ELb0ELb1ELb0ELb0ELb1ELb0ELb0EEENS1_21CollectiveEpilogueFwdINS6_IJSA_NS7_ILi512EEESA_EEES9_SC_SE_Li256ELb0ELb1ELb0ELb0EEENS1_30DynamicPersistentTileSchedulerILi256ELi128ELb0ELb1ELb1EEEEEEEEEvNT_6ParamsE:
        /* <DEDUP_REMOVED lines=17> */
.L_x_1992:
[----:B------:R-:W-:Y:S05]  /*0110*/  BSYNC B0 ;  /* 0x0000000000007941 */ /* 0x000fea0003800000 */
.L_x_1991:
        /* <DEDUP_REMOVED lines=39> */
.L_x_1993:
        /* <DEDUP_REMOVED lines=22> */
.L_x_1994:
        /* <DEDUP_REMOVED lines=18> */
.L_x_1995:
        /* <DEDUP_REMOVED lines=22> */
.L_x_1996:
        /* <DEDUP_REMOVED lines=22> */
.L_x_1997:
[----:B------:R-:W-:Y:S01]  /*08d0*/  IMAD.MOV.U32 R3, RZ, RZ, 0x1 ;  /* 0x00000001ff037424 */ /* 0x000fe200078e00ff */
[----:B------:R-:W-:Y:S01]  /*08e0*/  ISETP.NE.AND P0, PT, R4, RZ, PT ;  /* 0x000000ff0400720c */ /* 0x000fe20003f05270 */
[----:B------:R-:W-:Y:S01]  /*08f0*/  NOP ;  /* 0x0000000000007918 */ /* 0x000fe20000000000 */
[----:B------:R-:W-:Y:S02]  /*0900*/  ULDC.64 UR44, c[0x0][0x208] ;  /* 0x00008200002c7ab9 */ /* 0x000fe40000000a00 */
[----:B------:R-:W-:-:S05]  /*0910*/  SEL R3, R3, 0x2, !P0 ;  /* 0x0000000203037807 */ /* 0x000fca0004000000 */
[----:B------:R0:W-:Y:S02]  /*0920*/  STL [R1+0x40], R3 ;  /* 0x0000400301007387 */ /* 0x0001e40000100800 */
[----:B01234-:R-:W-:Y:S06]  /*0930*/  BAR.SYNC.DEFER_BLOCKING 0x0 ;  /* 0x0000000000007b1d */ /* 0x01ffec0000010000 */
[----:B------:R-:W-:Y:S05]  /*0940*/  @!P0 BRA `(.L_x_1998) ;  /* 0x0000012c00ac8947 */ /* 0x000fea0003800000 */
.L_x_1999:
        /* <DEDUP_REMOVED lines=14> */
[----:B------:R-:W2:Y:S01]  /*0a30*/  LDL.LU R15, [R1+0x40] ;  /* 0x00004000010f7983 */ /* 0x000ea20000300800 */
[----:B------:R-:W-:Y:S01]  /*0a40*/  VIADD R226, R0, 0xffffff80 ;  /* 0xffffff8000e27836 */ /* 0x000fe20000000000 */
[----:B------:R-:W0:Y:S01]  /*0a50*/  S2UR UR4, SR_CgaCtaId ;  /* 0x00000000000479c3 */ /* 0x000e220000008800 */
[----:B------:R-:W-:Y:S01]  /*0a60*/  UMOV UR37, 0x400 ;  /* 0x0000040000257882 */ /* 0x000fe20000000000 */
[----:B------:R-:W-:Y:S01]  /*0a70*/  IMAD.MOV.U32 R184, RZ, RZ, 0x40 ;  /* 0x00000040ffb87424 */ /* 0x000fe200078e00ff */
[----:B------:R-:W-:Y:S01]  /*0a80*/  UMOV UR36, URZ ;  /* 0x0000003f00247c82 */ /* 0x000fe20008000000 */
[----:B------:R-:W-:Y:S01]  /*0a90*/  SHF.R.S32.HI R3, RZ, 0x1f, R226 ;  /* 0x0000001fff037819 */ /* 0x000fe200000114e2 */
[----:B------:R-:W-:Y:S02]  /*0aa0*/  IMAD.U32 R167, RZ, RZ, UR5 ;  /* 0x00000005ffa77e24 */ /* 0x000fe4000f8e00ff */
[----:B------:R-:W-:Y:S01]  /*0ab0*/  IMAD.MOV.U32 R219, RZ, RZ, RZ ;  /* 0x000000ffffdb7224 */ /* 0x000fe200078e00ff */
[----:B------:R-:W-:-:S02]  /*0ac0*/  LEA.HI R0, R3, R226, RZ, 0x4 ;  /* 0x000000e203007211 */ /* 0x000fc400078f20ff */
[CC--:B------:R-:W-:Y:S02]  /*0ad0*/  LEA.HI R8, R3.reuse, R226.reuse, RZ, 0x2 ;  /* 0x000000e203087211 */ /* 0x0c0fe400078f10ff */
[----:B------:R-:W-:Y:S02]  /*0ae0*/  SHF.R.S32.HI R5, RZ, 0x4, R0 ;  /* 0x00000004ff057819 */ /* 0x000fe40000011400 */
[----:B------:R-:W-:Y:S02]  /*0af0*/  LOP3.LUT R13, R8, 0xfffffffc, RZ, 0xc0, !PT ;  /* 0xfffffffc080d7812 */ /* 0x000fe400078ec0ff */
[----:B------:R-:W-:Y:S02]  /*0b00*/  LEA.HI R2, R0, R5, RZ, 0x1 ;  /* 0x0000000500027211 */ /* 0x000fe400078f08ff */
[----:B------:R-:W-:Y:S01]  /*0b10*/  LEA.HI R7, R3, R226, RZ, 0x7 ;  /* 0x000000e203077211 */ /* 0x000fe200078f38ff */
[----:B------:R-:W-:Y:S01]  /*0b20*/  IMAD.IADD R13, R226, 0x1, -R13 ;  /* 0x00000001e20d7824 */ /* 0x000fe200078e0a0d */
[----:B------:R-:W-:-:S02]  /*0b30*/  LOP3.LUT R4, R2, 0x1ffffffe, RZ, 0xc0, !PT ;  /* 0x1ffffffe02047812 */ /* 0x000fc400078ec0ff */
[----:B------:R-:W-:Y:S02]  /*0b40*/  LEA.HI R2, R3, R226, RZ, 0x5 ;  /* 0x000000e203027211 */ /* 0x000fe400078f28ff */
        /* <DEDUP_REMOVED lines=34> */
[----:B------:R-:W-:Y:S02]  /*0d70*/  LOP3.LUT R217, R3, 0xfffffff8, RZ, 0xc0, !PT ;  /* 0xfffffff803d97812 */ /* 0x000fe400078ec0ff */
[----:B------:R-:W-:Y:S01]  /*0d80*/  LOP3.LUT R11, R2, 0x1c0, RZ, 0xc0, !PT ;  /* 0x000001c0020b7812 */ /* 0x000fe200078ec0ff */
[----:B------:R-:W-:Y:S01]  /*0d90*/  IMAD R13, R4, 0x400, R13 ;  /* 0x00000400040d7824 */ /* 0x000fe200078e020d */
[----:B------:R-:W-:Y:S01]  /*0da0*/  LEA.HI R9, R9, R0, RZ, 0x3 ;  /* 0x0000000009097211 */ /* 0x000fe200078f18ff */
[----:B------:R-:W-:Y:S01]  /*0db0*/  IMAD.IADD R217, R226, 0x1, -R217 ;  /* 0x00000001e2d97824 */ /* 0x000fe200078e0ad9 */
[----:B------:R-:W-:Y:S01]  /*0dc0*/  LOP3.LUT R6, R11, 0x8, R6, 0xf8, !PT ;  /* 0x000000080b067812 */ /* 0x000fe200078ef806 */
[----:B------:R-:W-:Y:S01]  /*0dd0*/  IMAD.MOV.U32 R2, RZ, RZ, RZ ;  /* 0x000000ffff027224 */ /* 0x000fe200078e00ff */
[----:B------:R-:W-:Y:S01]  /*0de0*/  SHF.R.U32.HI R11, RZ, 0x3, R11 ;  /* 0x00000003ff0b7819 */ /* 0x000fe2000001160b */
[----:B------:R-:W-:Y:S01]  /*0df0*/  IMAD.SHL.U32 R186, R217, 0x8, RZ ;  /* 0x00000008d9ba7824 */ /* 0x000fe200078e00ff */
[----:B------:R-:W-:Y:S01]  /*0e00*/  R2P PR, R10, 0x6 ;  /* 0x000000060a007804 */ /* 0x000fe20000000000 */
[----:B------:R-:W-:Y:S01]  /*0e10*/  IMAD.SHL.U32 R16, R12, 0x2, RZ ;  /* 0x000000020c107824 */ /* 0x000fe200078e00ff */
[----:B------:R-:W-:Y:S01]  /*0e20*/  LOP3.LUT R6, R6, R11, RZ, 0x3c, !PT ;  /* 0x0000000b06067212 */ /* 0x000fe200078e3cff */
[C---:B------:R-:W-:Y:S01]  /*0e30*/  VIADD R196, R186.reuse, 0x40 ;  /* 0x00000040bac47836 */ /* 0x040fe20000000000 */
[----:B------:R-:W-:Y:S01]  /*0e40*/  LOP3.LUT R9, R9, 0xfffffff8, RZ, 0xc0, !PT ;  /* 0xfffffff809097812 */ /* 0x000fe200078ec0ff */
[----:B------:R-:W-:Y:S01]  /*0e50*/  VIADD R195, R186, 0x80 ;  /* 0x00000080bac37836 */ /* 0x000fe20000000000 */
[----:B------:R-:W-:Y:S01]  /*0e60*/  LEA.HI R7, R7, R220, RZ, 0x1 ;  /* 0x000000dc07077211 */ /* 0x000fe200078f08ff */
[----:B------:R-:W-:Y:S01]  /*0e70*/  IMAD.IADD R6, R13, 0x1, R6 ;  /* 0x000000010d067824 */ /* 0x000fe200078e0206 */
[----:B------:R-:W-:Y:S01]  /*0e80*/  SHF.R.S32.HI R5, RZ, 0x5, R5 ;  /* 0x00000005ff057819 */ /* 0x000fe20000011405 */
[----:B------:R-:W-:Y:S01]  /*0e90*/  IMAD.IADD R0, R0, 0x1, -R9 ;  /* 0x0000000100007824 */ /* 0x000fe200078e0a09 */
[----:B------:R-:W-:Y:S01]  /*0ea0*/  LOP3.LUT R7, R7, 0xfffffe, RZ, 0xc0, !PT ;  /* 0x00fffffe07077812 */ /* 0x000fe200078ec0ff */
[----:B------:R-:W-:Y:S01]  /*0eb0*/  VIADD R194, R186, 0xc0 ;  /* 0x000000c0bac27836 */ /* 0x000fe20000000000 */
[----:B------:R-:W-:Y:S01]  /*0ec0*/  LEA R22, R6, UR37, 0x1 ;  /* 0x0000002506167c11 */ /* 0x000fe2000f8e08ff */
[----:B------:R-:W-:Y:S01]  /*0ed0*/  VIADD R193, R186, 0x100 ;  /* 0x00000100bac17836 */ /* 0x000fe20000000000 */
[----:B------:R-:W-:Y:S01]  /*0ee0*/  SEL R184, R184, 0xffffffc0, !P2 ;  /* 0xffffffc0b8b87807 */ /* 0x000fe20005000000 */
[----:B------:R-:W-:Y:S01]  /*0ef0*/  VIADD R192, R186, 0x140 ;  /* 0x00000140bac07836 */ /* 0x000fe20000000000 */
[----:B------:R-:W-:Y:S01]  /*0f00*/  SHF.R.S32.HI R218, RZ, 0x3, R3 ;  /* 0x00000003ffda7819 */ /* 0x000fe20000011403 */
[----:B------:R-:W-:Y:S01]  /*0f10*/  VIADD R185, R22, 0x36400 ;  /* 0x0003640016b97836 */ /* 0x000fe20000000000 */
        /* <DEDUP_REMOVED lines=11> */
[C---:B------:R-:W-:Y:S01]  /*0fd0*/  @P1 VIADD R23, R185.reuse, 0xffffffe0 ;  /* 0xffffffe0b9171836 */ /* 0x040fe20000000000 */
[----:B------:R-:W-:Y:S01]  /*0fe0*/  SHF.R.S32.HI R227, RZ, 0x1f, R221 ;  /* 0x0000001fffe37819 */ /* 0x000fe200000114dd */
[----:B------:R-:W-:-:S02]  /*0ff0*/  IMAD.IADD R185, R185, 0x1, R184 ;  /* 0x00000001b9b97824 */ /* 0x000fc400078e02b8 */
[----:B------:R-:W-:Y:S02]  /*1000*/  IMAD.SHL.U32 R19, R7, 0x100, RZ ;  /* 0x0000010007137824 */ /* 0x000fe400078e00ff */
[----:B------:R-:W-:Y:S02]  /*1010*/  IMAD R188, R14, 0x8, R17 ;  /* 0x000000080ebc7824 */ /* 0x000fe400078e0211 */
[----:B------:R-:W-:Y:S01]  /*1020*/  IMAD.IADD R184, R184, 0x1, R23 ;  /* 0x00000001b8b87824 */ /* 0x000fe200078e0217 */
[----:B--2---:R-:W-:-:S07]  /*1030*/  LOP3.LUT R187, R15, 0x1, RZ, 0xfc, !PT ;  /* 0x000000010fbb7812 */ /* 0x004fce00078efcff */
.L_x_2099:
[----:B-1-3--:R-:W0:Y:S01]  /*1040*/  LDC R4, c[0x0][0xd60] ;  /* 0x00035800ff047b82 */ /* 0x00ae220000000800 */
[----:B------:R-:W-:Y:S01]  /*1050*/  ULDC UR4, c[0x0][0xd78] ;  /* 0x00035e0000047ab9 */ /* 0x000fe20000000800 */
[----:B0-----:R-:W-:-:S13]  /*1060*/  ISETP.NE.AND P0, PT, R4, 0x1, PT ;  /* 0x000000010400780c */ /* 0x001fda0003f05270 */
[----:B------:R-:W0:Y:S08]  /*1070*/  @P0 LDC R0, c[0x0][0xd64] ;  /* 0x00035900ff000b82 */ /* 0x000e300000000800 */
[----:B--2---:R-:W1:Y:S01]  /*1080*/  @P0 LDC R6, c[0x0][0xd68] ;  /* 0x00035a00ff060b82 */ /* 0x004e620000000800 */
[----:B0-----:R-:W-:-:S04]  /*1090*/  @P0 IMAD.HI.U32 R3, R167, R0, RZ ;  /* 0x00000000a7030227 */ /* 0x001fc800078e00ff */
[----:B------:R-:W-:Y:S01]  /*10a0*/  IMAD.MOV.U32 R0, RZ, RZ, R167 ;  /* 0x000000ffff007224 */ /* 0x000fe200078e00a7 */
[----:B-1----:R-:W-:-:S04]  /*10b0*/  @P0 SHF.R.U32.HI R0, RZ, R6, R3 ;  /* 0x00000006ff000219 */ /* 0x002fc80000011603 */
[----:B------:R-:W-:Y:S01]  /*10c0*/  ISETP.GE.AND P0, PT, R0, UR4, PT ;  /* 0x0000000400007c0c */ /* 0x000fe2000bf06270 */
[----:B------:R-:W-:-:S04]  /*10d0*/  IMAD.MOV R3, RZ, RZ, -R0 ;  /* 0x000000ffff037224 */ /* 0x000fc800078e0a00 */
[----:B------:R-:W-:-:S08]  /*10e0*/  IMAD R9, R4, R3, R167 ;  /* 0x0000000304097224 */ /* 0x000fd000078e02a7 */
[----:B----4-:R-:W-:Y:S05]  /*10f0*/  @!P0 BRA `(.L_x_2000) ;  /* 0x0000000000208947 */ /* 0x010fea0003800000 */
[----:B------:R-:W0:Y:S01]  /*1100*/  LDC R6, c[0x0][0xd6c] ;  /* 0x00035b00ff067b82 */ /* 0x000e220000000800 */
[----:B------:R-:W-:Y:S01]  /*1110*/  IMAD.MOV.U32 R3, RZ, RZ, R9 ;  /* 0x000000ffff037224 */ /* 0x000fe200078e0009 */
[----:B0-----:R-:W-:-:S13]  /*1120*/  ISETP.NE.AND P0, PT, R6, 0x1, PT ;  /* 0x000000010600780c */ /* 0x001fda0003f05270 */
[----:B------:R-:W0:Y:S02]  /*1130*/  @P0 LDC.64 R4, c[0x0][0xd70] ;  /* 0x00035c00ff040b82 */ /* 0x000e240000000a00 */
[----:B0-----:R-:W-:-:S05]  /*1140*/  @P0 IMAD.HI.U32 R4, R9, R4, RZ ;  /* 0x0000000409040227 */ /* 0x001fca00078e00ff */
[----:B------:R-:W-:-:S05]  /*1150*/  @P0 SHF.R.U32.HI R3, RZ, R5, R4 ;  /* 0x00000005ff030219 */ /* 0x000fca0000011604 */
[----:B------:R-:W-:Y:S01]  /*1160*/  IMAD R4, R3, R6, RZ ;  /* 0x0000000603047224 */ /* 0x000fe200078e02ff */
[----:B------:R-:W-:Y:S06]  /*1170*/  BRA `(.L_x_2001) ;  /* 0x00000000001c7947 */ /* 0x000fec0003800000 */
.L_x_2000:
[----:B------:R-:W0:Y:S01]  /*1180*/  LDC R6, c[0x0][0xd54] ;  /* 0x00035500ff067b82 */ /* 0x000e220000000800 */
[----:B------:R-:W-:Y:S01]  /*1190*/  IMAD.MOV.U32 R3, RZ, RZ, R9 ;  /* 0x000000ffff037224 */ /* 0x000fe200078e0009 */
[----:B0-----:R-:W-:-:S13]  /*11a0*/  ISETP.NE.AND P0, PT, R6, 0x1, PT ;  /* 0x000000010600780c */ /* 0x001fda0003f05270 */
[----:B------:R-:W0:Y:S02]  /*11b0*/  @P0 LDC.64 R4, c[0x0][0xd58] ;  /* 0x00035600ff040b82 */ /* 0x000e240000000a00 */
[----:B0-----:R-:W-:-:S05]  /*11c0*/  @P0 IMAD.HI.U32 R4, R9, R4, RZ ;  /* 0x0000000409040227 */ /* 0x001fca00078e00ff */
[----:B------:R-:W-:-:S05]  /*11d0*/  @P0 SHF.R.U32.HI R3, RZ, R5, R4 ;  /* 0x00000005ff030219 */ /* 0x000fca0000011604 */
[----:B------:R-:W-:-:S07]  /*11e0*/  IMAD R4, R3, R6, RZ ;  /* 0x0000000603047224 */ /* 0x000fce00078e02ff */
.L_x_2001:
[----:B------:R-:W2:Y:S01]  /*11f0*/  LDL R8, [R1+0x4] ;  /* 0x0000040001087983 */ /* 0x000ea20000100800 */
[----:B------:R-:W0:Y:S01]  /*1200*/  LDC R191, c[0x0][0xd48] ;  /* 0x00035200ffbf7b82 */ /* 0x000e220000000800 */
[----:B------:R-:W-:Y:S01]  /*1210*/  ULDC.64 UR4, c[0x0][0x418] ;  /* 0x0001060000047ab9 */ /* 0x000fe20000000a00 */
[----:B------:R-:W-:Y:S01]  /*1220*/  IMAD.IADD R5, R9, 0x1, -R4 ;  /* 0x0000000109057824 */ /* 0x000fe200078e0a04 */
[----:B------:R-:W-:Y:S01]  /*1230*/  UISETP.NE.U32.AND UP0, UPT, UR4, URZ, UPT ;  /* 0x0000003f0400728c */ /* 0x000fe2000bf05070 */
[----:B------:R-:W-:Y:S01]  /*1240*/  LOP3.LUT R3, RZ, R3, RZ, 0x33, !PT ;  /* 0x00000003ff037212 */ /* 0x000fe200078e33ff */
[----:B------:R-:W-:Y:S01]  /*1250*/  ULDC UR38, c[0x0][0x424] ;  /* 0x0001090000267ab9 */ /* 0x000fe20000000800 */
[----:B------:R-:W-:Y:S01]  /*1260*/  ULDC UR4, c[0x0][0xd54] ;  /* 0x0003550000047ab9 */ /* 0x000fe20000000800 */
[----:B------:R-:W-:Y:S01]  /*1270*/  UISETP.NE.AND.EX UP0, UPT, UR5, URZ, UPT, UP0 ;  /* 0x0000003f0500728c */ /* 0x000fe2000bf05300 */
[----:B------:R-:W-:Y:S01]  /*1280*/  IMAD R5, R0, UR4, R5 ;  /* 0x0000000400057c24 */ /* 0x000fe2000f8e0205 */
[----:B------:R-:W-:-:S02]  /*1290*/  ULDC UR40, c[0x0][0x2f0] ;  /* 0x0000bc0000287ab9 */ /* 0x000fc40000000800 */
[----:B------:R-:W-:Y:S01]  /*12a0*/  USEL UR38, UR38, 0x1, UP0 ;  /* 0x0000000126267887 */ /* 0x000fe20008000000 */
[----:B------:R-:W-:-:S03]  /*12b0*/  IMAD.MOV.U32 R190, RZ, RZ, R5 ;  /* 0x000000ffffbe7224 */ /* 0x000fc600078e0005 */
[----:B------:R-:W-:-:S04]  /*12c0*/  UIMAD UR4, UR38, UR40, 0x3f ;  /* 0x0000003f260474a4 */ /* 0x000fc8000f8e0228 */
[----:B------:R-:W-:-:S04]  /*12d0*/  USHF.R.S32.HI UR5, URZ, 0x1f, UR4 ;  /* 0x0000001f3f057899 */ /* 0x000fc80008011404 */
[----:B------:R-:W-:Y:S01]  /*12e0*/  ULEA.HI UR5, UR5, UR4, URZ, 0x6 ;  /* 0x0000000405057291 */ /* 0x000fe2000f8f303f */
[----:B0-----:R-:W-:Y:S02]  /*12f0*/  ISETP.NE.AND P0, PT, R191, 0x1, PT ;  /* 0x00000001bf00780c */ /* 0x001fe40003f05270 */
[----:B------:R-:W-:Y:S01]  /*1300*/  ULDC UR4, c[0x0][0xd3c] ;  /* 0x00034f0000047ab9 */ /* 0x000fe20000000800 */
[----:B------:R-:W-:Y:S01]  /*1310*/  USHF.R.S32.HI UR5, URZ, 0x6, UR5 ;  /* 0x000000063f057899 */ /* 0x000fe20008011405 */
[----:B------:R-:W-:-:S04]  /*1320*/  VIADD R3, R3, UR4 ;  /* 0x0000000403037c36 */ /* 0x000fc80008000000 */
[----:B------:R-:W-:-:S05]  /*1330*/  IMAD.SHL.U32 R18, R3, 0x40, RZ ;  /* 0x0000004003127824 */ /* 0x000fca00078e00ff */
[----:B------:R-:W0:Y:S08]  /*1340*/  @P0 LDC R6, c[0x0][0xd4c] ;  /* 0x00035300ff060b82 */ /* 0x000e300000000800 */
[----:B------:R-:W1:Y:S01]  /*1350*/  @P0 LDC R7, c[0x0][0xd50] ;  /* 0x00035400ff070b82 */ /* 0x000e620000000800 */
[----:B0-----:R-:W-:-:S05]  /*1360*/  @P0 IMAD.HI.U32 R0, R5, R6, RZ ;  /* 0x0000000605000227 */ /* 0x001fca00078e00ff */
[----:B-1----:R-:W-:-:S05]  /*1370*/  @P0 SHF.R.U32.HI R190, RZ, R7, R0 ;  /* 0x00000007ffbe0219 */ /* 0x002fca0000011600 */
[----:B------:R-:W-:-:S04]  /*1380*/  IMAD.MOV R0, RZ, RZ, -R190 ;  /* 0x000000ffff007224 */ /* 0x000fc800078e0abe */
[----:B------:R-:W-:Y:S01]  /*1390*/  IMAD R191, R191, R0, R5 ;  /* 0x00000000bfbf7224 */ /* 0x000fe200078e0205 */
[----:B--2---:R-:W-:-:S13]  /*13a0*/  ISETP.NE.AND P0, PT, R8, 0x1, PT ;  /* 0x000000010800780c */ /* 0x004fda0003f05270 */
[----:B------:R-:W-:Y:S05]  /*13b0*/  @!P0 BRA `(.L_x_2002) ;  /* 0x0000001c00f48947 */ /* 0x000fea0003800000 */
[----:B------:R-:W0:Y:S01]  /*13c0*/  LDC R0, c[0x0][0x448] ;  /* 0x00011200ff007b82 */ /* 0x000e220000000800 */
[----:B------:R-:W-:Y:S02]  /*13d0*/  ULDC UR6, c[0x0][0x288] ;  /* 0x0000a20000067ab9 */ /* 0x000fe40000000800 */
[----:B------:R-:W-:-:S04]  /*13e0*/  UIADD3 UR4, -UR6, 0x1, URZ ;  /* 0x0000000106047890 */ /* 0x000fc8000fffe13f */
[----:B------:R-:W-:Y:S01]  /*13f0*/  UIMAD UR4, UR38, UR40, UR4 ;  /* 0x00000028260472a4 */ /* 0x000fe2000f8e0204 */
[----:B------:R-:W1:Y:S01]  /*1400*/  LDC.64 R6, c[0x0][0xad8] ;  /* 0x0002b600ff067b82 */ /* 0x000e620000000a00 */
[----:B0-----:R-:W-:Y:S01]  /*1410*/  ISETP.NE.AND P1, PT, R0, 0x1, PT ;  /* 0x000000010000780c */ /* 0x001fe20003f25270 */
[----:B------:R-:W-:Y:S01]  /*1420*/  VIADD R0, R18, 0x3f ;  /* 0x0000003f12007836 */ /* 0x000fe20000000000 */
[----:B-1----:R-:W-:-:S11]  /*1430*/  ISETP.GE.AND P2, PT, R7, 0x1, PT ;  /* 0x000000010700780c */ /* 0x002fd60003f46270 */
[----:B------:R-:W0:Y:S08]  /*1440*/  @P1 LDC R3, c[0x0][0x44c] ;  /* 0x00011300ff031b82 */ /* 0x000e300000000800 */
[----:B------:R-:W1:Y:S01]  /*1450*/  @P1 LDC R4, c[0x0][0x450] ;  /* 0x00011400ff041b82 */ /* 0x000e620000000800 */
[----:B0-----:R-:W-:-:S05]  /*1460*/  @P1 IMAD.HI.U32 R3, R0, R3, RZ ;  /* 0x0000000300031227 */ /* 0x001fca00078e00ff */
        /* <DEDUP_REMOVED lines=14> */
.L_x_2004:
[----:B------:R-:W-:-:S13]  /*1550*/  ISETP.NE.AND P0, PT, R7, 0x1, PT ;  /* 0x000000010700780c */ /* 0x000fda0003f05270 */
[----:B------:R-:W0:Y:S02]  /*1560*/  @P0 LDC.64 R4, c[0x0][0xae0] ;  /* 0x0002b800ff040b82 */ /* 0x000e240000000a00 */
[----:B0-----:R-:W-:-:S05]  /*1570*/  @P0 IMAD.HI.U32 R4, R3, R4, RZ ;  /* 0x0000000403040227 */ /* 0x001fca00078e00ff */
[----:B------:R-:W-:-:S07]  /*1580*/  @P0 SHF.R.U32.HI R3, RZ, R5, R4 ;  /* 0x00000005ff030219 */ /* 0x000fce0000011604 */
.L_x_2005:
[----:B------:R-:W-:-:S05]  /*1590*/  IMAD R3, R3, R7, R7 ;  /* 0x0000000703037224 */ /* 0x000fca00078e0207 */
[----:B------:R-:W-:-:S07]  /*15a0*/  VIMNMX R0, R0, R3, PT ;  /* 0x0000000300007248 */ /* 0x000fce0003fe0100 */
.L_x_2003:
[----:B------:R-:W0:Y:S01]  /*15b0*/  @P1 LDC R5, c[0x0][0x44c] ;  /* 0x00011300ff051b82 */ /* 0x000e220000000800 */
[----:B------:R-:W-:Y:S01]  /*15c0*/  VIADD R0, R0, 0x3f ;  /* 0x0000003f00007836 */ /* 0x000fe20000000000 */
[----:B------:R-:W-:Y:S01]  /*15d0*/  UIMAD UR38, UR38, UR40, -UR6 ;  /* 0x00000028262672a4 */ /* 0x000fe2000f8e0a06 */
[----:B------:R-:W-:Y:S01]  /*15e0*/  IMAD.MOV.U32 R4, RZ, RZ, R18 ;  /* 0x000000ffff047224 */ /* 0x000fe200078e0012 */
[----:B------:R-:W-:Y:S02]  /*15f0*/  ULDC UR4, c[0x0][0xad4] ;  /* 0x0002b50000047ab9 */ /* 0x000fe40000000800 */
[----:B------:R-:W-:Y:S02]  /*1600*/  SHF.R.S32.HI R3, RZ, 0x1f, R0 ;  /* 0x0000001fff037819 */ /* 0x000fe40000011400 */
[----:B------:R-:W1:Y:S02]  /*1610*/  @P1 LDC R6, c[0x0][0x450] ;  /* 0x00011400ff061b82 */ /* 0x000e640000000800 */
[----:B------:R-:W-:-:S04]  /*1620*/  LEA.HI R3, R3, R0, RZ, 0x6 ;  /* 0x0000000003037211 */ /* 0x000fc800078f30ff */
[----:B------:R-:W-:Y:S01]  /*1630*/  SHF.R.S32.HI R3, RZ, 0x6, R3 ;  /* 0x00000006ff037819 */ /* 0x000fe20000011403 */
[----:B0-----:R-:W-:-:S05]  /*1640*/  @P1 IMAD.HI.U32 R5, R18, R5, RZ ;  /* 0x0000000512051227 */ /* 0x001fca00078e00ff */
        /* <DEDUP_REMOVED lines=14> */
.L_x_2007:
[----:B------:R-:W-:-:S13]  /*1730*/  ISETP.NE.AND P0, PT, R7, 0x1, PT ;  /* 0x000000010700780c */ /* 0x000fda0003f05270 */
[----:B------:R-:W0:Y:S02]  /*1740*/  @P0 LDC.64 R8, c[0x0][0xae0] ;  /* 0x0002b800ff080b82 */ /* 0x000e240000000a00 */
[----:B0-----:R-:W-:-:S05]  /*1750*/  @P0 IMAD.HI.U32 R6, R0, R8, RZ ;  /* 0x0000000800060227 */ /* 0x001fca00078e00ff */
[----:B------:R-:W-:-:S07]  /*1760*/  @P0 SHF.R.U32.HI R0, RZ, R9, R6 ;  /* 0x00000009ff000219 */ /* 0x000fce0000011606 */
.L_x_2008:
[----:B------:R-:W-:-:S05]  /*1770*/  IMAD R0, R0, R7, RZ ;  /* 0x0000000700007224 */ /* 0x000fca00078e02ff */
[----:B------:R-:W-:-:S07]  /*1780*/  VIMNMX R3, R3, R0, !PT ;  /* 0x0000000003037248 */ /* 0x000fce0007fe0100 */
.L_x_2006:
        /* <DEDUP_REMOVED lines=75> */
[----:B------:R-:W-:Y:S06]  /*1c40*/  @!P1 BRA `(.L_x_2009) ;  /* 0x000000f000549947 */ /* 0x000fec0003800000 */
[----:B------:R-:W0:Y:S01]  /*1c50*/  SHFL.IDX PT, R0, R220, RZ, 0x1f ;  /* 0x00001fffdc007589 */ /* 0x000e2200000e0000 */
[----:B------:R-:W-:Y:S01]  /*1c60*/  UMOV UR7, 0x40000040 ;  /* 0x4000004000077882 */ /* 0x000fe20000000000 */
[----:B------:R-:W-:Y:S01]  /*1c70*/  UMOV UR9, 0x40000040 ;  /* 0x4000004000097882 */ /* 0x000fe20000000000 */
[----:B------:R-:W-:Y:S01]  /*1c80*/  UMOV UR11, 0x40000040 ;  /* 0x40000040000b7882 */ /* 0x000fe20000000000 */
[----:B------:R-:W-:Y:S01]  /*1c90*/  BAR.SYNC.DEFER_BLOCKING 0xe, 0x100 ;  /* 0x0384000000007b1d */ /* 0x000fe20000010000 */
[----:B------:R-:W-:-:S05]  /*1ca0*/  VIADD R4, R4, 0xfffffffe ;  /* 0xfffffffe04047836 */ /* 0x000fca0000000000 */
[----:B------:R-:W-:Y:S01]  /*1cb0*/  UMOV UR13, 0x40000040 ;  /* 0x40000040000d7882 */ /* 0x000fe20000000000 */
[----:B------:R-:W-:Y:S01]  /*1cc0*/  UMOV UR15, 0x40000040 ;  /* 0x40000040000f7882 */ /* 0x000fe20000000000 */
[----:B------:R-:W-:Y:S01]  /*1cd0*/  UMOV UR17, 0x40000040 ;  /* 0x4000004000117882 */ /* 0x000fe20000000000 */
[----:B------:R-:W-:Y:S01]  /*1ce0*/  UMOV UR19, 0x40000040 ;  /* 0x4000004000137882 */ /* 0x000fe20000000000 */
[----:B------:R-:W1:Y:S01]  /*1cf0*/  S2R R7, SR_TID.X ;  /* 0x0000000000077919 */ /* 0x000e620000002100 */
[----:B------:R-:W-:Y:S02]  /*1d00*/  ISETP.GE.AND P0, PT, R4, R5, PT ;  /* 0x000000050400720c */ /* 0x000fe40003f06270 */
        /* <DEDUP_REMOVED lines=45> */
.L_x_2011:
[----:B------:R-:W-:Y:S01]  /*1fe0*/  BAR.SYNC.DEFER_BLOCKING 0xe, 0x100 ;  /* 0x0384000000007b1d */ /* 0x000fe20000010000 */
[----:B01----:R-:W-:Y:S01]  /*1ff0*/  IMAD.U32 R0, RZ, RZ, UR36 ;  /* 0x00000024ff007e24 */ /* 0x003fe2000f8e00ff */
[----:B------:R-:W-:Y:S01]  /*2000*/  UIADD3 UR36, UR36, 0x1, URZ ;  /* 0x0000000124247890 */ /* 0x000fe2000fffe03f */
[C---:B------:R-:W-:Y:S01]  /*2010*/  ISETP.GT.AND P0, PT, R4.reuse, R5, PT ;  /* 0x000000050400720c */ /* 0x040fe20003f04270 */
[----:B------:R-:W-:Y:S02]  /*2020*/  VIADD R4, R4, 0xffffffff ;  /* 0xffffffff04047836 */ /* 0x000fe40000000000 */
[----:B------:R-:W-:Y:S01]  /*2030*/  IMAD R0, R0, 0x40, R17 ;  /* 0x0000004000007824 */ /* 0x000fe200078e0211 */
        /* <DEDUP_REMOVED lines=165> */
.L_x_2010:
[----:B------:R-:W-:Y:S01]  /*2a90*/  BAR.SYNC.DEFER_BLOCKING 0xe, 0x100 ;  /* 0x0384000000007b1d */ /* 0x000fe20000010000 */
[----:B01----:R-:W-:Y:S01]  /*2aa0*/  IMAD.U32 R0, RZ, RZ, UR36 ;  /* 0x00000024ff007e24 */ /* 0x003fe2000f8e00ff */
[----:B------:R-:W-:Y:S01]  /*2ab0*/  UIADD3 UR36, UR36, 0x1, URZ ;  /* 0x0000000124247890 */ /* 0x000fe2000fffe03f */
[----:B------:R-:W-:Y:S02]  /*2ac0*/  PLOP3.LUT P0, PT, PT, PT, PT, 0x8, 0x0 ;  /* 0x000000000000781c */ /* 0x000fe40003f0e170 */
[----:B------:R-:W-:Y:S01]  /*2ad0*/  IMAD R0, R0, 0x40, R17 ;  /* 0x0000004000007824 */ /* 0x000fe200078e0211 */
        /* <DEDUP_REMOVED lines=139> */
.L_x_2002:
        /* <DEDUP_REMOVED lines=25> */
.L_x_2013:
[----:B------:R-:W-:-:S13]  /*3520*/  ISETP.NE.AND P0, PT, R7, 0x1, PT ;  /* 0x000000010700780c */ /* 0x000fda0003f05270 */
[----:B------:R-:W0:Y:S02]  /*3530*/  @P0 LDC.64 R4, c[0x0][0xae0] ;  /* 0x0002b800ff040b82 */ /* 0x000e240000000a00 */
[----:B0-----:R-:W-:-:S05]  /*3540*/  @P0 IMAD.HI.U32 R4, R3, R4, RZ ;  /* 0x0000000403040227 */ /* 0x001fca00078e00ff */
[----:B------:R-:W-:-:S07]  /*3550*/  @P0 SHF.R.U32.HI R3, RZ, R5, R4 ;  /* 0x00000005ff030219 */ /* 0x000fce0000011604 */
.L_x_2014:
[----:B------:R-:W-:-:S05]  /*3560*/  IMAD R3, R3, R7, R7 ;  /* 0x0000000703037224 */ /* 0x000fca00078e0207 */
[----:B------:R-:W-:-:S07]  /*3570*/  VIMNMX R0, R0, R3, PT ;  /* 0x0000000300007248 */ /* 0x000fce0003fe0100 */
.L_x_2012:
[----:B------:R-:W0:Y:S01]  /*3580*/  @P1 LDC R5, c[0x0][0x44c] ;  /* 0x00011300ff051b82 */ /* 0x000e220000000800 */
[----:B------:R-:W-:Y:S01]  /*3590*/  VIADD R0, R0, 0x3f ;  /* 0x0000003f00007836 */ /* 0x000fe20000000000 */
[----:B------:R-:W-:Y:S01]  /*35a0*/  UIMAD UR40, UR38, UR40, -UR4 ;  /* 0x00000028262872a4 */ /* 0x000fe2000f8e0a04 */
[----:B------:R-:W-:Y:S02]  /*35b0*/  IMAD.MOV.U32 R4, RZ, RZ, R18 ;  /* 0x000000ffff047224 */ /* 0x000fe400078e0012 */
[----:B------:R-:W-:Y:S01]  /*35c0*/  ULDC UR4, c[0x0][0xad4] ;  /* 0x0002b50000047ab9 */ /* 0x000fe20000000800 */
[----:B------:R-:W-:Y:S02]  /*35d0*/  SHF.R.S32.HI R3, RZ, 0x1f, R0 ;  /* 0x0000001fff037819 */ /* 0x000fe40000011400 */
[----:B------:R-:W1:Y:S02]  /*35e0*/  @P1 LDC R6, c[0x0][0x450] ;  /* 0x00011400ff061b82 */ /* 0x000e640000000800 */
[----:B------:R-:W-:-:S04]  /*35f0*/  LEA.HI R3, R3, R0, RZ, 0x6 ;  /* 0x0000000003037211 */ /* 0x000fc800078f30ff */
[----:B------:R-:W-:-:S04]  /*3600*/  SHF.R.S32.HI R3, RZ, 0x6, R3 ;  /* 0x00000006ff037819 */ /* 0x000fc80000011403 */
[----:B------:R-:W-:Y:S01]  /*3610*/  VIMNMX R168, R3, UR5, PT ;  /* 0x0000000503a87c48 */ /* 0x000fe2000bfe0100 */
[----:B0-----:R-:W-:-:S05]  /*3620*/  @P1 IMAD.HI.U32 R5, R18, R5, RZ ;  /* 0x0000000512051227 */ /* 0x001fca00078e00ff */
[----:B-1----:R-:W-:-:S05]  /*3630*/  @P1 SHF.R.U32.HI R4, RZ, R6, R5 ;  /* 0x00000006ff041219 */ /* 0x002fca0000011605 */
[----:B------:R-:W-:-:S04]  /*3640*/  VIADD R0, R4, UR40 ;  /* 0x0000002804007c36 */ /* 0x000fc80008000000 */
        /* <DEDUP_REMOVED lines=11> */
.L_x_2016:
[----:B------:R-:W-:-:S13]  /*3700*/  ISETP.NE.AND P0, PT, R7, 0x1, PT ;  /* 0x000000010700780c */ /* 0x000fda0003f05270 */
[----:B------:R-:W0:Y:S02]  /*3710*/  @P0 LDC.64 R4, c[0x0][0xae0] ;  /* 0x0002b800ff040b82 */ /* 0x000e240000000a00 */
[----:B0-----:R-:W-:-:S05]  /*3720*/  @P0 IMAD.HI.U32 R4, R0, R4, RZ ;  /* 0x0000000400040227 */ /* 0x001fca00078e00ff */
[----:B------:R-:W-:-:S07]  /*3730*/  @P0 SHF.R.U32.HI R0, RZ, R5, R4 ;  /* 0x00000005ff000219 */ /* 0x000fce0000011604 */
.L_x_2017:
[----:B------:R-:W-:-:S05]  /*3740*/  IMAD R0, R0, R7, RZ ;  /* 0x0000000700007224 */ /* 0x000fca00078e02ff */
[----:B------:R-:W-:-:S07]  /*3750*/  VIMNMX R3, R3, R0, !PT ;  /* 0x0000000003037248 */ /* 0x000fce0007fe0100 */
.L_x_2015:
        /* <DEDUP_REMOVED lines=106> */
.L_x_2018:
[----:B------:R-:W-:Y:S02]  /*3e00*/  LEA.HI R0, R219, R219, RZ, 0x1 ;  /* 0x000000dbdb007211 */ /* 0x000fe400078f08ff */
[----:B------:R-:W-:Y:S02]  /*3e10*/  ISETP.NE.AND P0, PT, R187, 0x3, PT ;  /* 0x00000003bb00780c */ /* 0x000fe40003f05270 */
[----:B------:R-:W-:-:S05]  /*3e20*/  LOP3.LUT R0, R0, 0xfffffffe, RZ, 0xc0, !PT ;  /* 0xfffffffe00007812 */ /* 0x000fca00078ec0ff */
[----:B------:R-:W-:-:S05]  /*3e30*/  IMAD.IADD R0, R219, 0x1, -R0 ;  /* 0x00000001db007824 */ /* 0x000fca00078e0a00 */
[----:B------:R-:W-:-:S04]  /*3e40*/  SHF.L.U32 R4, R0, 0x1f, RZ ;  /* 0x0000001f00047819 */ /* 0x000fc800000006ff */
[----:B------:R-:W0:Y:S02]  /*3e50*/  SYNCS.PHASECHK.TRANS64.TRYWAIT P1, [UR37+0x38800], R4 ;  /* 0x03880004ff0075a7 */ /* 0x000e240008020165 */
[----:B0-----:R-:W-:Y:S05]  /*3e60*/  @!P1 BRA `(.L_x_2019) ;  /* 0x0000016000a09947 */ /* 0x001fea0003800000 */
.L_x_2231:
[----:B------:R-:W-:Y:S05]  /*3e70*/  @!P0 BRA `(.L_x_2020) ;  /* 0x0000000000048947 */ /* 0x000fea0003800000 */
[----:B------:R-:W-:Y:S01]  /*3e80*/  BPT.TRAP 0x1 ;  /* 0x000000040000795c */ /* 0x000fe20000300000 */
.L_x_2020:
[----:B0-----:R-:W-:Y:S01]  /*3e90*/  IMAD.U32 R3, RZ, RZ, UR36 ;  /* 0x00000024ff037e24 */ /* 0x001fe2000f8e00ff */
[----:B------:R-:W-:-:S04]  /*3ea0*/  SHF.L.U32 R6, R2, 0x1f, RZ ;  /* 0x0000001f02067819 */ /* 0x000fc800000006ff */
[----:B------:R-:W-:-:S04]  /*3eb0*/  LEA R3, R3, UR37, 0x3 ;  /* 0x0000002503037c11 */ /* 0x000fc8000f8e18ff */
[----:B------:R0:W1:Y:S01]  /*3ec0*/  SYNCS.PHASECHK.TRANS64.TRYWAIT P1, [R3+URZ+0x38830], R6 ;  /* 0x03883006030075a7 */ /* 0x000062000802017f */
[----:B------:R-:W-:Y:S05]  /*3ed0*/  @!P0 BRA `(.L_x_2021) ;  /* 0x0000000000048947 */ /* 0x000fea0003800000 */
[----:B------:R-:W-:Y:S01]  /*3ee0*/  BPT.TRAP 0x1 ;  /* 0x000000040000795c */ /* 0x000fe20000300000 */
.L_x_2021:
[----:B-1----:R-:W-:Y:S05]  /*3ef0*/  @P1 BRA `(.L_x_2022) ;  /* 0x0000000000081947 */ /* 0x002fea0003800000 */
[----:B------:R-:W1:Y:S02]  /*3f00*/  SYNCS.PHASECHK.TRANS64.TRYWAIT P1, [R3+URZ+0x38830], R6 ;  /* 0x03883006030075a7 */ /* 0x000e64000802017f */
[----:B-1----:R-:W-:Y:S05]  /*3f10*/  @!P1 BRA `(.L_x_2023) ;  /* 0x00000160008c9947 */ /* 0x002fea0003800000 */
.L_x_2022:
[----:B------:R-:W-:-:S04]  /*3f20*/  UIADD3 UR4, UR37, 0x22400, URZ ;  /* 0x0002240025047890 */ /* 0x000fc8000fffe03f */
[----:B------:R-:W-:-:S04]  /*3f30*/  USHF.R.U32.HI UR4, URZ, 0x4, UR4 ;  /* 0x000000043f047899 */ /* 0x000fc80008011604 */
[----:B------:R-:W-:-:S06]  /*3f40*/  ULOP3.LUT UR4, UR4, 0x3fff, URZ, 0xc0, !UPT ;  /* 0x00003fff04047892 */ /* 0x000fcc000f8ec03f */
[----:B------:R-:W-:Y:S01]  /*3f50*/  IMAD.U32 R0, RZ, RZ, UR4 ;  /* 0x00000004ff007e24 */ /* 0x000fe2000f8e00ff */
        /* <DEDUP_REMOVED lines=34> */
[----:B------:R-:W2:Y:S02]  /*4180*/  SYNCS.PHASECHK.TRANS64.TRYWAIT P1, [UR37+0x38810], R4 ;  /* 0x03881004ff0075a7 */ /* 0x000ea40008020165 */
[----:B--2---:R-:W-:Y:S05]  /*4190*/  @!P1 BRA `(.L_x_2024) ;  /* 0x0000016000009947 */ /* 0x004fea0003800000 */
.L_x_2232:
[----:B------:R-:W-:Y:S05]  /*41a0*/  @!P0 BRA `(.L_x_2025) ;  /* 0x0000000000048947 */ /* 0x000fea0003800000 */
[----:B------:R-:W-:Y:S01]  /*41b0*/  BPT.TRAP 0x1 ;  /* 0x000000040000795c */ /* 0x000fe20000300000 */
.L_x_2025:
[----:B------:R3:W4:Y:S01]  /*41c0*/  SYNCS.PHASECHK.TRANS64.TRYWAIT P1, [R3+URZ+0x38850], R6 ;  /* 0x03885006030075a7 */ /* 0x000722000802017f */
[----:B------:R-:W-:Y:S05]  /*41d0*/  @!P0 BRA `(.L_x_2026) ;  /* 0x0000000000048947 */ /* 0x000fea0003800000 */
[----:B------:R-:W-:Y:S01]  /*41e0*/  BPT.TRAP 0x1 ;  /* 0x000000040000795c */ /* 0x000fe20000300000 */
.L_x_2026:
[----:B----4-:R-:W-:Y:S05]  /*41f0*/  @P1 BRA `(.L_x_2027) ;  /* 0x0000000000081947 */ /* 0x010fea0003800000 */
[----:B------:R-:W4:Y:S02]  /*4200*/  SYNCS.PHASECHK.TRANS64.TRYWAIT P1, [R3+URZ+0x38850], R6 ;  /* 0x03885006030075a7 */ /* 0x000f24000802017f */
[----:B----4-:R-:W-:Y:S05]  /*4210*/  @!P1 BRA `(.L_x_2028) ;  /* 0x0000015c00f89947 */ /* 0x010fea0003800000 */
.L_x_2027:
[----:B------:R-:W-:Y:S01]  /*4220*/  UIADD3 UR4, UR37, 0x400, URZ ;  /* 0x0000040025047890 */ /* 0x000fe2000fffe03f */
[----:B------:R-:W-:Y:S01]  /*4230*/  WARPGROUP.ARRIVE ;  /* 0x00000000000079c5 */ /* 0x000fe20000000000 */
[----:B------:R-:W-:-:S05]  /*4240*/  UIADD3 UR5, UR37, 0x26400, URZ ;  /* 0x0002640025057890 */ /* 0x000fca000fffe03f */
[----:B--2---:R-:W2:Y:S01]  /*4250*/  S2R R4, SR_TID.X ;  /* 0x0000000000047919 */ /* 0x004ea20000002100 */
[----:B------:R-:W-:Y:S01]  /*4260*/  USHF.R.U32.HI UR4, URZ, 0x4, UR4 ;  /* 0x000000043f047899 */ /* 0x000fe20008011604 */
[----:B------:R-:W5:Y:S01]  /*4270*/  LDC R8, c[0x0][0x2f0] ;  /* 0x0000bc00ff087b82 */ /* 0x000f620000000800 */
[----:B------:R-:W-:Y:S01]  /*4280*/  USHF.R.U32.HI UR5, URZ, 0x4, UR5 ;  /* 0x000000043f057899 */ /* 0x000fe20008011605 */
[----:B------:R-:W0:Y:S01]  /*4290*/  S2R R5, SR_TID.X ;  /* 0x0000000000057919 */ /* 0x000e220000002100 */
[----:B------:R-:W-:Y:S01]  /*42a0*/  ULOP3.LUT UR4, UR4, 0x3fff, URZ, 0xc0, !UPT ;  /* 0x00003fff04047892 */ /* 0x000fe2000f8ec03f */
[----:B------:R-:W-:Y:S01]  /*42b0*/  IMAD.MOV.U32 R7, RZ, RZ, -0x40 ;  /* 0xffffffc0ff077424 */ /* 0x000fe200078e00ff */
[----:B------:R-:W-:Y:S01]  /*42c0*/  ULOP3.LUT UR5, UR5, 0x3fff, URZ, 0xc0, !UPT ;  /* 0x00003fff05057892 */ /* 0x000fe2000f8ec03f */
[C---:B------:R-:W-:Y:S01]  /*42d0*/  LEA R11, R168.reuse, 0xffffffc0, 0x6 ;  /* 0xffffffc0a80b7811 */ /* 0x040fe200078e30ff */
[----:B------:R-:W-:Y:S01]  /*42e0*/  ULOP3.LUT UR4, UR4, 0x10000, URZ, 0xfc, !UPT ;  /* 0x0001000004047892 */ /* 0x000fe2000f8efc3f */
[----:B------:R-:W5:Y:S01]  /*42f0*/  LDC R9, c[0x0][0x288] ;  /* 0x0000a200ff097b82 */ /* 0x000f620000000800 */
[----:B------:R-:W-:Y:S01]  /*4300*/  ULOP3.LUT UR6, UR5, 0x10000, URZ, 0xfc, !UPT ;  /* 0x0001000005067892 */ /* 0x000fe2000f8efc3f */
[----:B------:R-:W-:Y:S01]  /*4310*/  IMAD R7, R168, R7, 0x41 ;  /* 0x00000041a8077424 */ /* 0x000fe200078e0207 */
[----:B------:R-:W-:Y:S01]  /*4320*/  ULEA UR26, UR36, UR4, 0xc ;  /* 0x00000004241a7291 */ /* 0x000fe2000f8e603f */
[----:B------:R-:W-:Y:S01]  /*4330*/  UMOV UR25, 0x40000040 ;  /* 0x4000004000197882 */ /* 0x000fe20000000000 */
[----:B------:R-:W-:Y:S01]  /*4340*/  UMOV UR27, 0x40000040 ;  /* 0x40000040001b7882 */ /* 0x000fe20000000000 */
[----:B------:R-:W-:Y:S01]  /*4350*/  UIADD3 UR28, UR6, 0x2, URZ ;  /* 0x00000002061c7890 */ /* 0x000fe2000fffe03f */
[----:B------:R-:W-:Y:S01]  /*4360*/  VIADD R15, R7, 0xffffffff ;  /* 0xffffffff070f7836 */ /* 0x000fe20000000000 */
[----:B------:R-:W-:Y:S01]  /*4370*/  UMOV UR24, UR6 ;  /* 0x0000000600187c82 */ /* 0x000fe20008000000 */
[----:B------:R-:W-:-:S03]  /*4380*/  UIADD3 UR30, UR26, 0x2, URZ ;  /* 0x000000021a1e7890 */ /* 0x000fc6000fffe03f */
[----:B------:R-:W-:Y:S01]  /*4390*/  HGMMA.64x64x16.F32.BF16 R24, gdesc[UR24], R24, gsb0 ;  /* 0x00e00000181879f0 */ /* 0x000fe20008001818 */
[----:B------:R-:W-:Y:S01]  /*43a0*/  UMOV UR29, 0x40000040 ;  /* 0x40000040001d7882 */ /* 0x000fe20000000000 */
[----:B------:R-:W-:Y:S01]  /*43b0*/  UMOV UR31, 0x40000040 ;  /* 0x40000040001f7882 */ /* 0x000fe20000000000 */
[----:B------:R-:W-:Y:S02]  /*43c0*/  UIADD3 UR11, UR6, 0x800, URZ ;  /* 0x00000800060b7890 */ /* 0x000fe4000fffe03f */
[----:B------:R-:W-:Y:S01]  /*43d0*/  UIADD3 UR14, UR26, 0x800, URZ ;  /* 0x000008001a0e7890 */ /* 0x000fe2000fffe03f */
[----:B--2---:R-:W-:Y:S02]  /*43e0*/  SHF.R.U32.HI R4, RZ, 0x7, R4 ;  /* 0x00000007ff047819 */ /* 0x004fe40000011604 */
[----:B0-----:R-:W-:-:S04]  /*43f0*/  LOP3.LUT R5, R5, 0x7f, RZ, 0xc0, !PT ;  /* 0x0000007f05057812 */ /* 0x001fc800078ec0ff */
[----:B------:R-:W0:Y:S01]  /*4400*/  SHFL.IDX PT, R4, R4, RZ, 0x1f ;  /* 0x00001fff04047589 */ /* 0x000e2200000e0000 */
[----:B------:R-:W-:Y:S02]  /*4410*/  ISETP.NE.AND P1, PT, R5, RZ, PT ;  /* 0x000000ff0500720c */ /* 0x000fe40003f25270 */
[----:B0-----:R-:W-:Y:S01]  /*4420*/  R2UR UR5, R4 ;  /* 0x00000000040572ca */ /* 0x001fe200000e0000 */
[----:B------:R-:W-:-:S04]  /*4430*/  IMAD.IADD R4, R188, 0x1, R18 ;  /* 0x00000001bc047824 */ /* 0x000fc800078e0212 */
[----:B-1-34-:R-:W-:-:S08]  /*4440*/  IMAD.MOV.U32 R6, RZ, RZ, R4 ;  /* 0x000000ffff067224 */ /* 0x01afd000078e0004 */
        /* <DEDUP_REMOVED lines=236> */
[----:B------:R-:W-:Y:S01]  /*5310*/  ULDC.64 UR10, c[0x0][0xad8] ;  /* 0x0002b600000a7ab9 */ /* 0x000fe20000000a00 */
[----:B------:R-:W-:Y:S02]  /*5320*/  USEL UR5, UR5, 0x3e, UP0 ;  /* 0x0000003e05057887 */ /* 0x000fe40008000000 */
[----:B------:R-:W-:-:S02]  /*5330*/  UISETP.GE.AND UP1, UPT, UR11, 0x1, UPT ;  /* 0x000000010b00788c */ /* 0x000fc4000bf26270 */
        /* <DEDUP_REMOVED lines=9> */
[----:B------:R-:W-:Y:S01]  /*53d0*/  ULDC UR26, c[0x0][0xad4] ;  /* 0x0002b500001a7ab9 */ /* 0x000fe20000000800 */
[----:B------:R-:W-:-:S06]  /*53e0*/  UISETP.NE.AND UP0, UPT, UR5, 0x1, UPT ;  /* 0x000000010500788c */ /* 0x000fcc000bf05270 */
[----:B------:R-:W-:Y:S02]  /*53f0*/  PLOP3.LUT P2, PT, PT, PT, UP0, 0x80, 0x0 ;  /* 0x000000000000781c */ /* 0x000fe40003f4f008 */
[----:B------:R-:W-:-:S03]  /*5400*/  PLOP3.LUT P3, PT, PT, PT, UP0, 0x80, 0x0 ;  /* 0x000000000000781c */ /* 0x000fc60003f6f008 */
[----:B------:R-:W-:-:S08]  /*5410*/  @UP0 ULDC UR5, c[0x0][0x44c] ;  /* 0x0001130000050ab9 */ /* 0x000fd00000000800 */
[----:B------:R-:W-:Y:S01]  /*5420*/  @P2 IMAD.HI.U32 R5, R4, UR5, RZ ;  /* 0x0000000504052c27 */ /* 0x000fe2000f8e00ff */
[----:B------:R-:W-:Y:S01]  /*5430*/  @UP0 ULDC UR5, c[0x0][0x450] ;  /* 0x0001140000050ab9 */ /* 0x000fe20000000800 */
[----:B------:R-:W-:Y:S02]  /*5440*/  PLOP3.LUT P2, PT, PT, PT, UP1, 0x40, 0x0 ;  /* 0x000000000000781c */ /* 0x000fe40003f4e818 */
[----:B------:R-:W-:Y:S01]  /*5450*/  @!P1 VIADD R4, R3, 0x38840 ;  /* 0x0003884003049836 */ /* 0x000fe20000000000 */
[----:B------:R-:W-:Y:S01]  /*5460*/  @P3 SHF.R.U32.HI R6, RZ, UR5, R5 ;  /* 0x00000005ff063c19 */ /* 0x000fe20008011605 */
[----:B------:R-:W-:Y:S01]  /*5470*/  ULOP3.LUT UR5, URZ, UR26, URZ, 0x33, !UPT ;  /* 0x0000001a3f057292 */ /* 0x000fe2000f8e333f */
[----:B-----5:R-:W-:Y:S02]  /*5480*/  IMAD R5, R8, UR38, -R11 ;  /* 0x0000002608057c24 */ /* 0x020fe4000f8e0a0b */
[----:B------:R-:W-:Y:S01]  /*5490*/  @!P1 PRMT R4, RZ, 0x654, R4 ;  /* 0x00000654ff049816 */ /* 0x000fe20000000004 */
[----:B------:R-:W0:Y:S01]  /*54a0*/  SHFL.IDX PT, R21, R6, RZ, 0x1c1f ;  /* 0x001c1fff06157589 */ /* 0x000e2200000e0000 */
[----:B------:R-:W-:Y:S01]  /*54b0*/  IMAD.IADD R12, R5, 0x1, -R16 ;  /* 0x00000001050c7824 */ /* 0x000fe200078e0a10 */
[----:B------:R-:W-:-:S02]  /*54c0*/  WARPGROUP.DEPBAR.LE gsb0, 0x0 ;  /* 0x00008000000079c5 */ /* 0x000fc40000010000 */
[----:B------:R-:W-:-:S06]  /*54d0*/  WARPGROUP.ARRIVE ;  /* 0x00000000000079c5 */ /* 0x000fcc0000000000 */
[----:B------:R-:W-:Y:S03]  /*54e0*/  HGMMA.64x64x16.F32.BF16 R24, gdesc[UR28], R24, gsb0 ;  /* 0x00e000001c1879f0 */ /* 0x000fe60008001818 */
[----:B------:R-:W-:Y:S02]  /*54f0*/  WARPGROUP.DEPBAR.LE gsb0, 0x0 ;  /* 0x00008000000079c5 */ /* 0x000fe40000010000 */
[----:B------:R1:W-:Y:S02]  /*5500*/  @!P1 SYNCS.ARRIVE.TRANS64.RED.A1T0 RZ, [R4+URZ], RZ ;  /* 0x000000ff04ff99a7 */ /* 0x0003e4000810043f */
[----:B-1----:R-:W-:-:S05]  /*5510*/  IMAD R4, R8, UR38, R7 ;  /* 0x0000002608047c24 */ /* 0x002fca000f8e0207 */
[----:B------:R-:W-:-:S05]  /*5520*/  IADD3 R4, R4, -R9, -R16 ;  /* 0x8000000904047210 */ /* 0x000fca0007ffe810 */
[C---:B------:R-:W-:Y:S02]  /*5530*/  VIADD R13, R4.reuse, UR10 ;  /* 0x0000000a040d7c36 */ /* 0x040fe40008000000 */
[----:B------:R-:W-:-:S03]  /*5540*/  VIADD R14, R4, UR5 ;  /* 0x00000005040e7c36 */ /* 0x000fc60008000000 */
[----:B0-----:R-:W-:Y:S01]  /*5550*/  VIADDMNMX R4, R21, R13, R12, PT ;  /* 0x0000000d15047246 */ /* 0x001fe2000380010c */
[----:B------:R-:W-:Y:S01]  /*5560*/  IMAD.IADD R5, R14, 0x1, R21 ;  /* 0x000000010e057824 */ /* 0x000fe200078e0215 */
[----:B------:R-:W-:Y:S06]  /*5570*/  @P2 BRA `(.L_x_2029) ;  /* 0x00000000005c2947 */ /* 0x000fec0003800000 */
[----:B------:R-:W-:Y:S01]  /*5580*/  IMAD R10, R8, UR38, R21 ;  /* 0x00000026080a7c24 */ /* 0x000fe2000f8e0215 */
[----:B------:R-:W-:Y:S03]  /*5590*/  BSSY B0, `(.L_x_2030) ;  /* 0x0000011000007945 */ /* 0x000fe60003800000 */
[----:B------:R-:W-:-:S05]  /*55a0*/  IMAD.IADD R10, R10, 0x1, -R9 ;  /* 0x000000010a0a7824 */ /* 0x000fca00078e0a09 */
[----:B------:R-:W-:-:S13]  /*55b0*/  ISETP.GT.AND P2, PT, R10, -0x1, PT ;  /* 0xffffffff0a00780c */ /* 0x000fda0003f44270 */
[----:B------:R-:W-:Y:S05]  /*55c0*/  @P2 BRA `(.L_x_2031) ;  /* 0x0000000000202947 */ /* 0x000fea0003800000 */
[----:B------:R-:W-:Y:S01]  /*55d0*/  UISETP.NE.AND UP2, UPT, UR11, 0x1, UPT ;  /* 0x000000010b00788c */ /* 0x000fe2000bf45270 */
[----:B------:R-:W-:-:S05]  /*55e0*/  LOP3.LUT R10, RZ, R10, RZ, 0x33, !PT ;  /* 0x0000000aff0a7212 */ /* 0x000fca00078e33ff */
[----:B------:R-:W-:-:S05]  /*55f0*/  PLOP3.LUT P2, PT, PT, PT, UP2, 0x80, 0x0 ;  /* 0x000000000000781c */ /* 0x000fca0003f4f028 */
[----:B------:R-:W-:-:S08]  /*5600*/  @UP2 ULDC.64 UR14, c[0x0][0xae0] ;  /* 0x0002b800000e2ab9 */ /* 0x000fd00000000a00 */
[----:B------:R-:W-:-:S05]  /*5610*/  @P2 IMAD.HI.U32 R7, R10, UR14, RZ ;  /* 0x0000000e0a072c27 */ /* 0x000fca000f8e00ff */
[----:B------:R-:W-:-:S04]  /*5620*/  @P2 SHF.R.U32.HI R10, RZ, UR15, R7 ;  /* 0x0000000fff0a2c19 */ /* 0x000fc80008011607 */
[----:B------:R-:W-:Y:S01]  /*5630*/  LOP3.LUT R10, RZ, R10, RZ, 0x33, !PT ;  /* 0x0000000aff0a7212 */ /* 0x000fe200078e33ff */
[----:B------:R-:W-:Y:S06]  /*5640*/  BRA `(.L_x_2032) ;  /* 0x0000000000147947 */ /* 0x000fec0003800000 */
.L_x_2031:
[----:B------:R-:W-:-:S06]  /*5650*/  UISETP.NE.AND UP2, UPT, UR11, 0x1, UPT ;  /* 0x000000010b00788c */ /* 0x000fcc000bf45270 */
[----:B------:R-:W-:-:S05]  /*5660*/  PLOP3.LUT P2, PT, PT, PT, UP2, 0x80, 0x0 ;  /* 0x000000000000781c */ /* 0x000fca0003f4f028 */
[----:B------:R-:W-:-:S08]  /*5670*/  @UP2 ULDC.64 UR14, c[0x0][0xae0] ;  /* 0x0002b800000e2ab9 */ /* 0x000fd00000000a00 */
[----:B------:R-:W-:-:S05]  /*5680*/  @P2 IMAD.HI.U32 R7, R10, UR14, RZ ;  /* 0x0000000e0a072c27 */ /* 0x000fca000f8e00ff */
[----:B------:R-:W-:-:S07]  /*5690*/  @P2 SHF.R.U32.HI R10, RZ, UR15, R7 ;  /* 0x0000000fff0a2c19 */ /* 0x000fce0008011607 */
.L_x_2032:
[----:B------:R-:W-:Y:S05]  /*56a0*/  BSYNC B0 ;  /* 0x0000000000007941 */ /* 0x000fea0003800000 */
.L_x_2030:
[----:B------:R-:W-:-:S04]  /*56b0*/  IMAD R7, R10, UR11, -R11 ;  /* 0x0000000b0a077c24 */ /* 0x000fc8000f8e0a0b */
[----:B------:R-:W-:-:S05]  /*56c0*/  IMAD.IADD R7, R7, 0x1, -R16 ;  /* 0x0000000107077824 */ /* 0x000fca00078e0a10 */
[----:B------:R-:W-:Y:S02]  /*56d0*/  VIMNMX R5, R5, R7, !PT ;  /* 0x0000000705057248 */ /* 0x000fe40007fe0100 */
[----:B------:R-:W-:-:S07]  /*56e0*/  VIADDMNMX R4, R7, UR11, R4, PT ;  /* 0x0000000b07047c46 */ /* 0x000fce000b800104 */
.L_x_2029:
[C---:B------:R-:W-:Y:S02]  /*56f0*/  ISETP.GE.AND P2, PT, R15.reuse, 0x2, PT ;  /* 0x000000020f00780c */ /* 0x040fe40003f46270 */
[----:B------:R-:W-:Y:S02]  /*5700*/  ISETP.GE.AND P6, PT, R15, 0xa, PT ;  /* 0x0000000a0f00780c */ /* 0x000fe40003fc6270 */
[----:B------:R-:W-:Y:S02]  /*5710*/  ISETP.GT.AND P4, PT, R5, 0x1, !P2 ;  /* 0x000000010500780c */ /* 0x000fe40005784270 */
[----:B------:R-:W-:Y:S02]  /*5720*/  ISETP.GE.AND P3, PT, R15, 0x9, PT ;  /* 0x000000090f00780c */ /* 0x000fe40003f66270 */
[----:B------:R-:W-:Y:S02]  /*5730*/  ISETP.LT.OR P4, PT, R4, 0x2, P4 ;  /* 0x000000020400780c */ /* 0x000fe40002781670 */
[----:B------:R-:W-:-:S02]  /*5740*/  P2R R21, PR, RZ, 0x40 ;  /* 0x00000040ff157803 */ /* 0x000fc40000000000 */
[----:B------:R-:W-:Y:S02]  /*5750*/  FSEL R20, R25, -INF , !P4 ;  /* 0xff80000019147808 */ /* 0x000fe40006000000 */
[C---:B------:R-:W-:Y:S02]  /*5760*/  ISETP.GT.AND P4, PT, R5.reuse, 0x9, !P6 ;  /* 0x000000090500780c */ /* 0x040fe40007784270 */
[----:B------:R-:W-:Y:S02]  /*5770*/  ISETP.GT.AND P5, PT, R5, 0x8, !P3 ;  /* 0x000000080500780c */ /* 0x000fe40005fa4270 */
[----:B------:R-:W-:Y:S02]  /*5780*/  ISETP.LT.OR P4, PT, R4, 0xa, P4 ;  /* 0x0000000a0400780c */ /* 0x000fe40002781670 */
[----:B------:R-:W-:Y:S02]  /*5790*/  ISETP.GE.AND P6, PT, R15, 0x11, PT ;  /* 0x000000110f00780c */ /* 0x000fe40003fc6270 */
[----:B------:R-:W-:-:S02]  /*57a0*/  FSEL R56, R29, -INF , !P4 ;  /* 0xff8000001d387808 */ /* 0x000fc40006000000 */
[----:B------:R-:W-:Y:S02]  /*57b0*/  ISETP.LT.OR P5, PT, R4, 0x9, P5 ;  /* 0x000000090400780c */ /* 0x000fe40002fa1670 */
[----:B------:R-:W-:Y:S02]  /*57c0*/  ISETP.GT.AND P4, PT, R5, 0x10, !P6 ;  /* 0x000000100500780c */ /* 0x000fe40007784270 */
[----:B------:R-:W-:Y:S02]  /*57d0*/  FSEL R28, R28, -INF , !P5 ;  /* 0xff8000001c1c7808 */ /* 0x000fe40006800000 */
[----:B------:R-:W-:Y:S02]  /*57e0*/  ISETP.LT.OR P4, PT, R4, 0x11, P4 ;  /* 0x000000110400780c */ /* 0x000fe40002781670 */
[----:B------:R-:W-:Y:S02]  /*57f0*/  ISETP.GE.AND P5, PT, R15, 0x12, PT ;  /* 0x000000120f00780c */ /* 0x000fe40003fa6270 */
[----:B------:R-:W-:-:S02]  /*5800*/  FSEL R32, R32, -INF , !P4 ;  /* 0xff80000020207808 */ /* 0x000fc40006000000 */
[----:B------:R-:W-:Y:S02]  /*5810*/  ISETP.GT.AND P4, PT, R5, 0x11, !P5 ;  /* 0x000000110500780c */ /* 0x000fe40006f84270 */
[----:B------:R-:W-:Y:S02]  /*5820*/  P2R R29, PR, RZ, 0x20 ;  /* 0x00000020ff1d7803 */ /* 0x000fe40000000000 */
[----:B------:R-:W-:Y:S02]  /*5830*/  ISETP.LT.OR P4, PT, R4, 0x12, P4 ;  /* 0x000000120400780c */ /* 0x000fe40002781670 */
[----:B------:R-:W-:Y:S02]  /*5840*/  ISETP.GE.AND P5, PT, R15, 0x19, PT ;  /* 0x000000190f00780c */ /* 0x000fe40003fa6270 */
[----:B------:R-:W-:Y:S02]  /*5850*/  FSEL R58, R33, -INF , !P4 ;  /* 0xff800000213a7808 */ /* 0x000fe40006000000 */
[----:B------:R-:W-:-:S02]  /*5860*/  ISETP.GT.AND P4, PT, R5, 0x18, !P5 ;  /* 0x000000180500780c */ /* 0x000fc40006f84270 */
[----:B------:R-:W-:Y:S02]  /*5870*/  P2R R33, PR, RZ, 0x20 ;  /* 0x00000020ff217803 */ /* 0x000fe40000000000 */
[----:B------:R-:W-:Y:S02]  /*5880*/  ISETP.LT.OR P4, PT, R4, 0x19, P4 ;  /* 0x000000190400780c */ /* 0x000fe40002781670 */
[----:B------:R-:W-:Y:S02]  /*5890*/  ISETP.GE.AND P5, PT, R15, 0x1a, PT ;  /* 0x0000001a0f00780c */ /* 0x000fe40003fa6270 */
[----:B------:R-:W-:Y:S02]  /*58a0*/  FSEL R36, R36, -INF , !P4 ;  /* 0xff80000024247808 */ /* 0x000fe40006000000 */
[----:B------:R-:W-:Y:S02]  /*58b0*/  ISETP.GT.AND P4, PT, R5, 0x19, !P5 ;  /* 0x000000190500780c */ /* 0x000fe40006f84270 */
[----:B------:R-:W-:-:S02]  /*58c0*/  P2R R57, PR, RZ, 0x20 ;  /* 0x00000020ff397803 */ /* 0x000fc40000000000 */
[C---:B------:R-:W-:Y:S02]  /*58d0*/  ISETP.LT.OR P4, PT, R4.reuse, 0x1a, P4 ;  /* 0x0000001a0400780c */ /* 0x040fe40002781670 */
[----:B------:R-:W-:Y:S02]  /*58e0*/  ISETP.GE.AND P5, PT, R15, 0x21, PT ;  /* 0x000000210f00780c */ /* 0x000fe40003fa6270 */
[----:B------:R-:W-:Y:S02]  /*58f0*/  FSEL R60, R37, -INF , !P4 ;  /* 0xff800000253c7808 */ /* 0x000fe40006000000 */
[----:B------:R-:W-:Y:S02]  /*5900*/  ISETP.GT.AND P4, PT, R5, 0x20, !P5 ;  /* 0x000000200500780c */ /* 0x000fe40006f84270 */
[----:B------:R-:W-:Y:S02]  /*5910*/  P2R R37, PR, RZ, 0x20 ;  /* 0x00000020ff257803 */ /* 0x000fe40000000000 */
[----:B------:R-:W-:-:S02]  /*5920*/  ISETP.LT.OR P4, PT, R4, 0x21, P4 ;  /* 0x000000210400780c */ /* 0x000fc40002781670 */
[----:B------:R-:W-:Y:S02]  /*5930*/  ISETP.GE.AND P5, PT, R15, 0x22, PT ;  /* 0x000000220f00780c */ /* 0x000fe40003fa6270 */
[----:B------:R-:W-:Y:S02]  /*5940*/  FSEL R40, R40, -INF , !P4 ;  /* 0xff80000028287808 */ /* 0x000fe40006000000 */
[----:B------:R-:W-:Y:S02]  /*5950*/  ISETP.GT.AND P4, PT, R5, 0x21, !P5 ;  /* 0x000000210500780c */ /* 0x000fe40006f84270 */
[----:B------:R-:W-:Y:S02]  /*5960*/  P2R R59, PR, RZ, 0x20 ;  /* 0x00000020ff3b7803 */ /* 0x000fe40000000000 */
[----:B------:R-:W-:Y:S02]  /*5970*/  ISETP.LT.OR P4, PT, R4, 0x22, P4 ;  /* 0x000000220400780c */ /* 0x000fe40002781670 */
[----:B------:R-:W-:-:S02]  /*5980*/  ISETP.GE.AND P5, PT, R15, 0x29, PT ;  /* 0x000000290f00780c */ /* 0x000fc40003fa6270 */
[----:B------:R-:W-:Y:S02]  /*5990*/  FSEL R62, R41, -INF , !P4 ;  /* 0xff800000293e7808 */ /* 0x000fe40006000000 */
[----:B------:R-:W-:Y:S02]  /*59a0*/  ISETP.GT.AND P4, PT, R5, 0x28, !P5 ;  /* 0x000000280500780c */ /* 0x000fe40006f84270 */
[----:B------:R-:W-:Y:S02]  /*59b0*/  P2R R41, PR, RZ, 0x20 ;  /* 0x00000020ff297803 */ /* 0x000fe40000000000 */
        /* <DEDUP_REMOVED lines=11> */
[----:B------:R-:W-:Y:S02]  /*5a70*/  P2R R25, PR, RZ, 0x40 ;  /* 0x00000040ff197803 */ /* 0x000fe40000000000 */
[----:B------:R-:W-:Y:S02]  /*5a80*/  FSEL R48, R48, -INF , !P4 ;  /* 0xff80000030307808 */ /* 0x000fe40006000000 */
[----:B------:R-:W-:-:S04]  /*5a90*/  ISETP.GE.AND P4, PT, R15, 0x32, PT ;  /* 0x000000320f00780c */ /* 0x000fc80003f86270 */
[----:B------:R-:W-:-:S04]  /*5aa0*/  ISETP.GT.AND P5, PT, R5, 0x31, !P4 ;  /* 0x000000310500780c */ /* 0x000fc800067a4270 */
[----:B------:R-:W-:-:S04]  /*5ab0*/  ISETP.LT.OR P5, PT, R4, 0x32, P5 ;  /* 0x000000320400780c */ /* 0x000fc80002fa1670 */
[----:B------:R-:W-:Y:S02]  /*5ac0*/  FSEL R66, R49, -INF , !P5 ;  /* 0xff80000031427808 */ /* 0x000fe40006800000 */
[----:B------:R-:W-:-:S04]  /*5ad0*/  ISETP.GE.AND P5, PT, R15, 0x39, PT ;  /* 0x000000390f00780c */ /* 0x000fc80003fa6270 */
[----:B------:R-:W-:-:S04]  /*5ae0*/  ISETP.GT.AND P6, PT, R5, 0x38, !P5 ;  /* 0x000000380500780c */ /* 0x000fc80006fc4270 */
[----:B------:R-:W-:-:S04]  /*5af0*/  ISETP.LT.OR P6, PT, R4, 0x39, P6 ;  /* 0x000000390400780c */ /* 0x000fc800037c1670 */
[----:B------:R-:W-:Y:S02]  /*5b00*/  FSEL R52, R52, -INF , !P6 ;  /* 0xff80000034347808 */ /* 0x000fe40007000000 */
[----:B------:R-:W-:-:S04]  /*5b10*/  ISETP.GE.AND P6, PT, R15, 0x1, PT ;  /* 0x000000010f00780c */ /* 0x000fc80003fc6270 */
[----:B------:R-:W-:Y:S02]  /*5b20*/  P2R R10, PR, RZ, 0x40 ;  /* 0x00000040ff0a7803 */ /* 0x000fe40000000000 */
[----:B------:R-:W-:-:S04]  /*5b30*/  ISETP.GT.AND P6, PT, R5, RZ, !P6 ;  /* 0x000000ff0500720c */ /* 0x000fc800077c4270 */
[----:B------:R-:W-:-:S04]  /*5b40*/  ISETP.LT.OR P6, PT, R4, 0x1, P6 ;  /* 0x000000010400780c */ /* 0x000fc800037c1670 */
[----:B------:R-:W-:Y:S02]  /*5b50*/  FSEL R24, R24, -INF , !P6 ;  /* 0xff80000018187808 */ /* 0x000fe40007000000 */
[----:B------:R-:W-:-:S04]  /*5b60*/  ISETP.GE.AND P6, PT, R15, 0x3a, PT ;  /* 0x0000003a0f00780c */ /* 0x000fc80003fc6270 */
[----:B------:R-:W-:Y:S02]  /*5b70*/  P2R R15, PR, RZ, 0x40 ;  /* 0x00000040ff0f7803 */ /* 0x000fe40000000000 */
[----:B------:R-:W-:Y:S02]  /*5b80*/  ISETP.GT.AND P6, PT, R5, 0x39, !P6 ;  /* 0x000000390500780c */ /* 0x000fe400077c4270 */
[----:B------:R-:W0:Y:S02]  /*5b90*/  SHFL.IDX PT, R5, R6, 0x1, 0x1c1f ;  /* 0x003c1f0006057f89 */ /* 0x000e2400000e0000 */
[----:B------:R-:W-:-:S04]  /*5ba0*/  ISETP.LT.OR P6, PT, R4, 0x3a, P6 ;  /* 0x0000003a0400780c */ /* 0x000fc800037c1670 */
[----:B------:R-:W-:Y:S02]  /*5bb0*/  FSEL R68, R53, -INF , !P6 ;  /* 0xff80000035447808 */ /* 0x000fe40007000000 */
[----:B------:R-:W-:Y:S02]  /*5bc0*/  PLOP3.LUT P6, PT, PT, PT, UP1, 0x40, 0x0 ;  /* 0x000000000000781c */ /* 0x000fe40003fce818 */
[----:B0-----:R-:W-:Y:S01]  /*5bd0*/  VIADDMNMX R7, R5, R13, R12, PT ;  /* 0x0000000d05077246 */ /* 0x001fe2000380010c */
[----:B------:R-:W-:-:S10]  /*5be0*/  IMAD.IADD R4, R14, 0x1, R5 ;  /* 0x000000010e047824 */ /* 0x000fd400078e0205 */
[----:B------:R-:W-:Y:S05]  /*5bf0*/  @P6 BRA `(.L_x_2033) ;  /* 0x0000000000646947 */ /* 0x000fea0003800000 */
        /* <DEDUP_REMOVED lines=9> */
[----:B------:R-:W-:Y:S01]  /*5c90*/  @P6 IMAD.HI.U32 R5, R6, UR14, RZ ;  /* 0x0000000e06056c27 */ /* 0x000fe2000f8e00ff */
[----:B------:R-:W-:-:S13]  /*5ca0*/  PLOP3.LUT P6, PT, PT, PT, UP2, 0x80, 0x0 ;  /* 0x000000000000781c */ /* 0x000fda0003fcf028 */
[----:B------:R-:W-:-:S04]  /*5cb0*/  @P6 SHF.R.U32.HI R6, RZ, UR15, R5 ;  /* 0x0000000fff066c19 */ /* 0x000fc80008011605 */
[----:B------:R-:W-:Y:S01]  /*5cc0*/  LOP3.LUT R6, RZ, R6, RZ, 0x33, !PT ;  /* 0x00000006ff067212 */ /* 0x000fe200078e33ff */
[----:B------:R-:W-:Y:S06]  /*5cd0*/  BRA `(.L_x_2036) ;  /* 0x0000000000187947 */ /* 0x000fec0003800000 */
.L_x_2035:
[----:B------:R-:W-:-:S06]  /*5ce0*/  UISETP.NE.AND UP2, UPT, UR11, 0x1, UPT ;  /* 0x000000010b00788c */ /* 0x000fcc000bf45270 */
[----:B------:R-:W-:-:S05]  /*5cf0*/  PLOP3.LUT P6, PT, PT, PT, UP2, 0x80, 0x0 ;  /* 0x000000000000781c */ /* 0x000fca0003fcf028 */
[----:B------:R-:W-:-:S08]  /*5d00*/  @UP2 ULDC.64 UR14, c[0x0][0xae0] ;  /* 0x0002b800000e2ab9 */ /* 0x000fd00000000a00 */
[----:B------:R-:W-:Y:S01]  /*5d10*/  @P6 IMAD.HI.U32 R5, R6, UR14, RZ ;  /* 0x0000000e06056c27 */ /* 0x000fe2000f8e00ff */
[----:B------:R-:W-:-:S13]  /*5d20*/  PLOP3.LUT P6, PT, PT, PT, UP2, 0x80, 0x0 ;  /* 0x000000000000781c */ /* 0x000fda0003fcf028 */
[----:B------:R-:W-:-:S07]  /*5d30*/  @P6 SHF.R.U32.HI R6, RZ, UR15, R5 ;  /* 0x0000000fff066c19 */ /* 0x000fce0008011605 */
.L_x_2036:
[----:B------:R-:W-:Y:S05]  /*5d40*/  BSYNC B0 ;  /* 0x0000000000007941 */ /* 0x000fea0003800000 */
.L_x_2034:
[----:B------:R-:W-:-:S04]  /*5d50*/  IMAD R5, R6, UR11, -R11 ;  /* 0x0000000b06057c24 */ /* 0x000fc8000f8e0a0b */
[----:B------:R-:W-:-:S05]  /*5d60*/  IMAD.IADD R5, R5, 0x1, -R16 ;  /* 0x0000000105057824 */ /* 0x000fca00078e0a10 */
[----:B------:R-:W-:Y:S02]  /*5d70*/  VIMNMX R4, R4, R5, !PT ;  /* 0x0000000504047248 */ /* 0x000fe40007fe0100 */
[----:B------:R-:W-:-:S07]  /*5d80*/  VIADDMNMX R7, R5, UR11, R7, PT ;  /* 0x0000000b05077c46 */ /* 0x000fce000b800107 */
.L_x_2033:
[----:B------:R-:W-:Y:S01]  /*5d90*/  ISETP.GT.AND P2, PT, R4, 0x1, !P2 ;  /* 0x000000010400780c */ /* 0x000fe20005744270 */
[----:B------:R-:W-:Y:S01]  /*5da0*/  ULDC UR19, c[0x0][0xa80] ;  /* 0x0002a00000137ab9 */ /* 0x000fe20000000800 */
[----:B------:R-:W-:Y:S01]  /*5db0*/  FMNMX.FTZ R5, R24, R20, !PT ;  /* 0x0000001418057209 */ /* 0x000fe20007810000 */
[----:B------:R-:W-:Y:S01]  /*5dc0*/  ULEA UR14, UR36, UR39, 0xc ;  /* 0x00000027240e7291 */ /* 0x000fe2000f8e603f */
[----:B------:R-:W-:Y:S01]  /*5dd0*/  ISETP.LT.OR P2, PT, R7, 0x2, P2 ;  /* 0x000000020700780c */ /* 0x000fe20001741670 */
[----:B------:R-:W-:Y:S01]  /*5de0*/  UMOV UR15, 0x40000040 ;  /* 0x40000040000f7882 */ /* 0x000fe20000000000 */
[----:B------:R-:W-:Y:S01]  /*5df0*/  FMNMX.FTZ R5, R28, R5, !PT ;  /* 0x000000051c057209 */ /* 0x000fe20007810000 */
[----:B------:R-:W-:Y:S01]  /*5e00*/  UIADD3 UR18, UR14, 0x80, URZ ;  /* 0x000000800e127890 */ /* 0x000fe2000fffe03f */
[----:B------:R-:W-:Y:S01]  /*5e10*/  FSEL R27, R27, -INF , !P2 ;  /* 0xff8000001b1b7808 */ /* 0x000fe20005000000 */
[----:B------:R-:W-:Y:S01]  /*5e20*/  UMOV UR23, 0x40000040 ;  /* 0x4000004000177882 */ /* 0x000fe20000000000 */
[----:B------:R-:W-:Y:S01]  /*5e30*/  ISETP.NE.AND P2, PT, R21, RZ, PT ;  /* 0x000000ff1500720c */ /* 0x000fe20003f45270 */
[----:B------:R-:W-:Y:S01]  /*5e40*/  @UP0 ULDC UR7, c[0x0][0x450] ;  /* 0x0001140000070ab9 */ /* 0x000fe20000000800 */
[----:B------:R-:W-:Y:S01]  /*5e50*/  FMNMX.FTZ R5, R56, R5, !PT ;  /* 0x0000000538057209 */ /* 0x000fe20007810000 */
[----:B------:R-:W-:Y:S01]  /*5e60*/  @!P1 VIADD R3, R3, 0x38860 ;  /* 0x0003886003039836 */ /* 0x000fe20000000000 */
[----:B------:R-:W-:Y:S01]  /*5e70*/  ISETP.GT.AND P2, PT, R4, 0x9, !P2 ;  /* 0x000000090400780c */ /* 0x000fe20005744270 */
[----:B------:R-:W-:Y:S01]  /*5e80*/  UMOV UR22, UR18 ;  /* 0x0000001200167c82 */ /* 0x000fe20008000000 */
[----:B------:R-:W-:Y:S01]  /*5e90*/  FMNMX.FTZ R5, R32, R5, !PT ;  /* 0x0000000520057209 */ /* 0x000fe20007810000 */
[----:B------:R-:W-:Y:S01]  /*5ea0*/  UIADD3 UR18, UR14, 0x100, URZ ;  /* 0x000001000e127890 */ /* 0x000fe2000fffe03f */
[----:B------:R-:W-:-:S02]  /*5eb0*/  ISETP.LT.OR P2, PT, R7, 0xa, P2 ;  /* 0x0000000a0700780c */ /* 0x000fc40001741670 */
[----:B------:R-:W-:Y:S02]  /*5ec0*/  FMNMX.FTZ R5, R58, R5, !PT ;  /* 0x000000053a057209 */ /* 0x000fe40007810000 */
[----:B------:R-:W-:Y:S02]  /*5ed0*/  FSEL R31, R31, -INF , !P2 ;  /* 0xff8000001f1f7808 */ /* 0x000fe40005000000 */
[----:B------:R-:W-:Y:S02]  /*5ee0*/  ISETP.NE.AND P2, PT, R25, RZ, PT ;  /* 0x000000ff1900720c */ /* 0x000fe40003f45270 */
[----:B------:R-:W-:Y:S02]  /*5ef0*/  FMNMX.FTZ R5, R36, R5, !PT ;  /* 0x0000000524057209 */ /* 0x000fe40007810000 */
[----:B------:R-:W-:Y:S02]  /*5f00*/  ISETP.GT.AND P2, PT, R4, 0x10, !P2 ;  /* 0x000000100400780c */ /* 0x000fe40005744270 */
[----:B------:R-:W-:-:S02]  /*5f10*/  FMNMX.FTZ R5, R60, R5, !PT ;  /* 0x000000053c057209 */ /* 0x000fc40007810000 */
[----:B------:R-:W-:Y:S02]  /*5f20*/  ISETP.LT.OR P2, PT, R7, 0x11, P2 ;  /* 0x000000110700780c */ /* 0x000fe40001741670 */
[----:B------:R-:W-:Y:S02]  /*5f30*/  FMNMX.FTZ R5, R40, R5, !PT ;  /* 0x0000000528057209 */ /* 0x000fe40007810000 */
[----:B------:R-:W-:Y:S02]  /*5f40*/  FSEL R34, R34, -INF , !P2 ;  /* 0xff80000022227808 */ /* 0x000fe40005000000 */
[----:B------:R-:W-:Y:S02]  /*5f50*/  ISETP.NE.AND P2, PT, R29, RZ, PT ;  /* 0x000000ff1d00720c */ /* 0x000fe40003f45270 */
[----:B------:R-:W-:Y:S02]  /*5f60*/  FMNMX.FTZ R5, R62, R5, !PT ;  /* 0x000000053e057209 */ /* 0x000fe40007810000 */
[----:B------:R-:W-:-:S02]  /*5f70*/  ISETP.GT.AND P2, PT, R4, 0x11, !P2 ;  /* 0x000000110400780c */ /* 0x000fc40005744270 */
[----:B------:R-:W-:Y:S02]  /*5f80*/  FMNMX.FTZ R5, R44, R5, !PT ;  /* 0x000000052c057209 */ /* 0x000fe40007810000 */
[----:B------:R-:W-:Y:S02]  /*5f90*/  ISETP.LT.OR P2, PT, R7, 0x12, P2 ;  /* 0x000000120700780c */ /* 0x000fe40001741670 */
[----:B------:R-:W-:Y:S02]  /*5fa0*/  FMNMX.FTZ R5, R64, R5, !PT ;  /* 0x0000000540057209 */ /* 0x000fe40007810000 */
[----:B------:R-:W-:Y:S02]  /*5fb0*/  FSEL R35, R35, -INF , !P2 ;  /* 0xff80000023237808 */ /* 0x000fe40005000000 */
[----:B------:R-:W-:Y:S02]  /*5fc0*/  ISETP.NE.AND P2, PT, R33, RZ, PT ;  /* 0x000000ff2100720c */ /* 0x000fe40003f45270 */
[----:B------:R-:W-:-:S02]  /*5fd0*/  FMNMX.FTZ R5, R48, R5, !PT ;  /* 0x0000000530057209 */ /* 0x000fc40007810000 */
[----:B------:R-:W-:Y:S02]  /*5fe0*/  ISETP.GT.AND P2, PT, R4, 0x18, !P2 ;  /* 0x000000180400780c */ /* 0x000fe40005744270 */
[----:B------:R-:W-:Y:S02]  /*5ff0*/  FMNMX.FTZ R5, R66, R5, !PT ;  /* 0x0000000542057209 */ /* 0x000fe40007810000 */
[----:B------:R-:W-:Y:S02]  /*6000*/  ISETP.LT.OR P2, PT, R7, 0x19, P2 ;  /* 0x000000190700780c */ /* 0x000fe40001741670 */
[----:B------:R-:W-:Y:S02]  /*6010*/  ISETP.GT.AND P3, PT, R4, 0x8, !P3 ;  /* 0x000000080400780c */ /* 0x000fe40005f64270 */
[----:B------:R-:W-:Y:S02]  /*6020*/  FSEL R38, R38, -INF , !P2 ;  /* 0xff80000026267808 */ /* 0x000fe40005000000 */
[----:B------:R-:W-:-:S02]  /*6030*/  ISETP.NE.AND P2, PT, R57, RZ, PT ;  /* 0x000000ff3900720c */ /* 0x000fc40003f45270 */
[----:B------:R-:W-:Y:S01]  /*6040*/  FMNMX.FTZ R5, R52, R5, !PT ;  /* 0x0000000534057209 */ /* 0x000fe20007810000 */
[----:B------:R-:W-:Y:S01]  /*6050*/  BAR.SYNC.DEFER_BLOCKING 0xf, 0x100 ;  /* 0x03c4000000007b1d */ /* 0x000fe20000010000 */
[----:B------:R-:W-:Y:S02]  /*6060*/  ISETP.GT.AND P2, PT, R4, 0x19, !P2 ;  /* 0x000000190400780c */ /* 0x000fe40005744270 */
[----:B------:R-:W-:Y:S02]  /*6070*/  ISETP.NE.AND P6, PT, R10, RZ, PT ;  /* 0x000000ff0a00720c */ /* 0x000fe40003fc5270 */
[C---:B------:R-:W-:Y:S02]  /*6080*/  ISETP.LT.OR P2, PT, R7.reuse, 0x1a, P2 ;  /* 0x0000001a0700780c */ /* 0x040fe40001741670 */
[----:B------:R-:W-:Y:S02]  /*6090*/  ISETP.LT.OR P3, PT, R7, 0x9, P3 ;  /* 0x000000090700780c */ /* 0x000fe40001f61670 */
[----:B------:R-:W-:-:S02]  /*60a0*/  FSEL R39, R39, -INF , !P2 ;  /* 0xff80000027277808 */ /* 0x000fc40005000000 */
[----:B------:R-:W-:Y:S02]  /*60b0*/  ISETP.NE.AND P2, PT, R37, RZ, PT ;  /* 0x000000ff2500720c */ /* 0x000fe40003f45270 */
[----:B------:R-:W-:Y:S02]  /*60c0*/  FMNMX.FTZ R10, R68, R5, !PT ;  /* 0x00000005440a7209 */ /* 0x000fe40007810000 */
[----:B------:R-:W-:Y:S02]  /*60d0*/  ISETP.GT.AND P2, PT, R4, 0x20, !P2 ;  /* 0x000000200400780c */ /* 0x000fe40005744270 */
[----:B------:R-:W-:Y:S01]  /*60e0*/  FSEL R30, R30, -INF , !P3 ;  /* 0xff8000001e1e7808 */ /* 0x000fe20005800000 */
[----:B------:R-:W0:Y:S01]  /*60f0*/  SHFL.BFLY PT, R5, R10, 0x2, 0x1f ;  /* 0x0c401f000a057f89 */ /* 0x000e2200000e0000 */
[----:B------:R-:W-:Y:S02]  /*6100*/  ISETP.LT.OR P2, PT, R7, 0x21, P2 ;  /* 0x000000210700780c */ /* 0x000fe40001741670 */
[----:B------:R-:W-:-:S02]  /*6110*/  ISETP.NE.AND P3, PT, R41, RZ, PT ;  /* 0x000000ff2900720c */ /* 0x000fc40003f65270 */
[----:B------:R-:W-:Y:S02]  /*6120*/  FSEL R42, R42, -INF , !P2 ;  /* 0xff8000002a2a7808 */ /* 0x000fe40005000000 */
[----:B------:R-:W-:Y:S02]  /*6130*/  ISETP.NE.AND P2, PT, R59, RZ, PT ;  /* 0x000000ff3b00720c */ /* 0x000fe40003f45270 */
[C---:B------:R-:W-:Y:S02]  /*6140*/  ISETP.GT.AND P4, PT, R4.reuse, 0x31, !P4 ;  /* 0x000000310400780c */ /* 0x040fe40006784270 */
[C---:B------:R-:W-:Y:S02]  /*6150*/  ISETP.GT.AND P2, PT, R4.reuse, 0x21, !P2 ;  /* 0x000000210400780c */ /* 0x040fe40005744270 */
[----:B------:R-:W-:Y:S02]  /*6160*/  ISETP.GT.AND P5, PT, R4, 0x38, !P5 ;  /* 0x000000380400780c */ /* 0x000fe40006fa4270 */
[----:B------:R-:W-:-:S02]  /*6170*/  ISETP.LT.OR P2, PT, R7, 0x22, P2 ;  /* 0x000000220700780c */ /* 0x000fc40001741670 */
[----:B------:R-:W-:Y:S02]  /*6180*/  ISETP.LT.OR P4, PT, R7, 0x32, P4 ;  /* 0x000000320700780c */ /* 0x000fe40002781670 */
[----:B------:R-:W-:Y:S02]  /*6190*/  FSEL R43, R43, -INF , !P2 ;  /* 0xff8000002b2b7808 */ /* 0x000fe40005000000 */
[----:B------:R-:W-:Y:S02]  /*61a0*/  ISETP.GT.AND P2, PT, R4, 0x28, !P3 ;  /* 0x000000280400780c */ /* 0x000fe40005f44270 */
[----:B------:R-:W-:Y:S02]  /*61b0*/  ISETP.NE.AND P3, PT, R45, RZ, PT ;  /* 0x000000ff2d00720c */ /* 0x000fe40003f65270 */
[----:B------:R-:W-:Y:S02]  /*61c0*/  ISETP.LT.OR P2, PT, R7, 0x29, P2 ;  /* 0x000000290700780c */ /* 0x000fe40001741670 */
[----:B0-----:R-:W-:-:S02]  /*61d0*/  FMNMX.FTZ R12, R10, R5, !PT ;  /* 0x000000050a0c7209 */ /* 0x001fc40007810000 */
[----:B------:R-:W-:Y:S02]  /*61e0*/  FSEL R46, R46, -INF , !P2 ;  /* 0xff8000002e2e7808 */ /* 0x000fe40005000000 */
[C---:B------:R-:W-:Y:S01]  /*61f0*/  ISETP.GT.AND P2, PT, R4.reuse, RZ, !P6 ;  /* 0x000000ff0400720c */ /* 0x040fe20007744270 */
[----:B------:R-:W0:Y:S01]  /*6200*/  SHFL.BFLY PT, R13, R12, 0x1, 0x1f ;  /* 0x0c201f000c0d7f89 */ /* 0x000e2200000e0000 */
[----:B------:R-:W-:Y:S02]  /*6210*/  ISETP.GT.AND P3, PT, R4, 0x30, !P3 ;  /* 0x000000300400780c */ /* 0x000fe40005f64270 */
[C---:B------:R-:W-:Y:S02]  /*6220*/  ISETP.LT.OR P2, PT, R7.reuse, 0x1, P2 ;  /* 0x000000010700780c */ /* 0x040fe40001741670 */
[----:B------:R-:W-:Y:S02]  /*6230*/  ISETP.LT.OR P3, PT, R7, 0x31, P3 ;  /* 0x000000310700780c */ /* 0x000fe40001f61670 */
[----:B------:R-:W-:-:S02]  /*6240*/  FSEL R26, R26, -INF , !P2 ;  /* 0xff8000001a1a7808 */ /* 0x000fc40005000000 */
[----:B------:R-:W-:Y:S02]  /*6250*/  ISETP.NE.AND P2, PT, R61, RZ, PT ;  /* 0x000000ff3d00720c */ /* 0x000fe40003f45270 */
[----:B------:R-:W-:Y:S02]  /*6260*/  FMNMX.FTZ R5, R26, R27, !PT ;  /* 0x0000001b1a057209 */ /* 0x000fe40007810000 */
[----:B------:R-:W-:Y:S02]  /*6270*/  ISETP.GT.AND P2, PT, R4, 0x29, !P2 ;  /* 0x000000290400780c */ /* 0x000fe40005744270 */
[----:B------:R-:W-:Y:S02]  /*6280*/  FMNMX.FTZ R6, R30, R5, !PT ;  /* 0x000000051e067209 */ /* 0x000fe40007810000 */
[----:B------:R-:W-:Y:S02]  /*6290*/  ISETP.LT.OR P2, PT, R7, 0x2a, P2 ;  /* 0x0000002a0700780c */ /* 0x000fe40001741670 */
[----:B------:R-:W-:-:S02]  /*62a0*/  FMNMX.FTZ R5, R31, R6, !PT ;  /* 0x000000061f057209 */ /* 0x000fc40007810000 */
[----:B------:R-:W-:Y:S02]  /*62b0*/  FSEL R47, R47, -INF , !P2 ;  /* 0xff8000002f2f7808 */ /* 0x000fe40005000000 */
[----:B------:R-:W-:Y:S02]  /*62c0*/  FMNMX.FTZ R6, R34, R5, !PT ;  /* 0x0000000522067209 */ /* 0x000fe40007810000 */
[----:B0-----:R-:W-:Y:S02]  /*62d0*/  FMNMX.FTZ R5, R12, R13, !PT ;  /* 0x0000000d0c057209 */ /* 0x001fe40007810000 */
[----:B------:R-:W-:Y:S02]  /*62e0*/  FMNMX.FTZ R11, R35, R6, !PT ;  /* 0x00000006230b7209 */ /* 0x000fe40007810000 */
[C---:B------:R-:W-:Y:S01]  /*62f0*/  FSETP.NEU.FTZ.AND P2, PT, R5.reuse, -INF , PT ;  /* 0xff8000000500780b */ /* 0x040fe20003f5d000 */
[----:B------:R-:W-:Y:S01]  /*6300*/  FMUL.FTZ R10, R5, UR19 ;  /* 0x00000013050a7c20 */ /* 0x000fe20008410000 */
[----:B------:R-:W-:-:S02]  /*6310*/  FMNMX.FTZ R6, R38, R11, !PT ;  /* 0x0000000b26067209 */ /* 0x000fc40007810000 */
[----:B------:R-:W-:Y:S02]  /*6320*/  ISETP.NE.AND P6, PT, R15, RZ, PT ;  /* 0x000000ff0f00720c */ /* 0x000fe40003fc5270 */
[----:B------:R-:W-:Y:S02]  /*6330*/  FMNMX.FTZ R11, R39, R6, !PT ;  /* 0x00000006270b7209 */ /* 0x000fe40007810000 */
[----:B------:R-:W-:Y:S02]  /*6340*/  FSEL R50, R50, -INF , !P3 ;  /* 0xff80000032327808 */ /* 0x000fe40005800000 */
[----:B------:R-:W-:Y:S02]  /*6350*/  FMNMX.FTZ R6, R42, R11, !PT ;  /* 0x0000000b2a067209 */ /* 0x000fe40007810000 */
[----:B------:R-:W-:Y:S02]  /*6360*/  FSEL R25, R10, RZ, P2 ;  /* 0x000000ff0a197208 */ /* 0x000fe40001000000 */
[----:B------:R-:W-:-:S02]  /*6370*/  FMNMX.FTZ R11, R43, R6, !PT ;  /* 0x000000062b0b7209 */ /* 0x000fc40007810000 */
[----:B------:R-:W-:Y:S01]  /*6380*/  ISETP.GT.AND P2, PT, R4, 0x39, !P6 ;  /* 0x000000390400780c */ /* 0x000fe20007744270 */
[--C-:B------:R-:W-:Y:S01]  /*6390*/  FFMA.FTZ R4, R24, UR19, -R25.reuse ;  /* 0x0000001318047c23 */ /* 0x100fe20008010819 */
[----:B------:R-:W-:Y:S01]  /*63a0*/  FMNMX.FTZ R6, R46, R11, !PT ;  /* 0x0000000b2e067209 */ /* 0x000fe20007810000 */
[--C-:B------:R-:W-:Y:S01]  /*63b0*/  FFMA.FTZ R12, R20, UR19, -R25.reuse ;  /* 0x00000013140c7c23 */ /* 0x100fe20008010819 */
        /* <DEDUP_REMOVED lines=8> */
[----:B------:R-:W-:Y:S01]  /*6440*/  ISETP.LT.OR P2, PT, R7, 0x3a, P2 ;  /* 0x0000003a0700780c */ /* 0x000fe20001741670 */
[----:B------:R0:W-:Y:S01]  /*6450*/  MUFU.EX2 R11, R12 ;  /* 0x0000000c000b7308 */ /* 0x0001e20000000800 */
[----:B------:R-:W-:Y:S01]  /*6460*/  FSEL R54, R54, -INF , !P5 ;  /* 0xff80000036367808 */ /* 0x000fe20006800000 */
[--C-:B------:R-:W-:Y:S01]  /*6470*/  FFMA.FTZ R20, R44, UR19, -R25.reuse ;  /* 0x000000132c147c23 */ /* 0x100fe20008010819 */
[----:B------:R-:W-:Y:S01]  /*6480*/  FMNMX.FTZ R7, R51, R6, !PT ;  /* 0x0000000633077209 */ /* 0x000fe20007810000 */
[--C-:B------:R-:W-:Y:S01]  /*6490*/  FFMA.FTZ R6, R28, UR19, -R25.reuse ;  /* 0x000000131c067c23 */ /* 0x100fe20008010819 */
[----:B------:R-:W-:Y:S01]  /*64a0*/  FSEL R55, R55, -INF , !P2 ;  /* 0xff80000037377808 */ /* 0x000fe20005000000 */
[--C-:B------:R-:W-:Y:S01]  /*64b0*/  FFMA.FTZ R171, R64, UR19, -R25.reuse ;  /* 0x0000001340ab7c23 */ /* 0x100fe20008010819 */
[----:B------:R-:W-:Y:S01]  /*64c0*/  FMNMX.FTZ R10, R54, R7, !PT ;  /* 0x00000007360a7209 */ /* 0x000fe20007810000 */
[--C-:B------:R-:W-:Y:S01]  /*64d0*/  FFMA.FTZ R170, R48, UR19, -R25.reuse ;  /* 0x0000001330aa7c23 */ /* 0x100fe20008010819 */
[--C-:B0-----:R-:W-:Y:S01]  /*64e0*/  FFMA.FTZ R12, R36, UR19, -R25.reuse ;  /* 0x00000013240c7c23 */ /* 0x101fe20008010819 */
[--C-:B------:R-:W-:Y:S01]  /*64f0*/  FFMA.FTZ R173, R66, UR19, -R25.reuse ;  /* 0x0000001342ad7c23 */ /* 0x100fe20008010819 */
[----:B------:R-:W-:Y:S01]  /*6500*/  FMNMX.FTZ R7, R55, R10, !PT ;  /* 0x0000000a37077209 */ /* 0x000fe20007810000 */
[--C-:B------:R-:W-:Y:S01]  /*6510*/  FFMA.FTZ R10, R32, UR19, -R25.reuse ;  /* 0x00000013200a7c23 */ /* 0x100fe20008010819 */
[--C-:B------:R-:W-:Y:S01]  /*6520*/  FFMA.FTZ R172, R52, UR19, -R25.reuse ;  /* 0x0000001334ac7c23 */ /* 0x100fe20008010819 */
[--C-:B------:R-:W-:Y:S01]  /*6530*/  FFMA.FTZ R175, R68, UR19, -R25.reuse ;  /* 0x0000001344af7c23 */ /* 0x100fe20008010819 */
[----:B------:R-:W-:Y:S01]  /*6540*/  FFMA.FTZ R28, R40, UR19, -R25 ;  /* 0x00000013281c7c23 */ /* 0x000fe20008010819 */
[----:B------:R-:W0:Y:S01]  /*6550*/  SHFL.BFLY PT, R14, R7, 0x2, 0x1f ;  /* 0x0c401f00070e7f89 */ /* 0x000e2200000e0000 */
[----:B------:R-:W1:Y:S01]  /*6560*/  MUFU.EX2 R4, R4 ;  /* 0x0000000400047308 */ /* 0x000e620000000800 */
[----:B------:R-:W-:-:S02]  /*6570*/  R2UR UR5, R18 ;  /* 0x00000000120572ca */ /* 0x000fc400000e0000 */
[----:B------:R-:W-:-:S05]  /*6580*/  @!P1 PRMT R3, RZ, 0x654, R3 ;  /* 0x00000654ff039816 */ /* 0x000fca0000000003 */
[----:B------:R-:W-:Y:S08]  /*6590*/  MUFU.EX2 R6, R6 ;  /* 0x0000000600067308 */ /* 0x000ff00000000800 */
[----:B------:R-:W2:Y:S01]  /*65a0*/  MUFU.EX2 R13, R13 ;  /* 0x0000000d000d7308 */ /* 0x000ea20000000800 */
[----:B-1----:R-:W-:Y:S01]  /*65b0*/  F2FP.BF16.F32.PACK_AB R152, R11, R4 ;  /* 0x000000040b98723e */ /* 0x002fe200000010ff */
[----:B------:R-:W-:Y:S01]  /*65c0*/  FADD.FTZ R11, R4, R11 ;  /* 0x0000000b040b7221 */ /* 0x000fe20000010000 */
[----:B0-----:R-:W-:-:S05]  /*65d0*/  FMNMX.FTZ R24, R7, R14, !PT ;  /* 0x0000000e07187209 */ /* 0x001fca0007810000 */
[----:B------:R-:W-:Y:S01]  /*65e0*/  MUFU.EX2 R10, R10 ;  /* 0x0000000a000a7308 */ /* 0x000fe20000000800 */
[----:B------:R-:W0:Y:S07]  /*65f0*/  SHFL.BFLY PT, R7, R24, 0x1, 0x1f ;  /* 0x0c201f0018077f89 */ /* 0x000e2e00000e0000 */
[----:B------:R-:W1:Y:S01]  /*6600*/  MUFU.EX2 R15, R15 ;  /* 0x0000000f000f7308 */ /* 0x000e620000000800 */
[----:B--2---:R-:W-:Y:S01]  /*6610*/  F2FP.BF16.F32.PACK_AB R154, R13, R6 ;  /* 0x000000060d9a723e */ /* 0x004fe200000010ff */
[----:B------:R-:W-:-:S04]  /*6620*/  FADD.FTZ R6, R6, R11 ;  /* 0x0000000b06067221 */ /* 0x000fc80000010000 */
[----:B------:R-:W-:Y:S01]  /*6630*/  FADD.FTZ R13, R13, R6 ;  /* 0x000000060d0d7221 */ /* 0x000fe20000010000 */
[----:B------:R-:W-:Y:S01]  /*6640*/  VIADD R6, R168, 0xfffffffe ;  /* 0xfffffffea8067836 */ /* 0x000fe20000000000 */
[----:B------:R-:W-:Y:S08]  /*6650*/  MUFU.EX2 R12, R12 ;  /* 0x0000000c000c7308 */ /* 0x000ff00000000800 */
[----:B------:R-:W2:Y:S01]  /*6660*/  MUFU.EX2 R21, R21 ;  /* 0x0000001500157308 */ /* 0x000ea20000000800 */
[----:B-1----:R-:W-:Y:S01]  /*6670*/  F2FP.BF16.F32.PACK_AB R156, R15, R10 ;  /* 0x0000000a0f9c723e */ /* 0x002fe200000010ff */
[----:B------:R-:W-:Y:S01]  /*6680*/  FADD.FTZ R10, R10, R13 ;  /* 0x0000000d0a0a7221 */ /* 0x000fe20000010000 */
[----:B0-----:R-:W-:-:S03]  /*6690*/  FMNMX.FTZ R7, R24, R7, !PT ;  /* 0x0000000718077209 */ /* 0x001fc60007810000 */
[----:B------:R-:W-:Y:S01]  /*66a0*/  FADD.FTZ R15, R15, R10 ;  /* 0x0000000a0f0f7221 */ /* 0x000fe20000010000 */
[C---:B------:R-:W-:Y:S01]  /*66b0*/  FSETP.NEU.FTZ.AND P2, PT, R7.reuse, -INF , PT ;  /* 0xff8000000700780b */ /* 0x040fe20003f5d000 */
[----:B------:R-:W-:Y:S01]  /*66c0*/  FMUL.FTZ R24, R7, UR19 ;  /* 0x0000001307187c20 */ /* 0x000fe20008410000 */
[----:B------:R-:W-:Y:S04]  /*66d0*/  MUFU.EX2 R14, R28 ;  /* 0x0000001c000e7308 */ /* 0x000fe80000000800 */
[----:B------:R-:W-:Y:S02]  /*66e0*/  FSEL R24, R24, RZ, P2 ;  /* 0x000000ff18187208 */ /* 0x000fe40001000000 */
[----:B------:R-:W-:Y:S02]  /*66f0*/  PLOP3.LUT P2, PT, PT, PT, UP1, 0x40, 0x0 ;  /* 0x000000000000781c */ /* 0x000fe40003f4e818 */
[----:B------:R-:W0:Y:S01]  /*6700*/  MUFU.EX2 R169, R169 ;  /* 0x000000a900a97308 */ /* 0x000e220000000800 */
        /* <DEDUP_REMOVED lines=16> */
[----:B------:R-:W-:Y:S01]  /*6810*/  MUFU.EX2 R174, R174 ;  /* 0x000000ae00ae7308 */ /* 0x000fe20000000800 */
[----:B--2---:R-:W-:Y:S01]  /*6820*/  F2FP.BF16.F32.PACK_AB R158, R21, R12 ;  /* 0x0000000c159e723e */ /* 0x004fe200000010ff */
[----:B------:R-:W-:Y:S01]  /*6830*/  FADD.FTZ R12, R12, R15 ;  /* 0x0000000f0c0c7221 */ /* 0x000fe20000010000 */
[----:B0-----:R-:W-:-:S03]  /*6840*/  F2FP.BF16.F32.PACK_AB R160, R169, R14 ;  /* 0x0000000ea9a0723e */ /* 0x001fc600000010ff */
[----:B------:R-:W-:Y:S02]  /*6850*/  FADD.FTZ R21, R21, R12 ;  /* 0x0000000c15157221 */ /* 0x000fe40000010000 */
[----:B------:R-:W0:Y:S02]  /*6860*/  MUFU.EX2 R177, R177 ;  /* 0x000000b100b17308 */ /* 0x000e240000000800 */
[----:B------:R-:W-:-:S04]  /*6870*/  FADD.FTZ R14, R14, R21 ;  /* 0x000000150e0e7221 */ /* 0x000fc80000010000 */
[----:B------:R-:W-:Y:S02]  /*6880*/  FADD.FTZ R169, R169, R14 ;  /* 0x0000000ea9a97221 */ /* 0x000fe40000010000 */
[----:B------:R-:W-:Y:S08]  /*6890*/  MUFU.EX2 R176, R176 ;  /* 0x000000b000b07308 */ /* 0x000ff00000000800 */
[----:B------:R-:W1:Y:S01]  /*68a0*/  MUFU.EX2 R179, R179 ;  /* 0x000000b300b37308 */ /* 0x000e620000000800 */
[----:B0-----:R-:W-:Y:S01]  /*68b0*/  F2FP.BF16.F32.PACK_AB R153, R177, R174 ;  /* 0x000000aeb199723e */ /* 0x001fe200000010ff */
[----:B------:R-:W-:-:S06]  /*68c0*/  FADD.FTZ R177, R174, R177 ;  /* 0x000000b1aeb17221 */ /* 0x000fcc0000010000 */
[----:B------:R-:W-:Y:S08]  /*68d0*/  MUFU.EX2 R178, R178 ;  /* 0x000000b200b27308 */ /* 0x000ff00000000800 */
[----:B------:R-:W0:Y:S01]  /*68e0*/  MUFU.EX2 R181, R181 ;  /* 0x000000b500b57308 */ /* 0x000e220000000800 */
[----:B-1----:R-:W-:Y:S01]  /*68f0*/  F2FP.BF16.F32.PACK_AB R155, R179, R176 ;  /* 0x000000b0b39b723e */ /* 0x002fe200000010ff */
[----:B------:R-:W-:-:S04]  /*6900*/  FADD.FTZ R176, R176, R177 ;  /* 0x000000b1b0b07221 */ /* 0x000fc80000010000 */
[----:B------:R1:W-:Y:S01]  /*6910*/  STSM.16.M88.4 [R22+0x36400], R152 ;  /* 0x0364009816007844 */ /* 0x0003e20000000200 */
[----:B------:R-:W-:Y:S01]  /*6920*/  FADD.FTZ R179, R179, R176 ;  /* 0x000000b0b3b37221 */ /* 0x000fe20000010000 */
[----:B------:R-:W-:Y:S08]  /*6930*/  MUFU.EX2 R180, R180 ;  /* 0x000000b400b47308 */ /* 0x000ff00000000800 */
[----:B------:R-:W2:Y:S01]  /*6940*/  MUFU.EX2 R183, R183 ;  /* 0x000000b700b77308 */ /* 0x000ea20000000800 */
[----:B0-----:R-:W-:Y:S01]  /*6950*/  F2FP.BF16.F32.PACK_AB R157, R181, R178 ;  /* 0x000000b2b59d723e */ /* 0x001fe200000010ff */
[----:B------:R-:W-:-:S04]  /*6960*/  FADD.FTZ R178, R178, R179 ;  /* 0x000000b3b2b27221 */ /* 0x000fc80000010000 */
[----:B------:R-:W-:Y:S02]  /*6970*/  FADD.FTZ R181, R181, R178 ;  /* 0x000000b2b5b57221 */ /* 0x000fe40000010000 */
[----:B------:R-:W-:Y:S08]  /*6980*/  MUFU.EX2 R20, R20 ;  /* 0x0000001400147308 */ /* 0x000ff00000000800 */
[----:B------:R-:W0:Y:S01]  /*6990*/  MUFU.EX2 R171, R171 ;  /* 0x000000ab00ab7308 */ /* 0x000e220000000800 */
[----:B--2---:R-:W-:Y:S01]  /*69a0*/  F2FP.BF16.F32.PACK_AB R159, R183, R180 ;  /* 0x000000b4b79f723e */ /* 0x004fe200000010ff */
[----:B------:R-:W-:-:S04]  /*69b0*/  FADD.FTZ R180, R180, R181 ;  /* 0x000000b5b4b47221 */ /* 0x000fc80000010000 */
[----:B------:R1:W-:Y:S01]  /*69c0*/  STSM.16.M88.4 [R23], R156 ;  /* 0x0000009c17007844 */ /* 0x0003e20000000200 */
        /* <DEDUP_REMOVED lines=10> */
[----:B------:R-:W-:Y:S02]  /*6a70*/  FADD.FTZ R197, R197, R182 ;  /* 0x000000b6c5c57221 */ /* 0x000fe40000010000 */
[----:B------:R-:W-:Y:S08]  /*6a80*/  MUFU.EX2 R170, R170 ;  /* 0x000000aa00aa7308 */ /* 0x000ff00000000800 */
[----:B------:R-:W2:Y:S01]  /*6a90*/  MUFU.EX2 R173, R173 ;  /* 0x000000ad00ad7308 */ /* 0x000ea20000000800 */
[----:B0-----:R-:W-:Y:S01]  /*6aa0*/  F2FP.BF16.F32.PACK_AB R163, R199, R198 ;  /* 0x000000c6c7a3723e */ /* 0x001fe200000010ff */
[----:B------:R-:W-:-:S04]  /*6ab0*/  FADD.FTZ R198, R198, R197 ;  /* 0x000000c5c6c67221 */ /* 0x000fc80000010000 */
[----:B------:R1:W-:Y:S01]  /*6ac0*/  STSM.16.M88.4 [R185], R160 ;  /* 0x000000a0b9007844 */ /* 0x0003e20000000200 */
[----:B------:R-:W-:Y:S01]  /*6ad0*/  FADD.FTZ R199, R199, R198 ;  /* 0x000000c6c7c77221 */ /* 0x000fe20000010000 */
        /* <DEDUP_REMOVED lines=8> */
[----:B------:R-:W-:-:S06]  /*6b60*/  FADD.FTZ R172, R172, R173 ;  /* 0x000000adacac7221 */ /* 0x000fcc0000010000 */
[----:B------:R-:W0:Y:S08]  /*6b70*/  MUFU.EX2 R202, R202 ;  /* 0x000000ca00ca7308 */ /* 0x000e300000000800 */
[----:B------:R-:W3:Y:S01]  /*6b80*/  MUFU.EX2 R203, R203 ;  /* 0x000000cb00cb7308 */ /* 0x000ee20000000800 */
[----:B--2---:R-:W-:Y:S01]  /*6b90*/  F2FP.BF16.F32.PACK_AB R165, R201, R200 ;  /* 0x000000c8c9a5723e */ /* 0x004fe200000010ff */
[----:B------:R-:W-:-:S04]  /*6ba0*/  FADD.FTZ R200, R200, R199 ;  /* 0x000000c7c8c87221 */ /* 0x000fc80000010000 */
[----:B------:R-:W-:-:S04]  /*6bb0*/  FADD.FTZ R201, R201, R200 ;  /* 0x000000c8c9c97221 */ /* 0x000fc80000010000 */
[----:B0-----:R-:W-:Y:S01]  /*6bc0*/  FADD.FTZ R4, R202, R201 ;  /* 0x000000c9ca047221 */ /* 0x001fe20000010000 */
[----:B---3--:R-:W-:-:S03]  /*6bd0*/  F2FP.BF16.F32.PACK_AB R167, R203, R202 ;  /* 0x000000cacba7723e */ /* 0x008fc600000010ff */
[----:B------:R-:W-:Y:S02]  /*6be0*/  FADD.FTZ R4, R203, R4 ;  /* 0x00000004cb047221 */ /* 0x000fe40000010000 */
[----:B------:R1:W-:Y:S01]  /*6bf0*/  STSM.16.M88.4 [R184], R164 ;  /* 0x000000a4b8007844 */ /* 0x0003e20000000200 */
[----:B------:R-:W-:-:S06]  /*6c00*/  WARPGROUP.ARRIVE ;  /* 0x00000000000079c5 */ /* 0x000fcc0000000000 */
[----:B------:R-:W-:Y:S01]  /*6c10*/  HGMMA.64x256x16.F32.BF16 R24, R152, gdesc[UR12].tnspB, RZ, !UPT, gsb0 ;  /* 0x43e0000c98187df0 */ /* 0x000fe2000c0018ff */
[----:B------:R-:W-:Y:S01]  /*6c20*/  UIADD3 UR14, UR14, 0x180, URZ ;  /* 0x000001800e0e7890 */ /* 0x000fe2000fffe03f */
[----:B------:R-:W-:Y:S01]  /*6c30*/  UMOV UR15, 0x40000040 ;  /* 0x40000040000f7882 */ /* 0x000fe20000000000 */
[----:B------:R-:W-:Y:S02]  /*6c40*/  WARPGROUP.DEPBAR.LE gsb0, 0x0 ;  /* 0x00008000000079c5 */ /* 0x000fe40000010000 */
[----:B------:R-:W-:-:S15]  /*6c50*/  WARPGROUP.ARRIVE ;  /* 0x00000000000079c5 */ /* 0x000fde0000000000 */
[----:B------:R-:W-:-:S08]  /*6c60*/  NOP ;  /* 0x0000000000007918 */ /* 0x000fd00000000000 */
        /* <DEDUP_REMOVED lines=8> */
[----:B------:R-:W-:-:S15]  /*6cf0*/  WARPGROUP.ARRIVE ;  /* 0x00000000000079c5 */ /* 0x000fde0000000000 */
[----:B------:R-:W-:-:S08]  /*6d00*/  NOP ;  /* 0x0000000000007918 */ /* 0x000fd00000000000 */
[----:B------:R-:W-:Y:S01]  /*6d10*/  HGMMA.64x256x16.F32.BF16 R24, R164, gdesc[UR12].tnspB, R24, gsb0 ;  /* 0x43e0000ca4187df0 */ /* 0x000fe20008001818 */
[----:B------:R-:W-:Y:S02]  /*6d20*/  @UP0 ULDC UR14, c[0x0][0x44c] ;  /* 0x00011300000e0ab9 */ /* 0x000fe40000000800 */
[----:B------:R-:W-:-:S04]  /*6d30*/  UIMAD.WIDE.U32 UR14, UR5, UR14, URZ ;  /* 0x0000000e050e72a5 */ /* 0x000fc8000f8e003f */
[----:B------:R-:W-:-:S04]  /*6d40*/  @UP0 USHF.R.U32.HI UR5, URZ, UR7, UR15 ;  /* 0x000000073f050299 */ /* 0x000fc8000801160f */
[----:B------:R-:W-:-:S04]  /*6d50*/  UIADD3 UR40, UR40, UR5, URZ ;  /* 0x0000000528287290 */ /* 0x000fc8000fffe03f */
[----:B------:R-:W-:Y:S01]  /*6d60*/  UIADD3 UR10, UR40, UR10, URZ ;  /* 0x0000000a280a7290 */ /* 0x000fe2000fffe03f */
[----:B------:R-:W-:Y:S02]  /*6d70*/  WARPGROUP.DEPBAR.LE gsb0, 0x0 ;  /* 0x00008000000079c5 */ /* 0x000fe40000010000 */
[----:B------:R0:W-:Y:S06]  /*6d80*/  MEMBAR.ALL.CTA ;  /* 0x0000000000007992 */ /* 0x0001ec0000008000 */
[----:B0-----:R-:W0:Y:S02]  /*6d90*/  FENCE.VIEW.ASYNC.S ;  /* 0x00000000000073c6 */ /* 0x001e240000000000 */
[----:B0-----:R-:W-:Y:S01]  /*6da0*/  NOP ;  /* 0x0000000000007918 */ /* 0x001fe20000000000 */
[----:B------:R-:W-:Y:S06]  /*6db0*/  BAR.ARV 0xe, 0x100 ;  /* 0x0384000000007b1d */ /* 0x000fec0000002000 */
[----:B------:R0:W-:Y:S02]  /*6dc0*/  @!P1 SYNCS.ARRIVE.TRANS64.RED.A1T0 RZ, [R3+URZ], RZ ;  /* 0x000000ff03ff99a7 */ /* 0x0001e4000810043f */
[----:B0-----:R-:W-:Y:S01]  /*6dd0*/  FADD.FTZ R3, R175, R172 ;  /* 0x000000acaf037221 */ /* 0x001fe20000010000 */
[----:B-1----:R-:W-:Y:S06]  /*6de0*/  @P2 BRA `(.L_x_2037) ;  /* 0x0000000000442947 */ /* 0x002fec0003800000 */
        /* <DEDUP_REMOVED lines=10> */
.L_x_2038:
[----:B------:R-:W-:-:S11]  /*6e90*/  UISETP.NE.AND UP2, UPT, UR11, 0x1, UPT ;  /* 0x000000010b00788c */ /* 0x000fd6000bf45270 */
[----:B------:R-:W-:Y:S02]  /*6ea0*/  @UP2 ULDC.64 UR22, c[0x0][0xae0] ;  /* 0x0002b80000162ab9 */ /* 0x000fe40000000a00 */
[----:B------:R-:W-:-:S04]  /*6eb0*/  UIMAD.WIDE.U32 UR14, UR5, UR22, URZ ;  /* 0x00000016050e72a5 */ /* 0x000fc8000f8e003f */
[----:B------:R-:W-:-:S12]  /*6ec0*/  @UP2 USHF.R.U32.HI UR5, URZ, UR23, UR15 ;  /* 0x000000173f052299 */ /* 0x000fd8000801160f */
.L_x_2039:
[----:B------:R-:W-:-:S04]  /*6ed0*/  UIMAD UR5, UR5, UR11, UR11 ;  /* 0x0000000b050572a4 */ /* 0x000fc8000f8e020b */
[----:B------:R-:W-:-:S04]  /*6ee0*/  UISETP.LT.AND UP2, UPT, UR10, UR5, UPT ;  /* 0x000000050a00728c */ /* 0x000fc8000bf41270 */
[----:B------:R-:W-:-:S12]  /*6ef0*/  USEL UR10, UR10, UR5, UP2 ;  /* 0x000000050a0a7287 */ /* 0x000fd80009000000 */
.L_x_2037:
[----:B------:R-:W-:Y:S01]  /*6f00*/  R2UR UR32, R189 ;  /* 0x00000000bd2072ca */ /* 0x000fe200000e0000 */
[----:B------:R-:W-:-:S04]  /*6f10*/  USHF.R.S32.HI UR5, URZ, 0x1f, UR10 ;  /* 0x0000001f3f057899 */ /* 0x000fc8000801140a */
[----:B------:R-:W-:-:S04]  /*6f20*/  ULEA.HI UR5, UR5, UR10, URZ, 0x6 ;  /* 0x0000000a05057291 */ /* 0x000fc8000f8f303f */
[----:B------:R-:W-:-:S04]  /*6f30*/  USHF.R.S32.HI UR5, URZ, 0x6, UR5 ;  /* 0x000000063f057899 */ /* 0x000fc80008011405 */
[----:B------:R-:W-:-:S04]  /*6f40*/  UISETP.LT.AND UP2, UPT, UR32, UR5, UPT ;  /* 0x000000052000728c */ /* 0x000fc8000bf41270 */
[----:B------:R-:W-:-:S06]  /*6f50*/  USEL UR32, UR32, UR5, !UP2 ;  /* 0x0000000520207287 */ /* 0x000fcc000d000000 */
[----:B------:R-:W-:-:S13]  /*6f60*/  ISETP.GE.AND P2, PT, R6, UR32, PT ;  /* 0x0000002006007c0c */ /* 0x000fda000bf46270 */
[----:B------:R-:W-:Y:S05]  /*6f70*/  @!P2 BRA `(.L_x_2040) ;  /* 0x000000340004a947 */ /* 0x000fea0003800000 */
.L_x_2057:
[----:B------:R-:W-:-:S04]  /*6f80*/  UIADD3 UR7, UR36, 0x1, URZ ;  /* 0x0000000124077890 */ /* 0x000fc8000fffe03f */
[----:B------:R-:W-:-:S04]  /*6f90*/  UISETP.NE.AND UP2, UPT, UR7, 0x2, UPT ;  /* 0x000000020700788c */ /* 0x000fc8000bf45270 */
[----:B------:R-:W-:Y:S02]  /*6fa0*/  USEL UR5, URZ, 0x1, UP2 ;  /* 0x000000013f057887 */ /* 0x000fe40009000000 */
[----:B------:R-:W-:-:S04]  /*6fb0*/  USEL UR7, UR7, URZ, UP2 ;  /* 0x0000003f07077287 */ /* 0x000fc80009000000 */
[----:B------:R-:W-:Y:S01]  /*6fc0*/  LOP3.LUT R2, R2, UR5, RZ, 0x3c, !PT ;  /* 0x0000000502027c12 */ /* 0x000fe2000f8e3cff */
[----:B0-----:R-:W-:Y:S07]  /*6fd0*/  @!P0 BRA `(.L_x_2041) ;  /* 0x0000000000048947 */ /* 0x001fee0003800000 */
[----:B------:R-:W-:Y:S01]  /*6fe0*/  BPT.TRAP 0x1 ;  /* 0x000000040000795c */ /* 0x000fe20000300000 */
.L_x_2041:
[----:B------:R-:W-:Y:S01]  /*6ff0*/  ULEA UR5, UR7, UR37, 0x3 ;  /* 0x0000002507057291 */ /* 0x000fe2000f8e183f */
[----:B------:R-:W-:-:S08]  /*7000*/  SHF.L.U32 R8, R2, 0x1f, RZ ;  /* 0x0000001f02087819 */ /* 0x000fd000000006ff */
[----:B------:R0:W1:Y:S01]  /*7010*/  SYNCS.PHASECHK.TRANS64.TRYWAIT P2, [UR5+0x38830], R8 ;  /* 0x03883008ff0075a7 */ /* 0x0000620008040145 */
[----:B------:R-:W-:Y:S05]  /*7020*/  @!P0 BRA `(.L_x_2042) ;  /* 0x0000000000048947 */ /* 0x000fea0003800000 */
[----:B------:R-:W-:Y:S01]  /*7030*/  BPT.TRAP 0x1 ;  /* 0x000000040000795c */ /* 0x000fe20000300000 */
.L_x_2042:
[----:B-1----:R-:W-:Y:S05]  /*7040*/  @P2 BRA `(.L_x_2043) ;  /* 0x0000000000082947 */ /* 0x002fea0003800000 */
[----:B------:R-:W1:Y:S02]  /*7050*/  SYNCS.PHASECHK.TRANS64.TRYWAIT P2, [UR5+0x38830], R8 ;  /* 0x03883008ff0075a7 */ /* 0x000e640008040145 */
[----:B-1----:R-:W-:Y:S05]  /*7060*/  @!P2 BRA `(.L_x_2044) ;  /* 0x000001300078a947 */ /* 0x002fea0003800000 */
.L_x_2043:
[----:B------:R-:W-:Y:S01]  /*7070*/  R2UR UR10, R0 ;  /* 0x00000000000a72ca */ /* 0x000fe200000e0000 */
[----:B------:R-:W-:Y:S01]  /*7080*/  WARPGROUP.ARRIVE ;  /* 0x00000000000079c5 */ /* 0x000fe20000000000 */
        /* <DEDUP_REMOVED lines=21> */
.L_x_2045:
[----:B------:R2:W3:Y:S01]  /*71e0*/  SYNCS.PHASECHK.TRANS64.TRYWAIT P2, [UR5+0x38850], R8 ;  /* 0x03885008ff0075a7 */ /* 0x0004e20008040145 */
[----:B------:R-:W-:Y:S05]  /*71f0*/  @!P0 BRA `(.L_x_2046) ;  /* 0x0000000000048947 */ /* 0x000fea0003800000 */
[----:B------:R-:W-:Y:S01]  /*7200*/  BPT.TRAP 0x1 ;  /* 0x000000040000795c */ /* 0x000fe20000300000 */
.L_x_2046:
[----:B---3--:R-:W-:Y:S05]  /*7210*/  @P2 BRA `(.L_x_2047) ;  /* 0x0000000000082947 */ /* 0x008fea0003800000 */
[----:B------:R-:W3:Y:S02]  /*7220*/  SYNCS.PHASECHK.TRANS64.TRYWAIT P2, [UR5+0x38850], R8 ;  /* 0x03885008ff0075a7 */ /* 0x000ee40008040145 */
[----:B---3--:R-:W-:Y:S05]  /*7230*/  @!P2 BRA `(.L_x_2048) ;  /* 0x00000130001ca947 */ /* 0x008fea0003800000 */
.L_x_2047:
[----:B------:R-:W-:Y:S01]  /*7240*/  ULEA UR26, UR7, UR4, 0xc ;  /* 0x00000004071a7291 */ /* 0x000fe2000f8e603f */
[----:B------:R-:W-:Y:S01]  /*7250*/  WARPGROUP.ARRIVE ;  /* 0x00000000000079c5 */ /* 0x000fe20000000000 */
[----:B------:R-:W-:Y:S01]  /*7260*/  UMOV UR27, 0x40000040 ;  /* 0x40000040001b7882 */ /* 0x000fe20000000000 */
[----:B------:R-:W-:-:S04]  /*7270*/  UIADD3 UR28, UR6, 0x2, URZ ;  /* 0x00000002061c7890 */ /* 0x000fc8000fffe03f */
[----:B-1----:R-:W1:Y:S01]  /*7280*/  S2R R9, SR_TID.X ;  /* 0x0000000000097919 */ /* 0x002e620000002100 */
[----:B------:R-:W-:Y:S01]  /*7290*/  UIADD3 UR30, UR26, 0x2, URZ ;  /* 0x000000021a1e7890 */ /* 0x000fe2000fffe03f */
[----:B------:R-:W-:Y:S01]  /*72a0*/  PLOP3.LUT P2, PT, PT, PT, UP0, 0x80, 0x0 ;  /* 0x000000000000781c */ /* 0x000fe20003f4f008 */
[----:B------:R-:W-:Y:S01]  /*72b0*/  UMOV UR29, 0x40000040 ;  /* 0x40000040001d7882 */ /* 0x000fe20000000000 */
[----:B------:R-:W-:Y:S01]  /*72c0*/  UMOV UR31, 0x40000040 ;  /* 0x40000040001f7882 */ /* 0x000fe20000000000 */
[----:B------:R-:W-:Y:S01]  /*72d0*/  HGMMA.64x64x16.F32.BF16 R152, gdesc[UR24], R152, gsb0 ;  /* 0x00e00000189879f0 */ /* 0x000fe20008001898 */
[----:B------:R-:W-:Y:S01]  /*72e0*/  UIADD3 UR18, UR6, 0x800, URZ ;  /* 0x0000080006127890 */ /* 0x000fe2000fffe03f */
[----:B------:R-:W-:Y:S01]  /*72f0*/  PLOP3.LUT P3, PT, PT, PT, UP0, 0x80, 0x0 ;  /* 0x000000000000781c */ /* 0x000fe20003f6f008 */
[----:B------:R-:W-:Y:S01]  /*7300*/  UIADD3 UR15, UR26, 0x800, URZ ;  /* 0x000008001a0f7890 */ /* 0x000fe2000fffe03f */
[----:B------:R-:W-:Y:S02]  /*7310*/  IMAD.IADD R197, R188, 0x1, R18 ;  /* 0x00000001bcc57824 */ /* 0x000fe400078e0212 */
[----:B------:R-:W-:-:S02]  /*7320*/  IMAD.U32 R12, RZ, RZ, UR5 ;  /* 0x00000005ff0c7e24 */ /* 0x000fc4000f8e00ff */
[----:B------:R-:W-:-:S05]  /*7330*/  IMAD.SHL.U32 R13, R6, 0x40, RZ ;  /* 0x00000040060d7824 */ /* 0x000fca00078e00ff */
[----:B------:R-:W-:Y:S02]  /*7340*/  IADD3 R11, -R16, 0x1, -R13 ;  /* 0x00000001100b7810 */ /* 0x000fe40007ffe90d */
[----:B-1----:R-:W-:-:S05]  /*7350*/  SHF.R.U32.HI R9, RZ, 0x7, R9 ;  /* 0x00000007ff097819 */ /* 0x002fca0000011609 */
[----:B0-2---:R0:W1:Y:S02]  /*7360*/  SHFL.IDX PT, R8, R9, RZ, 0x1f ;  /* 0x00001fff09087589 */ /* 0x00506400000e0000 */
[----:B0-----:R-:W0:Y:S01]  /*7370*/  LDC R9, c[0x0][0x288] ;  /* 0x0000a200ff097b82 */ /* 0x001e220000000800 */
[----:B-1----:R-:W-:-:S07]  /*7380*/  R2UR UR10, R8 ;  /* 0x00000000080a72ca */ /* 0x002fce00000e0000 */
[----:B------:R-:W1:Y:S06]  /*7390*/  LDC R8, c[0x0][0x2f0] ;  /* 0x0000bc00ff087b82 */ /* 0x000e6c0000000800 */
[----:B------:R-:W-:-:S03]  /*73a0*/  UISETP.GT.AND UP2, UPT, UR10, 0x7f, UPT ;  /* 0x0000007f0a00788c */ /* 0x000fc6000bf44270 */
[----:B------:R-:W-:Y:S01]  /*73b0*/  UMOV UR10, 0x4 ;  /* 0x00000004000a7882 */ /* 0x000fe20000000000 */
[----:B------:R-:W-:Y:S02]  /*73c0*/  USEL UR14, URZ, 0x2, !UP2 ;  /* 0x000000023f0e7887 */ /* 0x000fe4000d000000 */
[----:B------:R-:W-:Y:S01]  /*73d0*/  USEL UR11, UR10, 0x2, UP2 ;  /* 0x000000020a0b7887 */ /* 0x000fe20009000000 */
[----:B------:R-:W-:Y:S02]  /*73e0*/  WARPGROUP.DEPBAR.LE gsb0, 0x0 ;  /* 0x00008000000079c5 */ /* 0x000fe40000010000 */
[----:B------:R-:W-:Y:S01]  /*73f0*/  WARPGROUP.ARRIVE ;  /* 0x00000000000079c5 */ /* 0x000fe20000000000 */
[----:B------:R-:W-:-:S05]  /*7400*/  USEL UR10, UR10, 0x6, !UP2 ;  /* 0x000000060a0a7887 */ /* 0x000fca000d000000 */
        /* <DEDUP_REMOVED lines=238> */
[----:B------:R-:W-:Y:S01]  /*82f0*/  @UP0 ULDC UR10, c[0x0][0x44c] ;  /* 0x00011300000a0ab9 */ /* 0x000fe20000000800 */
[----:B------:R-:W-:Y:S01]  /*8300*/  ULDC UR26, c[0x0][0xad4] ;  /* 0x0002b500001a7ab9 */ /* 0x000fe20000000800 */
[----:B------:R-:W-:Y:S01]  /*8310*/  @P2 IMAD.HI.U32 R10, R197, UR10, RZ ;  /* 0x0000000ac50a2c27 */ /* 0x000fe2000f8e00ff */
[----:B------:R-:W-:Y:S01]  /*8320*/  @UP0 ULDC UR10, c[0x0][0x450] ;  /* 0x00011400000a0ab9 */ /* 0x000fe20000000800 */
[----:B------:R-:W-:Y:S01]  /*8330*/  PLOP3.LUT P2, PT, PT, PT, UP1, 0x40, 0x0 ;  /* 0x000000000000781c */ /* 0x000fe20003f4e818 */
[----:B------:R-:W-:-:S02]  /*8340*/  ULOP3.LUT UR5, URZ, UR26, URZ, 0x33, !UPT ;  /* 0x0000001a3f057292 */ /* 0x000fc4000f8e333f */
[----:B------:R-:W-:Y:S01]  /*8350*/  @P3 SHF.R.U32.HI R197, RZ, UR10, R10 ;  /* 0x0000000affc53c19 */ /* 0x000fe2000801160a */
[----:B------:R-:W-:Y:S01]  /*8360*/  @!P1 VIADD R10, R12, 0x38840 ;  /* 0x000388400c0a9836 */ /* 0x000fe20000000000 */
[----:B------:R-:W-:-:S03]  /*8370*/  ULDC UR10, c[0x0][0xad8] ;  /* 0x0002b600000a7ab9 */ /* 0x000fc60000000800 */
[----:B------:R-:W2:Y:S01]  /*8380*/  SHFL.IDX PT, R199, R197, RZ, 0x1c1f ;  /* 0x001c1fffc5c77589 */ /* 0x000ea200000e0000 */
[----:B------:R-:W-:Y:S01]  /*8390*/  @!P1 PRMT R10, RZ, 0x654, R10 ;  /* 0x00000654ff0a9816 */ /* 0x000fe2000000000a */
[----:B------:R-:W-:Y:S02]  /*83a0*/  WARPGROUP.DEPBAR.LE gsb0, 0x0 ;  /* 0x00008000000079c5 */ /* 0x000fe40000010000 */
[----:B------:R-:W-:-:S06]  /*83b0*/  WARPGROUP.ARRIVE ;  /* 0x00000000000079c5 */ /* 0x000fcc0000000000 */
[----:B------:R-:W-:Y:S03]  /*83c0*/  HGMMA.64x64x16.F32.BF16 R152, gdesc[UR28], R152, gsb0 ;  /* 0x00e000001c9879f0 */ /* 0x000fe60008001898 */
[----:B------:R-:W-:Y:S02]  /*83d0*/  WARPGROUP.DEPBAR.LE gsb0, 0x0 ;  /* 0x00008000000079c5 */ /* 0x000fe40000010000 */
[----:B------:R1:W-:Y:S02]  /*83e0*/  @!P1 SYNCS.ARRIVE.TRANS64.RED.A1T0 RZ, [R10+URZ], RZ ;  /* 0x000000ff0aff99a7 */ /* 0x0003e4000810043f */
[----:B-1----:R-:W-:-:S04]  /*83f0*/  IMAD R10, R8, UR38, R11 ;  /* 0x00000026080a7c24 */ /* 0x002fc8000f8e020b */
[----:B0-----:R-:W-:-:S04]  /*8400*/  IMAD.IADD R10, R10, 0x1, -R9 ;  /* 0x000000010a0a7824 */ /* 0x001fc800078e0a09 */
[C---:B------:R-:W-:Y:S02]  /*8410*/  VIADD R14, R10.reuse, UR10 ;  /* 0x0000000a0a0e7c36 */ /* 0x040fe40008000000 */
[----:B------:R-:W-:Y:S01]  /*8420*/  VIADD R15, R10, UR5 ;  /* 0x000000050a0f7c36 */ /* 0x000fe20008000000 */
[----:B------:R-:W-:Y:S01]  /*8430*/  ULDC UR5, c[0x0][0xadc] ;  /* 0x0002b70000057ab9 */ /* 0x000fe20000000800 */
[C---:B--2---:R-:W-:Y:S02]  /*8440*/  IMAD.IADD R21, R199.reuse, 0x1, R14 ;  /* 0x00000001c7157824 */ /* 0x044fe400078e020e */
[----:B------:R-:W-:Y:S01]  /*8450*/  IMAD.IADD R20, R199, 0x1, R15 ;  /* 0x00000001c7147824 */ /* 0x000fe200078e020f */
[----:B------:R-:W-:Y:S06]  /*8460*/  @P2 BRA `(.L_x_2049) ;  /* 0x00000000005c2947 */ /* 0x000fec0003800000 */
[----:B------:R-:W-:Y:S01]  /*8470*/  IMAD R10, R8, UR38, R199 ;  /* 0x00000026080a7c24 */ /* 0x000fe2000f8e02c7 */
[----:B------:R-:W-:Y:S03]  /*8480*/  BSSY B0, `(.L_x_2050) ;  /* 0x0000011000007945 */ /* 0x000fe60003800000 */
[----:B------:R-:W-:-:S05]  /*8490*/  IMAD.IADD R198, R10, 0x1, -R9 ;  /* 0x000000010ac67824 */ /* 0x000fca00078e0a09 */
        /* <DEDUP_REMOVED lines=10> */
.L_x_2051:
[----:B------:R-:W-:-:S05]  /*8540*/  IMAD.U32 R200, RZ, RZ, UR5 ;  /* 0x00000005ffc87e24 */ /* 0x000fca000f8e00ff */
[----:B------:R-:W-:-:S13]  /*8550*/  ISETP.NE.AND P2, PT, R200, 0x1, PT ;  /* 0x00000001c800780c */ /* 0x000fda0003f45270 */
[----:B------:R-:W0:Y:S02]  /*8560*/  @P2 LDC.64 R10, c[0x0][0xae0] ;  /* 0x0002b800ff0a2b82 */ /* 0x000e240000000a00 */
[----:B0-----:R-:W-:-:S05]  /*8570*/  @P2 IMAD.HI.U32 R10, R198, R10, RZ ;  /* 0x0000000ac60a2227 */ /* 0x001fca00078e00ff */
[----:B------:R-:W-:-:S07]  /*8580*/  @P2 SHF.R.U32.HI R198, RZ, R11, R10 ;  /* 0x0000000bffc62219 */ /* 0x000fce000001160a */
.L_x_2052:
[----:B------:R-:W-:Y:S05]  /*8590*/  BSYNC B0 ;  /* 0x0000000000007941 */ /* 0x000fea0003800000 */
.L_x_2050:
[----:B------:R-:W-:-:S04]  /*85a0*/  IMAD R11, R198, R200, -R13 ;  /* 0x000000c8c60b7224 */ /* 0x000fc800078e0a0d */
[----:B------:R-:W-:-:S05]  /*85b0*/  IMAD.IADD R11, R11, 0x1, -R16 ;  /* 0x000000010b0b7824 */ /* 0x000fca00078e0a10 */
[----:B------:R-:W-:Y:S02]  /*85c0*/  VIADDMNMX R21, R11, R200, R21, PT ;  /* 0x000000c80b157246 */ /* 0x000fe40003800115 */
[----:B------:R-:W-:-:S07]  /*85d0*/  VIMNMX R20, R20, R11, !PT ;  /* 0x0000000b14147248 */ /* 0x000fce0007fe0100 */
.L_x_2049:
[----:B------:R-:W-:Y:S01]  /*85e0*/  ISETP.GT.AND P2, PT, R6, -0x1, PT ;  /* 0xffffffff0600780c */ /* 0x000fe20003f44270 */
[----:B------:R-:W0:Y:S03]  /*85f0*/  SHFL.IDX PT, R197, R197, 0x1, 0x1c1f ;  /* 0x003c1f00c5c57f89 */ /* 0x000e2600000e0000 */
[C---:B------:R-:W-:Y:S02]  /*8600*/  ISETP.GT.AND P5, PT, R20.reuse, RZ, P2 ;  /* 0x000000ff1400720c */ /* 0x040fe400017a4270 */
[C---:B------:R-:W-:Y:S02]  /*8610*/  ISETP.GT.AND P4, PT, R20.reuse, 0x1, P2 ;  /* 0x000000011400780c */ /* 0x040fe40001784270 */
[----:B------:R-:W-:Y:S02]  /*8620*/  ISETP.LT.OR P5, PT, R21, 0x1, P5 ;  /* 0x000000011500780c */ /* 0x000fe40002fa1670 */
[----:B------:R-:W-:-:S02]  /*8630*/  ISETP.GT.AND P6, PT, R20, 0x8, P2 ;  /* 0x000000081400780c */ /* 0x000fc400017c4270 */
[----:B------:R-:W-:Y:S02]  /*8640*/  FSEL R152, R152, -INF , !P5 ;  /* 0xff80000098987808 */ /* 0x000fe40006800000 */
[C---:B------:R-:W-:Y:S02]  /*8650*/  ISETP.GT.AND P5, PT, R20.reuse, 0x10, P2 ;  /* 0x000000101400780c */ /* 0x040fe400017a4270 */
[----:B------:R-:W-:Y:S02]  /*8660*/  ISETP.GT.AND P3, PT, R20, 0x9, P2 ;  /* 0x000000091400780c */ /* 0x000fe40001764270 */
[C---:B------:R-:W-:Y:S02]  /*8670*/  ISETP.LT.OR P5, PT, R21.reuse, 0x11, P5 ;  /* 0x000000111500780c */ /* 0x040fe40002fa1670 */
[----:B------:R-:W-:Y:S02]  /*8680*/  ISETP.LT.OR P4, PT, R21, 0x2, P4 ;  /* 0x000000021500780c */ /* 0x000fe40002781670 */
[----:B------:R-:W-:-:S02]  /*8690*/  FSEL R160, R160, -INF , !P5 ;  /* 0xff800000a0a07808 */ /* 0x000fc40006800000 */
[----:B------:R-:W-:Y:S01]  /*86a0*/  ISETP.GT.AND P5, PT, R20, 0x20, P2 ;  /* 0x000000201400780c */ /* 0x000fe200017a4270 */
[----:B0-----:R-:W-:Y:S01]  /*86b0*/  IMAD.IADD R15, R15, 0x1, R197 ;  /* 0x000000010f0f7824 */ /* 0x001fe200078e02c5 */
[C---:B------:R-:W-:Y:S02]  /*86c0*/  ISETP.LT.OR P6, PT, R21.reuse, 0x9, P6 ;  /* 0x000000091500780c */ /* 0x040fe400037c1670 */
[C---:B------:R-:W-:Y:S02]  /*86d0*/  ISETP.LT.OR P3, PT, R21.reuse, 0xa, P3 ;  /* 0x0000000a1500780c */ /* 0x040fe40001f61670 */
[----:B------:R-:W-:Y:S02]  /*86e0*/  ISETP.LT.OR P5, PT, R21, 0x21, P5 ;  /* 0x000000211500780c */ /* 0x000fe40002fa1670 */
[----:B------:R-:W-:Y:S02]  /*86f0*/  FSEL R153, R153, -INF , !P4 ;  /* 0xff80000099997808 */ /* 0x000fe40006000000 */
[----:B------:R-:W-:-:S02]  /*8700*/  FSEL R156, R156, -INF , !P6 ;  /* 0xff8000009c9c7808 */ /* 0x000fc40007000000 */
[----:B------:R-:W-:Y:S02]  /*8710*/  FSEL R157, R157, -INF , !P3 ;  /* 0xff8000009d9d7808 */ /* 0x000fe40005800000 */
[C---:B------:R-:W-:Y:S02]  /*8720*/  ISETP.GT.AND P4, PT, R20.reuse, 0x11, P2 ;  /* 0x000000111400780c */ /* 0x040fe40001784270 */
[C---:B------:R-:W-:Y:S02]  /*8730*/  ISETP.GT.AND P6, PT, R20.reuse, 0x18, P2 ;  /* 0x000000181400780c */ /* 0x040fe400017c4270 */
[----:B------:R-:W-:Y:S02]  /*8740*/  ISETP.GT.AND P3, PT, R20, 0x19, P2 ;  /* 0x000000191400780c */ /* 0x000fe40001764270 */
[----:B------:R-:W-:Y:S02]  /*8750*/  FSEL R168, R168, -INF , !P5 ;  /* 0xff800000a8a87808 */ /* 0x000fe40006800000 */
[----:B------:R-:W-:-:S02]  /*8760*/  ISETP.GT.AND P5, PT, R20, 0x30, P2 ;  /* 0x000000301400780c */ /* 0x000fc400017a4270 */
[C---:B------:R-:W-:Y:S02]  /*8770*/  ISETP.LT.OR P4, PT, R21.reuse, 0x12, P4 ;  /* 0x000000121500780c */ /* 0x040fe40002781670 */
        /* <DEDUP_REMOVED lines=10> */
[----:B------:R-:W-:-:S02]  /*8820*/  PLOP3.LUT P5, PT, PT, PT, UP1, 0x40, 0x0 ;  /* 0x000000000000781c */ /* 0x000fc40003fae818 */
[C---:B------:R-:W-:Y:S02]  /*8830*/  ISETP.LT.OR P4, PT, R21.reuse, 0x22, P4 ;  /* 0x000000221500780c */ /* 0x040fe40002781670 */
[C---:B------:R-:W-:Y:S02]  /*8840*/  ISETP.LT.OR P6, PT, R21.reuse, 0x29, P6 ;  /* 0x000000291500780c */ /* 0x040fe400037c1670 */
[----:B------:R-:W-:Y:S02]  /*8850*/  ISETP.LT.OR P3, PT, R21, 0x2a, P3 ;  /* 0x0000002a1500780c */ /* 0x000fe40001f61670 */
[----:B------:R-:W-:Y:S02]  /*8860*/  FSEL R169, R169, -INF , !P4 ;  /* 0xff800000a9a97808 */ /* 0x000fe40006000000 */
[----:B------:R-:W-:Y:S02]  /*8870*/  FSEL R172, R172, -INF , !P6 ;  /* 0xff800000acac7808 */ /* 0x000fe40007000000 */
[----:B------:R-:W-:-:S02]  /*8880*/  FSEL R173, R173, -INF , !P3 ;  /* 0xff800000adad7808 */ /* 0x000fc40005800000 */
[C---:B------:R-:W-:Y:S02]  /*8890*/  ISETP.GT.AND P4, PT, R20.reuse, 0x31, P2 ;  /* 0x000000311400780c */ /* 0x040fe40001784270 */
[C---:B------:R-:W-:Y:S02]  /*88a0*/  ISETP.GT.AND P6, PT, R20.reuse, 0x38, P2 ;  /* 0x000000381400780c */ /* 0x040fe400017c4270 */
[----:B------:R-:W-:Y:S01]  /*88b0*/  ISETP.GT.AND P3, PT, R20, 0x39, P2 ;  /* 0x000000391400780c */ /* 0x000fe20001764270 */
[----:B------:R-:W-:Y:S01]  /*88c0*/  IMAD.IADD R20, R14, 0x1, R197 ;  /* 0x000000010e147824 */ /* 0x000fe200078e02c5 */
[C---:B------:R-:W-:Y:S02]  /*88d0*/  ISETP.LT.OR P4, PT, R21.reuse, 0x32, P4 ;  /* 0x000000321500780c */ /* 0x040fe40002781670 */
[C---:B------:R-:W-:Y:S02]  /*88e0*/  ISETP.LT.OR P6, PT, R21.reuse, 0x39, P6 ;  /* 0x000000391500780c */ /* 0x040fe400037c1670 */
[----:B------:R-:W-:-:S02]  /*88f0*/  ISETP.LT.OR P3, PT, R21, 0x3a, P3 ;  /* 0x0000003a1500780c */ /* 0x000fc40001f61670 */
[----:B------:R-:W-:Y:S02]  /*8900*/  FSEL R177, R177, -INF , !P4 ;  /* 0xff800000b1b17808 */ /* 0x000fe40006000000 */
[----:B------:R-:W-:Y:S02]  /*8910*/  FSEL R180, R180, -INF , !P6 ;  /* 0xff800000b4b47808 */ /* 0x000fe40007000000 */
[----:B------:R-:W-:Y:S01]  /*8920*/  FSEL R181, R181, -INF , !P3 ;  /* 0xff800000b5b57808 */ /* 0x000fe20005800000 */
        /* <DEDUP_REMOVED lines=14> */
.L_x_2055:
[----:B------:R-:W-:-:S05]  /*8a10*/  IMAD.U32 R197, RZ, RZ, UR5 ;  /* 0x00000005ffc57e24 */ /* 0x000fca000f8e00ff */
[----:B------:R-:W-:-:S13]  /*8a20*/  ISETP.NE.AND P3, PT, R197, 0x1, PT ;  /* 0x00000001c500780c */ /* 0x000fda0003f65270 */
[----:B------:R-:W0:Y:S02]  /*8a30*/  @P3 LDC.64 R10, c[0x0][0xae0] ;  /* 0x0002b800ff0a3b82 */ /* 0x000e240000000a00 */
[----:B0-----:R-:W-:-:S05]  /*8a40*/  @P3 IMAD.HI.U32 R10, R14, R10, RZ ;  /* 0x0000000a0e0a3227 */ /* 0x001fca00078e00ff */
[----:B------:R-:W-:-:S07]  /*8a50*/  @P3 SHF.R.U32.HI R14, RZ, R11, R10 ;  /* 0x0000000bff0e3219 */ /* 0x000fce000001160a */
.L_x_2056:
[----:B------:R-:W-:Y:S05]  /*8a60*/  BSYNC B0 ;  /* 0x0000000000007941 */ /* 0x000fea0003800000 */
.L_x_2054:
[----:B------:R-:W-:-:S04]  /*8a70*/  IMAD R13, R14, R197, -R13 ;  /* 0x000000c50e0d7224 */ /* 0x000fc800078e0a0d */
[----:B------:R-:W-:-:S05]  /*8a80*/  IMAD.IADD R13, R13, 0x1, -R16 ;  /* 0x000000010d0d7824 */ /* 0x000fca00078e0a10 */
[----:B------:R-:W-:Y:S02]  /*8a90*/  VIADDMNMX R20, R13, R197, R20, PT ;  /* 0x000000c50d147246 */ /* 0x000fe40003800114 */
[----:B------:R-:W-:-:S07]  /*8aa0*/  VIMNMX R15, R15, R13, !PT ;  /* 0x0000000d0f0f7248 */ /* 0x000fce0007fe0100 */
.L_x_2053:
[----:B------:R-:W-:Y:S01]  /*8ab0*/  FMNMX.FTZ R10, R152, R5, !PT ;  /* 0x00000005980a7209 */ /* 0x000fe20007810000 */
[----:B------:R-:W-:Y:S01]  /*8ac0*/  ULDC UR19, c[0x0][0xa80] ;  /* 0x0002a00000137ab9 */ /* 0x000fe20000000800 */
[----:B------:R-:W-:Y:S01]  /*8ad0*/  ISETP.GT.AND P4, PT, R15, RZ, P2 ;  /* 0x000000ff0f00720c */ /* 0x000fe20001784270 */
[----:B------:R-:W-:Y:S01]  /*8ae0*/  ULEA UR10, UR7, UR39, 0xc ;  /* 0x00000027070a7291 */ /* 0x000fe2000f8e603f */
[----:B------:R-:W-:Y:S01]  /*8af0*/  FMNMX.FTZ R11, R153, R10, !PT ;  /* 0x0000000a990b7209 */ /* 0x000fe20007810000 */
[----:B------:R-:W-:Y:S01]  /*8b00*/  UMOV UR11, 0x40000040 ;  /* 0x40000040000b7882 */ /* 0x000fe20000000000 */
[----:B------:R-:W-:Y:S01]  /*8b10*/  ISETP.GT.AND P3, PT, R15, 0x1, P2 ;  /* 0x000000010f00780c */ /* 0x000fe20001764270 */
[----:B------:R-:W-:Y:S01]  /*8b20*/  UIADD3 UR14, UR10, 0x80, URZ ;  /* 0x000000800a0e7890 */ /* 0x000fe2000fffe03f */
[----:B------:R-:W-:Y:S01]  /*8b30*/  FMNMX.FTZ R10, R156, R11, !PT ;  /* 0x0000000b9c0a7209 */ /* 0x000fe20007810000 */
[----:B------:R-:W-:Y:S01]  /*8b40*/  UMOV UR15, 0x40000040 ;  /* 0x40000040000f7882 */ /* 0x000fe20000000000 */
[----:B------:R-:W-:Y:S01]  /*8b50*/  ISETP.LT.OR P4, PT, R20, 0x1, P4 ;  /* 0x000000011400780c */ /* 0x000fe20002781670 */
[----:B------:R-:W-:Y:S01]  /*8b60*/  @!P1 VIADD R12, R12, 0x38860 ;  /* 0x000388600c0c9836 */ /* 0x000fe20000000000 */
        /* <DEDUP_REMOVED lines=9> */
[----:B------:R-:W-:Y:S02]  /*8c00*/  ISETP.LT.OR P5, PT, R20, 0x9, P5 ;  /* 0x000000091400780c */ /* 0x000fe40002fa1670 */
[----:B------:R-:W-:Y:S02]  /*8c10*/  FMNMX.FTZ R10, R168, R11, !PT ;  /* 0x0000000ba80a7209 */ /* 0x000fe40007810000 */
[----:B------:R-:W-:Y:S02]  /*8c20*/  FSEL R155, R155, -INF , !P3 ;  /* 0xff8000009b9b7808 */ /* 0x000fe40005800000 */
[----:B------:R-:W-:-:S02]  /*8c30*/  FMNMX.FTZ R11, R169, R10, !PT ;  /* 0x0000000aa90b7209 */ /* 0x000fc40007810000 */
[----:B------:R-:W-:Y:S02]  /*8c40*/  FMNMX.FTZ R14, R154, R7, !PT ;  /* 0x000000079a0e7209 */ /* 0x000fe40007810000 */
[----:B------:R-:W-:Y:S02]  /*8c50*/  FMNMX.FTZ R10, R172, R11, !PT ;  /* 0x0000000bac0a7209 */ /* 0x000fe40007810000 */
[----:B------:R-:W-:Y:S02]  /*8c60*/  ISETP.GT.AND P3, PT, R15, 0x10, P2 ;  /* 0x000000100f00780c */ /* 0x000fe40001764270 */
[----:B------:R-:W-:Y:S02]  /*8c70*/  FMNMX.FTZ R11, R173, R10, !PT ;  /* 0x0000000aad0b7209 */ /* 0x000fe40007810000 */
[----:B------:R-:W-:Y:S02]  /*8c80*/  ISETP.LT.OR P6, PT, R20, 0xa, P6 ;  /* 0x0000000a1400780c */ /* 0x000fe400037c1670 */
[----:B------:R-:W-:-:S02]  /*8c90*/  FMNMX.FTZ R10, R176, R11, !PT ;  /* 0x0000000bb00a7209 */ /* 0x000fc40007810000 */
[----:B------:R-:W-:Y:S02]  /*8ca0*/  FSEL R158, R158, -INF , !P5 ;  /* 0xff8000009e9e7808 */ /* 0x000fe40006800000 */
[----:B------:R-:W-:Y:S02]  /*8cb0*/  FMNMX.FTZ R11, R177, R10, !PT ;  /* 0x0000000ab10b7209 */ /* 0x000fe40007810000 */
[----:B------:R-:W-:Y:S02]  /*8cc0*/  ISETP.GT.AND P5, PT, R15, 0x11, P2 ;  /* 0x000000110f00780c */ /* 0x000fe400017a4270 */
[----:B------:R-:W-:Y:S02]  /*8cd0*/  FMNMX.FTZ R10, R180, R11, !PT ;  /* 0x0000000bb40a7209 */ /* 0x000fe40007810000 */
[----:B------:R-:W-:Y:S02]  /*8ce0*/  FSEL R159, R159, -INF , !P6 ;  /* 0xff8000009f9f7808 */ /* 0x000fe40007000000 */
[----:B------:R-:W-:-:S02]  /*8cf0*/  FMNMX.FTZ R11, R181, R10, !PT ;  /* 0x0000000ab50b7209 */ /* 0x000fc40007810000 */
[C---:B------:R-:W-:Y:S02]  /*8d00*/  ISETP.LT.OR P3, PT, R20.reuse, 0x11, P3 ;  /* 0x000000111400780c */ /* 0x040fe40001f61670 */
[C---:B------:R-:W-:Y:S01]  /*8d10*/  ISETP.GT.AND P6, PT, R15.reuse, 0x18, P2 ;  /* 0x000000180f00780c */ /* 0x040fe200017c4270 */
[----:B------:R-:W0:Y:S01]  /*8d20*/  SHFL.BFLY PT, R10, R11, 0x2, 0x1f ;  /* 0x0c401f000b0a7f89 */ /* 0x000e2200000e0000 */
[----:B------:R-:W-:Y:S02]  /*8d30*/  ISETP.LT.OR P5, PT, R20, 0x12, P5 ;  /* 0x000000121400780c */ /* 0x000fe40002fa1670 */
[----:B------:R-:W-:Y:S02]  /*8d40*/  FSEL R162, R162, -INF , !P3 ;  /* 0xff800000a2a27808 */ /* 0x000fe40005800000 */
[----:B------:R-:W-:Y:S02]  /*8d50*/  ISETP.GT.AND P4, PT, R15, 0x19, P2 ;  /* 0x000000190f00780c */ /* 0x000fe40001784270 */
[----:B------:R-:W-:-:S02]  /*8d60*/  ISETP.LT.OR P6, PT, R20, 0x19, P6 ;  /* 0x000000191400780c */ /* 0x000fc400037c1670 */
[----:B------:R-:W-:Y:S02]  /*8d70*/  FSEL R163, R163, -INF , !P5 ;  /* 0xff800000a3a37808 */ /* 0x000fe40006800000 */
[C---:B------:R-:W-:Y:S02]  /*8d80*/  ISETP.GT.AND P3, PT, R15.reuse, 0x20, P2 ;  /* 0x000000200f00780c */ /* 0x040fe40001764270 */
[----:B------:R-:W-:Y:S02]  /*8d90*/  FSEL R166, R166, -INF , !P6 ;  /* 0xff800000a6a67808 */ /* 0x000fe40007000000 */
[C---:B------:R-:W-:Y:S02]  /*8da0*/  ISETP.LT.OR P4, PT, R20.reuse, 0x1a, P4 ;  /* 0x0000001a1400780c */ /* 0x040fe40002781670 */
[----:B------:R-:W-:Y:S02]  /*8db0*/  ISETP.LT.OR P3, PT, R20, 0x21, P3 ;  /* 0x000000211400780c */ /* 0x000fe40001f61670 */
[----:B------:R-:W-:-:S02]  /*8dc0*/  ISETP.GT.AND P5, PT, R15, 0x21, P2 ;  /* 0x000000210f00780c */ /* 0x000fc400017a4270 */
[----:B------:R-:W-:Y:S02]  /*8dd0*/  FSEL R167, R167, -INF , !P4 ;  /* 0xff800000a7a77808 */ /* 0x000fe40006000000 */
[----:B------:R-:W-:Y:S02]  /*8de0*/  FSEL R21, R170, -INF , !P3 ;  /* 0xff800000aa157808 */ /* 0x000fe40005800000 */
[----:B0-----:R-:W-:Y:S02]  /*8df0*/  FMNMX.FTZ R13, R11, R10, !PT ;  /* 0x0000000a0b0d7209 */ /* 0x001fe40007810000 */
[----:B------:R-:W-:Y:S02]  /*8e00*/  FMNMX.FTZ R11, R155, R14, !PT ;  /* 0x0000000e9b0b7209 */ /* 0x000fe40007810000 */
[----:B------:R-:W-:Y:S01]  /*8e10*/  ISETP.GT.AND P6, PT, R15, 0x28, P2 ;  /* 0x000000280f00780c */ /* 0x000fe200017c4270 */
[----:B------:R-:W0:Y:S01]  /*8e20*/  SHFL.BFLY PT, R10, R13, 0x1, 0x1f ;  /* 0x0c201f000d0a7f89 */ /* 0x000e2200000e0000 */
[----:B------:R-:W-:-:S02]  /*8e30*/  FMNMX.FTZ R14, R158, R11, !PT ;  /* 0x0000000b9e0e7209 */ /* 0x000fc40007810000 */
[----:B------:R-:W-:Y:S02]  /*8e40*/  ISETP.LT.OR P5, PT, R20, 0x22, P5 ;  /* 0x000000221400780c */ /* 0x000fe40002fa1670 */
[----:B------:R-:W-:Y:S02]  /*8e50*/  FMNMX.FTZ R11, R159, R14, !PT ;  /* 0x0000000e9f0b7209 */ /* 0x000fe40007810000 */
[----:B------:R-:W-:Y:S02]  /*8e60*/  ISETP.GT.AND P3, PT, R15, 0x29, P2 ;  /* 0x000000290f00780c */ /* 0x000fe40001764270 */
[----:B------:R-:W-:Y:S02]  /*8e70*/  FMNMX.FTZ R14, R162, R11, !PT ;  /* 0x0000000ba20e7209 */ /* 0x000fe40007810000 */
[----:B------:R-:W-:Y:S02]  /*8e80*/  FSEL R197, R171, -INF , !P5 ;  /* 0xff800000abc57808 */ /* 0x000fe40006800000 */
[----:B------:R-:W-:-:S02]  /*8e90*/  FMNMX.FTZ R11, R163, R14, !PT ;  /* 0x0000000ea30b7209 */ /* 0x000fc40007810000 */
[----:B------:R-:W-:Y:S02]  /*8ea0*/  ISETP.LT.OR P6, PT, R20, 0x29, P6 ;  /* 0x000000291400780c */ /* 0x000fe400037c1670 */
[----:B------:R-:W-:Y:S02]  /*8eb0*/  FMNMX.FTZ R14, R166, R11, !PT ;  /* 0x0000000ba60e7209 */ /* 0x000fe40007810000 */
[----:B------:R-:W-:Y:S02]  /*8ec0*/  ISETP.GT.AND P5, PT, R15, 0x30, P2 ;  /* 0x000000300f00780c */ /* 0x000fe400017a4270 */
[----:B------:R-:W-:Y:S02]  /*8ed0*/  FMNMX.FTZ R170, R167, R14, !PT ;  /* 0x0000000ea7aa7209 */ /* 0x000fe40007810000 */
[----:B------:R-:W-:Y:S02]  /*8ee0*/  ISETP.LT.OR P3, PT, R20, 0x2a, P3 ;  /* 0x0000002a1400780c */ /* 0x000fe40001f61670 */
[----:B0-----:R-:W-:-:S02]  /*8ef0*/  FMNMX.FTZ R10, R13, R10, !PT ;  /* 0x0000000a0d0a7209 */ /* 0x001fc40007810000 */
[----:B------:R-:W-:Y:S02]  /*8f00*/  FMNMX.FTZ R170, R21, R170, !PT ;  /* 0x000000aa15aa7209 */ /* 0x000fe40007810000 */
[C---:B------:R-:W-:Y:S01]  /*8f10*/  FSETP.NEU.FTZ.AND P4, PT, R10.reuse, -INF , PT ;  /* 0xff8000000a00780b */ /* 0x040fe20003f9d000 */
[----:B------:R-:W-:Y:S01]  /*8f20*/  FMUL.FTZ R198, R10, UR19 ;  /* 0x000000130ac67c20 */ /* 0x000fe20008410000 */
[----:B------:R-:W-:Y:S02]  /*8f30*/  FMNMX.FTZ R13, R197, R170, !PT ;  /* 0x000000aac50d7209 */ /* 0x000fe40007810000 */
[----:B------:R-:W-:Y:S02]  /*8f40*/  FSEL R199, R175, -INF , !P3 ;  /* 0xff800000afc77808 */ /* 0x000fe40005800000 */
[----:B------:R-:W-:Y:S02]  /*8f50*/  FSEL R198, R198, RZ, P4 ;  /* 0x000000ffc6c67208 */ /* 0x000fe40002000000 */
[----:B------:R-:W-:-:S02]  /*8f60*/  ISETP.LT.OR P5, PT, R20, 0x31, P5 ;  /* 0x000000311400780c */ /* 0x000fc40002fa1670 */
[----:B------:R-:W-:Y:S01]  /*8f70*/  ISETP.GT.AND P3, PT, R15, 0x38, P2 ;  /* 0x000000380f00780c */ /* 0x000fe20001764270 */
[--C-:B------:R-:W-:Y:S01]  /*8f80*/  FFMA.FTZ R171, R152, UR19, -R198.reuse ;  /* 0x0000001398ab7c23 */ /* 0x100fe200080108c6 */
[----:B------:R-:W-:Y:S01]  /*8f90*/  FSEL R152, R174, -INF , !P6 ;  /* 0xff800000ae987808 */ /* 0x000fe20007000000 */
[--C-:B------:R-:W-:Y:S01]  /*8fa0*/  FFMA.FTZ R11, R153, UR19, -R198.reuse ;  /* 0x00000013990b7c23 */ /* 0x100fe200080108c6 */
[----:B------:R-:W-:Y:S01]  /*8fb0*/  ISETP.GT.AND P6, PT, R15, 0x31, P2 ;  /* 0x000000310f00780c */ /* 0x000fe200017c4270 */
[----:B------:R0:W-:Y:S01]  /*8fc0*/  MUFU.EX2 R14, R171 ;  /* 0x000000ab000e7308 */ /* 0x0001e20000000800 */
[----:B------:R-:W-:Y:S01]  /*8fd0*/  FMNMX.FTZ R170, R152, R13, !PT ;  /* 0x0000000d98aa7209 */ /* 0x000fe20007810000 */
[--C-:B------:R-:W-:Y:S01]  /*8fe0*/  FFMA.FTZ R13, R156, UR19, -R198.reuse ;  /* 0x000000139c0d7c23 */ /* 0x100fe200080108c6 */
[----:B------:R-:W-:Y:S01]  /*8ff0*/  ISETP.LT.OR P6, PT, R20, 0x32, P6 ;  /* 0x000000321400780c */ /* 0x000fe200037c1670 */
[--C-:B------:R-:W-:Y:S01]  /*9000*/  FFMA.FTZ R175, R176, UR19, -R198.reuse ;  /* 0x00000013b0af7c23 */ /* 0x100fe200080108c6 */
[----:B------:R-:W-:Y:S01]  /*9010*/  FSEL R153, R178, -INF , !P5 ;  /* 0xff800000b2997808 */ /* 0x000fe20006800000 */
[--C-:B------:R-:W-:Y:S01]  /*9020*/  FFMA.FTZ R176, R177, UR19, -R198.reuse ;  /* 0x00000013b1b07c23 */ /* 0x100fe200080108c6 */
[----:B------:R-:W-:Y:S01]  /*9030*/  FMNMX.FTZ R170, R199, R170, !PT ;  /* 0x000000aac7aa7209 */ /* 0x000fe20007810000 */
[--C-:B------:R-:W-:Y:S01]  /*9040*/  FFMA.FTZ R177, R180, UR19, -R198.reuse ;  /* 0x00000013b4b17c23 */ /* 0x100fe200080108c6 */
[----:B------:R-:W-:Y:S01]  /*9050*/  ISETP.GT.AND P2, PT, R15, 0x39, P2 ;  /* 0x000000390f00780c */ /* 0x000fe20001744270 */
[--C-:B0-----:R-:W-:Y:S01]  /*9060*/  FFMA.FTZ R171, R164, UR19, -R198.reuse ;  /* 0x00000013a4ab7c23 */ /* 0x101fe200080108c6 */
[----:B------:R-:W-:Y:S01]  /*9070*/  ISETP.LT.OR P3, PT, R20, 0x39, P3 ;  /* 0x000000391400780c */ /* 0x000fe20001f61670 */
[--C-:B------:R-:W-:Y:S01]  /*9080*/  FFMA.FTZ R174, R165, UR19, -R198.reuse ;  /* 0x00000013a5ae7c23 */ /* 0x100fe200080108c6 */
[----:B------:R-:W-:Y:S01]  /*9090*/  FSEL R156, R179, -INF , !P6 ;  /* 0xff800000b39c7808 */ /* 0x000fe20007000000 */
[--C-:B------:R-:W-:Y:S01]  /*90a0*/  FFMA.FTZ R168, R168, UR19, -R198.reuse ;  /* 0x00000013a8a87c23 */ /* 0x100fe200080108c6 */
        /* <DEDUP_REMOVED lines=12> */
[----:B------:R-:W-:Y:S01]  /*9170*/  FSEL R164, R10, RZ, P4 ;  /* 0x000000ff0aa47208 */ /* 0x000fe20002000000 */
[----:B------:R-:W-:Y:S01]  /*9180*/  MUFU.EX2 R11, R11 ;  /* 0x0000000b000b7308 */ /* 0x000fe20000000800 */
[----:B------:R-:W-:Y:S01]  /*9190*/  FMNMX.FTZ R157, R183, R170, !PT ;  /* 0x000000aab79d7209 */ /* 0x000fe20007810000 */
[----:B------:R-:W-:Y:S01]  /*91a0*/  FFMA.FTZ R170, R161, UR19, -R198 ;  /* 0x00000013a1aa7c23 */ /* 0x000fe200080108c6 */
[----:B------:R-:W-:Y:S01]  /*91b0*/  @!P1 PRMT R12, RZ, 0x654, R12 ;  /* 0x00000654ff0c9816 */ /* 0x000fe2000000000c */
[----:B------:R-:W-:-:S02]  /*91c0*/  FADD.FTZ R164, -R164, R5 ;  /* 0x00000005a4a47221 */ /* 0x000fc40000010100 */
[----:B------:R-:W0:Y:S02]  /*91d0*/  SHFL.BFLY PT, R160, R157, 0x2, 0x1f ;  /* 0x0c401f009da07f89 */ /* 0x000e2400000e0000 */
[----:B------:R-:W-:Y:S01]  /*91e0*/  FMUL.FTZ R5, R164, UR19 ;  /* 0x00000013a4057c20 */ /* 0x000fe20008410000 */
[----:B------:R-:W-:Y:S01]  /*91f0*/  IMAD.U32 R164, RZ, RZ, UR36 ;  /* 0x00000024ffa47e24 */ /* 0x000fe2000f8e00ff */
[----:B------:R-:W-:Y:S01]  /*9200*/  MUFU.EX2 R13, R13 ;  /* 0x0000000d000d7308 */ /* 0x000fe20000000800 */
[----:B------:R-:W-:-:S07]  /*9210*/  UMOV UR36, UR7 ;  /* 0x0000000700247c82 */ /* 0x000fce0008000000 */
[----:B------:R-:W1:Y:S08]  /*9220*/  MUFU.EX2 R5, R5 ;  /* 0x0000000500057308 */ /* 0x000e700000000800 */
[----:B------:R-:W2:Y:S01]  /*9230*/  MUFU.EX2 R20, R20 ;  /* 0x0000001400147308 */ /* 0x000ea20000000800 */
[----:B0-----:R-:W-:-:S07]  /*9240*/  FMNMX.FTZ R160, R157, R160, !PT ;  /* 0x000000a09da07209 */ /* 0x001fce0007810000 */
[----:B------:R-:W-:Y:S01]  /*9250*/  MUFU.EX2 R15, R15 ;  /* 0x0000000f000f7308 */ /* 0x000fe20000000800 */
[----:B------:R-:W0:Y:S01]  /*9260*/  SHFL.BFLY PT, R157, R160, 0x1, 0x1f ;  /* 0x0c201f00a09d7f89 */ /* 0x000e2200000e0000 */
[-C--:B-1----:R-:W-:Y:S01]  /*9270*/  FMUL.FTZ R24, R24, R5.reuse ;  /* 0x0000000518187220 */ /* 0x082fe20000410000 */
        /* <DEDUP_REMOVED lines=22> */
[----:B0-----:R-:W-:Y:S01]  /*93e0*/  FMNMX.FTZ R178, R160, R157, !PT ;  /* 0x0000009da0b27209 */ /* 0x001fe20007810000 */
[----:B------:R-:W-:-:S02]  /*93f0*/  IMAD.MOV R157, RZ, RZ, -R19 ;  /* 0x000000ffff9d7224 */ /* 0x000fc400078e0a13 */
[-C--:B------:R-:W-:Y:S01]  /*9400*/  FMUL.FTZ R64, R64, R5.reuse ;  /* 0x0000000540407220 */ /* 0x080fe20000410000 */
[----:B------:R-:W-:Y:S01]  /*9410*/  FMUL.FTZ R65, R65, R5 ;  /* 0x0000000541417220 */ /* 0x000fe20000410000 */
[C---:B------:R-:W-:Y:S01]  /*9420*/  FSETP.NEU.FTZ.AND P3, PT, R178.reuse, -INF , PT ;  /* 0xff800000b200780b */ /* 0x040fe20003f7d000 */
[----:B------:R-:W-:Y:S01]  /*9430*/  FMUL.FTZ R160, R178, UR19 ;  /* 0x00000013b2a07c20 */ /* 0x000fe20008410000 */
[----:B------:R-:W-:Y:S01]  /*9440*/  ISETP.NE.AND P2, PT, R16, R157, PT ;  /* 0x0000009d1000720c */ /* 0x000fe20003f45270 */
[----:B------:R-:W-:Y:S01]  /*9450*/  MUFU.EX2 R168, R168 ;  /* 0x000000a800a87308 */ /* 0x000fe20000000800 */
[-C--:B------:R-:W-:Y:S01]  /*9460*/  FMUL.FTZ R68, R68, R5.reuse ;  /* 0x0000000544447220 */ /* 0x080fe20000410000 */
[-C--:B------:R-:W-:Y:S01]  /*9470*/  FMUL.FTZ R69, R69, R5.reuse ;  /* 0x0000000545457220 */ /* 0x080fe20000410000 */
[----:B------:R-:W-:Y:S01]  /*9480*/  FSEL R160, R160, RZ, P3 ;  /* 0x000000ffa0a07208 */ /* 0x000fe20001800000 */
[-C--:B------:R-:W-:Y:S01]  /*9490*/  FMUL.FTZ R72, R72, R5.reuse ;  /* 0x0000000548487220 */ /* 0x080fe20000410000 */
[-C--:B------:R-:W-:Y:S01]  /*94a0*/  FMUL.FTZ R73, R73, R5.reuse ;  /* 0x0000000549497220 */ /* 0x080fe20000410000 */
[-C--:B------:R-:W-:Y:S01]  /*94b0*/  FMUL.FTZ R76, R76, R5.reuse ;  /* 0x000000054c4c7220 */ /* 0x080fe20000410000 */
[----:B------:R-:W-:Y:S01]  /*94c0*/  FMUL.FTZ R77, R77, R5 ;  /* 0x000000054d4d7220 */ /* 0x000fe20000410000 */
[--C-:B------:R-:W-:Y:S01]  /*94d0*/  FFMA.FTZ R179, R154, UR19, -R160.reuse ;  /* 0x000000139ab37c23 */ /* 0x100fe200080108a0 */
[----:B------:R-:W-:Y:S01]  /*94e0*/  FSEL R154, R178, RZ, P3 ;  /* 0x000000ffb29a7208 */ /* 0x000fe20001800000 */
[--C-:B------:R-:W-:Y:S01]  /*94f0*/  FFMA.FTZ R182, R155, UR19, -R160.reuse ;  /* 0x000000139bb67c23 */ /* 0x100fe200080108a0 */
[----:B------:R-:W-:Y:S01]  /*9500*/  FFMA.FTZ R202, R159, UR19, -R160 ;  /* 0x000000139fca7c23 */ /* 0x000fe200080108a0 */
[----:B------:R-:W-:-:S02]  /*9510*/  @!P2 IMAD R155, R164, 0x40, R17 ;  /* 0x00000040a49ba824 */ /* 0x000fc400078e0211 */
[--C-:B------:R-:W-:Y:S01]  /*9520*/  FFMA.FTZ R181, R166, UR19, -R160.reuse ;  /* 0x00000013a6b57c23 */ /* 0x100fe200080108a0 */
[----:B------:R-:W-:Y:S01]  /*9530*/  FADD.FTZ R154, -R154, R7 ;  /* 0x000000079a9a7221 */ /* 0x000fe20000010100 */
[--C-:B------:R-:W-:Y:S01]  /*9540*/  FFMA.FTZ R204, R167, UR19, -R160.reuse ;  /* 0x00000013a7cc7c23 */ /* 0x100fe200080108a0 */
[--C-:B------:R-:W-:Y:S01]  /*9550*/  FFMA.FTZ R206, R197, UR19, -R160.reuse ;  /* 0x00000013c5ce7c23 */ /* 0x100fe200080108a0 */
[----:B------:R-:W-:Y:S01]  /*9560*/  @!P2 LEA R155, R155, UR37, 0x2 ;  /* 0x000000259b9bac11 */ /* 0x000fe2000f8e10ff */
[----:B------:R-:W-:Y:S01]  /*9570*/  FMUL.FTZ R154, R154, UR19 ;  /* 0x000000139a9a7c20 */ /* 0x000fe20008410000 */
[--C-:B------:R-:W-:Y:S01]  /*9580*/  FFMA.FTZ R158, R158, UR19, -R160.reuse ;  /* 0x000000139e9e7c23 */ /* 0x100fe200080108a0 */
[--C-:B------:R-:W-:Y:S01]  /*9590*/  FFMA.FTZ R197, R152, UR19, -R160.reuse ;  /* 0x0000001398c57c23 */ /* 0x100fe200080108a0 */
[--C-:B------:R-:W-:Y:S01]  /*95a0*/  FFMA.FTZ R208, R199, UR19, -R160.reuse ;  /* 0x00000013c7d07c23 */ /* 0x100fe200080108a0 */
[----:B------:R2:W0:Y:S01]  /*95b0*/  MUFU.EX2 R198, R154 ;  /* 0x0000009a00c67308 */ /* 0x0004220000000800 */
[--C-:B------:R-:W-:Y:S01]  /*95c0*/  FFMA.FTZ R162, R162, UR19, -R160.reuse ;  /* 0x00000013a2a27c23 */ /* 0x100fe200080108a0 */
[--C-:B------:R-:W-:Y:S01]  /*95d0*/  FFMA.FTZ R163, R163, UR19, -R160.reuse ;  /* 0x00000013a3a37c23 */ /* 0x100fe200080108a0 */
[--C-:B------:R-:W-:Y:S01]  /*95e0*/  FFMA.FTZ R199, R153, UR19, -R160.reuse ;  /* 0x0000001399c77c23 */ /* 0x100fe200080108a0 */
[--C-:B------:R-:W-:Y:S01]  /*95f0*/  FFMA.FTZ R210, R156, UR19, -R160.reuse ;  /* 0x000000139cd27c23 */ /* 0x100fe200080108a0 */
[--C-:B------:R-:W-:Y:S01]  /*9600*/  FFMA.FTZ R201, R200, UR19, -R160.reuse ;  /* 0x00000013c8c97c23 */ /* 0x100fe200080108a0 */
[--C-:B------:R-:W-:Y:S01]  /*9610*/  FFMA.FTZ R212, R183, UR19, -R160.reuse ;  /* 0x00000013b7d47c23 */ /* 0x100fe200080108a0 */
[----:B------:R-:W-:Y:S01]  /*9620*/  @!P2 STS [R155+0x38400], R5 ;  /* 0x038400059b00a388 */ /* 0x000fe20000000800 */
[----:B------:R-:W-:Y:S01]  /*9630*/  FFMA.FTZ R157, R21, UR19, -R160 ;  /* 0x00000013159d7c23 */ /* 0x000fe200080108a0 */
[----:B------:R-:W-:Y:S01]  /*9640*/  MUFU.EX2 R179, R179 ;  /* 0x000000b300b37308 */ /* 0x000fe20000000800 */
[----:B------:R-:W-:Y:S01]  /*9650*/  F2FP.BF16.F32.PACK_AB R152, R11, R14 ;  /* 0x0000000e0b98723e */ /* 0x000fe200000010ff */
[----:B------:R-:W-:Y:S01]  /*9660*/  FMUL.FTZ R80, R80, R5 ;  /* 0x0000000550507220 */ /* 0x000fe20000410000 */
[----:B--2---:R-:W-:Y:S01]  /*9670*/  F2FP.BF16.F32.PACK_AB R154, R20, R13 ;  /* 0x0000000d149a723e */ /* 0x004fe200000010ff */
[----:B------:R-:W-:Y:S01]  /*9680*/  FMUL.FTZ R81, R81, R5 ;  /* 0x0000000551517220 */ /* 0x000fe20000410000 */
[----:B-1----:R-:W-:Y:S01]  /*9690*/  F2FP.BF16.F32.PACK_AB R156, R170, R15 ;  /* 0x0000000faa9c723e */ /* 0x002fe200000010ff */
[-C--:B------:R-:W-:Y:S01]  /*96a0*/  FMUL.FTZ R84, R84, R5.reuse ;  /* 0x0000000554547220 */ /* 0x080fe20000410000 */
[-C--:B------:R-:W-:Y:S01]  /*96b0*/  FMUL.FTZ R85, R85, R5.reuse ;  /* 0x0000000555557220 */ /* 0x080fe20000410000 */
[----:B0-----:R0:W-:Y:S01]  /*96c0*/  @!P2 STS [R155+0x38420], R198 ;  /* 0x038420c69b00a388 */ /* 0x0011e20000000800 */
        /* <DEDUP_REMOVED lines=19> */
[----:B--2---:R-:W-:Y:S01]  /*9800*/  F2FP.BF16.F32.PACK_AB R158, R174, R171 ;  /* 0x000000abae9e723e */ /* 0x004fe200000010ff */
        /* <DEDUP_REMOVED lines=13> */
[----:B0-----:R-:W-:Y:S01]  /*98e0*/  F2FP.BF16.F32.PACK_AB R155, R202, R7 ;  /* 0x00000007ca9b723e */ /* 0x001fe200000010ff */
[----:B------:R-:W-:Y:S01]  /*98f0*/  BAR.SYNC.DEFER_BLOCKING 0xf, 0x100 ;  /* 0x03c4000000007b1d */ /* 0x000fe20000010000 */
[-C--:B------:R-:W-:Y:S01]  /*9900*/  FMUL.FTZ R140, R140, R5.reuse ;  /* 0x000000058c8c7220 */ /* 0x080fe20000410000 */
[-C--:B------:R-:W-:Y:S01]  /*9910*/  FMUL.FTZ R141, R141, R5.reuse ;  /* 0x000000058d8d7220 */ /* 0x080fe20000410000 */
[-C--:B------:R-:W-:Y:S01]  /*9920*/  FMUL.FTZ R144, R144, R5.reuse ;  /* 0x0000000590907220 */ /* 0x080fe20000410000 */
[-C--:B------:R-:W-:Y:S01]  /*9930*/  FMUL.FTZ R145, R145, R5.reuse ;  /* 0x0000000591917220 */ /* 0x080fe20000410000 */
[-C--:B------:R-:W-:Y:S01]  /*9940*/  FMUL.FTZ R148, R148, R5.reuse ;  /* 0x0000000594947220 */ /* 0x080fe20000410000 */
[----:B------:R-:W-:Y:S01]  /*9950*/  MUFU.EX2 R181, R181 ;  /* 0x000000b500b57308 */ /* 0x000fe20000000800 */
[----:B------:R-:W-:Y:S01]  /*9960*/  FMUL.FTZ R149, R149, R5 ;  /* 0x0000000595957220 */ /* 0x000fe20000410000 */
        /* <DEDUP_REMOVED lines=47> */
[----:B-1----:R-:W-:Y:S01]  /*9c60*/  F2FP.BF16.F32.PACK_AB R157, R200, R21 ;  /* 0x00000015c89d723e */ /* 0x002fe200000010ff */
[----:B------:R-:W-:Y:S01]  /*9c70*/  FMUL.FTZ R103, R103, R198 ;  /* 0x000000c667677220 */ /* 0x000fe20000410000 */
[----:B0-----:R-:W-:Y:S01]  /*9c80*/  F2FP.BF16.F32.PACK_AB R162, R173, R172 ;  /* 0x000000acada2723e */ /* 0x001fe200000010ff */
        /* <DEDUP_REMOVED lines=30> */
[----:B------:R0:W-:Y:S01]  /*9e70*/  STSM.16.M88.4 [R22+0x36400], R152 ;  /* 0x0364009816007844 */ /* 0x0001e20000000200 */
[----:B------:R-:W-:Y:S01]  /*9e80*/  FFMA.FTZ R14, R5, R3, R14 ;  /* 0x00000003050e7223 */ /* 0x000fe2000001000e */
[----:B------:R-:W-:Y:S01]  /*9e90*/  FFMA.FTZ R179, R198, R4, R179 ;  /* 0x00000004c6b37223 */ /* 0x000fe200000100b3 */
[----:B------:R-:W-:Y:S01]  /*9ea0*/  ISETP.GT.AND P2, PT, R6, UR32, PT ;  /* 0x0000002006007c0c */ /* 0x000fe2000bf44270 */
[----:B------:R0:W-:Y:S01]  /*9eb0*/  STSM.16.M88.4 [R23], R156 ;  /* 0x0000009c17007844 */ /* 0x0001e20000000200 */
[----:B------:R-:W-:Y:S01]  /*9ec0*/  FADD.FTZ R14, R11, R14 ;  /* 0x0000000e0b0e7221 */ /* 0x000fe20000010000 */
[----:B------:R-:W-:Y:S01]  /*9ed0*/  MUFU.EX2 R177, R177 ;  /* 0x000000b100b17308 */ /* 0x000fe20000000800 */
[----:B------:R-:W-:Y:S01]  /*9ee0*/  FADD.FTZ R182, R182, R179 ;  /* 0x000000b3b6b67221 */ /* 0x000fe20000010000 */
[----:B------:R0:W-:Y:S01]  /*9ef0*/  STSM.16.M88.4 [R185], R160 ;  /* 0x000000a0b9007844 */ /* 0x0001e20000000200 */
[----:B------:R-:W-:Y:S01]  /*9f00*/  FADD.FTZ R13, R13, R14 ;  /* 0x0000000e0d0d7221 */ /* 0x000fe20000010000 */
[----:B------:R-:W-:-:S02]  /*9f10*/  VIADD R6, R6, 0xffffffff ;  /* 0xffffffff06067836 */ /* 0x000fc40000000000 */
[----:B------:R-:W-:Y:S01]  /*9f20*/  FADD.FTZ R7, R7, R182 ;  /* 0x000000b607077221 */ /* 0x000fe20000010000 */
[----:B------:R-:W-:Y:S02]  /*9f30*/  IMAD.MOV.U32 R5, RZ, RZ, R10 ;  /* 0x000000ffff057224 */ /* 0x000fe400078e000a */
[----:B------:R-:W-:Y:S01]  /*9f40*/  FADD.FTZ R20, R20, R13 ;  /* 0x0000000d14147221 */ /* 0x000fe20000010000 */
[----:B------:R-:W2:Y:S01]  /*9f50*/  MUFU.EX2 R180, R180 ;  /* 0x000000b400b47308 */ /* 0x000ea20000000800 */
[----:B-1----:R-:W-:Y:S01]  /*9f60*/  F2FP.BF16.F32.PACK_AB R164, R176, R175 ;  /* 0x000000afb0a4723e */ /* 0x002fe200000010ff */
[----:B------:R-:W-:Y:S01]  /*9f70*/  FADD.FTZ R202, R202, R7 ;  /* 0x00000007caca7221 */ /* 0x000fe20000010000 */
[----:B------:R-:W-:Y:S01]  /*9f80*/  FADD.FTZ R15, R15, R20 ;  /* 0x000000140f0f7221 */ /* 0x000fe20000010000 */
[----:B------:R-:W-:Y:S02]  /*9f90*/  IMAD.MOV.U32 R7, RZ, RZ, R178 ;  /* 0x000000ffff077224 */ /* 0x000fe400078e00b2 */
[----:B------:R-:W-:Y:S01]  /*9fa0*/  FADD.FTZ R21, R21, R202 ;  /* 0x000000ca15157221 */ /* 0x000fe20000010000 */
[----:B------:R-:W-:Y:S01]  /*9fb0*/  FADD.FTZ R170, R170, R15 ;  /* 0x0000000faaaa7221 */ /* 0x000fe20000010000 */
[----:B------:R-:W-:Y:S02]  /*9fc0*/  MUFU.EX2 R199, R199 ;  /* 0x000000c700c77308 */ /* 0x000fe40000000800 */
        /* <DEDUP_REMOVED lines=15> */
[----:B------:R-:W2:Y:S01]  /*a0c0*/  MUFU.EX2 R212, R212 ;  /* 0x000000d400d47308 */ /* 0x000ea20000000800 */
[----:B-1----:R-:W-:Y:S01]  /*a0d0*/  F2FP.BF16.F32.PACK_AB R165, R210, R199 ;  /* 0x000000c7d2a5723e */ /* 0x002fe200000010ff */
[----:B------:R-:W-:Y:S01]  /*a0e0*/  FADD.FTZ R208, R208, R197 ;  /* 0x000000c5d0d07221 */ /* 0x000fe20000010000 */
[----:B------:R-:W-:-:S03]  /*a0f0*/  FADD.FTZ R175, R175, R172 ;  /* 0x000000acafaf7221 */ /* 0x000fc60000010000 */
[----:B------:R-:W-:Y:S01]  /*a100*/  FADD.FTZ R199, R199, R208 ;  /* 0x000000d0c7c77221 */ /* 0x000fe20000010000 */
[----:B------:R-:W-:-:S03]  /*a110*/  FADD.FTZ R176, R176, R175 ;  /* 0x000000afb0b07221 */ /* 0x000fc60000010000 */
[----:B------:R-:W-:Y:S01]  /*a120*/  FADD.FTZ R210, R210, R199 ;  /* 0x000000c7d2d27221 */ /* 0x000fe20000010000 */
[----:B------:R-:W-:-:S04]  /*a130*/  FADD.FTZ R3, R177, R176 ;  /* 0x000000b0b1037221 */ /* 0x000fc80000010000 */
[----:B------:R-:W-:Y:S01]  /*a140*/  FADD.FTZ R3, R180, R3 ;  /* 0x00000003b4037221 */ /* 0x000fe20000010000 */
[----:B--2---:R-:W-:Y:S01]  /*a150*/  F2FP.BF16.F32.PACK_AB R167, R212, R201 ;  /* 0x000000c9d4a7723e */ /* 0x004fe200000010ff */
[----:B------:R-:W-:-:S04]  /*a160*/  FADD.FTZ R201, R201, R210 ;  /* 0x000000d2c9c97221 */ /* 0x000fc80000010000 */
        /* <DEDUP_REMOVED lines=31> */
[----:B------:R-:W-:Y:S01]  /*a360*/  IMAD.MOV.U32 R7, RZ, RZ, R178 ;  /* 0x000000ffff077224 */ /* 0x000fe200078e00b2 */
[----:B------:R-:W-:Y:S01]  /*a370*/  UMOV UR36, UR7 ;  /* 0x0000000700247c82 */ /* 0x000fe20008000000 */
[----:B------:R-:W-:-:S07]  /*a380*/  IMAD.MOV.U32 R5, RZ, RZ, R10 ;  /* 0x000000ffff057224 */ /* 0x000fce00078e000a */
.L_x_2040:
[----:B------:R-:W1:Y:S01]  /*a390*/  LDC R10, c[0x0][0x448] ;  /* 0x00011200ff0a7b82 */ /* 0x000e620000000800 */
[----:B------:R-:W-:-:S05]  /*a3a0*/  IADD3 R13, -R9, 0x1, RZ ;  /* 0x00000001090d7810 */ /* 0x000fca0007ffe1ff */
[----:B------:R-:W-:Y:S02]  /*a3b0*/  IMAD R8, R8, UR38, R13 ;  /* 0x0000002608087c24 */ /* 0x000fe4000f8e020d */
[----:B------:R-:W2:Y:S01]  /*a3c0*/  LDC R14, c[0x0][0xadc] ;  /* 0x0002b700ff0e7b82 */ /* 0x000ea20000000800 */
[----:B-1----:R-:W-:Y:S01]  /*a3d0*/  ISETP.NE.AND P5, PT, R10, 0x1, PT ;  /* 0x000000010a00780c */ /* 0x002fe20003fa5270 */
[----:B------:R-:W-:-:S04]  /*a3e0*/  VIADD R10, R18, 0x3f ;  /* 0x0000003f120a7836 */ /* 0x000fc80000000000 */
[----:B------:R-:W-:Y:S01]  /*a3f0*/  IMAD.MOV.U32 R9, RZ, RZ, R10 ;  /* 0x000000ffff097224 */ /* 0x000fe200078e000a */
[----:B--2---:R-:W-:-:S07]  /*a400*/  ISETP.GE.AND P6, PT, R14, 0x1, PT ;  /* 0x000000010e00780c */ /* 0x004fce0003fc6270 */
[----:B------:R-:W1:Y:S08]  /*a410*/  @P5 LDC R11, c[0x0][0x44c] ;  /* 0x00011300ff0b5b82 */ /* 0x000e700000000800 */
[----:B0-----:R-:W0:Y:S01]  /*a420*/  @P5 LDC R12, c[0x0][0x450] ;  /* 0x00011400ff0c5b82 */ /* 0x001e220000000800 */
[----:B-1----:R-:W-:-:S05]  /*a430*/  @P5 IMAD.HI.U32 R11, R10, R11, RZ ;  /* 0x0000000b0a0b5227 */ /* 0x002fca00078e00ff */
[----:B0-----:R-:W-:-:S05]  /*a440*/  @P5 SHF.R.U32.HI R9, RZ, R12, R11 ;  /* 0x0000000cff095219 */ /* 0x001fca000001160b */
[----:B------:R-:W-:-:S04]  /*a450*/  IMAD.IADD R9, R8, 0x1, R9 ;  /* 0x0000000108097824 */ /* 0x000fc800078e0209 */
        /* <DEDUP_REMOVED lines=11> */
.L_x_2059:
[----:B------:R-:W-:-:S13]  /*a510*/  ISETP.NE.AND P2, PT, R14, 0x1, PT ;  /* 0x000000010e00780c */ /* 0x000fda0003f45270 */
[----:B------:R-:W0:Y:S02]  /*a520*/  @P2 LDC.64 R10, c[0x0][0xae0] ;  /* 0x0002b800ff0a2b82 */ /* 0x000e240000000a00 */
[----:B0-----:R-:W-:-:S05]  /*a530*/  @P2 IMAD.HI.U32 R10, R9, R10, RZ ;  /* 0x0000000a090a2227 */ /* 0x001fca00078e00ff */
[----:B------:R-:W-:-:S07]  /*a540*/  @P2 SHF.R.U32.HI R9, RZ, R11, R10 ;  /* 0x0000000bff092219 */ /* 0x000fce000001160a */
.L_x_2060:
[----:B------:R-:W-:-:S05]  /*a550*/  IMAD R9, R9, R14, RZ ;  /* 0x0000000e09097224 */ /* 0x000fca00078e02ff */
[----:B------:R-:W-:-:S07]  /*a560*/  VIMNMX R8, R8, R9, !PT ;  /* 0x0000000908087248 */ /* 0x000fce0007fe0100 */
.L_x_2058:
[----:B------:R-:W-:-:S05]  /*a570*/  VIADD R8, R8, 0x3f ;  /* 0x0000003f08087836 */ /* 0x000fca0000000000 */
[----:B------:R-:W-:-:S04]  /*a580*/  SHF.R.S32.HI R9, RZ, 0x1f, R8 ;  /* 0x0000001fff097819 */ /* 0x000fc80000011408 */
[----:B------:R-:W-:-:S04]  /*a590*/  LEA.HI R9, R9, R8, RZ, 0x6 ;  /* 0x0000000809097211 */ /* 0x000fc800078f30ff */
[----:B------:R-:W-:-:S04]  /*a5a0*/  SHF.R.S32.HI R8, RZ, 0x6, R9 ;  /* 0x00000006ff087819 */ /* 0x000fc80000011409 */
[----:B------:R-:W-:-:S04]  /*a5b0*/  VIMNMX R9, R189, R8, !PT ;  /* 0x00000008bd097248 */ /* 0x000fc80007fe0100 */
[----:B------:R-:W-:-:S13]  /*a5c0*/  ISETP.GE.AND P2, PT, R6, R9, PT ;  /* 0x000000090600720c */ /* 0x000fda0003f46270 */
[----:B------:R-:W-:Y:S05]  /*a5d0*/  @!P2 BRA `(.L_x_2061) ;  /* 0x000000280048a947 */ /* 0x000fea0003800000 */
[----:B------:R-:W-:Y:S01]  /*a5e0*/  IMAD.MOV.U32 R197, RZ, RZ, R7 ;  /* 0x000000ffffc57224 */ /* 0x000fe200078e0007 */
[----:B------:R-:W-:Y:S01]  /*a5f0*/  UMOV UR7, UR36 ;  /* 0x0000002400077c82 */ /* 0x000fe20008000000 */
[----:B------:R-:W-:Y:S02]  /*a600*/  IMAD.MOV.U32 R10, RZ, RZ, R5 ;  /* 0x000000ffff0a7224 */ /* 0x000fe400078e0005 */
[----:B------:R-:W-:-:S07]  /*a610*/  IMAD.MOV.U32 R8, RZ, RZ, R6 ;  /* 0x000000ffff087224 */ /* 0x000fce00078e0006 */
.L_x_2070:
[----:B------:R-:W-:Y:S01]  /*a620*/  UIADD3 UR36, UR7, 0x1, URZ ;  /* 0x0000000107247890 */ /* 0x000fe2000fffe03f */
[----:B------:R-:W-:Y:S02]  /*a630*/  IMAD.MOV.U32 R6, RZ, RZ, R8 ;  /* 0x000000ffff067224 */ /* 0x000fe400078e0008 */
[----:B------:R-:W-:Y:S01]  /*a640*/  VIADD R8, R8, 0xffffffff ;  /* 0xffffffff08087836 */ /* 0x000fe20000000000 */
[----:B------:R-:W-:Y:S02]  /*a650*/  UISETP.NE.AND UP0, UPT, UR36, 0x2, UPT ;  /* 0x000000022400788c */ /* 0x000fe4000bf05270 */
[----:B------:R-:W-:Y:S02]  /*a660*/  ISETP.GT.AND P2, PT, R6, R9, PT ;  /* 0x000000090600720c */ /* 0x000fe40003f44270 */
[----:B------:R-:W-:Y:S02]  /*a670*/  USEL UR5, URZ, 0x1, UP0 ;  /* 0x000000013f057887 */ /* 0x000fe40008000000 */
[----:B------:R-:W-:-:S04]  /*a680*/  USEL UR36, UR36, URZ, UP0 ;  /* 0x0000003f24247287 */ /* 0x000fc80008000000 */
[----:B------:R-:W-:Y:S01]  /*a690*/  LOP3.LUT R2, R2, UR5, RZ, 0x3c, !PT ;  /* 0x0000000502027c12 */ /* 0x000fe2000f8e3cff */
[----:B0-----:R-:W-:Y:S07]  /*a6a0*/  @!P0 BRA `(.L_x_2062) ;  /* 0x0000000000048947 */ /* 0x001fee0003800000 */
[----:B------:R-:W-:Y:S01]  /*a6b0*/  BPT.TRAP 0x1 ;  /* 0x000000040000795c */ /* 0x000fe20000300000 */
.L_x_2062:
[----:B------:R-:W-:Y:S01]  /*a6c0*/  ULEA UR5, UR36, UR37, 0x3 ;  /* 0x0000002524057291 */ /* 0x000fe2000f8e183f */
[----:B------:R-:W-:-:S08]  /*a6d0*/  SHF.L.U32 R5, R2, 0x1f, RZ ;  /* 0x0000001f02057819 */ /* 0x000fd000000006ff */
[----:B------:R0:W1:Y:S01]  /*a6e0*/  SYNCS.PHASECHK.TRANS64.TRYWAIT P3, [UR5+0x38830], R5 ;  /* 0x03883005ff0075a7 */ /* 0x0000620008060145 */
[----:B------:R-:W-:Y:S05]  /*a6f0*/  @!P0 BRA `(.L_x_2063) ;  /* 0x0000000000048947 */ /* 0x000fea0003800000 */
[----:B------:R-:W-:Y:S01]  /*a700*/  BPT.TRAP 0x1 ;  /* 0x000000040000795c */ /* 0x000fe20000300000 */
.L_x_2063:
[----:B-1----:R-:W-:Y:S05]  /*a710*/  @P3 BRA `(.L_x_2064) ;  /* 0x0000000000083947 */ /* 0x002fea0003800000 */
[----:B------:R-:W1:Y:S02]  /*a720*/  SYNCS.PHASECHK.TRANS64.TRYWAIT P3, [UR5+0x38830], R5 ;  /* 0x03883005ff0075a7 */ /* 0x000e640008060145 */
[----:B-1----:R-:W-:Y:S05]  /*a730*/  @!P3 BRA `(.L_x_2065) ;  /* 0x000000f800f4b947 */ /* 0x002fea0003800000 */
.L_x_2064:
        /* <DEDUP_REMOVED lines=23> */
.L_x_2066:
[----:B------:R2:W3:Y:S01]  /*a8b0*/  SYNCS.PHASECHK.TRANS64.TRYWAIT P3, [UR5+0x38850], R5 ;  /* 0x03885005ff0075a7 */ /* 0x0004e20008060145 */
[----:B------:R-:W-:Y:S05]  /*a8c0*/  @!P0 BRA `(.L_x_2067) ;  /* 0x0000000000048947 */ /* 0x000fea0003800000 */
[----:B------:R-:W-:Y:S01]  /*a8d0*/  BPT.TRAP 0x1 ;  /* 0x000000040000795c */ /* 0x000fe20000300000 */
.L_x_2067:
[----:B---3--:R-:W-:Y:S05]  /*a8e0*/  @P3 BRA `(.L_x_2068) ;  /* 0x0000000000083947 */ /* 0x008fea0003800000 */
[----:B------:R-:W3:Y:S02]  /*a8f0*/  SYNCS.PHASECHK.TRANS64.TRYWAIT P3, [UR5+0x38850], R5 ;  /* 0x03885005ff0075a7 */ /* 0x000ee40008060145 */
[----:B---3--:R-:W-:Y:S05]  /*a900*/  @!P3 BRA `(.L_x_2069) ;  /* 0x000000f80098b947 */ /* 0x008fea0003800000 */
.L_x_2068:
[----:B------:R-:W-:Y:S01]  /*a910*/  ULEA UR26, UR36, UR4, 0xc ;  /* 0x00000004241a7291 */ /* 0x000fe2000f8e603f */
[----:B------:R-:W-:Y:S01]  /*a920*/  WARPGROUP.ARRIVE ;  /* 0x00000000000079c5 */ /* 0x000fe20000000000 */
[----:B------:R-:W-:Y:S01]  /*a930*/  UMOV UR27, 0x40000040 ;  /* 0x40000040001b7882 */ /* 0x000fe20000000000 */
[----:B------:R-:W-:-:S04]  /*a940*/  UIADD3 UR28, UR6, 0x2, URZ ;  /* 0x00000002061c7890 */ /* 0x000fc8000fffe03f */
[----:B-1----:R-:W1:Y:S01]  /*a950*/  S2R R6, SR_TID.X ;  /* 0x0000000000067919 */ /* 0x002e620000002100 */
[----:B------:R-:W-:Y:S01]  /*a960*/  UIADD3 UR30, UR26, 0x2, URZ ;  /* 0x000000021a1e7890 */ /* 0x000fe2000fffe03f */
[----:B------:R-:W-:Y:S01]  /*a970*/  UMOV UR29, 0x40000040 ;  /* 0x40000040001d7882 */ /* 0x000fe20000000000 */
[----:B------:R-:W-:Y:S01]  /*a980*/  UMOV UR31, 0x40000040 ;  /* 0x40000040001f7882 */ /* 0x000fe20000000000 */
[----:B------:R-:W-:Y:S01]  /*a990*/  HGMMA.64x64x16.F32.BF16 R152, gdesc[UR24], R152, gsb0 ;  /* 0x00e00000189879f0 */ /* 0x000fe20008001898 */
[----:B------:R-:W-:Y:S02]  /*a9a0*/  UIADD3 UR15, UR6, 0x800, URZ ;  /* 0x00000800060f7890 */ /* 0x000fe4000fffe03f */
[----:B------:R-:W-:Y:S01]  /*a9b0*/  UIADD3 UR18, UR26, 0x800, URZ ;  /* 0x000008001a127890 */ /* 0x000fe2000fffe03f */
[----:B------:R-:W-:Y:S01]  /*a9c0*/  ULDC UR19, c[0x0][0xa80] ;  /* 0x0002a00000137ab9 */ /* 0x000fe20000000800 */
[----:B-1----:R-:W-:-:S05]  /*a9d0*/  SHF.R.U32.HI R6, RZ, 0x7, R6 ;  /* 0x00000007ff067819 */ /* 0x002fca0000011606 */
[----:B0-2---:R-:W0:Y:S02]  /*a9e0*/  SHFL.IDX PT, R5, R6, RZ, 0x1f ;  /* 0x00001fff06057589 */ /* 0x005e2400000e0000 */
[----:B0-----:R-:W-:-:S13]  /*a9f0*/  R2UR UR10, R5 ;  /* 0x00000000050a72ca */ /* 0x001fda00000e0000 */
        /* <DEDUP_REMOVED lines=278> */
[----:B------:R-:W-:-:S03]  /*bb60*/  FMNMX.FTZ R7, R163, R6, !PT ;  /* 0x00000006a3077209 */ /* 0x000fc60007810000 */
[C---:B------:R-:W-:Y:S01]  /*bb70*/  FADD.FTZ R10, -R5.reuse, R10 ;  /* 0x0000000a050a7221 */ /* 0x040fe20000010100 */
[----:B------:R-:W-:Y:S01]  /*bb80*/  FMNMX.FTZ R6, R166, R7, !PT ;  /* 0x00000007a6067209 */ /* 0x000fe20007810000 */
[----:B------:R-:W-:Y:S02]  /*bb90*/  FMUL.FTZ R198, R5, UR19 ;  /* 0x0000001305c67c20 */ /* 0x000fe40008410000 */
[----:B------:R-:W-:Y:S01]  /*bba0*/  FMUL.FTZ R13, R10, UR19 ;  /* 0x000000130a0d7c20 */ /* 0x000fe20008410000 */
[----:B------:R-:W-:Y:S01]  /*bbb0*/  FMNMX.FTZ R7, R167, R6, !PT ;  /* 0x00000006a7077209 */ /* 0x000fe20007810000 */
[--C-:B------:R-:W-:Y:S01]  /*bbc0*/  FFMA.FTZ R11, R152, UR19, -R198.reuse ;  /* 0x00000013980b7c23 */ /* 0x100fe200080108c6 */
[--C-:B------:R-:W-:Y:S01]  /*bbd0*/  FFMA.FTZ R153, R153, UR19, -R198.reuse ;  /* 0x0000001399997c23 */ /* 0x100fe200080108c6 */
[----:B------:R0:W1:Y:S01]  /*bbe0*/  MUFU.EX2 R6, R13 ;  /* 0x0000000d00067308 */ /* 0x0000620000000800 */
        /* <DEDUP_REMOVED lines=9> */
[--C-:B0-----:R-:W-:Y:S01]  /*bc80*/  FFMA.FTZ R13, R157, UR19, -R198.reuse ;  /* 0x000000139d0d7c23 */ /* 0x101fe200080108c6 */
[--C-:B------:R-:W-:Y:S01]  /*bc90*/  FFMA.FTZ R172, R172, UR19, -R198.reuse ;  /* 0x00000013acac7c23 */ /* 0x100fe200080108c6 */
[--C-:B------:R-:W-:Y:S01]  /*bca0*/  FFMA.FTZ R173, R173, UR19, -R198.reuse ;  /* 0x00000013adad7c23 */ /* 0x100fe200080108c6 */
[----:B------:R-:W-:Y:S01]  /*bcb0*/  FMNMX.FTZ R7, R175, R10, !PT ;  /* 0x0000000aaf077209 */ /* 0x000fe20007810000 */
[--C-:B------:R-:W-:Y:S01]  /*bcc0*/  FFMA.FTZ R176, R176, UR19, -R198.reuse ;  /* 0x00000013b0b07c23 */ /* 0x100fe200080108c6 */
[----:B------:R0:W-:Y:S01]  /*bcd0*/  MUFU.EX2 R10, R153 ;  /* 0x00000099000a7308 */ /* 0x0001e20000000800 */
[--C-:B------:R-:W-:Y:S01]  /*bce0*/  FFMA.FTZ R177, R177, UR19, -R198.reuse ;  /* 0x00000013b1b17c23 */ /* 0x100fe200080108c6 */
[----:B------:R-:W-:Y:S01]  /*bcf0*/  FMNMX.FTZ R12, R178, R7, !PT ;  /* 0x00000007b20c7209 */ /* 0x000fe20007810000 */
[--C-:B------:R-:W-:Y:S01]  /*bd00*/  FFMA.FTZ R180, R180, UR19, -R198.reuse ;  /* 0x00000013b4b47c23 */ /* 0x100fe200080108c6 */
[-C--:B-1----:R-:W-:Y:S01]  /*bd10*/  FMUL.FTZ R24, R24, R6.reuse ;  /* 0x0000000618187220 */ /* 0x082fe20000410000 */
[----:B------:R-:W-:Y:S01]  /*bd20*/  FMUL.FTZ R25, R25, R6 ;  /* 0x0000000619197220 */ /* 0x000fe20000410000 */
[----:B------:R-:W-:Y:S01]  /*bd30*/  FMNMX.FTZ R7, R179, R12, !PT ;  /* 0x0000000cb3077209 */ /* 0x000fe20007810000 */
[-C--:B------:R-:W-:Y:S01]  /*bd40*/  FMUL.FTZ R28, R28, R6.reuse ;  /* 0x000000061c1c7220 */ /* 0x080fe20000410000 */
[----:B------:R-:W-:Y:S01]  /*bd50*/  MUFU.EX2 R11, R11 ;  /* 0x0000000b000b7308 */ /* 0x000fe20000000800 */
[--C-:B0-----:R-:W-:Y:S01]  /*bd60*/  FFMA.FTZ R153, R181, UR19, -R198.reuse ;  /* 0x00000013b5997c23 */ /* 0x101fe200080108c6 */
[----:B------:R-:W-:Y:S01]  /*bd70*/  FMNMX.FTZ R14, R182, R7, !PT ;  /* 0x00000007b60e7209 */ /* 0x000fe20007810000 */
[-C--:B------:R-:W-:Y:S01]  /*bd80*/  FMUL.FTZ R29, R29, R6.reuse ;  /* 0x000000061d1d7220 */ /* 0x080fe20000410000 */
[-C--:B------:R-:W-:Y:S01]  /*bd90*/  FMUL.FTZ R32, R32, R6.reuse ;  /* 0x0000000620207220 */ /* 0x080fe20000410000 */
[----:B------:R-:W-:Y:S01]  /*bda0*/  FMUL.FTZ R33, R33, R6 ;  /* 0x0000000621217220 */ /* 0x000fe20000410000 */
[----:B------:R-:W-:Y:S01]  /*bdb0*/  FMNMX.FTZ R7, R183, R14, !PT ;  /* 0x0000000eb7077209 */ /* 0x000fe20007810000 */
        /* <DEDUP_REMOVED lines=27> */
[----:B------:R-:W-:Y:S01]  /*bf70*/  FMUL.FTZ R77, R77, R6 ;  /* 0x000000064d4d7220 */ /* 0x000fe20000410000 */
[----:B0-----:R-:W-:Y:S01]  /*bf80*/  FMNMX.FTZ R152, R7, R152, !PT ;  /* 0x0000009807987209 */ /* 0x001fe20007810000 */
[-C--:B------:R-:W-:Y:S01]  /*bf90*/  FMUL.FTZ R80, R80, R6.reuse ;  /* 0x0000000650507220 */ /* 0x080fe20000410000 */
[-C--:B------:R-:W-:Y:S01]  /*bfa0*/  FMUL.FTZ R81, R81, R6.reuse ;  /* 0x0000000651517220 */ /* 0x080fe20000410000 */
[-C--:B------:R-:W-:Y:S01]  /*bfb0*/  FMUL.FTZ R84, R84, R6.reuse ;  /* 0x0000000654547220 */ /* 0x080fe20000410000 */
[-C--:B------:R-:W-:Y:S01]  /*bfc0*/  FMUL.FTZ R85, R85, R6.reuse ;  /* 0x0000000655557220 */ /* 0x080fe20000410000 */
[----:B------:R-:W0:Y:S01]  /*bfd0*/  SHFL.BFLY PT, R7, R152, 0x1, 0x1f ;  /* 0x0c201f0098077f89 */ /* 0x000e2200000e0000 */
        /* <DEDUP_REMOVED lines=23> */
[----:B0-----:R-:W-:Y:S01]  /*c150*/  FMNMX.FTZ R7, R152, R7, !PT ;  /* 0x0000000798077209 */ /* 0x001fe20007810000 */
[----:B------:R-:W-:Y:S01]  /*c160*/  MUFU.EX2 R169, R169 ;  /* 0x000000a900a97308 */ /* 0x000fe20000000800 */
[-C--:B------:R-:W-:Y:S01]  /*c170*/  FMUL.FTZ R125, R125, R6.reuse ;  /* 0x000000067d7d7220 */ /* 0x080fe20000410000 */
[-C--:B------:R-:W-:Y:S01]  /*c180*/  FMUL.FTZ R128, R128, R6.reuse ;  /* 0x0000000680807220 */ /* 0x080fe20000410000 */
[-C--:B------:R-:W-:Y:S01]  /*c190*/  FMUL.FTZ R129, R129, R6.reuse ;  /* 0x0000000681817220 */ /* 0x080fe20000410000 */
[----:B------:R-:W-:Y:S01]  /*c1a0*/  FADD.FTZ R152, -R7, R197 ;  /* 0x000000c507987221 */ /* 0x000fe20000010100 */
[-C--:B------:R-:W-:Y:S01]  /*c1b0*/  FMUL.FTZ R132, R132, R6.reuse ;  /* 0x0000000684847220 */ /* 0x080fe20000410000 */
[-C--:B------:R-:W-:Y:S01]  /*c1c0*/  FMUL.FTZ R133, R133, R6.reuse ;  /* 0x0000000685857220 */ /* 0x080fe20000410000 */
[-C--:B------:R-:W-:Y:S01]  /*c1d0*/  FMUL.FTZ R136, R136, R6.reuse ;  /* 0x0000000688887220 */ /* 0x080fe20000410000 */
[----:B------:R0:W-:Y:S01]  /*c1e0*/  MUFU.EX2 R197, R153 ;  /* 0x0000009900c57308 */ /* 0x0001e20000000800 */
[----:B------:R-:W-:Y:S01]  /*c1f0*/  FMUL.FTZ R181, R152, UR19 ;  /* 0x0000001398b57c20 */ /* 0x000fe20008410000 */
[----:B------:R-:W-:Y:S01]  /*c200*/  FMUL.FTZ R152, R7, UR19 ;  /* 0x0000001307987c20 */ /* 0x000fe20008410000 */
[-C--:B------:R-:W-:Y:S01]  /*c210*/  FMUL.FTZ R137, R137, R6.reuse ;  /* 0x0000000689897220 */ /* 0x080fe20000410000 */
[-C--:B------:R-:W-:Y:S01]  /*c220*/  FMUL.FTZ R140, R140, R6.reuse ;  /* 0x000000068c8c7220 */ /* 0x080fe20000410000 */
[----:B------:R-:W-:Y:S01]  /*c230*/  FMUL.FTZ R141, R141, R6 ;  /* 0x000000068d8d7220 */ /* 0x000fe20000410000 */
[--C-:B------:R-:W-:Y:S01]  /*c240*/  FFMA.FTZ R198, R154, UR19, -R152.reuse ;  /* 0x000000139ac67c23 */ /* 0x100fe20008010898 */
[----:B------:R-:W-:Y:S01]  /*c250*/  FFMA.FTZ R207, R179, UR19, -R152 ;  /* 0x00000013b3cf7c23 */ /* 0x000fe20008010898 */
[----:B------:R-:W1:Y:S01]  /*c260*/  MUFU.EX2 R181, R181 ;  /* 0x000000b500b57308 */ /* 0x000e620000000800 */
[----:B0-----:R-:W-:-:S02]  /*c270*/  IMAD.MOV R153, RZ, RZ, -R19 ;  /* 0x000000ffff997224 */ /* 0x001fc400078e0a13 */
[--C-:B------:R-:W-:Y:S01]  /*c280*/  FFMA.FTZ R199, R155, UR19, -R152.reuse ;  /* 0x000000139bc77c23 */ /* 0x100fe20008010898 */
[----:B------:R-:W-:Y:S02]  /*c290*/  IMAD.U32 R179, RZ, RZ, UR5 ;  /* 0x00000005ffb37e24 */ /* 0x000fe4000f8e00ff */
[--C-:B------:R-:W-:Y:S01]  /*c2a0*/  FFMA.FTZ R200, R158, UR19, -R152.reuse ;  /* 0x000000139ec87c23 */ /* 0x100fe20008010898 */
[----:B------:R-:W-:Y:S01]  /*c2b0*/  IMAD.U32 R154, RZ, RZ, UR7 ;  /* 0x00000007ff9a7e24 */ /* 0x000fe2000f8e00ff */
[----:B------:R-:W-:Y:S01]  /*c2c0*/  ISETP.NE.AND P3, PT, R16, R153, PT ;  /* 0x000000991000720c */ /* 0x000fe20003f65270 */
[----:B------:R-:W-:Y:S02]  /*c2d0*/  @!P1 VIADD R153, R179, 0x38840 ;  /* 0x00038840b3999836 */ /* 0x000fe40000000000 */
[--C-:B------:R-:W-:Y:S01]  /*c2e0*/  FFMA.FTZ R201, R159, UR19, -R152.reuse ;  /* 0x000000139fc97c23 */ /* 0x100fe20008010898 */
[--C-:B------:R-:W-:Y:S01]  /*c2f0*/  FFMA.FTZ R202, R162, UR19, -R152.reuse ;  /* 0x00000013a2ca7c23 */ /* 0x100fe20008010898 */
[--C-:B------:R-:W-:Y:S01]  /*c300*/  FFMA.FTZ R203, R163, UR19, -R152.reuse ;  /* 0x00000013a3cb7c23 */ /* 0x100fe20008010898 */
[--C-:B------:R-:W-:Y:S01]  /*c310*/  FFMA.FTZ R204, R166, UR19, -R152.reuse ;  /* 0x00000013a6cc7c23 */ /* 0x100fe20008010898 */
[----:B------:R-:W-:Y:S01]  /*c320*/  @!P1 PRMT R153, RZ, 0x654, R153 ;  /* 0x00000654ff999816 */ /* 0x000fe20000000099 */
[--C-:B------:R-:W-:Y:S01]  /*c330*/  FFMA.FTZ R205, R167, UR19, -R152.reuse ;  /* 0x00000013a7cd7c23 */ /* 0x100fe20008010898 */
[--C-:B------:R-:W-:Y:S01]  /*c340*/  FFMA.FTZ R170, R170, UR19, -R152.reuse ;  /* 0x00000013aaaa7c23 */ /* 0x100fe20008010898 */
[--C-:B------:R-:W-:Y:S01]  /*c350*/  FFMA.FTZ R171, R171, UR19, -R152.reuse ;  /* 0x00000013abab7c23 */ /* 0x100fe20008010898 */
[--C-:B------:R-:W-:Y:S01]  /*c360*/  FFMA.FTZ R174, R174, UR19, -R152.reuse ;  /* 0x00000013aeae7c23 */ /* 0x100fe20008010898 */
[----:B------:R-:W-:Y:S01]  /*c370*/  FFMA.FTZ R175, R175, UR19, -R152 ;  /* 0x00000013afaf7c23 */ /* 0x000fe20008010898 */
[----:B------:R0:W-:Y:S01]  /*c380*/  @!P1 SYNCS.ARRIVE.TRANS64.RED.A1T0 RZ, [R153+URZ], RZ ;  /* 0x000000ff99ff99a7 */ /* 0x0001e2000810043f */
[----:B------:R-:W-:-:S02]  /*c390*/  @!P3 IMAD R154, R154, 0x40, R17 ;  /* 0x000000409a9ab824 */ /* 0x000fc400078e0211 */
[--C-:B------:R-:W-:Y:S01]  /*c3a0*/  FFMA.FTZ R178, R178, UR19, -R152.reuse ;  /* 0x00000013b2b27c23 */ /* 0x100fe20008010898 */
[--C-:B------:R-:W-:Y:S01]  /*c3b0*/  FFMA.FTZ R182, R182, UR19, -R152.reuse ;  /* 0x00000013b6b67c23 */ /* 0x100fe20008010898 */
[----:B------:R-:W-:Y:S01]  /*c3c0*/  FFMA.FTZ R183, R183, UR19, -R152 ;  /* 0x00000013b7b77c23 */ /* 0x000fe20008010898 */
[----:B------:R-:W-:Y:S01]  /*c3d0*/  MUFU.EX2 R198, R198 ;  /* 0x000000c600c67308 */ /* 0x000fe20000000800 */
[----:B------:R-:W-:Y:S01]  /*c3e0*/  @!P3 LEA R154, R154, UR37, 0x2 ;  /* 0x000000259a9abc11 */ /* 0x000fe2000f8e10ff */
[----:B-1----:R-:W-:Y:S01]  /*c3f0*/  FMUL.FTZ R26, R26, R181 ;  /* 0x000000b51a1a7220 */ /* 0x002fe20000410000 */
[----:B------:R-:W-:Y:S01]  /*c400*/  F2FP.BF16.F32.PACK_AB R152, R10, R11 ;  /* 0x0000000b0a98723e */ /* 0x000fe200000010ff */
[-C--:B------:R-:W-:Y:S01]  /*c410*/  FMUL.FTZ R27, R27, R181.reuse ;  /* 0x000000b51b1b7220 */ /* 0x080fe20000410000 */
[----:B------:R-:W-:Y:S01]  /*c420*/  F2FP.BF16.F32.PACK_AB R158, R21, R20 ;  /* 0x00000014159e723e */ /* 0x000fe200000010ff */
[----:B------:R-:W-:Y:S01]  /*c430*/  @!P3 STS [R154+0x38400], R6 ;  /* 0x038400069a00b388 */ /* 0x000fe20000000800 */
[----:B------:R-:W-:Y:S01]  /*c440*/  F2FP.BF16.F32.PACK_AB R160, R169, R168 ;  /* 0x000000a8a9a0723e */ /* 0x000fe200000010ff */
[----:B------:R-:W0:Y:S01]  /*c450*/  MUFU.EX2 R199, R199 ;  /* 0x000000c700c77308 */ /* 0x000e220000000800 */
[-C--:B------:R-:W-:Y:S01]  /*c460*/  FMUL.FTZ R30, R30, R181.reuse ;  /* 0x000000b51e1e7220 */ /* 0x080fe20000410000 */
[----:B------:R1:W-:Y:S01]  /*c470*/  @!P3 STS [R154+0x38420], R181 ;  /* 0x038420b59a00b388 */ /* 0x0003e20000000800 */
        /* <DEDUP_REMOVED lines=9> */
[----:B-1----:R-:W-:Y:S01]  /*c510*/  F2FP.BF16.F32.PACK_AB R154, R13, R12 ;  /* 0x0000000c0d9a723e */ /* 0x002fe200000010ff */
        /* <DEDUP_REMOVED lines=72> */
[----:B------:R0:W-:Y:S01]  /*c9a0*/  STSM.16.M88.4 [R22+0x36400], R152 ;  /* 0x0364009816007844 */ /* 0x0001e20000000200 */
[----:B------:R-:W-:Y:S01]  /*c9b0*/  FFMA.FTZ R3, R6, R3, R11 ;  /* 0x0000000306037223 */ /* 0x000fe2000001000b */
[----:B------:R-:W-:Y:S01]  /*c9c0*/  FFMA.FTZ R4, R181, R4, R198 ;  /* 0x00000004b5047223 */ /* 0x000fe200000100c6 */
[----:B------:R-:W-:Y:S01]  /*c9d0*/  MUFU.EX2 R174, R174 ;  /* 0x000000ae00ae7308 */ /* 0x000fe20000000800 */
[----:B------:R0:W-:Y:S01]  /*c9e0*/  STSM.16.M88.4 [R23], R156 ;  /* 0x0000009c17007844 */ /* 0x0001e20000000200 */
[----:B------:R-:W-:Y:S01]  /*c9f0*/  FADD.FTZ R3, R10, R3 ;  /* 0x000000030a037221 */ /* 0x000fe20000010000 */
[----:B------:R-:W-:Y:S01]  /*ca00*/  FADD.FTZ R199, R199, R4 ;  /* 0x00000004c7c77221 */ /* 0x000fe20000010000 */
[----:B------:R-:W-:Y:S01]  /*ca10*/  @!P1 VIADD R179, R179, 0x38860 ;  /* 0x00038860b3b39836 */ /* 0x000fe20000000000 */
[----:B------:R-:W-:Y:S01]  /*ca20*/  UMOV UR7, UR36 ;  /* 0x0000002400077c82 */ /* 0x000fe20008000000 */
[----:B------:R-:W-:Y:S01]  /*ca30*/  FADD.FTZ R12, R12, R3 ;  /* 0x000000030c0c7221 */ /* 0x000fe20000010000 */
[----:B------:R-:W-:Y:S01]  /*ca40*/  FADD.FTZ R200, R200, R199 ;  /* 0x000000c7c8c87221 */ /* 0x000fe20000010000 */
[----:B------:R-:W2:Y:S01]  /*ca50*/  MUFU.EX2 R175, R175 ;  /* 0x000000af00af7308 */ /* 0x000ea20000000800 */
[----:B-1----:R-:W-:Y:S01]  /*ca60*/  F2FP.BF16.F32.PACK_AB R161, R171, R170 ;  /* 0x000000aaaba1723e */ /* 0x002fe200000010ff */
[----:B------:R-:W-:Y:S01]  /*ca70*/  FADD.FTZ R13, R13, R12 ;  /* 0x0000000c0d0d7221 */ /* 0x000fe20000010000 */
[----:B------:R-:W-:Y:S01]  /*ca80*/  FADD.FTZ R201, R201, R200 ;  /* 0x000000c8c9c97221 */ /* 0x000fe20000010000 */
[----:B------:R-:W-:Y:S01]  /*ca90*/  @!P1 PRMT R179, RZ, 0x654, R179 ;  /* 0x00000654ffb39816 */ /* 0x000fe200000000b3 */
[----:B------:R-:W-:-:S02]  /*caa0*/  IMAD.MOV.U32 R10, RZ, RZ, R5 ;  /* 0x000000ffff0a7224 */ /* 0x000fc400078e0005 */
        /* <DEDUP_REMOVED lines=25> */
[----:B--2---:R-:W-:Y:S02]  /*cc40*/  F2FP.BF16.F32.PACK_AB R166, R197, R180 ;  /* 0x000000b4c5a6723e */ /* 0x004fe400000010ff */
[----:B------:R-:W-:-:S04]  /*cc50*/  FADD.FTZ R177, R177, R176 ;  /* 0x000000b0b1b17221 */ /* 0x000fc80000010000 */
[----:B------:R-:W-:Y:S01]  /*cc60*/  FADD.FTZ R180, R180, R177 ;  /* 0x000000b1b4b47221 */ /* 0x000fe20000010000 */
[----:B------:R-:W2:Y:S03]  /*cc70*/  MUFU.EX2 R182, R182 ;  /* 0x000000b600b67308 */ /* 0x000ea60000000800 */
[----:B------:R-:W-:Y:S01]  /*cc80*/  FADD.FTZ R3, R197, R180 ;  /* 0x000000b4c5037221 */ /* 0x000fe20000010000 */
[----:B------:R-:W-:-:S04]  /*cc90*/  IMAD.MOV.U32 R197, RZ, RZ, R7 ;  /* 0x000000ffffc57224 */ /* 0x000fc800078e0007 */
[----:B------:R-:W3:Y:S01]  /*cca0*/  MUFU.EX2 R183, R183 ;  /* 0x000000b700b77308 */ /* 0x000ee20000000800 */
[----:B-1----:R-:W-:Y:S01]  /*ccb0*/  F2FP.BF16.F32.PACK_AB R165, R207, R178 ;  /* 0x000000b2cfa5723e */ /* 0x002fe200000010ff */
[----:B------:R-:W-:-:S04]  /*ccc0*/  FADD.FTZ R178, R178, R175 ;  /* 0x000000afb2b27221 */ /* 0x000fc80000010000 */
[----:B------:R-:W-:-:S04]  /*ccd0*/  FADD.FTZ R207, R207, R178 ;  /* 0x000000b2cfcf7221 */ /* 0x000fc80000010000 */
[----:B--2---:R-:W-:Y:S01]  /*cce0*/  FADD.FTZ R4, R182, R207 ;  /* 0x000000cfb6047221 */ /* 0x004fe20000010000 */
[----:B---3--:R-:W-:-:S03]  /*ccf0*/  F2FP.BF16.F32.PACK_AB R167, R183, R182 ;  /* 0x000000b6b7a7723e */ /* 0x008fc600000010ff */
[----:B------:R-:W-:Y:S02]  /*cd00*/  FADD.FTZ R4, R183, R4 ;  /* 0x00000004b7047221 */ /* 0x000fe40000010000 */
[----:B------:R0:W-:Y:S01]  /*cd10*/  STSM.16.M88.4 [R184], R164 ;  /* 0x000000a4b8007844 */ /* 0x0001e20000000200 */
[----:B------:R-:W-:-:S06]  /*cd20*/  WARPGROUP.ARRIVE ;  /* 0x00000000000079c5 */ /* 0x000fcc0000000000 */
        /* <DEDUP_REMOVED lines=28> */
[----:B------:R-:W-:-:S07]  /*cef0*/  IMAD.MOV.U32 R6, RZ, RZ, R8 ;  /* 0x000000ffff067224 */ /* 0x000fce00078e0008 */
.L_x_2061:
[----:B------:R-:W-:-:S13]  /*cf00*/  ISETP.GE.AND P2, PT, R6, R189, PT ;  /* 0x000000bd0600720c */ /* 0x000fda0003f46270 */
[----:B------:R-:W-:Y:S05]  /*cf10*/  @!P2 BRA `(.L_x_2071) ;  /* 0x0000003000f4a947 */ /* 0x000fea0003800000 */
[----:B------:R-:W-:Y:S01]  /*cf20*/  IMAD.MOV.U32 R12, RZ, RZ, R7 ;  /* 0x000000ffff0c7224 */ /* 0x000fe200078e0007 */
[----:B------:R-:W-:Y:S01]  /*cf30*/  UMOV UR7, UR36 ;  /* 0x0000002400077c82 */ /* 0x000fe20008000000 */
[----:B------:R-:W-:-:S07]  /*cf40*/  IMAD.MOV.U32 R11, RZ, RZ, R5 ;  /* 0x000000ffff0b7224 */ /* 0x000fce00078e0005 */
.L_x_2088:
[----:B------:R-:W-:-:S04]  /*cf50*/  UIADD3 UR36, UR7, 0x1, URZ ;  /* 0x0000000107247890 */ /* 0x000fc8000fffe03f */
[----:B------:R-:W-:-:S04]  /*cf60*/  UISETP.NE.AND UP0, UPT, UR36, 0x2, UPT ;  /* 0x000000022400788c */ /* 0x000fc8000bf05270 */
[----:B------:R-:W-:Y:S02]  /*cf70*/  USEL UR5, URZ, 0x1, UP0 ;  /* 0x000000013f057887 */ /* 0x000fe40008000000 */
[----:B------:R-:W-:-:S04]  /*cf80*/  USEL UR36, UR36, URZ, UP0 ;  /* 0x0000003f24247287 */ /* 0x000fc80008000000 */
[----:B------:R-:W-:Y:S01]  /*cf90*/  LOP3.LUT R2, R2, UR5, RZ, 0x3c, !PT ;  /* 0x0000000502027c12 */ /* 0x000fe2000f8e3cff */
[----:B--2---:R-:W-:Y:S07]  /*cfa0*/  @!P0 BRA `(.L_x_2072) ;  /* 0x0000000000048947 */ /* 0x004fee0003800000 */
[----:B------:R-:W-:Y:S01]  /*cfb0*/  BPT.TRAP 0x1 ;  /* 0x000000040000795c */ /* 0x000fe20000300000 */
.L_x_2072:
[----:B------:R-:W-:Y:S01]  /*cfc0*/  ULEA UR5, UR36, UR37, 0x3 ;  /* 0x0000002524057291 */ /* 0x000fe2000f8e183f */
[----:B------:R-:W-:-:S08]  /*cfd0*/  SHF.L.U32 R5, R2, 0x1f, RZ ;  /* 0x0000001f02057819 */ /* 0x000fd000000006ff */
[----:B------:R1:W2:Y:S01]  /*cfe0*/  SYNCS.PHASECHK.TRANS64.TRYWAIT P2, [UR5+0x38830], R5 ;  /* 0x03883005ff0075a7 */ /* 0x0002a20008040145 */
[----:B------:R-:W-:Y:S05]  /*cff0*/  @!P0 BRA `(.L_x_2073) ;  /* 0x0000000000048947 */ /* 0x000fea0003800000 */
[----:B------:R-:W-:Y:S01]  /*d000*/  BPT.TRAP 0x1 ;  /* 0x000000040000795c */ /* 0x000fe20000300000 */
.L_x_2073:
[----:B--2---:R-:W-:Y:S05]  /*d010*/  @P2 BRA `(.L_x_2074) ;  /* 0x0000000000082947 */ /* 0x004fea0003800000 */
[----:B------:R-:W2:Y:S02]  /*d020*/  SYNCS.PHASECHK.TRANS64.TRYWAIT P2, [UR5+0x38830], R5 ;  /* 0x03883005ff0075a7 */ /* 0x000ea40008040145 */
[----:B--2---:R-:W-:Y:S05]  /*d030*/  @!P2 BRA `(.L_x_2075) ;  /* 0x000000d000e4a947 */ /* 0x004fea0003800000 */
.L_x_2074:
[----:B------:R-:W-:Y:S01]  /*d040*/  R2UR UR10, R0 ;  /* 0x00000000000a72ca */ /* 0x000fe200000e0000 */
[----:B0-----:R-:W-:Y:S01]  /*d050*/  WARPGROUP.ARRIVE ;  /* 0x00000000000079c5 */ /* 0x001fe20000000000 */
        /* <DEDUP_REMOVED lines=21> */
.L_x_2076:
[----:B------:R0:W3:Y:S01]  /*d1b0*/  SYNCS.PHASECHK.TRANS64.TRYWAIT P2, [UR5+0x38850], R5 ;  /* 0x03885005ff0075a7 */ /* 0x0000e20008040145 */
[----:B------:R-:W-:Y:S05]  /*d1c0*/  @!P0 BRA `(.L_x_2077) ;  /* 0x0000000000048947 */ /* 0x000fea0003800000 */
[----:B------:R-:W-:Y:S01]  /*d1d0*/  BPT.TRAP 0x1 ;  /* 0x000000040000795c */ /* 0x000fe20000300000 */
.L_x_2077:
[----:B---3--:R-:W-:Y:S05]  /*d1e0*/  @P2 BRA `(.L_x_2078) ;  /* 0x0000000000082947 */ /* 0x008fea0003800000 */
[----:B------:R-:W3:Y:S02]  /*d1f0*/  SYNCS.PHASECHK.TRANS64.TRYWAIT P2, [UR5+0x38850], R5 ;  /* 0x03885005ff0075a7 */ /* 0x000ee40008040145 */
[----:B---3--:R-:W-:Y:S05]  /*d200*/  @!P2 BRA `(.L_x_2079) ;  /* 0x000000d00088a947 */ /* 0x008fea0003800000 */
.L_x_2078:
[----:B------:R-:W-:Y:S01]  /*d210*/  ULEA UR26, UR36, UR4, 0xc ;  /* 0x00000004241a7291 */ /* 0x000fe2000f8e603f */
[----:B------:R-:W-:Y:S01]  /*d220*/  WARPGROUP.ARRIVE ;  /* 0x00000000000079c5 */ /* 0x000fe20000000000 */
[----:B------:R-:W-:Y:S01]  /*d230*/  UMOV UR27, 0x40000040 ;  /* 0x40000040001b7882 */ /* 0x000fe20000000000 */
[----:B------:R-:W-:-:S04]  /*d240*/  UIADD3 UR28, UR6, 0x2, URZ ;  /* 0x00000002061c7890 */ /* 0x000fc8000fffe03f */
[----:B------:R-:W3:Y:S01]  /*d250*/  S2R R7, SR_TID.X ;  /* 0x0000000000077919 */ /* 0x000ee20000002100 */
[----:B------:R-:W-:Y:S01]  /*d260*/  UIADD3 UR30, UR26, 0x2, URZ ;  /* 0x000000021a1e7890 */ /* 0x000fe2000fffe03f */
[----:B--2---:R-:W2:Y:S01]  /*d270*/  @P5 LDC R8, c[0x0][0x44c] ;  /* 0x00011300ff085b82 */ /* 0x004ea20000000800 */
[----:B------:R-:W-:Y:S01]  /*d280*/  UMOV UR29, 0x40000040 ;  /* 0x40000040001d7882 */ /* 0x000fe20000000000 */
[----:B------:R-:W-:Y:S01]  /*d290*/  UMOV UR31, 0x40000040 ;  /* 0x40000040001f7882 */ /* 0x000fe20000000000 */
[----:B------:R-:W-:Y:S01]  /*d2a0*/  HGMMA.64x64x16.F32.BF16 R152, gdesc[UR24], R152, gsb0 ;  /* 0x00e00000189879f0 */ /* 0x000fe20008001898 */
[----:B------:R-:W-:Y:S01]  /*d2b0*/  UIADD3 UR15, UR6, 0x800, URZ ;  /* 0x00000800060f7890 */ /* 0x000fe2000fffe03f */
[----:B------:R-:W-:Y:S01]  /*d2c0*/  IMAD.IADD R13, R188, 0x1, R18 ;  /* 0x00000001bc0d7824 */ /* 0x000fe200078e0212 */
[----:B------:R-:W-:Y:S01]  /*d2d0*/  UIADD3 UR18, UR26, 0x800, URZ ;  /* 0x000008001a127890 */ /* 0x000fe2000fffe03f */
[----:B------:R-:W-:Y:S01]  /*d2e0*/  IMAD.U32 R10, RZ, RZ, UR5 ;  /* 0x00000005ff0a7e24 */ /* 0x000fe2000f8e00ff */
[----:B------:R-:W-:-:S02]  /*d2f0*/  ULDC UR5, c[0x0][0xad4] ;  /* 0x0002b50000057ab9 */ /* 0x000fc40000000800 */
[----:B------:R-:W-:Y:S01]  /*d300*/  ULOP3.LUT UR5, URZ, UR5, URZ, 0x33, !UPT ;  /* 0x000000053f057292 */ /* 0x000fe2000f8e333f */
[----:B--2---:R-:W-:Y:S01]  /*d310*/  @P5 IMAD.HI.U32 R8, R13, R8, RZ ;  /* 0x000000080d085227 */ /* 0x004fe200078e00ff */
[----:B---3--:R-:W-:-:S05]  /*d320*/  SHF.R.U32.HI R7, RZ, 0x7, R7 ;  /* 0x00000007ff077819 */ /* 0x008fca0000011607 */
[----:B01----:R0:W1:Y:S02]  /*d330*/  SHFL.IDX PT, R5, R7, RZ, 0x1f ;  /* 0x00001fff07057589 */ /* 0x00306400000e0000 */
[----:B0-----:R-:W0:Y:S01]  /*d340*/  LDC R7, c[0x0][0x2f0] ;  /* 0x0000bc00ff077b82 */ /* 0x001e220000000800 */
[----:B-1----:R-:W-:-:S07]  /*d350*/  R2UR UR10, R5 ;  /* 0x00000000050a72ca */ /* 0x002fce00000e0000 */
[----:B------:R-:W1:Y:S06]  /*d360*/  @P5 LDC R5, c[0x0][0x450] ;  /* 0x00011400ff055b82 */ /* 0x000e6c0000000800 */
[----:B------:R-:W-:-:S03]  /*d370*/  UISETP.GT.AND UP0, UPT, UR10, 0x7f, UPT ;  /* 0x0000007f0a00788c */ /* 0x000fc6000bf04270 */
[----:B------:R-:W-:Y:S01]  /*d380*/  UMOV UR10, 0x4 ;  /* 0x00000004000a7882 */ /* 0x000fe20000000000 */
[----:B------:R-:W-:Y:S02]  /*d390*/  USEL UR14, URZ, 0x2, !UP0 ;  /* 0x000000023f0e7887 */ /* 0x000fe4000c000000 */
[----:B------:R-:W-:Y:S01]  /*d3a0*/  USEL UR11, UR10, 0x2, UP0 ;  /* 0x000000020a0b7887 */ /* 0x000fe20008000000 */
[----:B------:R-:W-:Y:S02]  /*d3b0*/  WARPGROUP.DEPBAR.LE gsb0, 0x0 ;  /* 0x00008000000079c5 */ /* 0x000fe40000010000 */
[----:B------:R-:W-:Y:S01]  /*d3c0*/  WARPGROUP.ARRIVE ;  /* 0x00000000000079c5 */ /* 0x000fe20000000000 */
[----:B------:R-:W-:Y:S01]  /*d3d0*/  USEL UR10, UR10, 0x6, !UP0 ;  /* 0x000000060a0a7887 */ /* 0x000fe2000c000000 */
[----:B-1----:R-:W-:Y:S01]  /*d3e0*/  @P5 SHF.R.U32.HI R13, RZ, R5, R8 ;  /* 0x00000005ff0d5219 */ /* 0x002fe20000011608 */
[----:B------:R-:W-:-:S03]  /*d3f0*/  IMAD.SHL.U32 R5, R6, 0x40, RZ ;  /* 0x0000004006057824 */ /* 0x000fc600078e00ff */
[----:B------:R-:W-:Y:S01]  /*d400*/  HGMMA.64x64x16.F32.BF16 R152, gdesc[UR28], R152, gsb0 ;  /* 0x00e000001c9879f0 */ /* 0x000fe20008001898 */
[----:B------:R-:W-:Y:S01]  /*d410*/  UIADD3 UR28, UR6, 0x4, URZ ;  /* 0x00000004061c7890 */ /* 0x000fe2000fffe03f */
[----:B------:R-:W-:Y:S01]  /*d420*/  @!P1 VIADD R8, R10, 0x38840 ;  /* 0x000388400a089836 */ /* 0x000fe20000000000 */
[----:B------:R-:W-:Y:S01]  /*d430*/  UIADD3 UR30, UR26, 0x4, URZ ;  /* 0x000000041a1e7890 */ /* 0x000fe2000fffe03f */
[----:B------:R-:W1:Y:S01]  /*d440*/  SHFL.IDX PT, R198, R13, RZ, 0x1c1f ;  /* 0x001c1fff0dc67589 */ /* 0x000e6200000e0000 */
[----:B------:R-:W-:Y:S01]  /*d450*/  UMOV UR29, 0x40000040 ;  /* 0x40000040001d7882 */ /* 0x000fe20000000000 */
[----:B------:R-:W-:Y:S01]  /*d460*/  UMOV UR31, 0x40000040 ;  /* 0x40000040001f7882 */ /* 0x000fe20000000000 */
[----:B------:R-:W-:Y:S02]  /*d470*/  IADD3 R14, -R16, 0x1, -R5 ;  /* 0x00000001100e7810 */ /* 0x000fe40007ffe905 */
[----:B------:R-:W-:-:S03]  /*d480*/  @!P1 PRMT R8, RZ, 0x654, R8 ;  /* 0x00000654ff089816 */ /* 0x000fc60000000008 */
[----:B0-----:R-:W-:Y:S01]  /*d490*/  IMAD R14, R7, UR38, R14 ;  /* 0x00000026070e7c24 */ /* 0x001fe2000f8e020e */
        /* <DEDUP_REMOVED lines=235> */
[----:B------:R-:W-:-:S04]  /*e350*/  VIADD R15, R14, -UR10 ;  /* 0x8000000a0e0f7c36 */ /* 0x000fc80008000000 */
[C---:B------:R-:W-:Y:S02]  /*e360*/  VIADD R14, R15.reuse, UR11 ;  /* 0x0000000b0f0e7c36 */ /* 0x040fe40008000000 */
[----:B------:R-:W-:Y:S01]  /*e370*/  VIADD R15, R15, UR5 ;  /* 0x000000050f0f7c36 */ /* 0x000fe20008000000 */
[----:B------:R-:W-:Y:S01]  /*e380*/  ULDC UR5, c[0x0][0xadc] ;  /* 0x0002b70000057ab9 */ /* 0x000fe20000000800 */
[--C-:B-1----:R-:W-:Y:S02]  /*e390*/  IMAD.IADD R20, R14, 0x1, R198.reuse ;  /* 0x000000010e147824 */ /* 0x102fe400078e02c6 */
[----:B------:R-:W-:Y:S01]  /*e3a0*/  IMAD.IADD R21, R15, 0x1, R198 ;  /* 0x000000010f157824 */ /* 0x000fe200078e02c6 */
        /* <DEDUP_REMOVED lines=19> */
.L_x_2082:
[----:B------:R-:W-:-:S05]  /*e4e0*/  IMAD.U32 R198, RZ, RZ, UR5 ;  /* 0x00000005ffc67e24 */ /* 0x000fca000f8e00ff */
[----:B------:R-:W-:-:S13]  /*e4f0*/  ISETP.NE.AND P2, PT, R198, 0x1, PT ;  /* 0x00000001c600780c */ /* 0x000fda0003f45270 */
[----:B------:R-:W0:Y:S02]  /*e500*/  @P2 LDC.64 R8, c[0x0][0xae0] ;  /* 0x0002b800ff082b82 */ /* 0x000e240000000a00 */
[----:B0-----:R-:W-:-:S05]  /*e510*/  @P2 IMAD.HI.U32 R8, R197, R8, RZ ;  /* 0x00000008c5082227 */ /* 0x001fca00078e00ff */
[----:B------:R-:W-:-:S07]  /*e520*/  @P2 SHF.R.U32.HI R197, RZ, R9, R8 ;  /* 0x00000009ffc52219 */ /* 0x000fce0000011608 */
.L_x_2083:
[----:B------:R-:W-:Y:S05]  /*e530*/  BSYNC B0 ;  /* 0x0000000000007941 */ /* 0x000fea0003800000 */
.L_x_2081:
[----:B------:R-:W-:-:S04]  /*e540*/  IMAD R197, R197, R198, -R5 ;  /* 0x000000c6c5c57224 */ /* 0x000fc800078e0a05 */
[----:B------:R-:W-:-:S05]  /*e550*/  IMAD.IADD R197, R197, 0x1, -R16 ;  /* 0x00000001c5c57824 */ /* 0x000fca00078e0a10 */
[----:B------:R-:W-:Y:S02]  /*e560*/  VIADDMNMX R20, R197, R198, R20, PT ;  /* 0x000000c6c5147246 */ /* 0x000fe40003800114 */
[----:B------:R-:W-:-:S07]  /*e570*/  VIMNMX R21, R21, R197, !PT ;  /* 0x000000c515157248 */ /* 0x000fce0007fe0100 */
.L_x_2080:
[----:B------:R-:W-:Y:S01]  /*e580*/  ISETP.GT.AND P2, PT, R6, -0x1, PT ;  /* 0xffffffff0600780c */ /* 0x000fe20003f44270 */
[----:B0-----:R-:W0:Y:S03]  /*e590*/  SHFL.IDX PT, R8, R13, 0x1, 0x1c1f ;  /* 0x003c1f000d087f89 */ /* 0x001e2600000e0000 */
[C---:B------:R-:W-:Y:S02]  /*e5a0*/  ISETP.GT.AND P4, PT, R21.reuse, RZ, P2 ;  /* 0x000000ff1500720c */ /* 0x040fe40001784270 */
[----:B------:R-:W-:Y:S02]  /*e5b0*/  ISETP.GT.AND P3, PT, R21, 0x1, P2 ;  /* 0x000000011500780c */ /* 0x000fe40001764270 */
[C---:B------:R-:W-:Y:S02]  /*e5c0*/  ISETP.LT.OR P4, PT, R20.reuse, 0x1, P4 ;  /* 0x000000011400780c */ /* 0x040fe40002781670 */
[----:B------:R-:W-:-:S02]  /*e5d0*/  ISETP.LT.OR P3, PT, R20, 0x2, P3 ;  /* 0x000000021400780c */ /* 0x000fc40001f61670 */
[----:B------:R-:W-:Y:S02]  /*e5e0*/  FSEL R152, R152, -INF , !P4 ;  /* 0xff80000098987808 */ /* 0x000fe40006000000 */
[----:B------:R-:W-:Y:S02]  /*e5f0*/  FSEL R153, R153, -INF , !P3 ;  /* 0xff80000099997808 */ /* 0x000fe40005800000 */
[C---:B------:R-:W-:Y:S02]  /*e600*/  ISETP.GT.AND P4, PT, R21.reuse, 0x8, P2 ;  /* 0x000000081500780c */ /* 0x040fe40001784270 */
[----:B------:R-:W-:Y:S02]  /*e610*/  ISETP.GT.AND P3, PT, R21, 0x9, P2 ;  /* 0x000000091500780c */ /* 0x000fe40001764270 */
[C---:B------:R-:W-:Y:S02]  /*e620*/  ISETP.LT.OR P4, PT, R20.reuse, 0x9, P4 ;  /* 0x000000091400780c */ /* 0x040fe40002781670 */
[----:B------:R-:W-:-:S02]  /*e630*/  ISETP.LT.OR P3, PT, R20, 0xa, P3 ;  /* 0x0000000a1400780c */ /* 0x000fc40001f61670 */
[----:B------:R-:W-:Y:S01]  /*e640*/  FSEL R156, R156, -INF , !P4 ;  /* 0xff8000009c9c7808 */ /* 0x000fe20006000000 */
[--C-:B0-----:R-:W-:Y:S01]  /*e650*/  IMAD.IADD R14, R14, 0x1, R8.reuse ;  /* 0x000000010e0e7824 */ /* 0x101fe200078e0208 */
[----:B------:R-:W-:Y:S01]  /*e660*/  FSEL R157, R157, -INF , !P3 ;  /* 0xff8000009d9d7808 */ /* 0x000fe20005800000 */
[----:B------:R-:W-:Y:S01]  /*e670*/  IMAD.IADD R15, R15, 0x1, R8 ;  /* 0x000000010f0f7824 */ /* 0x000fe200078e0208 */
[C---:B------:R-:W-:Y:S02]  /*e680*/  ISETP.GT.AND P4, PT, R21.reuse, 0x10, P2 ;  /* 0x000000101500780c */ /* 0x040fe40001784270 */
        /* <DEDUP_REMOVED lines=49> */
.L_x_2086:
[----:B------:R-:W-:-:S05]  /*e9a0*/  IMAD.U32 R20, RZ, RZ, UR5 ;  /* 0x00000005ff147e24 */ /* 0x000fca000f8e00ff */
[----:B------:R-:W-:-:S13]  /*e9b0*/  ISETP.NE.AND P3, PT, R20, 0x1, PT ;  /* 0x000000011400780c */ /* 0x000fda0003f65270 */
[----:B------:R-:W0:Y:S02]  /*e9c0*/  @P3 LDC.64 R8, c[0x0][0xae0] ;  /* 0x0002b800ff083b82 */ /* 0x000e240000000a00 */
[----:B0-----:R-:W-:-:S05]  /*e9d0*/  @P3 IMAD.HI.U32 R8, R7, R8, RZ ;  /* 0x0000000807083227 */ /* 0x001fca00078e00ff */
[----:B------:R-:W-:-:S07]  /*e9e0*/  @P3 SHF.R.U32.HI R7, RZ, R9, R8 ;  /* 0x00000009ff073219 */ /* 0x000fce0000011608 */
.L_x_2087:
[----:B------:R-:W-:Y:S05]  /*e9f0*/  BSYNC B0 ;  /* 0x0000000000007941 */ /* 0x000fea0003800000 */
.L_x_2085:
[----:B------:R-:W-:-:S04]  /*ea00*/  IMAD R5, R7, R20, -R5 ;  /* 0x0000001407057224 */ /* 0x000fc800078e0a05 */
[----:B------:R-:W-:-:S05]  /*ea10*/  IMAD.IADD R5, R5, 0x1, -R16 ;  /* 0x0000000105057824 */ /* 0x000fca00078e0a10 */
[----:B------:R-:W-:Y:S02]  /*ea20*/  VIADDMNMX R14, R5, R20, R14, PT ;  /* 0x00000014050e7246 */ /* 0x000fe4000380010e */
[----:B------:R-:W-:-:S07]  /*ea30*/  VIMNMX R15, R15, R5, !PT ;  /* 0x000000050f0f7248 */ /* 0x000fce0007fe0100 */
.L_x_2084:
[----:B------:R-:W-:Y:S01]  /*ea40*/  FMNMX.FTZ R8, R152, R11, !PT ;  /* 0x0000000b98087209 */ /* 0x000fe20007810000 */
[----:B------:R-:W-:Y:S01]  /*ea50*/  ULDC UR19, c[0x0][0xa80] ;  /* 0x0002a00000137ab9 */ /* 0x000fe20000000800 */
[----:B------:R-:W-:Y:S01]  /*ea60*/  ISETP.GT.AND P4, PT, R15, 0x1, P2 ;  /* 0x000000010f00780c */ /* 0x000fe20001784270 */
[----:B------:R-:W-:Y:S01]  /*ea70*/  ULEA UR10, UR36, UR39, 0xc ;  /* 0x00000027240a7291 */ /* 0x000fe2000f8e603f */
[----:B------:R-:W-:Y:S01]  /*ea80*/  FMNMX.FTZ R5, R153, R8, !PT ;  /* 0x0000000899057209 */ /* 0x000fe20007810000 */
[----:B------:R-:W-:Y:S01]  /*ea90*/  UMOV UR11, 0x40000040 ;  /* 0x40000040000b7882 */ /* 0x000fe20000000000 */
[----:B------:R-:W-:Y:S01]  /*eaa0*/  ISETP.LT.OR P4, PT, R14, 0x2, P4 ;  /* 0x000000020e00780c */ /* 0x000fe20002781670 */
[----:B------:R-:W-:Y:S01]  /*eab0*/  UIADD3 UR14, UR10, 0x80, URZ ;  /* 0x000000800a0e7890 */ /* 0x000fe2000fffe03f */
[----:B------:R-:W-:Y:S01]  /*eac0*/  FMNMX.FTZ R8, R156, R5, !PT ;  /* 0x000000059c087209 */ /* 0x000fe20007810000 */
[----:B------:R-:W-:Y:S01]  /*ead0*/  UMOV UR15, 0x40000040 ;  /* 0x40000040000f7882 */ /* 0x000fe20000000000 */
[----:B------:R-:W-:Y:S01]  /*eae0*/  FSEL R155, R155, -INF , !P4 ;  /* 0xff8000009b9b7808 */ /* 0x000fe20006000000 */
[----:B------:R-:W-:Y:S01]  /*eaf0*/  @!P1 VIADD R10, R10, 0x38860 ;  /* 0x000388600a0a9836 */ /* 0x000fe20000000000 */
[----:B------:R-:W-:-:S02]  /*eb00*/  FMNMX.FTZ R5, R157, R8, !PT ;  /* 0x000000089d057209 */ /* 0x000fc40007810000 */
[C---:B------:R-:W-:Y:S02]  /*eb10*/  ISETP.GT.AND P4, PT, R15.reuse, 0x9, P2 ;  /* 0x000000090f00780c */ /* 0x040fe40001784270 */
        /* <DEDUP_REMOVED lines=8> */
[----:B------:R-:W-:Y:S02]  /*eba0*/  FMNMX.FTZ R8, R168, R5, !PT ;  /* 0x00000005a8087209 */ /* 0x000fe40007810000 */
[----:B------:R-:W-:Y:S02]  /*ebb0*/  ISETP.GT.AND P4, PT, R15, 0x11, P2 ;  /* 0x000000110f00780c */ /* 0x000fe40001784270 */
[----:B------:R-:W-:-:S02]  /*ebc0*/  FMNMX.FTZ R5, R169, R8, !PT ;  /* 0x00000008a9057209 */ /* 0x000fc40007810000 */
[----:B------:R-:W-:Y:S02]  /*ebd0*/  FSEL R158, R158, -INF , !P3 ;  /* 0xff8000009e9e7808 */ /* 0x000fe40005800000 */
        /* <DEDUP_REMOVED lines=9> */
[----:B------:R-:W-:Y:S02]  /*ec70*/  ISETP.GT.AND P4, PT, R15, RZ, P2 ;  /* 0x000000ff0f00720c */ /* 0x000fe40001784270 */
[----:B------:R-:W-:-:S02]  /*ec80*/  FMNMX.FTZ R8, R181, R8, !PT ;  /* 0x00000008b5087209 */ /* 0x000fc40007810000 */
[----:B------:R-:W-:Y:S02]  /*ec90*/  FSEL R162, R162, -INF , !P3 ;  /* 0xff800000a2a27808 */ /* 0x000fe40005800000 */
[----:B------:R-:W-:Y:S01]  /*eca0*/  ISETP.GT.AND P3, PT, R15, 0x18, P2 ;  /* 0x000000180f00780c */ /* 0x000fe20001764270 */
[----:B------:R-:W0:Y:S01]  /*ecb0*/  SHFL.BFLY PT, R5, R8, 0x2, 0x1f ;  /* 0x0c401f0008057f89 */ /* 0x000e2200000e0000 */
        /* <DEDUP_REMOVED lines=9> */
[----:B------:R-:W-:-:S02]  /*ed50*/  ISETP.GT.AND P3, PT, R15, 0x21, P2 ;  /* 0x000000210f00780c */ /* 0x000fc40001764270 */
[----:B------:R-:W-:Y:S02]  /*ed60*/  FSEL R170, R170, -INF , !P4 ;  /* 0xff800000aaaa7808 */ /* 0x000fe40006000000 */
[----:B------:R-:W-:Y:S02]  /*ed70*/  ISETP.LT.OR P3, PT, R14, 0x22, P3 ;  /* 0x000000220e00780c */ /* 0x000fe40001f61670 */
[----:B0-----:R-:W-:Y:S02]  /*ed80*/  FMNMX.FTZ R5, R8, R5, !PT ;  /* 0x0000000508057209 */ /* 0x001fe40007810000 */
[----:B------:R-:W-:Y:S02]  /*ed90*/  FMNMX.FTZ R8, R197, R12, !PT ;  /* 0x0000000cc5087209 */ /* 0x000fe40007810000 */
[----:B------:R-:W-:Y:S01]  /*eda0*/  ISETP.GT.AND P4, PT, R15, 0x28, P2 ;  /* 0x000000280f00780c */ /* 0x000fe20001784270 */
[----:B------:R-:W0:Y:S01]  /*edb0*/  SHFL.BFLY PT, R20, R5, 0x1, 0x1f ;  /* 0x0c201f0005147f89 */ /* 0x000e2200000e0000 */
        /* <DEDUP_REMOVED lines=11> */
[----:B------:R-:W-:Y:S02]  /*ee70*/  FSEL R198, R175, -INF , !P3 ;  /* 0xff800000afc67808 */ /* 0x000fe40005800000 */
[----:B0-----:R-:W-:-:S02]  /*ee80*/  FMNMX.FTZ R5, R5, R20, !PT ;  /* 0x0000001405057209 */ /* 0x001fc40007810000 */
[----:B------:R-:W-:Y:S02]  /*ee90*/  ISETP.GT.AND P3, PT, R15, 0x30, P2 ;  /* 0x000000300f00780c */ /* 0x000fe40001764270 */
[C---:B------:R-:W-:Y:S01]  /*eea0*/  FSETP.NEU.FTZ.AND P4, PT, R5.reuse, -INF , PT ;  /* 0xff8000000500780b */ /* 0x040fe20003f9d000 */
[----:B------:R-:W-:Y:S01]  /*eeb0*/  FMUL.FTZ R7, R5, UR19 ;  /* 0x0000001305077c20 */ /* 0x000fe20008410000 */
[----:B------:R-:W-:Y:S02]  /*eec0*/  FMNMX.FTZ R9, R167, R8, !PT ;  /* 0x00000008a7097209 */ /* 0x000fe40007810000 */
[----:B------:R-:W-:Y:S02]  /*eed0*/  ISETP.LT.OR P3, PT, R14, 0x31, P3 ;  /* 0x000000310e00780c */ /* 0x000fe40001f61670 */
[----:B------:R-:W-:Y:S02]  /*eee0*/  FSEL R7, R7, RZ, P4 ;  /* 0x000000ff07077208 */ /* 0x000fe40002000000 */
[----:B------:R-:W-:-:S02]  /*eef0*/  FMNMX.FTZ R20, R170, R9, !PT ;  /* 0x00000009aa147209 */ /* 0x000fc40007810000 */
[----:B------:R-:W-:Y:S01]  /*ef00*/  @!P1 PRMT R10, RZ, 0x654, R10 ;  /* 0x00000654ff0a9816 */ /* 0x000fe2000000000a */
        /* <DEDUP_REMOVED lines=13> */
[----:B------:R-:W-:Y:S01]  /*efe0*/  ISETP.GT.AND P3, PT, R15, 0x38, P2 ;  /* 0x000000380f00780c */ /* 0x000fe20001764270 */
[--C-:B------:R-:W-:Y:S01]  /*eff0*/  FFMA.FTZ R169, R169, UR19, -R7.reuse ;  /* 0x00000013a9a97c23 */ /* 0x100fe20008010807 */
[----:B0-----:R-:W-:Y:S01]  /*f000*/  FMNMX.FTZ R21, R198, R13, !PT ;  /* 0x0000000dc6157209 */ /* 0x001fe20007810000 */
[--C-:B------:R-:W-:Y:S01]  /*f010*/  FFMA.FTZ R172, R172, UR19, -R7.reuse ;  /* 0x00000013acac7c23 */ /* 0x100fe20008010807 */
[----:B------:R-:W-:Y:S01]  /*f020*/  ISETP.GT.AND P2, PT, R15, 0x39, P2 ;  /* 0x000000390f00780c */ /* 0x000fe20001744270 */
[----:B------:R0:W-:Y:S01]  /*f030*/  MUFU.EX2 R13, R174 ;  /* 0x000000ae000d7308 */ /* 0x0001e20000000800 */
[----:B------:R-:W-:Y:S01]  /*f040*/  ISETP.LT.OR P3, PT, R14, 0x39, P3 ;  /* 0x000000390e00780c */ /* 0x000fe20001f61670 */
        /* <DEDUP_REMOVED lines=8> */
[--C-:B0-----:R-:W-:Y:S01]  /*f0d0*/  FFMA.FTZ R174, R165, UR19, -R7.reuse ;  /* 0x00000013a5ae7c23 */ /* 0x101fe20008010807 */
[----:B------:R-:W-:Y:S01]  /*f0e0*/  FSEL R183, R183, -INF , !P2 ;  /* 0xff800000b7b77808 */ /* 0x000fe20005000000 */
[--C-:B------:R-:W-:Y:S01]  /*f0f0*/  FFMA.FTZ R178, R181, UR19, -R7.reuse ;  /* 0x00000013b5b27c23 */ /* 0x100fe20008010807 */
[----:B------:R-:W-:Y:S01]  /*f100*/  FMNMX.FTZ R20, R182, R15, !PT ;  /* 0x0000000fb6147209 */ /* 0x000fe20007810000 */
[--C-:B------:R-:W-:Y:S01]  /*f110*/  FFMA.FTZ R15, R160, UR19, -R7.reuse ;  /* 0x00000013a00f7c23 */ /* 0x100fe20008010807 */
[----:B------:R-:W-:Y:S01]  /*f120*/  FSEL R160, R5, RZ, P4 ;  /* 0x000000ff05a07208 */ /* 0x000fe20002000000 */
[----:B------:R-:W-:Y:S01]  /*f130*/  MUFU.EX2 R9, R9 ;  /* 0x0000000900097308 */ /* 0x000fe20000000800 */
[----:B------:R-:W-:Y:S01]  /*f140*/  FMNMX.FTZ R156, R183, R20, !PT ;  /* 0x00000014b79c7209 */ /* 0x000fe20007810000 */
[----:B------:R-:W-:-:S02]  /*f150*/  FFMA.FTZ R20, R161, UR19, -R7 ;  /* 0x00000013a1147c23 */ /* 0x000fc40008010807 */
[----:B------:R-:W-:Y:S02]  /*f160*/  FADD.FTZ R160, -R160, R11 ;  /* 0x0000000ba0a07221 */ /* 0x000fe40000010100 */
[----:B------:R-:W0:Y:S02]  /*f170*/  SHFL.BFLY PT, R157, R156, 0x2, 0x1f ;  /* 0x0c401f009c9d7f89 */ /* 0x000e2400000e0000 */
[----:B------:R-:W-:Y:S01]  /*f180*/  FMUL.FTZ R11, R160, UR19 ;  /* 0x00000013a00b7c20 */ /* 0x000fe20008410000 */
[----:B------:R-:W-:Y:S08]  /*f190*/  MUFU.EX2 R14, R14 ;  /* 0x0000000e000e7308 */ /* 0x000ff00000000800 */
[----:B------:R-:W1:Y:S08]  /*f1a0*/  MUFU.EX2 R11, R11 ;  /* 0x0000000b000b7308 */ /* 0x000e700000000800 */
[----:B------:R-:W-:Y:S01]  /*f1b0*/  MUFU.EX2 R15, R15 ;  /* 0x0000000f000f7308 */ /* 0x000fe20000000800 */
[----:B0-----:R-:W-:-:S07]  /*f1c0*/  FMNMX.FTZ R157, R156, R157, !PT ;  /* 0x0000009d9c9d7209 */ /* 0x001fce0007810000 */
[----:B------:R-:W0:Y:S01]  /*f1d0*/  MUFU.EX2 R20, R20 ;  /* 0x0000001400147308 */ /* 0x000e220000000800 */
[-C--:B-1----:R-:W-:Y:S01]  /*f1e0*/  FMUL.FTZ R24, R24, R11.reuse ;  /* 0x0000000b18187220 */ /* 0x082fe20000410000 */
[----:B------:R-:W1:Y:S01]  /*f1f0*/  SHFL.BFLY PT, R156, R157, 0x1, 0x1f ;  /* 0x0c201f009d9c7f89 */ /* 0x000e6200000e0000 */
        /* <DEDUP_REMOVED lines=22> */
[----:B------:R-:W-:Y:S01]  /*f360*/  FMUL.FTZ R64, R64, R11 ;  /* 0x0000000b40407220 */ /* 0x000fe20000410000 */
[----:B-1----:R-:W-:Y:S01]  /*f370*/  FMNMX.FTZ R7, R157, R156, !PT ;  /* 0x0000009c9d077209 */ /* 0x002fe20007810000 */
[----:B------:R-:W-:-:S02]  /*f380*/  IMAD.MOV R157, RZ, RZ, -R19 ;  /* 0x000000ffff9d7224 */ /* 0x000fc400078e0a13 */
[-C--:B------:R-:W-:Y:S01]  /*f390*/  FMUL.FTZ R65, R65, R11.reuse ;  /* 0x0000000b41417220 */ /* 0x080fe20000410000 */
[----:B------:R-:W-:Y:S01]  /*f3a0*/  FMUL.FTZ R68, R68, R11 ;  /* 0x0000000b44447220 */ /* 0x000fe20000410000 */
[C---:B------:R-:W-:Y:S01]  /*f3b0*/  FSETP.NEU.FTZ.AND P2, PT, R7.reuse, -INF , PT ;  /* 0xff8000000700780b */ /* 0x040fe20003f5d000 */
[----:B------:R-:W-:Y:S01]  /*f3c0*/  FMUL.FTZ R156, R7, UR19 ;  /* 0x00000013079c7c20 */ /* 0x000fe20008410000 */
[----:B------:R-:W-:Y:S01]  /*f3d0*/  ISETP.NE.AND P3, PT, R16, R157, PT ;  /* 0x0000009d1000720c */ /* 0x000fe20003f65270 */
[----:B------:R-:W1:Y:S01]  /*f3e0*/  MUFU.EX2 R169, R169 ;  /* 0x000000a900a97308 */ /* 0x000e620000000800 */
[-C--:B------:R-:W-:Y:S01]  /*f3f0*/  FMUL.FTZ R69, R69, R11.reuse ;  /* 0x0000000b45457220 */ /* 0x080fe20000410000 */
[-C--:B------:R-:W-:Y:S01]  /*f400*/  FMUL.FTZ R72, R72, R11.reuse ;  /* 0x0000000b48487220 */ /* 0x080fe20000410000 */
[----:B------:R-:W-:Y:S01]  /*f410*/  FSEL R160, R156, RZ, P2 ;  /* 0x000000ff9ca07208 */ /* 0x000fe20001000000 */
[----:B------:R-:W-:Y:S02]  /*f420*/  IMAD.U32 R156, RZ, RZ, UR7 ;  /* 0x00000007ff9c7e24 */ /* 0x000fe4000f8e00ff */
        /* <DEDUP_REMOVED lines=8> */
[----:B------:R-:W-:Y:S01]  /*f4b0*/  FFMA.FTZ R158, R158, UR19, -R160 ;  /* 0x000000139e9e7c23 */ /* 0x000fe200080108a0 */
        /* <DEDUP_REMOVED lines=8> */
[----:B------:R-:W2:Y:S01]  /*f540*/  MUFU.EX2 R200, R155 ;  /* 0x0000009b00c87308 */ /* 0x000ea20000000800 */
        /* <DEDUP_REMOVED lines=11> */
[----:B------:R-:W-:Y:S01]  /*f600*/  F2FP.BF16.F32.PACK_AB R154, R14, R13 ;  /* 0x0000000d0e9a723e */ /* 0x000fe200000010ff */
[----:B------:R-:W-:Y:S01]  /*f610*/  FMUL.FTZ R81, R81, R11 ;  /* 0x0000000b51517220 */ /* 0x000fe20000410000 */
[----:B0-----:R-:W-:Y:S01]  /*f620*/  F2FP.BF16.F32.PACK_AB R156, R20, R15 ;  /* 0x0000000f149c723e */ /* 0x001fe200000010ff */
[-C--:B------:R-:W-:Y:S01]  /*f630*/  FMUL.FTZ R84, R84, R11.reuse ;  /* 0x0000000b54547220 */ /* 0x080fe20000410000 */
[----:B-1----:R-:W-:Y:S01]  /*f640*/  F2FP.BF16.F32.PACK_AB R160, R169, R168 ;  /* 0x000000a8a9a0723e */ /* 0x002fe200000010ff */
[----:B--2---:R0:W-:Y:S01]  /*f650*/  @!P3 STS [R157+0x38420], R200 ;  /* 0x038420c89d00b388 */ /* 0x0041e20000000800 */
        /* <DEDUP_REMOVED lines=16> */
[----:B------:R-:W3:Y:S01]  /*f760*/  MUFU.EX2 R181, R181 ;  /* 0x000000b500b57308 */ /* 0x000ee20000000800 */
        /* <DEDUP_REMOVED lines=16> */
[----:B---3--:R-:W-:Y:S01]  /*f870*/  F2FP.BF16.F32.PACK_AB R155, R181, R12 ;  /* 0x0000000cb59b723e */ /* 0x008fe200000010ff */
        /* <DEDUP_REMOVED lines=88> */
[----:B------:R2:W-:Y:S01]  /*fe00*/  STSM.16.M88.4 [R22+0x36400], R152 ;  /* 0x0364009816007844 */ /* 0x0005e20000000200 */
[----:B------:R-:W-:Y:S01]  /*fe10*/  FFMA.FTZ R8, R11, R3, R8 ;  /* 0x000000030b087223 */ /* 0x000fe20000010008 */
[----:B------:R-:W-:Y:S01]  /*fe20*/  FFMA.FTZ R179, R200, R4, R179 ;  /* 0x00000004c8b37223 */ /* 0x000fe200000100b3 */
[----:B------:R-:W-:Y:S01]  /*fe30*/  ISETP.GT.AND P2, PT, R6, R189, PT ;  /* 0x000000bd0600720c */ /* 0x000fe20003f44270 */
[----:B------:R2:W-:Y:S01]  /*fe40*/  STSM.16.M88.4 [R23], R156 ;  /* 0x0000009c17007844 */ /* 0x0005e20000000200 */
[----:B------:R-:W-:Y:S01]  /*fe50*/  FADD.FTZ R8, R9, R8 ;  /* 0x0000000809087221 */ /* 0x000fe20000010000 */
[----:B------:R-:W0:Y:S01]  /*fe60*/  MUFU.EX2 R178, R178 ;  /* 0x000000b200b27308 */ /* 0x000e220000000800 */
[----:B-1----:R-:W-:Y:S01]  /*fe70*/  F2FP.BF16.F32.PACK_AB R164, R176, R175 ;  /* 0x000000afb0a4723e */ /* 0x002fe200000010ff */
[----:B------:R2:W-:Y:S01]  /*fe80*/  STSM.16.M88.4 [R185], R160 ;  /* 0x000000a0b9007844 */ /* 0x0005e20000000200 */
[----:B------:R-:W-:Y:S01]  /*fe90*/  FADD.FTZ R179, R180, R179 ;  /* 0x000000b3b4b37221 */ /* 0x000fe20000010000 */
[----:B------:R-:W-:Y:S01]  /*fea0*/  FADD.FTZ R13, R13, R8 ;  /* 0x000000080d0d7221 */ /* 0x000fe20000010000 */
[----:B------:R-:W-:Y:S01]  /*feb0*/  UMOV UR7, UR36 ;  /* 0x0000002400077c82 */ /* 0x000fe20008000000 */
[----:B------:R-:W-:-:S02]  /*fec0*/  VIADD R6, R6, 0xffffffff ;  /* 0xffffffff06067836 */ /* 0x000fc40000000000 */
[----:B------:R-:W-:Y:S01]  /*fed0*/  FADD.FTZ R12, R12, R179 ;  /* 0x000000b30c0c7221 */ /* 0x000fe20000010000 */
[----:B------:R-:W-:Y:S01]  /*fee0*/  MUFU.EX2 R201, R201 ;  /* 0x000000c900c97308 */ /* 0x000fe20000000800 */
[----:B------:R-:W-:Y:S01]  /*fef0*/  FADD.FTZ R14, R14, R13 ;  /* 0x0000000d0e0e7221 */ /* 0x000fe20000010000 */
[----:B------:R-:W-:Y:S02]  /*ff00*/  IMAD.MOV.U32 R11, RZ, RZ, R5 ;  /* 0x000000ffff0b7224 */ /* 0x000fe400078e0005 */
[----:B------:R-:W-:Y:S01]  /*ff10*/  FADD.FTZ R181, R181, R12 ;  /* 0x0000000cb5b57221 */ /* 0x000fe20000010000 */
[----:B------:R-:W-:Y:S02]  /*ff20*/  IMAD.MOV.U32 R12, RZ, RZ, R7 ;  /* 0x000000ffff0c7224 */ /* 0x000fe400078e0007 */
[----:B------:R-:W-:Y:S01]  /*ff30*/  FADD.FTZ R15, R15, R14 ;  /* 0x0000000e0f0f7221 */ /* 0x000fe20000010000 */
[----:B------:R-:W-:Y:S01]  /*ff40*/  FADD.FTZ R170, R170, R181 ;  /* 0x000000b5aaaa7221 */ /* 0x000fe20000010000 */
[----:B------:R-:W1:Y:S01]  /*ff50*/  MUFU.EX2 R204, R204 ;  /* 0x000000cc00cc7308 */ /* 0x000e620000000800 */
        /* <DEDUP_REMOVED lines=11> */
[----:B-1----:R-:W-:Y:S01]  /*10010*/  F2FP.BF16.F32.PACK_AB R165, R204, R201 ;  /* 0x000000c9cca5723e */ /* 0x002fe200000010ff */
[----:B------:R-:W-:Y:S01]  /*10020*/  FADD.FTZ R169, R169, R168 ;  /* 0x000000a8a9a97221 */ /* 0x000fe20000010000 */
[----:B------:R-:W-:-:S03]  /*10030*/  FADD.FTZ R198, R198, R197 ;  /* 0x000000c5c6c67221 */ /* 0x000fc60000010000 */
[----:B------:R-:W-:Y:S01]  /*10040*/  FADD.FTZ R172, R172, R169 ;  /* 0x000000a9acac7221 */ /* 0x000fe20000010000 */
[----:B------:R-:W-:-:S03]  /*10050*/  FADD.FTZ R199, R199, R198 ;  /* 0x000000c6c7c77221 */ /* 0x000fc60000010000 */
[----:B------:R-:W-:Y:S01]  /*10060*/  FADD.FTZ R172, R173, R172 ;  /* 0x000000acadac7221 */ /* 0x000fe20000010000 */
[----:B------:R-:W-:-:S03]  /*10070*/  FADD.FTZ R202, R202, R199 ;  /* 0x000000c7caca7221 */ /* 0x000fc60000010000 */
[----:B------:R-:W-:Y:S01]  /*10080*/  FADD.FTZ R175, R175, R172 ;  /* 0x000000acafaf7221 */ /* 0x000fe20000010000 */
[----:B------:R-:W-:Y:S01]  /*10090*/  FADD.FTZ R201, R201, R202 ;  /* 0x000000cac9c97221 */ /* 0x000fe20000010000 */
[----:B0-----:R-:W-:Y:S02]  /*100a0*/  F2FP.BF16.F32.PACK_AB R167, R206, R203 ;  /* 0x000000cbcea7723e */ /* 0x001fe400000010ff */
[----:B------:R-:W-:Y:S01]  /*100b0*/  FADD.FTZ R176, R176, R175 ;  /* 0x000000afb0b07221 */ /* 0x000fe20000010000 */
[----:B------:R-:W-:Y:S02]  /*100c0*/  FADD.FTZ R204, R204, R201 ;  /* 0x000000c9cccc7221 */ /* 0x000fe40000010000 */
[----:B------:R2:W-:Y:S01]  /*100d0*/  STSM.16.M88.4 [R184], R164 ;  /* 0x000000a4b8007844 */ /* 0x0005e20000000200 */
[----:B------:R-:W-:Y:S01]  /*100e0*/  WARPGROUP.ARRIVE ;  /* 0x00000000000079c5 */ /* 0x000fe20000000000 */
[----:B------:R-:W-:Y:S01]  /*100f0*/  FADD.FTZ R3, R177, R176 ;  /* 0x000000b0b1037221 */ /* 0x000fe20000010000 */
[----:B------:R-:W-:-:S03]  /*10100*/  FADD.FTZ R203, R203, R204 ;  /* 0x000000cccbcb7221 */ /* 0x000fc60000010000 */
[----:B------:R-:W-:Y:S01]  /*10110*/  FADD.FTZ R3, R178, R3 ;  /* 0x00000003b2037221 */ /* 0x000fe20000010000 */
[----:B------:R-:W-:Y:S01]  /*10120*/  HGMMA.64x256x16.F32.BF16 R24, R152, gdesc[UR8].tnspB, R24, gsb0 ;  /* 0x43e0000898187df0 */ /* 0x000fe20008001818 */
[----:B------:R-:W-:Y:S01]  /*10130*/  UMOV UR11, 0x40000040 ;  /* 0x40000040000b7882 */ /* 0x000fe20000000000 */
[----:B------:R-:W-:Y:S01]  /*10140*/  FADD.FTZ R4, R206, R203 ;  /* 0x000000cbce047221 */ /* 0x000fe20000010000 */
        /* <DEDUP_REMOVED lines=26> */
.L_x_2071:
[----:B------:R-:W1:Y:S01]  /*102f0*/  SHFL.BFLY PT, R0, R3, 0x2, 0x1f ;  /* 0x0c401f0003007f89 */ /* 0x000e6200000e0000 */
[----:B------:R-:W-:Y:S02]  /*10300*/  IMAD.MOV R15, RZ, RZ, -R19 ;  /* 0x000000ffff0f7224 */ /* 0x000fe400078e0a13 */
[----:B--2---:R-:W-:Y:S01]  /*10310*/  IMAD.U32 R10, RZ, RZ, UR19 ;  /* 0x00000013ff0a7e24 */ /* 0x004fe2000f8e00ff */
[----:B------:R-:W2:Y:S01]  /*10320*/  SHFL.BFLY PT, R9, R4, 0x2, 0x1f ;  /* 0x0c401f0004097f89 */ /* 0x000ea200000e0000 */
[----:B------:R-:W-:Y:S01]  /*10330*/  VIADD R219, R219, 0x1 ;  /* 0x00000001dbdb7836 */ /* 0x000fe20000000000 */
[----:B------:R-:W-:Y:S08]  /*10340*/  BAR.ARV 0x8, 0x100 ;  /* 0x0204000000007b1d */ /* 0x000ff00000002000 */
[----:B------:R-:W-:Y:S01]  /*10350*/  BAR.SYNC.DEFER_BLOCKING 0xf, 0x100 ;  /* 0x03c4000000007b1d */ /* 0x000fe20000010000 */
[----:B------:R-:W-:Y:S01]  /*10360*/  ISETP.NE.AND P0, PT, R16, R15, PT ;  /* 0x0000000f1000720c */ /* 0x000fe20003f05270 */
[----:B-1----:R-:W-:Y:S01]  /*10370*/  FADD.FTZ R0, R0, R3 ;  /* 0x0000000300007221 */ /* 0x002fe20000010000 */
[----:B------:R-:W-:-:S02]  /*10380*/  IMAD.MOV.U32 R3, RZ, RZ, -0x800000 ;  /* 0xff800000ff037424 */ /* 0x000fc400078e00ff */
[----:B--2---:R-:W-:Y:S02]  /*10390*/  FADD.FTZ R6, R9, R4 ;  /* 0x0000000409067221 */ /* 0x004fe40000010000 */
[----:B------:R-:W1:Y:S01]  /*103a0*/  SHFL.BFLY PT, R11, R0, 0x1, 0x1f ;  /* 0x0c201f00000b7f89 */ /* 0x000e6200000e0000 */
[----:B------:R-:W-:Y:S02]  /*103b0*/  IMAD.MOV.U32 R9, RZ, RZ, RZ ;  /* 0x000000ffff097224 */ /* 0x000fe400078e00ff */
[----:B------:R-:W-:Y:S01]  /*103c0*/  IMAD.MOV.U32 R4, RZ, RZ, RZ ;  /* 0x000000ffff047224 */ /* 0x000fe200078e00ff */
[----:B------:R-:W2:Y:S01]  /*103d0*/  SHFL.BFLY PT, R13, R6, 0x1, 0x1f ;  /* 0x0c201f00060d7f89 */ /* 0x000ea200000e0000 */
[----:B-1----:R-:W-:Y:S01]  /*103e0*/  FADD.FTZ R11, R0, R11 ;  /* 0x0000000b000b7221 */ /* 0x002fe20000010000 */
[----:B------:R-:W-:Y:S01]  /*103f0*/  IMAD.U32 R0, RZ, RZ, UR36 ;  /* 0x00000024ff007e24 */ /* 0x000fe2000f8e00ff */
[----:B------:R-:W-:Y:S01]  /*10400*/  UIADD3 UR36, UR36, 0x1, URZ ;  /* 0x0000000124247890 */ /* 0x000fe2000fffe03f */
[----:B--2---:R-:W-:-:S02]  /*10410*/  FADD.FTZ R8, R6, R13 ;  /* 0x0000000d06087221 */ /* 0x004fc40000010000 */
[----:B------:R-:W-:Y:S01]  /*10420*/  FSETP.NE.FTZ.AND P1, PT, R11, RZ, PT ;  /* 0x000000ff0b00720b */ /* 0x000fe20003f35000 */
[----:B------:R-:W-:Y:S01]  /*10430*/  @!P0 IMAD R0, R0, 0x40, R17 ;  /* 0x0000004000008824 */ /* 0x000fe200078e0211 */
[----:B------:R-:W-:Y:S01]  /*10440*/  UISETP.NE.AND UP0, UPT, UR36, 0x2, UPT ;  /* 0x000000022400788c */ /* 0x000fe2000bf05270 */
[----:B------:R-:W-:Y:S01]  /*10450*/  IMAD.U32 R13, RZ, RZ, UR19 ;  /* 0x00000013ff0d7e24 */ /* 0x000fe2000f8e00ff */
[----:B------:R-:W-:Y:S02]  /*10460*/  FSETP.NE.FTZ.AND P2, PT, R8, RZ, PT ;  /* 0x000000ff0800720b */ /* 0x000fe40003f55000 */
[----:B------:R-:W-:Y:S01]  /*10470*/  @!P0 LEA R12, R0, UR37, 0x2 ;  /* 0x00000025000c8c11 */ /* 0x000fe2000f8e10ff */
[----:B------:R-:W-:Y:S01]  /*10480*/  USEL UR4, URZ, 0x1, UP0 ;  /* 0x000000013f047887 */ /* 0x000fe20008000000 */
[----:B------:R-:W-:Y:S01]  /*10490*/  IMAD.MOV.U32 R0, RZ, RZ, -0x800000 ;  /* 0xff800000ff007424 */ /* 0x000fe200078e00ff */
[----:B------:R-:W-:-:S04]  /*104a0*/  USEL UR36, UR36, URZ, UP0 ;  /* 0x0000003f24247287 */ /* 0x000fc80008000000 */
[----:B------:R-:W1:Y:S01]  /*104b0*/  @P1 MUFU.RCP R9, R11 ;  /* 0x0000000b00091308 */ /* 0x000e620000001000 */
[----:B------:R-:W-:Y:S01]  /*104c0*/  @P1 FMUL.FTZ R10, R10, 0.69314718246459960938 ;  /* 0x3f3172180a0a1820 */ /* 0x000fe20000410000 */
[----:B------:R-:W-:-:S06]  /*104d0*/  LOP3.LUT R2, R2, UR4, RZ, 0x3c, !PT ;  /* 0x0000000402027c12 */ /* 0x000fcc000f8e3cff */
[----:B------:R-:W2:Y:S08]  /*104e0*/  @P2 MUFU.RCP R4, R8 ;  /* 0x0000000800042308 */ /* 0x000eb00000001000 */
[----:B------:R-:W3:Y:S01]  /*104f0*/  @P1 MUFU.LG2 R11, R11 ;  /* 0x0000000b000b1308 */ /* 0x000ee20000000c00 */
[----:B-1----:R-:W-:Y:S01]  /*10500*/  @!P0 STS [R12+0x38400], R9 ;  /* 0x038400090c008388 */ /* 0x002fe20000000800 */
[-C--:B------:R-:W-:Y:S01]  /*10510*/  FMUL.FTZ R207, R24, R9.reuse ;  /* 0x0000000918cf7220 */ /* 0x080fe20000410000 */
        /* <DEDUP_REMOVED lines=65> */
[----:B--2---:R-:W-:Y:S01]  /*10930*/  @P2 FMUL.FTZ R12, R13, 0.69314718246459960938 ;  /* 0x3f3172180d0c2820 */ /* 0x004fe20000410000 */
[----:B---3--:R-:W-:Y:S01]  /*10940*/  @P1 FMUL.FTZ R11, R11, 0.69314718246459960938 ;  /* 0x3f3172180b0b1820 */ /* 0x008fe20000410000 */
[----:B-1----:R-:W-:Y:S01]  /*10950*/  @P2 FMUL.FTZ R9, R8, 0.69314718246459960938 ;  /* 0x3f31721808092820 */ /* 0x002fe20000410000 */
        /* <DEDUP_REMOVED lines=68> */
.L_x_2009:
[----:B------:R-:W0:Y:S08]  /*10da0*/  S2UR UR4, SR_CgaCtaId ;  /* 0x00000000000479c3 */ /* 0x000e300000008800 */
[----:B------:R-:W-:Y:S06]  /*10db0*/  BAR.SYNC.DEFER_BLOCKING 0x5, 0x180 ;  /* 0x0146000000007b1d */ /* 0x000fec0000010000 */
[----:B------:R-:W-:Y:S01]  /*10dc0*/  UMOV UR37, 0x400 ;  /* 0x0000040000257882 */ /* 0x000fe20000000000 */
[----:B------:R-:W-:Y:S01]  /*10dd0*/  BSSY B0, `(.L_x_2089) ;  /* 0x000029e000007945 */ /* 0x000fe20003800000 */
[----:B0-----:R-:W-:-:S09]  /*10de0*/  ULEA UR37, UR4, UR37, 0x18 ;  /* 0x0000002504257291 */ /* 0x001fd2000f8ec03f */
[----:B------:R-:W0:Y:S01]  /*10df0*/  LDS R167, [UR37+0x388d0] ;  /* 0x0388d025ffa77984 */ /* 0x000e220008000800 */
[----:B------:R-:W-:Y:S06]  /*10e00*/  BAR.ARV 0x4, 0x180 ;  /* 0x0106000000007b1d */ /* 0x000fec0000002000 */
[----:B------:R-:W-:Y:S05]  /*10e10*/  @P0 BRA `(.L_x_2090) ;  /* 0x0000001c00800947 */ /* 0x000fea0003800000 */
[----:B------:R-:W1:Y:S01]  /*10e20*/  S2UR UR6, SR_SWINHI ;  /* 0x00000000000679c3 */ /* 0x000e620000002f00 */
[----:B------:R-:W-:-:S07]  /*10e30*/  IMAD R7, R218, 0x40, R186 ;  /* 0x00000040da077824 */ /* 0x000fce00078e02ba */
[----:B------:R-:W-:Y:S01]  /*10e40*/  BAR.SYNC.DEFER_BLOCKING 0x1, 0x100 ;  /* 0x0044000000007b1d */ /* 0x000fe20000010000 */
        /* <DEDUP_REMOVED lines=10> */
[----:B------:R-:W-:Y:S01]  /*10ef0*/  F2FP.BF16.F32.PACK_AB R129, R160, R159 ;  /* 0x0000009fa081723e */ /* 0x000fe200000010ff */
[----:B------:R-:W-:Y:S01]  /*10f00*/  UMOV UR4, UR37 ;  /* 0x0000002500047c82 */ /* 0x000fe20008000000 */
[----:B-1----:R-:W-:Y:S01]  /*10f10*/  UMOV UR5, UR6 ;  /* 0x0000000600057c82 */ /* 0x002fe20008000000 */
[----:B------:R-:W-:Y:S01]  /*10f20*/  F2FP.BF16.F32.PACK_AB R136, R137, R136 ;  /* 0x000000888988723e */ /* 0x000fe200000010ff */
[----:B------:R-:W-:Y:S01]  /*10f30*/  IMAD.U32 R80, RZ, RZ, UR4 ;  /* 0x00000004ff507e24 */ /* 0x000fe2000f8e00ff */
[----:B------:R-:W-:Y:S01]  /*10f40*/  F2FP.BF16.F32.PACK_AB R144, R145, R144 ;  /* 0x000000909190723e */ /* 0x000fe200000010ff */
[----:B------:R-:W-:Y:S01]  /*10f50*/  IMAD.U32 R81, RZ, RZ, UR5 ;  /* 0x00000005ff517e24 */ /* 0x000fe2000f8e00ff */
[----:B------:R-:W-:-:S02]  /*10f60*/  F2FP.BF16.F32.PACK_AB R137, R164, R163 ;  /* 0x000000a3a489723e */ /* 0x000fc400000010ff */
[----:B------:R-:W-:Y:S01]  /*10f70*/  F2FP.BF16.F32.PACK_AB R145, R147, R146 ;  /* 0x000000929391723e */ /* 0x000fe200000010ff */
[--C-:B------:R-:W-:Y:S01]  /*10f80*/  IMAD.WIDE R4, R225, 0x2, R80.reuse ;  /* 0x00000002e1047825 */ /* 0x100fe200078e0250 */
[----:B------:R-:W-:Y:S02]  /*10f90*/  F2FP.BF16.F32.PACK_AB R146, R149, R148 ;  /* 0x000000949592723e */ /* 0x000fe400000010ff */
[----:B------:R-:W-:Y:S01]  /*10fa0*/  F2FP.BF16.F32.PACK_AB R147, R151, R150 ;  /* 0x000000969793723e */ /* 0x000fe200000010ff */
[----:B------:R-:W-:Y:S01]  /*10fb0*/  IMAD.WIDE R80, R7, 0x2, R80 ;  /* 0x0000000207507825 */ /* 0x000fe200078e0250 */
[C---:B------:R-:W-:Y:S02]  /*10fc0*/  IADD3 R49, P1, R4.reuse, 0x20, RZ ;  /* 0x0000002004317810 */ /* 0x040fe40007f3e0ff */
[C---:B------:R-:W-:Y:S02]  /*10fd0*/  IADD3 R53, P0, R4.reuse, 0x40, RZ ;  /* 0x0000004004357810 */ /* 0x040fe40007f1e0ff */
[----:B------:R-:W-:Y:S01]  /*10fe0*/  LOP3.LUT R8, R49, 0x380, RZ, 0xc0, !PT ;  /* 0x0000038031087812 */ /* 0x000fe200078ec0ff */
[--C-:B------:R-:W-:Y:S01]  /*10ff0*/  IMAD.X R131, RZ, RZ, R5.reuse, P1 ;  /* 0x000000ffff837224 */ /* 0x100fe200008e0605 */
[----:B------:R-:W-:Y:S01]  /*11000*/  IADD3 R61, P3, R4, 0x2000, RZ ;  /* 0x00002000043d7810 */ /* 0x000fe20007f7e0ff */
[----:B------:R-:W-:Y:S01]  /*11010*/  IMAD.X R135, RZ, RZ, R5, P0 ;  /* 0x000000ffff877224 */ /* 0x000fe200000e0605 */
[----:B------:R-:W-:-:S02]  /*11020*/  SHF.R.U64 R8, R8, 0x3, RZ ;  /* 0x0000000308087819 */ /* 0x000fc400000012ff */
[----:B------:R-:W-:Y:S01]  /*11030*/  IADD3 R24, P1, R4, 0x4000, RZ ;  /* 0x0000400004187810 */ /* 0x000fe20007f3e0ff */
[--C-:B------:R-:W-:Y:S01]  /*11040*/  IMAD.X R9, RZ, RZ, R5.reuse, P3 ;  /* 0x000000ffff097224 */ /* 0x100fe200018e0605 */
[----:B------:R-:W-:Y:S02]  /*11050*/  LOP3.LUT R130, R8, R49, RZ, 0x3c, !PT ;  /* 0x0000003108827212 */ /* 0x000fe400078e3cff */
[----:B------:R-:W-:Y:S01]  /*11060*/  LOP3.LUT R8, R53, 0x380, RZ, 0xc0, !PT ;  /* 0x0000038035087812 */ /* 0x000fe200078ec0ff */
[--C-:B------:R-:W-:Y:S01]  /*11070*/  IMAD.X R25, RZ, RZ, R5.reuse, P1 ;  /* 0x000000ffff197224 */ /* 0x100fe200008e0605 */
[----:B------:R-:W-:Y:S02]  /*11080*/  IADD3 R48, P6, R4, 0x2020, RZ ;  /* 0x0000202004307810 */ /* 0x000fe40007fde0ff */
[----:B------:R-:W-:Y:S02]  /*11090*/  SHF.R.U64 R8, R8, 0x3, RZ ;  /* 0x0000000308087819 */ /* 0x000fe400000012ff */
[----:B------:R-:W-:Y:S01]  /*110a0*/  LOP3.LUT R44, R61, 0x380, RZ, 0xc0, !PT ;  /* 0x000003803d2c7812 */ /* 0x000fe200078ec0ff */
[----:B------:R-:W-:Y:S01]  /*110b0*/  IMAD.X R11, RZ, RZ, R5, P6 ;  /* 0x000000ffff0b7224 */ /* 0x000fe200030e0605 */
[----:B------:R-:W-:-:S02]  /*110c0*/  IADD3 R12, P5, R4, 0x2040, RZ ;  /* 0x00002040040c7810 */ /* 0x000fc40007fbe0ff */
[----:B------:R-:W-:Y:S02]  /*110d0*/  LOP3.LUT R134, R8, R53, RZ, 0x3c, !PT ;  /* 0x0000003508867212 */ /* 0x000fe400078e3cff */
[----:B------:R-:W-:Y:S01]  /*110e0*/  LOP3.LUT R53, R24, 0x380, RZ, 0xc0, !PT ;  /* 0x0000038018357812 */ /* 0x000fe200078ec0ff */
[--C-:B------:R-:W-:Y:S01]  /*110f0*/  IMAD.X R13, RZ, RZ, R5.reuse, P5 ;  /* 0x000000ffff0d7224 */ /* 0x100fe200028e0605 */
[----:B------:R-:W-:Y:S02]  /*11100*/  IADD3 R57, P4, R4, 0x60, RZ ;  /* 0x0000006004397810 */ /* 0x000fe40007f9e0ff */
[----:B------:R-:W-:Y:S02]  /*11110*/  SHF.R.U64 R44, R44, 0x3, RZ ;  /* 0x000000032c2c7819 */ /* 0x000fe400000012ff */
[C---:B------:R-:W-:Y:S01]  /*11120*/  LOP3.LUT R45, R4.reuse, 0x380, RZ, 0xc0, !PT ;  /* 0x00000380042d7812 */ /* 0x040fe200078ec0ff */
[----:B------:R-:W-:Y:S01]  /*11130*/  IMAD.X R139, RZ, RZ, R5, P4 ;  /* 0x000000ffff8b7224 */ /* 0x000fe200020e0605 */
[----:B------:R-:W-:-:S02]  /*11140*/  IADD3 R41, P6, R4, 0x6000, RZ ;  /* 0x0000600004297810 */ /* 0x000fc40007fde0ff */
[C---:B------:R-:W-:Y:S02]  /*11150*/  IADD3 R14, P2, R4.reuse, 0x2060, RZ ;  /* 0x00002060040e7810 */ /* 0x040fe40007f5e0ff */
[----:B------:R-:W-:Y:S01]  /*11160*/  SHF.R.U64 R53, R53, 0x3, RZ ;  /* 0x0000000335357819 */ /* 0x000fe200000012ff */
[--C-:B------:R-:W-:Y:S01]  /*11170*/  IMAD.X R115, RZ, RZ, R5.reuse, P6 ;  /* 0x000000ffff737224 */ /* 0x100fe200030e0605 */
[C---:B------:R-:W-:Y:S01]  /*11180*/  IADD3 R36, P3, R4.reuse, 0x4060, RZ ;  /* 0x0000406004247810 */ /* 0x040fe20007f7e0ff */
[--C-:B------:R-:W-:Y:S01]  /*11190*/  IMAD.X R15, RZ, RZ, R5.reuse, P2 ;  /* 0x000000ffff0f7224 */ /* 0x100fe200010e0605 */
[----:B------:R-:W-:Y:S02]  /*111a0*/  IADD3 R40, P5, R4, 0x6020, RZ ;  /* 0x0000602004287810 */ /* 0x000fe40007fbe0ff */
[----:B------:R-:W-:Y:S01]  /*111b0*/  LOP3.LUT R8, R44, R61, RZ, 0x3c, !PT ;  /* 0x0000003d2c087212 */ /* 0x000fe200078e3cff */
[--C-:B------:R-:W-:Y:S01]  /*111c0*/  IMAD.X R37, RZ, RZ, R5.reuse, P3 ;  /* 0x000000ffff257224 */ /* 0x100fe200018e0605 */
[----:B------:R-:W-:Y:S01]  /*111d0*/  IADD3 R32, P4, R4, 0x4040, RZ ;  /* 0x0000404004207810 */ /* 0x000fe20007f9e0ff */
[----:B------:R-:W-:Y:S01]  /*111e0*/  IMAD.X R119, RZ, RZ, R5, P5 ;  /* 0x000000ffff777224 */ /* 0x000fe200028e0605 */
[----:B------:R-:W-:-:S02]  /*111f0*/  SHF.R.U64 R45, R45, 0x3, RZ ;  /* 0x000000032d2d7819 */ /* 0x000fc400000012ff */
[----:B------:R-:W-:Y:S01]  /*11200*/  LOP3.LUT R44, R41, 0x380, RZ, 0xc0, !PT ;  /* 0x00000380292c7812 */ /* 0x000fe200078ec0ff */
[--C-:B------:R-:W-:Y:S01]  /*11210*/  IMAD.X R33, RZ, RZ, R5.reuse, P4 ;  /* 0x000000ffff217224 */ /* 0x100fe200020e0605 */
[----:B------:R-:W-:Y:S02]  /*11220*/  LOP3.LUT R24, R53, R24, RZ, 0x3c, !PT ;  /* 0x0000001835187212 */ /* 0x000fe400078e3cff */
[----:B------:R-:W-:Y:S02]  /*11230*/  LOP3.LUT R53, R40, 0x380, RZ, 0xc0, !PT ;  /* 0x0000038028357812 */ /* 0x000fe400078ec0ff */
[C---:B------:R-:W-:Y:S02]  /*11240*/  IADD3 R28, P0, R4.reuse, 0x4020, RZ ;  /* 0x00004020041c7810 */ /* 0x040fe40007f1e0ff */
[C---:B------:R-:W-:Y:S02]  /*11250*/  IADD3 R20, P2, R4.reuse, 0x6040, RZ ;  /* 0x0000604004147810 */ /* 0x040fe40007f5e0ff */
[----:B------:R-:W-:Y:S01]  /*11260*/  IADD3 R7, P1, R4, 0x6060, RZ ;  /* 0x0000606004077810 */ /* 0x000fe20007f3e0ff */
[--C-:B------:R-:W-:Y:S01]  /*11270*/  IMAD.X R29, RZ, RZ, R5.reuse, P0 ;  /* 0x000000ffff1d7224 */ /* 0x100fe200000e0605 */
[----:B------:R-:W-:Y:S01]  /*11280*/  LOP3.LUT R4, R45, R4, RZ, 0x3c, !PT ;  /* 0x000000042d047212 */ /* 0x000fe200078e3cff */
[--C-:B------:R-:W-:Y:S01]  /*11290*/  IMAD.X R123, RZ, RZ, R5.reuse, P2 ;  /* 0x000000ffff7b7224 */ /* 0x100fe200010e0605 */
[----:B------:R-:W-:Y:S01]  /*112a0*/  LOP3.LUT R10, R57, 0x380, RZ, 0xc0, !PT ;  /* 0x00000380390a7812 */ /* 0x000fe200078ec0ff */
[----:B------:R-:W-:Y:S01]  /*112b0*/  IMAD.X R127, RZ, RZ, R5, P1 ;  /* 0x000000ffff7f7224 */ /* 0x000fe200008e0605 */
[----:B------:R-:W-:-:S02]  /*112c0*/  SHF.R.U64 R44, R44, 0x3, RZ ;  /* 0x000000032c2c7819 */ /* 0x000fc400000012ff */
[----:B------:R-:W-:Y:S02]  /*112d0*/  IADD3 R69, P3, R80, 0x2000, RZ ;  /* 0x0000200050457810 */ /* 0x000fe40007f7e0ff */
[----:B------:R-:W-:Y:S02]  /*112e0*/  LOP3.LUT R45, R48, 0x380, RZ, 0xc0, !PT ;  /* 0x00000380302d7812 */ /* 0x000fe400078ec0ff */
[----:B------:R-:W-:Y:S02]  /*112f0*/  SHF.R.U64 R53, R53, 0x3, RZ ;  /* 0x0000000335357819 */ /* 0x000fe400000012ff */
[----:B------:R-:W-:Y:S02]  /*11300*/  IADD3 R65, P4, R80, 0x3000, RZ ;  /* 0x0000300050417810 */ /* 0x000fe40007f9e0ff */
[----:B------:R-:W-:Y:S02]  /*11310*/  SHF.R.U64 R10, R10, 0x3, RZ ;  /* 0x000000030a0a7819 */ /* 0x000fe400000012ff */
[----:B------:R-:W-:-:S02]  /*11320*/  LOP3.LUT R114, R44, R41, RZ, 0x3c, !PT ;  /* 0x000000292c727212 */ /* 0x000fc400078e3cff */
[----:B------:R-:W-:Y:S02]  /*11330*/  LOP3.LUT R68, R69, 0x380, RZ, 0xc0, !PT ;  /* 0x0000038045447812 */ /* 0x000fe400078ec0ff */
[----:B------:R-:W-:Y:S02]  /*11340*/  SHF.R.U64 R45, R45, 0x3, RZ ;  /* 0x000000032d2d7819 */ /* 0x000fe400000012ff */
[----:B------:R-:W-:Y:S02]  /*11350*/  LOP3.LUT R41, R20, 0x380, RZ, 0xc0, !PT ;  /* 0x0000038014297812 */ /* 0x000fe400078ec0ff */
[----:B------:R-:W-:Y:S02]  /*11360*/  LOP3.LUT R118, R53, R40, RZ, 0x3c, !PT ;  /* 0x0000002835767212 */ /* 0x000fe400078e3cff */
[----:B------:R-:W-:Y:S02]  /*11370*/  LOP3.LUT R64, R65, 0x380, RZ, 0xc0, !PT ;  /* 0x0000038041407812 */ /* 0x000fe400078ec0ff */
[----:B------:R-:W-:-:S02]  /*11380*/  LOP3.LUT R40, R7, 0x380, RZ, 0xc0, !PT ;  /* 0x0000038007287812 */ /* 0x000fc400078ec0ff */
[----:B------:R-:W-:Y:S02]  /*11390*/  LOP3.LUT R138, R10, R57, RZ, 0x3c, !PT ;  /* 0x000000390a8a7212 */ /* 0x000fe400078e3cff */
[----:B------:R-:W-:Y:S02]  /*113a0*/  SHF.R.U64 R68, R68, 0x3, RZ ;  /* 0x0000000344447819 */ /* 0x000fe400000012ff */
[----:B------:R-:W-:Y:S02]  /*113b0*/  LOP3.LUT R10, R45, R48, RZ, 0x3c, !PT ;  /* 0x000000302d0a7212 */ /* 0x000fe400078e3cff */
[----:B------:R-:W-:Y:S02]  /*113c0*/  SHF.R.U64 R41, R41, 0x3, RZ ;  /* 0x0000000329297819 */ /* 0x000fe400000012ff */
[----:B------:R-:W-:Y:S02]  /*113d0*/  LOP3.LUT R45, R12, 0x380, RZ, 0xc0, !PT ;  /* 0x000003800c2d7812 */ /* 0x000fe400078ec0ff */
[----:B------:R-:W-:-:S02]  /*113e0*/  LOP3.LUT R49, R14, 0x380, RZ, 0xc0, !PT ;  /* 0x000003800e317812 */ /* 0x000fc400078ec0ff */
[----:B------:R-:W-:Y:S02]  /*113f0*/  SHF.R.U64 R64, R64, 0x3, RZ ;  /* 0x0000000340407819 */ /* 0x000fe400000012ff */
[----:B------:R-:W-:Y:S02]  /*11400*/  SHF.R.U64 R40, R40, 0x3, RZ ;  /* 0x0000000328287819 */ /* 0x000fe400000012ff */
[----:B------:R-:W-:Y:S01]  /*11410*/  LOP3.LUT R68, R68, R69, RZ, 0x3c, !PT ;  /* 0x0000004544447212 */ /* 0x000fe200078e3cff */
[----:B------:R-:W-:Y:S01]  /*11420*/  IMAD.X R69, RZ, RZ, R81, P3 ;  /* 0x000000ffff457224 */ /* 0x000fe200018e0651 */
[----:B------:R-:W-:Y:S02]  /*11430*/  LOP3.LUT R122, R41, R20, RZ, 0x3c, !PT ;  /* 0x00000014297a7212 */ /* 0x000fe400078e3cff */
[----:B------:R-:W-:Y:S02]  /*11440*/  SHF.R.U64 R45, R45, 0x3, RZ ;  /* 0x000000032d2d7819 */ /* 0x000fe400000012ff */
[----:B------:R-:W-:-:S02]  /*11450*/  SHF.R.U64 R49, R49, 0x3, RZ ;  /* 0x0000000331317819 */ /* 0x000fc400000012ff */
[----:B------:R-:W-:Y:S02]  /*11460*/  IADD3 R73, P2, R80, 0x1000, RZ ;  /* 0x0000100050497810 */ /* 0x000fe40007f5e0ff */
[----:B------:R-:W-:Y:S01]  /*11470*/  LOP3.LUT R64, R64, R65, RZ, 0x3c, !PT ;  /* 0x0000004140407212 */ /* 0x000fe200078e3cff */
[----:B------:R-:W-:Y:S01]  /*11480*/  IMAD.X R65, RZ, RZ, R81, P4 ;  /* 0x000000ffff417224 */ /* 0x000fe200020e0651 */
[----:B------:R-:W-:Y:S02]  /*11490*/  IADD3 R41, P3, R80, 0x9000, RZ ;  /* 0x0000900050297810 */ /* 0x000fe40007f7e0ff */
[----:B------:R-:W-:Y:S02]  /*114a0*/  LOP3.LUT R126, R40, R7, RZ, 0x3c, !PT ;  /* 0x00000007287e7212 */ /* 0x000fe400078e3cff */
[----:B------:R-:W-:Y:S02]  /*114b0*/  IADD3 R7, P4, R80, 0xa000, RZ ;  /* 0x0000a00050077810 */ /* 0x000fe40007f9e0ff */
[----:B------:R-:W-:-:S02]  /*114c0*/  LOP3.LUT R12, R45, R12, RZ, 0x3c, !PT ;  /* 0x0000000c2d0c7212 */ /* 0x000fc400078e3cff */
[----:B------:R-:W-:Y:S02]  /*114d0*/  LOP3.LUT R14, R49, R14, RZ, 0x3c, !PT ;  /* 0x0000000e310e7212 */ /* 0x000fe400078e3cff */
[----:B------:R-:W-:Y:S02]  /*114e0*/  LOP3.LUT R72, R73, 0x380, RZ, 0xc0, !PT ;  /* 0x0000038049487812 */ /* 0x000fe400078ec0ff */
[----:B------:R-:W-:Y:S02]  /*114f0*/  LOP3.LUT R40, R41, 0x380, RZ, 0xc0, !PT ;  /* 0x0000038029287812 */ /* 0x000fe400078ec0ff */
[----:B------:R-:W-:Y:S02]  /*11500*/  LOP3.LUT R57, R28, 0x380, RZ, 0xc0, !PT ;  /* 0x000003801c397812 */ /* 0x000fe400078ec0ff */
[----:B------:R-:W-:Y:S02]  /*11510*/  LOP3.LUT R45, R32, 0x380, RZ, 0xc0, !PT ;  /* 0x00000380202d7812 */ /* 0x000fe400078ec0ff */
[----:B------:R-:W-:-:S02]  /*11520*/  LOP3.LUT R49, R36, 0x380, RZ, 0xc0, !PT ;  /* 0x0000038024317812 */ /* 0x000fc400078ec0ff */
[----:B------:R-:W-:Y:S02]  /*11530*/  LOP3.LUT R20, R7, 0x380, RZ, 0xc0, !PT ;  /* 0x0000038007147812 */ /* 0x000fe400078ec0ff */
[----:B------:R-:W-:Y:S02]  /*11540*/  SHF.R.U64 R72, R72, 0x3, RZ ;  /* 0x0000000348487819 */ /* 0x000fe400000012ff */
[----:B------:R-:W-:Y:S02]  /*11550*/  SHF.R.U64 R40, R40, 0x3, RZ ;  /* 0x0000000328287819 */ /* 0x000fe400000012ff */
[----:B------:R-:W-:Y:S02]  /*11560*/  SHF.R.U64 R57, R57, 0x3, RZ ;  /* 0x0000000339397819 */ /* 0x000fe400000012ff */
[----:B------:R-:W-:Y:S02]  /*11570*/  SHF.R.U64 R45, R45, 0x3, RZ ;  /* 0x000000032d2d7819 */ /* 0x000fe400000012ff */
[----:B------:R-:W-:-:S02]  /*11580*/  SHF.R.U64 R49, R49, 0x3, RZ ;  /* 0x0000000331317819 */ /* 0x000fc400000012ff */
[----:B------:R-:W-:Y:S02]  /*11590*/  SHF.R.U64 R20, R20, 0x3, RZ ;  /* 0x0000000314147819 */ /* 0x000fe400000012ff */
[----:B------:R-:W-:Y:S01]  /*115a0*/  LOP3.LUT R72, R72, R73, RZ, 0x3c, !PT ;  /* 0x0000004948487212 */ /* 0x000fe200078e3cff */
[----:B------:R-:W-:Y:S01]  /*115b0*/  IMAD.X R73, RZ, RZ, R81, P2 ;  /* 0x000000ffff497224 */ /* 0x000fe200010e0651 */
[----:B------:R-:W-:Y:S02]  /*115c0*/  LOP3.LUT R40, R40, R41, RZ, 0x3c, !PT ;  /* 0x0000002928287212 */ /* 0x000fe400078e3cff */
[----:B------:R-:W-:Y:S02]  /*115d0*/  LOP3.LUT R28, R57, R28, RZ, 0x3c, !PT ;  /* 0x0000001c391c7212 */ /* 0x000fe400078e3cff */
[----:B------:R-:W-:Y:S02]  /*115e0*/  LOP3.LUT R32, R45, R32, RZ, 0x3c, !PT ;  /* 0x000000202d207212 */ /* 0x000fe400078e3cff */
[----:B------:R-:W-:-:S02]  /*115f0*/  LOP3.LUT R36, R49, R36, RZ, 0x3c, !PT ;  /* 0x0000002431247212 */ /* 0x000fc400078e3cff */
[----:B------:R-:W-:Y:S02]  /*11600*/  MOV R41, R4 ;  /* 0x0000000400297202 */ /* 0x000fe40000000f00 */
[C---:B------:R-:W-:Y:S02]  /*11610*/  IADD3 R61, P5, R80.reuse, 0x4000, RZ ;  /* 0x00004000503d7810 */ /* 0x040fe40007fbe0ff */
[C---:B------:R-:W-:Y:S02]  /*11620*/  IADD3 R57, P6, R80.reuse, 0x5000, RZ ;  /* 0x0000500050397810 */ /* 0x040fe40007fde0ff */
[C---:B------:R-:W-:Y:S02]  /*11630*/  IADD3 R53, P0, R80.reuse, 0x6000, RZ ;  /* 0x0000600050357810 */ /* 0x040fe40007f1e0ff */
[C---:B------:R-:W-:Y:S02]  /*11640*/  IADD3 R49, P1, R80.reuse, 0x7000, RZ ;  /* 0x0000700050317810 */ /* 0x040fe40007f3e0ff */
[----:B------:R-:W-:-:S02]  /*11650*/  IADD3 R45, P2, R80, 0x8000, RZ ;  /* 0x00008000502d7810 */ /* 0x000fc40007f5e0ff */
[----:B------:R-:W-:Y:S02]  /*11660*/  LOP3.LUT R20, R20, R7, RZ, 0x3c, !PT ;  /* 0x0000000714147212 */ /* 0x000fe400078e3cff */
[----:B------:R-:W-:Y:S02]  /*11670*/  F2FP.BF16.F32.PACK_AB R4, R21, R207 ;  /* 0x000000cf1504723e */ /* 0x000fe400000010ff */
[----:B------:R-:W-:Y:S01]  /*11680*/  F2FP.BF16.F32.PACK_AB R5, R27, R26 ;  /* 0x0000001a1b05723e */ /* 0x000fe200000010ff */
[----:B------:R-:W1:Y:S01]  /*11690*/  SHFL.IDX PT, R21, R220, RZ, 0x1f ;  /* 0x00001fffdc157589 */ /* 0x000e6200000e0000 */
[----:B------:R-:W-:Y:S02]  /*116a0*/  F2FP.BF16.F32.PACK_AB R7, R31, R30 ;  /* 0x0000001e1f07723e */ /* 0x000fe400000010ff */
[----:B------:R-:W-:Y:S02]  /*116b0*/  LOP3.LUT R60, R61, 0x380, RZ, 0xc0, !PT ;  /* 0x000003803d3c7812 */ /* 0x000fe400078ec0ff */
[----:B------:R-:W-:Y:S01]  /*116c0*/  LOP3.LUT R56, R57, 0x380, RZ, 0xc0, !PT ;  /* 0x0000038039387812 */ /* 0x000fe200078ec0ff */
[----:B------:R2:W-:Y:S01]  /*116d0*/  STSM.16.M88.4 [R41], R4 ;  /* 0x0000000429007844 */ /* 0x0005e20000000200 */
[----:B------:R-:W-:-:S02]  /*116e0*/  LOP3.LUT R52, R53, 0x380, RZ, 0xc0, !PT ;  /* 0x0000038035347812 */ /* 0x000fc400078ec0ff */
[----:B------:R-:W-:Y:S02]  /*116f0*/  LOP3.LUT R48, R49, 0x380, RZ, 0xc0, !PT ;  /* 0x0000038031307812 */ /* 0x000fe400078ec0ff */
[----:B------:R-:W-:Y:S02]  /*11700*/  LOP3.LUT R44, R45, 0x380, RZ, 0xc0, !PT ;  /* 0x000003802d2c7812 */ /* 0x000fe400078ec0ff */
[----:B------:R-:W-:Y:S02]  /*11710*/  SHF.R.U64 R60, R60, 0x3, RZ ;  /* 0x000000033c3c7819 */ /* 0x000fe400000012ff */
[----:B------:R-:W-:Y:S02]  /*11720*/  SHF.R.U64 R56, R56, 0x3, RZ ;  /* 0x0000000338387819 */ /* 0x000fe400000012ff */
[----:B------:R-:W-:Y:S02]  /*11730*/  SHF.R.U64 R52, R52, 0x3, RZ ;  /* 0x0000000334347819 */ /* 0x000fe400000012ff */
[----:B------:R-:W-:-:S02]  /*11740*/  SHF.R.U64 R48, R48, 0x3, RZ ;  /* 0x0000000330307819 */ /* 0x000fc400000012ff */
[----:B------:R-:W-:Y:S01]  /*11750*/  SHF.R.U64 R44, R44, 0x3, RZ ;  /* 0x000000032c2c7819 */ /* 0x000fe200000012ff */
[--C-:B--2---:R-:W-:Y:S01]  /*11760*/  IMAD.X R41, RZ, RZ, R81.reuse, P3 ;  /* 0x000000ffff297224 */ /* 0x104fe200018e0651 */
[----:B------:R-:W-:Y:S02]  /*11770*/  LOP3.LUT R5, R80, 0x380, RZ, 0xc0, !PT ;  /* 0x0000038050057812 */ /* 0x000fe400078ec0ff */
[----:B------:R-:W-:Y:S01]  /*11780*/  LOP3.LUT R60, R60, R61, RZ, 0x3c, !PT ;  /* 0x0000003d3c3c7212 */ /* 0x000fe200078e3cff */
        /* <DEDUP_REMOVED lines=10> */
[----:B------:R-:W-:-:S02]  /*11830*/  IADD3 R77, P5, R80, 0xb000, RZ ;  /* 0x0000b000504d7810 */ /* 0x000fc40007fbe0ff */
[C---:B------:R-:W-:Y:S02]  /*11840*/  IADD3 R97, P6, R80.reuse, 0xc000, RZ ;  /* 0x0000c00050617810 */ /* 0x040fe40007fde0ff */
[C---:B------:R-:W-:Y:S02]  /*11850*/  IADD3 R93, P0, R80.reuse, 0xd000, RZ ;  /* 0x0000d000505d7810 */ /* 0x040fe40007f1e0ff */
[C---:B------:R-:W-:Y:S02]  /*11860*/  IADD3 R89, P1, R80.reuse, 0xe000, RZ ;  /* 0x0000e00050597810 */ /* 0x040fe40007f3e0ff */
[----:B------:R-:W-:Y:S02]  /*11870*/  IADD3 R85, P2, R80, 0xf000, RZ ;  /* 0x0000f00050557810 */ /* 0x000fe40007f5e0ff */
[----:B------:R-:W-:Y:S02]  /*11880*/  LOP3.LUT R80, R5, R80, RZ, 0x3c, !PT ;  /* 0x0000005005507212 */ /* 0x000fe400078e3cff */
[----:B------:R-:W-:-:S02]  /*11890*/  MOV R168, R130 ;  /* 0x0000008200a87202 */ /* 0x000fc40000000f00 */
[----:B------:R-:W-:Y:S02]  /*118a0*/  MOV R223, R8 ;  /* 0x0000000800df7202 */ /* 0x000fe40000000f00 */
[----:B------:R-:W-:Y:S02]  /*118b0*/  MOV R224, R10 ;  /* 0x0000000a00e07202 */ /* 0x000fe40000000f00 */
[----:B------:R-:W-:Y:S02]  /*118c0*/  F2FP.BF16.F32.PACK_AB R4, R214, R216 ;  /* 0x000000d8d604723e */ /* 0x000fe400000010ff */
[----:B------:R-:W-:Y:S02]  /*118d0*/  F2FP.BF16.F32.PACK_AB R5, R35, R34 ;  /* 0x000000222305723e */ /* 0x000fe400000010ff */
[----:B------:R-:W-:Y:S02]  /*118e0*/  F2FP.BF16.F32.PACK_AB R6, R212, R215 ;  /* 0x000000d7d406723e */ /* 0x000fe400000010ff */
[----:B------:R-:W-:-:S02]  /*118f0*/  F2FP.BF16.F32.PACK_AB R7, R39, R38 ;  /* 0x000000262707723e */ /* 0x000fc400000010ff */
[----:B------:R-:W-:Y:S02]  /*11900*/  MOV R204, R134 ;  /* 0x0000008600cc7202 */ /* 0x000fe40000000f00 */
[----:B------:R-:W-:Y:S01]  /*11910*/  MOV R207, R138 ;  /* 0x0000008a00cf7202 */ /* 0x000fe20000000f00 */
[----:B------:R2:W-:Y:S01]  /*11920*/  STSM.16.M88.4 [R168], R4 ;  /* 0x00000004a8007844 */ /* 0x0005e20000000200 */
[----:B------:R-:W-:Y:S02]  /*11930*/  MOV R130, R12 ;  /* 0x0000000c00827202 */ /* 0x000fe40000000f00 */
[----:B------:R-:W-:Y:S02]  /*11940*/  MOV R131, R14 ;  /* 0x0000000e00837202 */ /* 0x000fe40000000f00 */
[----:B------:R-:W-:Y:S02]  /*11950*/  F2FP.BF16.F32.PACK_AB R8, R210, R213 ;  /* 0x000000d5d208723e */ /* 0x000fe400000010ff */
[----:B------:R-:W-:-:S02]  /*11960*/  F2FP.BF16.F32.PACK_AB R9, R43, R42 ;  /* 0x0000002a2b09723e */ /* 0x000fc400000010ff */
[----:B------:R-:W-:Y:S02]  /*11970*/  F2FP.BF16.F32.PACK_AB R10, R208, R211 ;  /* 0x000000d3d00a723e */ /* 0x000fe400000010ff */
[----:B------:R-:W-:Y:S02]  /*11980*/  F2FP.BF16.F32.PACK_AB R11, R47, R46 ;  /* 0x0000002e2f0b723e */ /* 0x000fe400000010ff */
[----:B------:R-:W-:Y:S02]  /*11990*/  MOV R138, R24 ;  /* 0x00000018008a7202 */ /* 0x000fe40000000f00 */
[----:B------:R-:W-:Y:S01]  /*119a0*/  F2FP.BF16.F32.PACK_AB R12, R205, R209 ;  /* 0x000000d1cd0c723e */ /* 0x000fe200000010ff */
[----:B------:R3:W-:Y:S01]  /*119b0*/  STSM.16.M88.4 [R204], R8 ;  /* 0x00000008cc007844 */ /* 0x0007e20000000200 */
        /* <DEDUP_REMOVED lines=10> */
[----:B------:R-:W-:Y:S01]  /*11a60*/  F2FP.BF16.F32.PACK_AB R28, R183, R199 ;  /* 0x000000c7b71c723e */ /* 0x000fe200000010ff */
[----:B------:R-:W-:Y:S01]  /*11a70*/  STSM.16.M88.4 [R223], R24 ;  /* 0x00000018df007844 */ /* 0x000fe20000000200 */
[----:B------:R-:W-:Y:S02]  /*11a80*/  F2FP.BF16.F32.PACK_AB R29, R67, R66 ;  /* 0x00000042431d723e */ /* 0x000fe400000010ff */
[----:B------:R-:W-:Y:S02]  /*11a90*/  F2FP.BF16.F32.PACK_AB R30, R181, R197 ;  /* 0x000000c5b51e723e */ /* 0x000fe400000010ff */
[----:B------:R-:W-:Y:S02]  /*11aa0*/  F2FP.BF16.F32.PACK_AB R31, R71, R70 ;  /* 0x00000046471f723e */ /* 0x000fe400000010ff */
[----:B------:R-:W-:-:S02]  /*11ab0*/  MOV R134, R36 ;  /* 0x0000002400867202 */ /* 0x000fc40000000f00 */
[----:B------:R-:W-:Y:S01]  /*11ac0*/  F2FP.BF16.F32.PACK_AB R32, R179, R182 ;  /* 0x000000b6b320723e */ /* 0x000fe200000010ff */
[----:B------:R-:W-:Y:S01]  /*11ad0*/  STSM.16.M88.4 [R224], R28 ;  /* 0x0000001ce0007844 */ /* 0x000fe20000000200 */
[----:B------:R-:W-:Y:S02]  /*11ae0*/  F2FP.BF16.F32.PACK_AB R33, R75, R74 ;  /* 0x0000004a4b21723e */ /* 0x000fe400000010ff */
[----:B------:R-:W-:Y:S02]  /*11af0*/  F2FP.BF16.F32.PACK_AB R34, R177, R180 ;  /* 0x000000b4b122723e */ /* 0x000fe400000010ff */
[----:B------:R-:W-:Y:S02]  /*11b00*/  F2FP.BF16.F32.PACK_AB R35, R79, R78 ;  /* 0x0000004e4f23723e */ /* 0x000fe400000010ff */
[----:B------:R-:W-:Y:S02]  /*11b10*/  F2FP.BF16.F32.PACK_AB R36, R175, R178 ;  /* 0x000000b2af24723e */ /* 0x000fe400000010ff */
[----:B------:R-:W-:Y:S01]  /*11b20*/  F2FP.BF16.F32.PACK_AB R37, R83, R82 ;  /* 0x000000525325723e */ /* 0x000fe200000010ff */
[----:B------:R4:W-:Y:S01]  /*11b30*/  STSM.16.M88.4 [R130], R32 ;  /* 0x0000002082007844 */ /* 0x0009e20000000200 */
[----:B------:R-:W-:-:S02]  /*11b40*/  F2FP.BF16.F32.PACK_AB R38, R173, R176 ;  /* 0x000000b0ad26723e */ /* 0x000fc400000010ff */
[----:B------:R-:W-:Y:S02]  /*11b50*/  F2FP.BF16.F32.PACK_AB R39, R87, R86 ;  /* 0x000000565727723e */ /* 0x000fe400000010ff */
[----:B--2---:R-:W-:Y:S02]  /*11b60*/  F2FP.BF16.F32.PACK_AB R4, R171, R174 ;  /* 0x000000aeab04723e */ /* 0x004fe400000010ff */
[----:B------:R-:W-:Y:S01]  /*11b70*/  F2FP.BF16.F32.PACK_AB R5, R91, R90 ;  /* 0x0000005a5b05723e */ /* 0x000fe200000010ff */
[----:B------:R2:W-:Y:S01]  /*11b80*/  STSM.16.M88.4 [R131], R36 ;  /* 0x0000002483007844 */ /* 0x0005e20000000200 */
[----:B------:R-:W-:Y:S02]  /*11b90*/  F2FP.BF16.F32.PACK_AB R6, R169, R172 ;  /* 0x000000aca906723e */ /* 0x000fe400000010ff */
[----:B------:R-:W-:Y:S02]  /*11ba0*/  F2FP.BF16.F32.PACK_AB R7, R95, R94 ;  /* 0x0000005e5f07723e */ /* 0x000fe400000010ff */
[----:B---3--:R-:W-:-:S02]  /*11bb0*/  F2FP.BF16.F32.PACK_AB R8, R165, R170 ;  /* 0x000000aaa508723e */ /* 0x008fc400000010ff */
[----:B------:R-:W-:Y:S01]  /*11bc0*/  F2FP.BF16.F32.PACK_AB R9, R99, R98 ;  /* 0x000000626309723e */ /* 0x000fe200000010ff */
[----:B------:R3:W-:Y:S01]  /*11bd0*/  STSM.16.M88.4 [R138], R4 ;  /* 0x000000048a007844 */ /* 0x0007e20000000200 */
[----:B------:R-:W-:Y:S02]  /*11be0*/  F2FP.BF16.F32.PACK_AB R10, R101, R166 ;  /* 0x000000a6650a723e */ /* 0x000fe400000010ff */
[----:B------:R-:W-:Y:S02]  /*11bf0*/  F2FP.BF16.F32.PACK_AB R11, R103, R102 ;  /* 0x00000066670b723e */ /* 0x000fe400000010ff */
[----:B-1----:R-:W-:Y:S01]  /*11c00*/  ISETP.NE.AND P3, PT, R21, RZ, PT ;  /* 0x000000ff1500720c */ /* 0x002fe20003f65270 */
[----:B------:R-:W-:Y:S01]  /*11c10*/  IMAD.X R21, RZ, RZ, R81, P4 ;  /* 0x000000ffff157224 */ /* 0x000fe200020e0651 */
[----:B------:R-:W-:Y:S01]  /*11c20*/  MOV R135, R114 ;  /* 0x0000007200877202 */ /* 0x000fe20000000f00 */
[----:B------:R1:W-:Y:S01]  /*11c30*/  STSM.16.M88.4 [R139], R8 ;  /* 0x000000088b007844 */ /* 0x0003e20000000200 */
[----:B------:R-:W-:-:S02]  /*11c40*/  MOV R118, R118 ;  /* 0x0000007600767202 */ /* 0x000fc40000000f00 */
[----:B------:R-:W-:Y:S01]  /*11c50*/  MOV R119, R122 ;  /* 0x0000007a00777202 */ /* 0x000fe20000000f00 */
[----:B------:R0:W-:Y:S01]  /*11c60*/  STSM.16.M88.4 [R189], R104 ;  /* 0x00000068bd007844 */ /* 0x0001e20000000200 */
[----:B------:R-:W-:Y:S02]  /*11c70*/  F2FP.BF16.F32.PACK_AB R114, R117, R116 ;  /* 0x000000747572723e */ /* 0x000fe400000010ff */
[----:B------:R-:W-:Y:S02]  /*11c80*/  F2FP.BF16.F32.PACK_AB R115, R154, R153 ;  /* 0x000000999a73723e */ /* 0x000fe400000010ff */
[----:B------:R-:W-:Y:S02]  /*11c90*/  F2FP.BF16.F32.PACK_AB R122, R125, R124 ;  /* 0x0000007c7d7a723e */ /* 0x000fe400000010ff */
[----:B------:R-:W-:Y:S01]  /*11ca0*/  F2FP.BF16.F32.PACK_AB R123, R158, R157 ;  /* 0x0000009d9e7b723e */ /* 0x000fe200000010ff */
[----:B------:R0:W-:Y:S01]  /*11cb0*/  STSM.16.M88.4 [R134], R112 ;  /* 0x0000007086007844 */ /* 0x0001e20000000200 */
[----:B----4-:R-:W-:-:S02]  /*11cc0*/  F2FP.BF16.F32.PACK_AB R130, R133, R132 ;  /* 0x000000848582723e */ /* 0x010fc400000010ff */
[----:B--2---:R-:W-:Y:S01]  /*11cd0*/  F2FP.BF16.F32.PACK_AB R131, R162, R161 ;  /* 0x000000a1a283723e */ /* 0x004fe200000010ff */
[----:B------:R2:W-:Y:S01]  /*11ce0*/  STSM.16.M88.4 [R135], R120 ;  /* 0x0000007887007844 */ /* 0x0005e20000000200 */
[----:B---3--:R-:W-:Y:S02]  /*11cf0*/  F2FP.BF16.F32.PACK_AB R138, R141, R140 ;  /* 0x0000008c8d8a723e */ /* 0x008fe400000010ff */
[----:B-1----:R-:W-:Y:S01]  /*11d00*/  F2FP.BF16.F32.PACK_AB R139, R143, R142 ;  /* 0x0000008e8f8b723e */ /* 0x002fe200000010ff */
[----:B------:R2:W-:Y:S01]  /*11d10*/  STSM.16.M88.4 [R118], R128 ;  /* 0x0000008076007844 */ /* 0x0005e20000000200 */
[----:B------:R-:W-:Y:S02]  /*11d20*/  LOP3.LUT R76, R77, 0x380, RZ, 0xc0, !PT ;  /* 0x000003804d4c7812 */ /* 0x000fe400078ec0ff */
[----:B------:R-:W-:Y:S01]  /*11d30*/  LOP3.LUT R96, R97, 0x380, RZ, 0xc0, !PT ;  /* 0x0000038061607812 */ /* 0x000fe200078ec0ff */
[----:B------:R2:W-:Y:S01]  /*11d40*/  STSM.16.M88.4 [R119], R136 ;  /* 0x0000008877007844 */ /* 0x0005e20000000200 */
[----:B------:R-:W-:-:S02]  /*11d50*/  LOP3.LUT R92, R93, 0x380, RZ, 0xc0, !PT ;  /* 0x000003805d5c7812 */ /* 0x000fc400078ec0ff */
[----:B------:R-:W-:Y:S02]  /*11d60*/  LOP3.LUT R88, R89, 0x380, RZ, 0xc0, !PT ;  /* 0x0000038059587812 */ /* 0x000fe400078ec0ff */
[----:B------:R-:W-:Y:S02]  /*11d70*/  LOP3.LUT R84, R85, 0x380, RZ, 0xc0, !PT ;  /* 0x0000038055547812 */ /* 0x000fe400078ec0ff */
[----:B------:R-:W-:Y:S02]  /*11d80*/  MOV R126, R126 ;  /* 0x0000007e007e7202 */ /* 0x000fe40000000f00 */
[----:B------:R-:W-:Y:S02]  /*11d90*/  SHF.R.U64 R76, R76, 0x3, RZ ;  /* 0x000000034c4c7819 */ /* 0x000fe400000012ff */
[----:B------:R-:W-:Y:S01]  /*11da0*/  SHF.R.U64 R96, R96, 0x3, RZ ;  /* 0x0000000360607819 */ /* 0x000fe200000012ff */
[----:B------:R2:W-:Y:S01]  /*11db0*/  STSM.16.M88.4 [R126], R144 ;  /* 0x000000907e007844 */ /* 0x0005e20000000200 */
[----:B------:R-:W-:-:S02]  /*11dc0*/  SHF.R.U64 R92, R92, 0x3, RZ ;  /* 0x000000035c5c7819 */ /* 0x000fc400000012ff */
        /* <DEDUP_REMOVED lines=12> */
[----:B------:R-:W-:-:S02]  /*11e90*/  SHF.R.S32.HI R12, RZ, 0x1f, R191 ;  /* 0x0000001fff0c7819 */ /* 0x000fc400000114bf */
[----:B------:R-:W-:Y:S01]  /*11ea0*/  SHF.R.S32.HI R13, RZ, 0x1f, R190 ;  /* 0x0000001fff0d7819 */ /* 0x000fe200000114be */
[----:B------:R-:W-:Y:S06]  /*11eb0*/  BAR.SYNC.DEFER_BLOCKING 0x1, 0x100 ;  /* 0x0044000000007b1d */ /* 0x000fec0000010000 */
[----:B0-2---:R-:W-:Y:S05]  /*11ec0*/  @P3 BRA `(.L_x_2091) ;  /* 0x0000000000b43947 */ /* 0x005fea0003800000 */
[----:B------:R-:W0:Y:S01]  /*11ed0*/  LDC R10, c[0x0][0xce8] ;  /* 0x00033a00ff0a7b82 */ /* 0x000e220000000800 */
[----:B------:R-:W-:Y:S01]  /*11ee0*/  ULDC.64 UR4, c[0x0][0xc90] ;  /* 0x0003240000047ab9 */ /* 0x000fe20000000a00 */
[----:B------:R-:W-:Y:S02]  /*11ef0*/  IMAD.IADD R8, R188, 0x1, R18 ;  /* 0x00000001bc087824 */ /* 0x000fe400078e0212 */
[----:B------:R-:W-:Y:S02]  /*11f00*/  IMAD R6, R12, UR4, RZ ;  /* 0x000000040c067c24 */ /* 0x000fe4000f8e02ff */
[----:B------:R-:W-:-:S04]  /*11f10*/  IMAD.WIDE.U32 R4, R191, UR4, RZ ;  /* 0x00000004bf047c25 */ /* 0x000fc8000f8e00ff */
[----:B------:R-:W-:Y:S01]  /*11f20*/  IMAD R9, R191, UR5, R6 ;  /* 0x00000005bf097c24 */ /* 0x000fe2000f8e0206 */
[----:B------:R-:W-:Y:S01]  /*11f30*/  ULDC.64 UR4, c[0x0][0xc98] ;  /* 0x0003260000047ab9 */ /* 0x000fe20000000a00 */
[----:B------:R-:W-:Y:S02]  /*11f40*/  IMAD.IADD R15, R17, 0x1, R18 ;  /* 0x00000001110f7824 */ /* 0x000fe400078e0212 */
[----:B------:R-:W-:Y:S02]  /*11f50*/  IMAD.IADD R5, R5, 0x1, R9 ;  /* 0x0000000105057824 */ /* 0x000fe400078e0209 */
[----:B------:R-:W-:Y:S01]  /*11f60*/  IMAD.WIDE.U32 R4, R190, UR4, R4 ;  /* 0x00000004be047c25 */ /* 0x000fe2000f8e0004 */
[----:B0-----:R-:W-:-:S13]  /*11f70*/  ISETP.NE.AND P0, PT, R10, 0x1, PT ;  /* 0x000000010a00780c */ /* 0x001fda0003f05270 */
[----:B------:R-:W0:Y:S08]  /*11f80*/  @P0 LDC R7, c[0x0][0xcec] ;  /* 0x00033b00ff070b82 */ /* 0x000e300000000800 */
[----:B------:R-:W1:Y:S01]  /*11f90*/  @P0 LDC R11, c[0x0][0xcf0] ;  /* 0x00033c00ff0b0b82 */ /* 0x000e620000000800 */
[----:B0-----:R-:W-:-:S04]  /*11fa0*/  @P0 IMAD.HI.U32 R6, R8, R7, RZ ;  /* 0x0000000708060227 */ /* 0x001fc800078e00ff */
[----:B------:R-:W-:Y:S01]  /*11fb0*/  IMAD.MOV.U32 R7, RZ, RZ, R8 ;  /* 0x000000ffff077224 */ /* 0x000fe200078e0008 */
[----:B-1----:R-:W-:Y:S01]  /*11fc0*/  @P0 SHF.R.U32.HI R7, RZ, R11, R6 ;  /* 0x0000000bff070219 */ /* 0x002fe20000011606 */
[----:B------:R-:W-:-:S03]  /*11fd0*/  IMAD R11, R13, UR4, RZ ;  /* 0x000000040d0b7c24 */ /* 0x000fc6000f8e02ff */
[----:B------:R-:W-:Y:S01]  /*11fe0*/  IADD3 R4, P0, R7, R4, RZ ;  /* 0x0000000407047210 */ /* 0x000fe20007f1e0ff */
[----:B------:R-:W-:-:S04]  /*11ff0*/  IMAD.MOV R9, RZ, RZ, -R7 ;  /* 0x000000ffff097224 */ /* 0x000fc800078e0a07 */
[----:B------:R-:W-:Y:S02]  /*12000*/  IMAD R9, R10, R9, R8 ;  /* 0x000000090a097224 */ /* 0x000fe400078e0208 */
[----:B------:R-:W-:Y:S01]  /*12010*/  IMAD R8, R190, UR5, R11 ;  /* 0x00000005be087c24 */ /* 0x000fe2000f8e020b */
[----:B------:R-:W-:Y:S01]  /*12020*/  SHF.R.S32.HI R11, RZ, 0x1f, R7 ;  /* 0x0000001fff0b7819 */ /* 0x000fe20000011407 */
[----:B------:R-:W-:Y:S01]  /*12030*/  ULDC.64 UR4, c[0x0][0xc88] ;  /* 0x0003220000047ab9 */ /* 0x000fe20000000a00 */
[----:B------:R-:W-:Y:S02]  /*12040*/  SHF.R.S32.HI R6, RZ, 0x1f, R9 ;  /* 0x0000001fff067819 */ /* 0x000fe40000011409 */
[----:B------:R-:W-:-:S03]  /*12050*/  IADD3.X R5, R11, R5, R8, P0, !PT ;  /* 0x000000050b057210 */ /* 0x000fc600007fe408 */
[----:B------:R-:W-:Y:S02]  /*12060*/  IMAD R6, R6, UR4, RZ ;  /* 0x0000000406067c24 */ /* 0x000fe4000f8e02ff */
[----:B------:R-:W-:-:S04]  /*12070*/  IMAD.WIDE.U32 R4, R9, UR4, R4 ;  /* 0x0000000409047c25 */ /* 0x000fc8000f8e0004 */
[----:B------:R-:W-:Y:S01]  /*12080*/  IMAD R9, R9, UR5, R6 ;  /* 0x0000000509097c24 */ /* 0x000fe2000f8e0206 */
[----:B------:R-:W-:Y:S02]  /*12090*/  ULDC.64 UR4, c[0x0][0xc50] ;  /* 0x0003140000047ab9 */ /* 0x000fe40000000a00 */
[C---:B------:R-:W-:Y:S01]  /*120a0*/  LEA R11, P0, R4.reuse, UR4, 0x2 ;  /* 0x00000004040b7c11 */ /* 0x040fe2000f8010ff */
[----:B------:R-:W-:Y:S01]  /*120b0*/  IMAD.IADD R5, R5, 0x1, R9 ;  /* 0x0000000105057824 */ /* 0x000fe200078e0209 */
[----:B------:R-:W-:Y:S01]  /*120c0*/  ULDC UR4, c[0x0][0xb88] ;  /* 0x0002e20000047ab9 */ /* 0x000fe20000000800 */
[----:B------:R-:W-:Y:S02]  /*120d0*/  IMAD.MOV R9, RZ, RZ, -R19 ;  /* 0x000000ffff097224 */ /* 0x000fe400078e0a13 */
[----:B------:R-:W-:Y:S01]  /*120e0*/  SHFL.IDX PT, R6, R11, 0x1, 0x1c1f ;  /* 0x003c1f000b067f89 */ /* 0x000fe200000e0000 */
[----:B------:R-:W-:Y:S01]  /*120f0*/  LEA.HI.X R14, R4, UR5, R5, 0x2, P0 ;  /* 0x00000005040e7c11 */ /* 0x000fe200080f1405 */
[----:B------:R-:W-:Y:S01]  /*12100*/  IMAD R8, R10, UR4, RZ ;  /* 0x000000040a087c24 */ /* 0x000fe2000f8e02ff */
[----:B------:R-:W-:Y:S01]  /*12110*/  ISETP.NE.AND P0, PT, R16, R9, PT ;  /* 0x000000091000720c */ /* 0x000fe20003f05270 */
[----:B------:R-:W-:Y:S01]  /*12120*/  SHFL.IDX PT, R4, R11, RZ, 0x1c1f ;  /* 0x001c1fff0b047589 */ /* 0x000fe200000e0000 */
[----:B------:R-:W-:-:S02]  /*12130*/  VIADD R9, R15, 0x8 ;  /* 0x000000080f097836 */ /* 0x000fc40000000000 */
[-C--:B------:R-:W-:Y:S01]  /*12140*/  ISETP.GE.OR P1, PT, R15, R8.reuse, P0 ;  /* 0x000000080f00720c */ /* 0x080fe20000726670 */
[----:B------:R-:W0:Y:S02]  /*12150*/  SHFL.IDX PT, R5, R14, RZ, 0x1c1f ;  /* 0x001c1fff0e057589 */ /* 0x000e2400000e0000 */
[----:B------:R-:W-:Y:S02]  /*12160*/  ISETP.GE.OR P0, PT, R9, R8, P0 ;  /* 0x000000080900720c */ /* 0x000fe40000706670 */
[----:B------:R-:W1:Y:S08]  /*12170*/  SHFL.IDX PT, R7, R14, 0x1, 0x1c1f ;  /* 0x003c1f000e077f89 */ /* 0x000e7000000e0000 */
[----:B0-----:R0:W-:Y:S04]  /*12180*/  @!P1 ST.E desc[UR44][R4.64], R3 ;  /* 0x0000000304009985 */ /* 0x0011e8000c10192c */
[----:B-1----:R0:W-:Y:S02]  /*12190*/  @!P0 ST.E desc[UR44][R6.64], R0 ;  /* 0x0000000006008985 */ /* 0x0021e4000c10192c */
.L_x_2091:
[----:B------:R-:W1:Y:S01]  /*121a0*/  LDC R14, c[0x0][0xce8] ;  /* 0x00033a00ff0e7b82 */ /* 0x000e620000000800 */
[----:B------:R-:W-:Y:S01]  /*121b0*/  ULDC UR8, c[0x0][0xbc8] ;  /* 0x0002f20000087ab9 */ /* 0x000fe20000000800 */
[----:B0-----:R0:W5:Y:S01]  /*121c0*/  LD.E.128 R4, desc[UR44][R20.64] ;  /* 0x0000002c14047980 */ /* 0x001162000c101d00 */
[----:B------:R-:W-:Y:S01]  /*121d0*/  ISETP.GE.AND P0, PT, R196, UR8, PT ;  /* 0x00000008c4007c0c */ /* 0x000fe2000bf06270 */
[----:B------:R-:W-:Y:S01]  /*121e0*/  ULDC.64 UR4, c[0x0][0xbe8] ;  /* 0x0002fa0000047ab9 */ /* 0x000fe20000000a00 */
[----:B------:R-:W-:Y:S01]  /*121f0*/  ISETP.GE.AND P1, PT, R186, UR8, PT ;  /* 0x00000008ba007c0c */ /* 0x000fe2000bf26270 */
[----:B------:R-:W5:Y:S01]  /*12200*/  LD.E.128 R80, desc[UR44][R80.64] ;  /* 0x0000002c50507980 */ /* 0x000f62000c101d00 */
[----:B------:R-:W-:-:S03]  /*12210*/  SEL R3, RZ, 0xffffffff, P0 ;  /* 0xffffffffff037807 */ /* 0x000fc60000000000 */
[----:B------:R-:W5:Y:S01]  /*12220*/  LD.E.128 R72, desc[UR44][R72.64] ;  /* 0x0000002c48487980 */ /* 0x000f62000c101d00 */
[----:B------:R-:W-:Y:S01]  /*12230*/  SEL R0, RZ, 0x1, P1 ;  /* 0x00000001ff007807 */ /* 0x000fe20000800000 */
[----:B------:R-:W-:Y:S01]  /*12240*/  IMAD.SHL.U32 R3, R3, 0x2, RZ ;  /* 0x0000000203037824 */ /* 0x000fe200078e00ff */
[----:B------:R-:W-:Y:S01]  /*12250*/  ULDC.64 UR6, c[0x0][0xb80] ;  /* 0x0002e00000067ab9 */ /* 0x000fe20000000a00 */
[----:B------:R-:W5:Y:S04]  /*12260*/  LD.E.128 R68, desc[UR44][R68.64] ;  /* 0x0000002c44447980 */ /* 0x000f68000c101d00 */
[----:B------:R-:W5:Y:S04]  /*12270*/  LD.E.128 R64, desc[UR44][R64.64] ;  /* 0x0000002c40407980 */ /* 0x000f68000c101d00 */
[----:B------:R-:W5:Y:S01]  /*12280*/  LD.E.128 R60, desc[UR44][R60.64] ;  /* 0x0000002c3c3c7980 */ /* 0x000f62000c101d00 */
[----:B-1----:R-:W-:-:S02]  /*12290*/  ISETP.NE.AND P2, PT, R14, 0x1, PT ;  /* 0x000000010e00780c */ /* 0x002fc40003f45270 */
[----:B------:R-:W-:Y:S01]  /*122a0*/  ISETP.GE.AND P1, PT, R195, UR8, PT ;  /* 0x00000008c3007c0c */ /* 0x000fe2000bf26270 */
[----:B------:R-:W5:Y:S01]  /*122b0*/  LD.E.128 R56, desc[UR44][R56.64] ;  /* 0x0000002c38387980 */ /* 0x000f62000c101d00 */
[----:B------:R-:W-:Y:S02]  /*122c0*/  LOP3.LUT R0, R3, 0x2, R0, 0xe2, !PT ;  /* 0x0000000203007812 */ /* 0x000fe400078ee200 */
[----:B------:R-:W-:Y:S01]  /*122d0*/  SEL R3, RZ, 0xffffffff, P1 ;  /* 0xffffffffff037807 */ /* 0x000fe20000800000 */
[----:B------:R-:W5:Y:S04]  /*122e0*/  LD.E.128 R52, desc[UR44][R52.64] ;  /* 0x0000002c34347980 */ /* 0x000f68000c101d00 */
[----:B------:R-:W5:Y:S02]  /*122f0*/  LD.E.128 R48, desc[UR44][R48.64] ;  /* 0x0000002c30307980 */ /* 0x000f64000c101d00 */
[----:B------:R-:W1:Y:S01]  /*12300*/  @P2 LDC R15, c[0x0][0xcec] ;  /* 0x00033b00ff0f2b82 */ /* 0x000e620000000800 */
[----:B------:R-:W-:Y:S01]  /*12310*/  ISETP.GE.AND P0, PT, R194, UR8, PT ;  /* 0x00000008c2007c0c */ /* 0x000fe2000bf06270 */
[----:B------:R-:W-:Y:S01]  /*12320*/  IMAD.SHL.U32 R25, R3, 0x4, RZ ;  /* 0x0000000403197824 */ /* 0x000fe200078e00ff */
[----:B------:R-:W5:Y:S04]  /*12330*/  LD.E.128 R44, desc[UR44][R44.64] ;  /* 0x0000002c2c2c7980 */ /* 0x000f68000c101d00 */
[----:B------:R-:W5:Y:S01]  /*12340*/  LD.E.128 R40, desc[UR44][R40.64] ;  /* 0x0000002c28287980 */ /* 0x000f62000c101d00 */
[----:B0-----:R-:W0:Y:S01]  /*12350*/  @P2 LDC R21, c[0x0][0xcf0] ;  /* 0x00033c00ff152b82 */ /* 0x001e220000000800 */
[----:B------:R-:W-:Y:S01]  /*12360*/  SEL R3, RZ, 0xffffffff, P0 ;  /* 0xffffffffff037807 */ /* 0x000fe20000000000 */
[----:B------:R-:W-:Y:S01]  /*12370*/  IMAD R8, R12, UR4, RZ ;  /* 0x000000040c087c24 */ /* 0x000fe2000f8e02ff */
[----:B------:R-:W-:Y:S01]  /*12380*/  LOP3.LUT R0, R25, 0x4, R0, 0xe2, !PT ;  /* 0x0000000419007812 */ /* 0x000fe200078ee200 */
[----:B------:R-:W5:Y:S02]  /*12390*/  LD.E.128 R76, desc[UR44][R76.64] ;  /* 0x0000002c4c4c7980 */ /* 0x000f64000c101d00 */
[----:B------:R-:W-:-:S02]  /*123a0*/  IMAD.SHL.U32 R25, R3, 0x8, RZ ;  /* 0x0000000803197824 */ /* 0x000fc400078e00ff */
[----:B------:R-:W-:Y:S01]  /*123b0*/  IMAD R3, R217, 0x20, R218 ;  /* 0x00000020d9037824 */ /* 0x000fe200078e02da */
[----:B------:R-:W5:Y:S01]  /*123c0*/  LD.E.128 R96, desc[UR44][R96.64] ;  /* 0x0000002c60607980 */ /* 0x000f62000c101d00 */
[----:B------:R-:W-:Y:S01]  /*123d0*/  IMAD R11, R191, UR5, R8 ;  /* 0x00000005bf0b7c24 */ /* 0x000fe2000f8e0208 */
[----:B------:R-:W-:Y:S01]  /*123e0*/  ISETP.GE.AND P0, PT, R193, UR8, PT ;  /* 0x00000008c1007c0c */ /* 0x000fe2000bf06270 */
[----:B------:R-:W-:Y:S01]  /*123f0*/  IMAD.WIDE.U32 R8, R191, UR4, RZ ;  /* 0x00000004bf087c25 */ /* 0x000fe2000f8e00ff */
[----:B------:R-:W-:Y:S01]  /*12400*/  LOP3.LUT R10, R25, 0x8, R0, 0xe2, !PT ;  /* 0x00000008190a7812 */ /* 0x000fe200078ee200 */
[----:B------:R-:W-:Y:S01]  /*12410*/  ULDC.64 UR4, c[0x0][0xbf0] ;  /* 0x0002fc0000047ab9 */ /* 0x000fe20000000a00 */
[----:B------:R-:W5:Y:S01]  /*12420*/  LD.E.128 R92, desc[UR44][R92.64] ;  /* 0x0000002c5c5c7980 */ /* 0x000f62000c101d00 */
[----:B------:R-:W-:Y:S02]  /*12430*/  IMAD.IADD R12, R18, 0x1, R3 ;  /* 0x00000001120c7824 */ /* 0x000fe400078e0203 */
[----:B------:R-:W-:Y:S01]  /*12440*/  IMAD.IADD R9, R9, 0x1, R11 ;  /* 0x0000000109097824 */ /* 0x000fe200078e020b */
[----:B------:R-:W-:Y:S01]  /*12450*/  SEL R11, RZ, 0xffffffff, P0 ;  /* 0xffffffffff0b7807 */ /* 0x000fe20000000000 */
[----:B-1----:R-:W-:Y:S01]  /*12460*/  @P2 IMAD.HI.U32 R0, R12, R15, RZ ;  /* 0x0000000f0c002227 */ /* 0x002fe200078e00ff */
[----:B------:R-:W5:Y:S03]  /*12470*/  LD.E.128 R88, desc[UR44][R88.64] ;  /* 0x0000002c58587980 */ /* 0x000f66000c101d00 */
[----:B------:R-:W-:Y:S01]  /*12480*/  IMAD.MOV.U32 R3, RZ, RZ, R12 ;  /* 0x000000ffff037224 */ /* 0x000fe200078e000c */
[----:B0-----:R-:W-:Y:S01]  /*12490*/  @P2 SHF.R.U32.HI R3, RZ, R21, R0 ;  /* 0x00000015ff032219 */ /* 0x001fe20000011600 */
[----:B------:R-:W-:Y:S01]  /*124a0*/  IMAD.SHL.U32 R11, R11, 0x10, RZ ;  /* 0x000000100b0b7824 */ /* 0x000fe200078e00ff */
[----:B------:R-:W5:Y:S01]  /*124b0*/  LD.E.128 R84, desc[UR44][R84.64] ;  /* 0x0000002c54547980 */ /* 0x000f62000c101d00 */
[----:B------:R-:W-:Y:S01]  /*124c0*/  IMAD R13, R13, UR4, RZ ;  /* 0x000000040d0d7c24 */ /* 0x000fe2000f8e02ff */
[----:B------:R-:W-:-:S02]  /*124d0*/  ISETP.GE.AND P0, PT, R192, UR8, PT ;  /* 0x00000008c0007c0c */ /* 0x000fc4000bf06270 */
[----:B------:R-:W-:Y:S01]  /*124e0*/  LOP3.LUT R10, R11, 0x10, R10, 0xe2, !PT ;  /* 0x000000100b0a7812 */ /* 0x000fe200078ee20a */
[C---:B------:R-:W-:Y:S01]  /*124f0*/  IMAD R13, R190.reuse, UR5, R13 ;  /* 0x00000005be0d7c24 */ /* 0x040fe2000f8e020d */
[----:B------:R-:W-:Y:S01]  /*12500*/  @!PT LDS RZ, [RZ] ;  /* 0x00000000fffff984 */ /* 0x000fe20000000800 */
[----:B------:R-:W-:Y:S01]  /*12510*/  @!PT LDS RZ, [RZ] ;  /* 0x00000000fffff984 */ /* 0x000fe20000000800 */
[----:B------:R-:W-:Y:S01]  /*12520*/  @!PT LDS RZ, [RZ] ;  /* 0x00000000fffff984 */ /* 0x000fe20000000800 */
[----:B------:R-:W-:Y:S01]  /*12530*/  @!PT LDS RZ, [RZ] ;  /* 0x00000000fffff984 */ /* 0x000fe20000000800 */
[----:B------:R0:W-:Y:S06]  /*12540*/  MEMBAR.ALL.CTA ;  /* 0x0000000000007992 */ /* 0x0001ec0000008000 */
[----:B0-----:R-:W0:Y:S01]  /*12550*/  FENCE.VIEW.ASYNC.S ;  /* 0x00000000000073c6 */ /* 0x001e220000000000 */
[----:B------:R-:W-:Y:S01]  /*12560*/  IMAD.WIDE.U32 R190, R190, UR4, R8 ;  /* 0x00000004bebe7c25 */ /* 0x000fe2000f8e0008 */
[----:B------:R-:W-:Y:S01]  /*12570*/  SHF.R.S32.HI R8, RZ, 0x1f, R3 ;  /* 0x0000001fff087819 */ /* 0x000fe20000011403 */
[----:B------:R-:W-:-:S02]  /*12580*/  ULDC.64 UR4, c[0x0][0xbe0] ;  /* 0x0002f80000047ab9 */ /* 0x000fc40000000a00 */
[----:B------:R-:W-:Y:S01]  /*12590*/  IMAD.MOV R11, RZ, RZ, -R3 ;  /* 0x000000ffff0b7224 */ /* 0x000fe200078e0a03 */
[----:B------:R-:W-:Y:S01]  /*125a0*/  SEL R0, RZ, 0xffffffff, P0 ;  /* 0xffffffffff007807 */ /* 0x000fe20000000000 */
[----:B------:R-:W-:Y:S02]  /*125b0*/  IMAD R8, R8, UR4, RZ ;  /* 0x0000000408087c24 */ /* 0x000fe4000f8e02ff */
[----:B------:R-:W-:Y:S02]  /*125c0*/  IMAD R11, R14, R11, R12 ;  /* 0x0000000b0e0b7224 */ /* 0x000fe400078e020c */
[----:B------:R-:W-:Y:S02]  /*125d0*/  IMAD.IADD R191, R191, 0x1, R13 ;  /* 0x00000001bfbf7824 */ /* 0x000fe400078e020d */
[----:B------:R-:W-:Y:S01]  /*125e0*/  IMAD.SHL.U32 R15, R0, 0x20, RZ ;  /* 0x00000020000f7824 */ /* 0x000fe200078e00ff */
[----:B------:R-:W-:Y:S01]  /*125f0*/  SHF.R.S32.HI R0, RZ, 0x1f, R11 ;  /* 0x0000001fff007819 */ /* 0x000fe2000001140b */
[----:B------:R-:W-:-:S02]  /*12600*/  IMAD R13, R3, UR5, R8 ;  /* 0x00000005030d7c24 */ /* 0x000fc4000f8e0208 */
[----:B------:R-:W-:Y:S01]  /*12610*/  IMAD.WIDE.U32 R8, R3, UR4, R190 ;  /* 0x0000000403087c25 */ /* 0x000fe2000f8e00be */
[----:B------:R-:W-:Y:S01]  /*12620*/  ULDC.64 UR4, c[0x0][0xbd8] ;  /* 0x0002f60000047ab9 */ /* 0x000fe20000000a00 */
[----:B------:R-:W-:Y:S02]  /*12630*/  ISETP.GE.AND P0, PT, R222, UR8, PT ;  /* 0x00000008de007c0c */ /* 0x000fe4000bf06270 */
[----:B------:R-:W-:Y:S02]  /*12640*/  IMAD R0, R0, UR4, RZ ;  /* 0x0000000400007c24 */ /* 0x000fe4000f8e02ff */
[----:B------:R-:W-:Y:S02]  /*12650*/  IMAD.IADD R9, R9, 0x1, R13 ;  /* 0x0000000109097824 */ /* 0x000fe400078e020d */
[----:B------:R-:W-:Y:S01]  /*12660*/  IMAD R13, R11, UR5, R0 ;  /* 0x000000050b0d7c24 */ /* 0x000fe2000f8e0200 */
[----:B------:R-:W-:Y:S01]  /*12670*/  ULDC UR5, c[0x0][0xb88] ;  /* 0x0002e20000057ab9 */ /* 0x000fe20000000800 */
[----:B------:R-:W-:Y:S01]  /*12680*/  SEL R3, RZ, 0x40, P0 ;  /* 0x00000040ff037807 */ /* 0x000fe20000000000 */
[----:B------:R-:W-:Y:S01]  /*12690*/  IMAD.IADD R27, R218, 0x1, R18 ;  /* 0x00000001da1b7824 */ /* 0x000fe200078e0212 */
[----:B------:R-:W-:Y:S01]  /*126a0*/  ISETP.GE.AND P0, PT, R221, UR8, PT ;  /* 0x00000008dd007c0c */ /* 0x000fe2000bf06270 */
[----:B------:R-:W-:-:S02]  /*126b0*/  IMAD R28, R14, UR5, RZ ;  /* 0x000000050e1c7c24 */ /* 0x000fc4000f8e02ff */
[----:B------:R-:W-:Y:S01]  /*126c0*/  IMAD.WIDE.U32 R8, R11, UR4, R8 ;  /* 0x000000040b087c25 */ /* 0x000fe2000f8e0008 */
[----:B------:R-:W-:Y:S01]  /*126d0*/  UIADD3 UR4, UR37, 0x38820, URZ ;  /* 0x0003882025047890 */ /* 0x000fe2000fffe03f */
[----:B------:R-:W-:Y:S02]  /*126e0*/  SEL R0, RZ, 0x80, P0 ;  /* 0x00000080ff007807 */ /* 0x000fe40000000000 */
[----:B------:R-:W-:Y:S01]  /*126f0*/  ISETP.GE.AND P0, PT, R27, R28, PT ;  /* 0x0000001c1b00720c */ /* 0x000fe20003f06270 */
[----:B------:R-:W-:Y:S01]  /*12700*/  IMAD.IADD R9, R9, 0x1, R13 ;  /* 0x0000000109097824 */ /* 0x000fe200078e020d */
[----:B------:R-:W-:Y:S01]  /*12710*/  UPRMT UR4, URZ, 0x654, UR4 ;  /* 0x000006543f047896 */ /* 0x000fe20008000004 */
[C---:B------:R-:W-:Y:S02]  /*12720*/  LEA R18, P1, R8.reuse, UR6, 0x1 ;  /* 0x0000000608127c11 */ /* 0x040fe4000f8208ff */
[----:B------:R-:W-:Y:S02]  /*12730*/  LOP3.LUT R10, R15, 0x20, R10, 0xe2, !PT ;  /* 0x000000200f0a7812 */ /* 0x000fe400078ee20a */
[----:B------:R-:W-:Y:S01]  /*12740*/  LEA.HI.X R26, R8, UR7, R9, 0x1, P1 ;  /* 0x00000007081a7c11 */ /* 0x000fe200088f0c09 */
[----:B------:R-:W-:Y:S01]  /*12750*/  BSSY B1, `(.L_x_2092) ;  /* 0x0000026000017945 */ /* 0x000fe20003800000 */
[----:B------:R-:W-:-:S02]  /*12760*/  LOP3.LUT R3, R10, R3, RZ, 0xfc, !PT ;  /* 0x000000030a037212 */ /* 0x000fc400078efcff */
[----:B0-----:R-:W-:Y:S01]  /*12770*/  SYNCS.ARRIVE.TRANS64.RED.A1T0 RZ, [UR4], RZ ;  /* 0x000000ffffff79a7 */ /* 0x001fe20008100404 */
[----:B------:R0:W1:Y:S01]  /*12780*/  SHFL.IDX PT, R10, R18, RZ, 0x181f ;  /* 0x00181fff120a7589 */ /* 0x00006200000e0000 */
[----:B------:R-:W-:-:S03]  /*12790*/  LOP3.LUT R0, R3, R0, RZ, 0xfc, !PT ;  /* 0x0000000003007212 */ /* 0x000fc600078efcff */
[----:B------:R0:W2:Y:S01]  /*127a0*/  SHFL.IDX PT, R11, R26, RZ, 0x181f ;  /* 0x00181fff1a0b7589 */ /* 0x0000a200000e0000 */
        /* <DEDUP_REMOVED lines=32> */
.L_x_2093:
[----:B------:R-:W-:Y:S05]  /*129b0*/  BSYNC B1 ;  /* 0x0000000000017941 */ /* 0x000fea0003800000 */
.L_x_2092:
[----:B---3-5:R-:W-:Y:S01]  /*129c0*/  VIADD R4, R27, 0x20 ;  /* 0x000000201b047836 */ /* 0x028fe20000000000 */
[----:B------:R3:W4:Y:S04]  /*129d0*/  SHFL.IDX PT, R7, R26, 0x1, 0x181f ;  /* 0x00381f001a077f89 */ /* 0x00072800000e0000 */
[----:B------:R-:W-:Y:S01]  /*129e0*/  ISETP.GE.AND P0, PT, R4, R28, PT ;  /* 0x0000001c0400720c */ /* 0x000fe20003f06270 */
[----:B------:R3:W0:-:S12]  /*129f0*/  SHFL.IDX PT, R6, R18, 0x1, 0x181f ;  /* 0x00381f0012067f89 */ /* 0x00061800000e0000 */
[----:B---3--:R-:W-:Y:S05]  /*12a00*/  @P0 BRA `(.L_x_2094) ;  /* 0x0000000c00680947 */ /* 0x008fea0003800000 */
[----:B------:R-:W-:Y:S02]  /*12a10*/  ISETP.GE.AND P0, PT, R186, UR8, PT ;  /* 0x00000008ba007c0c */ /* 0x000fe4000bf06270 */
[----:B------:R-:W-:Y:S02]  /*12a20*/  ISETP.GE.AND P5, PT, R196, UR8, PT ;  /* 0x00000008c4007c0c */ /* 0x000fe4000bfa6270 */
[----:B------:R-:W-:Y:S02]  /*12a30*/  ISETP.GE.AND P3, PT, R195, UR8, PT ;  /* 0x00000008c3007c0c */ /* 0x000fe4000bf66270 */
[----:B------:R-:W-:Y:S02]  /*12a40*/  ISETP.GE.AND P2, PT, R194, UR8, PT ;  /* 0x00000008c2007c0c */ /* 0x000fe4000bf46270 */
[----:B------:R-:W-:-:S05]  /*12a50*/  ISETP.GE.AND P1, PT, R193, UR8, PT ;  /* 0x00000008c1007c0c */ /* 0x000fca000bf26270 */
[----:B0---4-:R-:W-:Y:S02]  /*12a60*/  @!P0 IMAD.WIDE R4, R186, 0x2, R6 ;  /* 0x00000002ba048825 */ /* 0x011fe400078e0206 */
        /* <DEDUP_REMOVED lines=11> */
[-C--:B------:R-:W-:Y:S02]  /*12b20*/  @!P0 LEA R14, P3, R192, R6.reuse, 0x1 ;  /* 0x00000006c00e8211 */ /* 0x080fe400078608ff */
[CC--:B0-----:R-:W-:Y:S01]  /*12b30*/  @!P1 LEA R4, P6, R193.reuse, R6.reuse, 0x1 ;  /* 0x00000006c1049211 */ /* 0x0c1fe200078c08ff */
        /* <DEDUP_REMOVED lines=14> */
.L_x_2090:
[----:B------:R-:W1:Y:S01]  /*12c20*/  LDC R14, c[0x0][0xce8] ;  /* 0x00033a00ff0e7b82 */ /* 0x000e620000000800 */
[----:B------:R-:W-:Y:S01]  /*12c30*/  ULDC UR6, c[0x0][0xbc8] ;  /* 0x0002f20000067ab9 */ /* 0x000fe20000000800 */
[----:B------:R-:W-:Y:S01]  /*12c40*/  ISETP.GE.AND P2, PT, R226, 0x40, PT ;  /* 0x00000040e200780c */ /* 0x000fe20003f46270 */
[----:B------:R-:W-:Y:S01]  /*12c50*/  BSSY B1, `(.L_x_2095) ;  /* 0x0000036000017945 */ /* 0x000fe20003800000 */
[----:B------:R-:W-:Y:S02]  /*12c60*/  ISETP.GE.AND P1, PT, R196, UR6, PT ;  /* 0x00000006c4007c0c */ /* 0x000fe4000bf26270 */
[----:B------:R-:W-:Y:S02]  /*12c70*/  ISETP.GE.AND P3, PT, R186, UR6, PT ;  /* 0x00000006ba007c0c */ /* 0x000fe4000bf66270 */
[----:B------:R-:W-:Y:S02]  /*12c80*/  SEL R3, RZ, 0xffffffff, P1 ;  /* 0xffffffffff037807 */ /* 0x000fe40000800000 */
[----:B------:R-:W-:-:S02]  /*12c90*/  SEL R0, RZ, 0x1, P3 ;  /* 0x00000001ff007807 */ /* 0x000fc40001800000 */
[----:B------:R-:W-:Y:S01]  /*12ca0*/  ISETP.GE.AND P1, PT, R195, UR6, PT ;  /* 0x00000006c3007c0c */ /* 0x000fe2000bf26270 */
[----:B------:R-:W-:Y:S01]  /*12cb0*/  IMAD.SHL.U32 R21, R3, 0x2, RZ ;  /* 0x0000000203157824 */ /* 0x000fe200078e00ff */
[----:B------:R-:W-:Y:S01]  /*12cc0*/  SHF.R.S32.HI R10, RZ, 0x1f, R191 ;  /* 0x0000001fff0a7819 */ /* 0x000fe200000114bf */
[----:B------:R-:W-:Y:S01]  /*12cd0*/  IMAD R3, R217, 0x20, R218 ;  /* 0x00000020d9037824 */ /* 0x000fe200078e02da */
[----:B------:R-:W-:Y:S02]  /*12ce0*/  SHF.R.S32.HI R11, RZ, 0x1f, R190 ;  /* 0x0000001fff0b7819 */ /* 0x000fe400000114be */
[----:B------:R-:W-:Y:S01]  /*12cf0*/  LOP3.LUT R21, R21, 0x2, R0, 0xe2, !PT ;  /* 0x0000000215157812 */ /* 0x000fe200078ee200 */
[----:B------:R-:W-:Y:S01]  /*12d00*/  IMAD.IADD R13, R18, 0x1, R3 ;  /* 0x00000001120d7824 */ /* 0x000fe200078e0203 */
[----:B-1----:R-:W-:-:S13]  /*12d10*/  ISETP.NE.AND P0, PT, R14, 0x1, PT ;  /* 0x000000010e00780c */ /* 0x002fda0003f05270 */
[----:B------:R-:W1:Y:S08]  /*12d20*/  @P0 LDC R20, c[0x0][0xcec] ;  /* 0x00033b00ff140b82 */ /* 0x000e700000000800 */
[----:B------:R-:W2:Y:S01]  /*12d30*/  @P0 LDC R15, c[0x0][0xcf0] ;  /* 0x00033c00ff0f0b82 */ /* 0x000ea20000000800 */
[----:B------:R-:W-:Y:S05]  /*12d40*/  @P2 BRA `(.L_x_2096) ;  /* 0x0000000000982947 */ /* 0x000fea0003800000 */
[----:B------:R-:W3:Y:S01]  /*12d50*/  S2R R3, SR_TID.X ;  /* 0x0000000000037919 */ /* 0x000ee20000002100 */
[----:B------:R-:W4:Y:S01]  /*12d60*/  LDC R12, c[0x0][0xce8] ;  /* 0x00033a00ff0c7b82 */ /* 0x000f220000000800 */
[----:B------:R-:W-:Y:S02]  /*12d70*/  ULDC UR4, c[0x0][0xb88] ;  /* 0x0002e20000047ab9 */ /* 0x000fe40000000800 */
[----:B----4-:R-:W-:Y:S01]  /*12d80*/  IMAD R5, R12, UR4, RZ ;  /* 0x000000040c057c24 */ /* 0x010fe2000f8e02ff */
[----:B---3--:R-:W-:-:S04]  /*12d90*/  IADD3 R8, R18, -0x80, R3 ;  /* 0xffffff8012087810 */ /* 0x008fc80007ffe003 */
[----:B------:R-:W-:-:S13]  /*12da0*/  ISETP.GE.AND P2, PT, R8, R5, PT ;  /* 0x000000050800720c */ /* 0x000fda0003f46270 */
[----:B------:R-:W-:Y:S05]  /*12db0*/  @P2 BRA `(.L_x_2096) ;  /* 0x00000000007c2947 */ /* 0x000fea0003800000 */
[----:B------:R-:W-:Y:S01]  /*12dc0*/  ISETP.NE.AND P2, PT, R12, 0x1, PT ;  /* 0x000000010c00780c */ /* 0x000fe20003f45270 */
[----:B------:R-:W-:Y:S01]  /*12dd0*/  ULDC.64 UR4, c[0x0][0xc90] ;  /* 0x0003240000047ab9 */ /* 0x000fe20000000a00 */
[----:B------:R-:W-:Y:S02]  /*12de0*/  IMAD.MOV.U32 R3, RZ, RZ, R8 ;  /* 0x000000ffff037224 */ /* 0x000fe400078e0008 */
[----:B------:R-:W-:-:S04]  /*12df0*/  IMAD R6, R10, UR4, RZ ;  /* 0x000000040a067c24 */ /* 0x000fc8000f8e02ff */
[----:B------:R-:W-:-:S05]  /*12e00*/  IMAD R7, R191, UR5, R6 ;  /* 0x00000005bf077c24 */ /* 0x000fca000f8e0206 */
[----:B------:R-:W3:Y:S08]  /*12e10*/  @P2 LDC R5, c[0x0][0xcec] ;  /* 0x00033b00ff052b82 */ /* 0x000ef00000000800 */
[----:B------:R-:W4:Y:S01]  /*12e20*/  @P2 LDC R9, c[0x0][0xcf0] ;  /* 0x00033c00ff092b82 */ /* 0x000f220000000800 */
[----:B---3--:R-:W-:-:S04]  /*12e30*/  @P2 IMAD.HI.U32 R0, R8, R5, RZ ;  /* 0x0000000508002227 */ /* 0x008fc800078e00ff */
[----:B------:R-:W-:Y:S01]  /*12e40*/  IMAD.WIDE.U32 R4, R191, UR4, RZ ;  /* 0x00000004bf047c25 */ /* 0x000fe2000f8e00ff */
[----:B------:R-:W-:Y:S01]  /*12e50*/  ULDC.64 UR4, c[0x0][0xc98] ;  /* 0x0003260000047ab9 */ /* 0x000fe20000000a00 */
[----:B----4-:R-:W-:Y:S02]  /*12e60*/  @P2 SHF.R.U32.HI R3, RZ, R9, R0 ;  /* 0x00000009ff032219 */ /* 0x010fe40000011600 */
[----:B------:R-:W-:Y:S02]  /*12e70*/  IMAD.IADD R5, R5, 0x1, R7 ;  /* 0x0000000105057824 */ /* 0x000fe400078e0207 */
[----:B------:R-:W-:Y:S02]  /*12e80*/  IMAD R9, R11, UR4, RZ ;  /* 0x000000040b097c24 */ /* 0x000fe4000f8e02ff */
[----:B------:R-:W-:Y:S02]  /*12e90*/  IMAD.MOV R7, RZ, RZ, -R3 ;  /* 0x000000ffff077224 */ /* 0x000fe400078e0a03 */
[----:B------:R-:W-:-:S04]  /*12ea0*/  IMAD.WIDE.U32 R4, R190, UR4, R4 ;  /* 0x00000004be047c25 */ /* 0x000fc8000f8e0004 */
[----:B------:R-:W-:Y:S01]  /*12eb0*/  IMAD R7, R12, R7, R8 ;  /* 0x000000070c077224 */ /* 0x000fe200078e0208 */
[----:B------:R-:W-:Y:S01]  /*12ec0*/  IADD3 R4, P2, R3, R4, RZ ;  /* 0x0000000403047210 */ /* 0x000fe20007f5e0ff */
        /* <DEDUP_REMOVED lines=14> */
.L_x_2096:
[----:B------:R-:W-:Y:S05]  /*12fb0*/  BSYNC B1 ;  /* 0x0000000000017941 */ /* 0x000fea0003800000 */
.L_x_2095:
[----:B------:R-:W-:Y:S01]  /*12fc0*/  ULDC.64 UR4, c[0x0][0xbe8] ;  /* 0x0002fa0000047ab9 */ /* 0x000fe20000000a00 */
[----:B-1----:R-:W-:Y:S01]  /*12fd0*/  @P0 IMAD.HI.U32 R0, R13, R20, RZ ;  /* 0x000000140d000227 */ /* 0x002fe200078e00ff */
[----:B---3--:R-:W-:Y:S01]  /*12fe0*/  SEL R6, RZ, 0xffffffff, P1 ;  /* 0xffffffffff067807 */ /* 0x008fe20000800000 */
[----:B------:R-:W-:Y:S01]  /*12ff0*/  BSSY B1, `(.L_x_2097) ;  /* 0x0000057000017945 */ /* 0x000fe20003800000 */
[----:B------:R-:W-:Y:S01]  /*13000*/  ISETP.GE.AND P2, PT, R194, UR6, PT ;  /* 0x00000006c2007c0c */ /* 0x000fe2000bf46270 */
[----:B------:R-:W-:Y:S01]  /*13010*/  IMAD R4, R10, UR4, RZ ;  /* 0x000000040a047c24 */ /* 0x000fe2000f8e02ff */
[----:B------:R-:W-:Y:S01]  /*13020*/  ISETP.GE.AND P1, PT, R193, UR6, PT ;  /* 0x00000006c1007c0c */ /* 0x000fe2000bf26270 */
[----:B------:R-:W-:Y:S01]  /*13030*/  IMAD.MOV.U32 R3, RZ, RZ, R13 ;  /* 0x000000ffff037224 */ /* 0x000fe200078e000d */
[----:B--2---:R-:W-:Y:S01]  /*13040*/  @P0 SHF.R.U32.HI R3, RZ, R15, R0 ;  /* 0x0000000fff030219 */ /* 0x004fe20000011600 */
[C---:B------:R-:W-:Y:S01]  /*13050*/  IMAD R7, R191.reuse, UR5, R4 ;  /* 0x00000005bf077c24 */ /* 0x040fe2000f8e0204 */
[----:B------:R-:W-:Y:S01]  /*13060*/  SEL R0, RZ, 0xffffffff, P2 ;  /* 0xffffffffff007807 */ /* 0x000fe20001000000 */
[----:B------:R-:W-:Y:S01]  /*13070*/  IMAD.SHL.U32 R6, R6, 0x4, RZ ;  /* 0x0000000406067824 */ /* 0x000fe200078e00ff */
[----:B------:R-:W-:Y:S01]  /*13080*/  ISETP.GE.AND P0, PT, R192, UR6, PT ;  /* 0x00000006c0007c0c */ /* 0x000fe2000bf06270 */
[----:B------:R-:W-:Y:S01]  /*13090*/  IMAD.WIDE.U32 R4, R191, UR4, RZ ;  /* 0x00000004bf047c25 */ /* 0x000fe2000f8e00ff */
[----:B------:R-:W-:Y:S01]  /*130a0*/  ULDC.64 UR4, c[0x0][0xbf0] ;  /* 0x0002fc0000047ab9 */ /* 0x000fe20000000a00 */
[----:B------:R-:W-:-:S02]  /*130b0*/  ISETP.GE.AND P2, PT, R221, UR6, PT ;  /* 0x00000006dd007c0c */ /* 0x000fc4000bf46270 */
[----:B------:R-:W-:Y:S01]  /*130c0*/  IMAD.IADD R5, R5, 0x1, R7 ;  /* 0x0000000105057824 */ /* 0x000fe200078e0207 */
[----:B------:R-:W-:Y:S01]  /*130d0*/  LOP3.LUT R21, R6, 0x4, R21, 0xe2, !PT ;  /* 0x0000000406157812 */ /* 0x000fe200078ee215 */
[----:B------:R-:W-:Y:S02]  /*130e0*/  IMAD R7, R11, UR4, RZ ;  /* 0x000000040b077c24 */ /* 0x000fe4000f8e02ff */
[----:B------:R-:W-:Y:S02]  /*130f0*/  IMAD.SHL.U32 R6, R0, 0x8, RZ ;  /* 0x0000000800067824 */ /* 0x000fe400078e00ff */
[----:B------:R-:W-:Y:S02]  /*13100*/  IMAD.MOV R0, RZ, RZ, -R3 ;  /* 0x000000ffff007224 */ /* 0x000fe400078e0a03 */
[----:B------:R-:W-:Y:S01]  /*13110*/  IMAD R9, R190, UR5, R7 ;  /* 0x00000005be097c24 */ /* 0x000fe2000f8e0207 */
[----:B------:R-:W-:Y:S01]  /*13120*/  LOP3.LUT R21, R6, 0x8, R21, 0xe2, !PT ;  /* 0x0000000806157812 */ /* 0x000fe200078ee215 */
[----:B------:R-:W-:Y:S01]  /*13130*/  IMAD R7, R14, R0, R13 ;  /* 0x000000000e077224 */ /* 0x000fe200078e020d */
[----:B------:R-:W-:Y:S01]  /*13140*/  SHF.R.S32.HI R0, RZ, 0x1f, R3 ;  /* 0x0000001fff007819 */ /* 0x000fe20000011403 */
[----:B------:R-:W-:Y:S01]  /*13150*/  IMAD.WIDE.U32 R190, R190, UR4, R4 ;  /* 0x00000004bebe7c25 */ /* 0x000fe2000f8e0004 */
[----:B------:R-:W-:Y:S01]  /*13160*/  ULDC.64 UR4, c[0x0][0xbe0] ;  /* 0x0002f80000047ab9 */ /* 0x000fe20000000a00 */
[----:B------:R-:W-:-:S02]  /*13170*/  SEL R4, RZ, 0xffffffff, P1 ;  /* 0xffffffffff047807 */ /* 0x000fc40000800000 */
[----:B------:R-:W-:Y:S01]  /*13180*/  IMAD.IADD R191, R191, 0x1, R9 ;  /* 0x00000001bfbf7824 */ /* 0x000fe200078e0209 */
[----:B------:R-:W-:Y:S01]  /*13190*/  SEL R6, RZ, 0xffffffff, P0 ;  /* 0xffffffffff067807 */ /* 0x000fe20000000000 */
[----:B------:R-:W-:Y:S01]  /*131a0*/  IMAD R0, R0, UR4, RZ ;  /* 0x0000000400007c24 */ /* 0x000fe2000f8e02ff */
[----:B------:R-:W-:Y:S01]  /*131b0*/  ISETP.GE.AND P0, PT, R222, UR6, PT ;  /* 0x00000006de007c0c */ /* 0x000fe2000bf06270 */
[----:B------:R-:W-:Y:S02]  /*131c0*/  IMAD.SHL.U32 R8, R4, 0x10, RZ ;  /* 0x0000001004087824 */ /* 0x000fe400078e00ff */
[C---:B------:R-:W-:Y:S01]  /*131d0*/  IMAD R9, R3.reuse, UR5, R0 ;  /* 0x0000000503097c24 */ /* 0x040fe2000f8e0200 */
[----:B------:R-:W-:Y:S01]  /*131e0*/  SHF.R.S32.HI R0, RZ, 0x1f, R7 ;  /* 0x0000001fff007819 */ /* 0x000fe20000011407 */
[----:B------:R-:W-:Y:S01]  /*131f0*/  IMAD.WIDE.U32 R4, R3, UR4, R190 ;  /* 0x0000000403047c25 */ /* 0x000fe2000f8e00be */
[----:B------:R-:W-:Y:S01]  /*13200*/  ULDC.64 UR4, c[0x0][0xbd8] ;  /* 0x0002f60000047ab9 */ /* 0x000fe20000000a00 */
[----:B------:R-:W-:-:S02]  /*13210*/  LOP3.LUT R21, R8, 0x10, R21, 0xe2, !PT ;  /* 0x0000001008157812 */ /* 0x000fc400078ee215 */
[----:B------:R-:W-:Y:S02]  /*13220*/  IMAD.IADD R5, R5, 0x1, R9 ;  /* 0x0000000105057824 */ /* 0x000fe400078e0209 */
[----:B------:R-:W-:Y:S02]  /*13230*/  IMAD R0, R0, UR4, RZ ;  /* 0x0000000400007c24 */ /* 0x000fe4000f8e02ff */
[----:B------:R-:W-:Y:S01]  /*13240*/  IMAD.WIDE.U32 R4, R7, UR4, R4 ;  /* 0x0000000407047c25 */ /* 0x000fe2000f8e0004 */
[----:B------:R-:W-:-:S03]  /*13250*/  ULDC UR4, c[0x0][0xb88] ;  /* 0x0002e20000047ab9 */ /* 0x000fc60000000800 */
[----:B------:R-:W-:Y:S02]  /*13260*/  IMAD.IADD R24, R218, 0x1, R18 ;  /* 0x00000001da187824 */ /* 0x000fe400078e0212 */
[----:B------:R-:W-:Y:S02]  /*13270*/  IMAD R25, R14, UR4, RZ ;  /* 0x000000040e197c24 */ /* 0x000fe4000f8e02ff */
        /* <DEDUP_REMOVED lines=8> */
[----:B------:R-:W-:Y:S01]  /*13300*/  LEA.HI.X R3, R4, UR5, R3, 0x1, P1 ;  /* 0x0000000504037c11 */ /* 0x000fe200088f0c03 */
[----:B------:R1:W2:Y:S01]  /*13310*/  SHFL.IDX PT, R6, R18, RZ, 0x181f ;  /* 0x00181fff12067589 */ /* 0x0002a200000e0000 */
[----:B------:R-:W-:Y:S02]  /*13320*/  LOP3.LUT R21, R21, R0, RZ, 0xfc, !PT ;  /* 0x0000000015157212 */ /* 0x000fe400078efcff */
[----:B------:R-:W-:Y:S01]  /*13330*/  SEL R0, RZ, 0x80, P2 ;  /* 0x00000080ff007807 */ /* 0x000fe20001000000 */
[----:B------:R1:W3:Y:S03]  /*13340*/  SHFL.IDX PT, R7, R3, RZ, 0x181f ;  /* 0x00181fff03077589 */ /* 0x0002e600000e0000 */
[----:B------:R-:W-:Y:S01]  /*13350*/  LOP3.LUT R20, R21, R0, RZ, 0xfc, !PT ;  /* 0x0000000015147212 */ /* 0x000fe200078efcff */
[----:B------:R-:W-:Y:S06]  /*13360*/  @P0 BRA `(.L_x_2098) ;  /* 0x00000000007c0947 */ /* 0x000fec0003800000 */
[----:B------:R-:W-:Y:S02]  /*13370*/  ISETP.GE.AND P2, PT, R196, UR6, PT ;  /* 0x00000006c4007c0c */ /* 0x000fe4000bf46270 */
[----:B------:R-:W-:Y:S02]  /*13380*/  ISETP.GE.AND P1, PT, R186, UR6, PT ;  /* 0x00000006ba007c0c */ /* 0x000fe4000bf26270 */
[----:B------:R-:W-:Y:S02]  /*13390*/  ISETP.GE.AND P5, PT, R195, UR6, PT ;  /* 0x00000006c3007c0c */ /* 0x000fe4000bfa6270 */
[----:B------:R-:W-:-:S07]  /*133a0*/  ISETP.GE.AND P3, PT, R194, UR6, PT ;  /* 0x00000006c2007c0c */ /* 0x000fce000bf66270 */
[-C--:B--2---:R-:W-:Y:S02]  /*133b0*/  @!P2 LEA R8, P0, R196, R6.reuse, 0x1 ;  /* 0x00000006c408a211 */ /* 0x084fe400078008ff */
[----:B---3--:R-:W-:Y:S02]  /*133c0*/  @!P1 IMAD.WIDE R4, R186, 0x2, R6 ;  /* 0x00000002ba049825 */ /* 0x008fe400078e0206 */
        /* <DEDUP_REMOVED lines=25> */
.L_x_2098:
[----:B------:R-:W-:Y:S05]  /*13560*/  BSYNC B1 ;  /* 0x0000000000017941 */ /* 0x000fea0003800000 */
.L_x_2097:
[----:B------:R-:W-:Y:S01]  /*13570*/  VIADD R0, R24, 0x20 ;  /* 0x0000002018007836 */ /* 0x000fe20000000000 */
[----:B---34-:R3:W4:Y:S04]  /*13580*/  SHFL.IDX PT, R7, R3, 0x1, 0x181f ;  /* 0x00381f0003077f89 */ /* 0x01872800000e0000 */
[----:B------:R-:W-:Y:S01]  /*13590*/  ISETP.GE.AND P0, PT, R0, R25, PT ;  /* 0x000000190000720c */ /* 0x000fe20003f06270 */
[----:B--2---:R3:W2:-:S12]  /*135a0*/  SHFL.IDX PT, R6, R18, 0x1, 0x181f ;  /* 0x00381f0012067f89 */ /* 0x00469800000e0000 */
[----:B---3--:R-:W-:Y:S05]  /*135b0*/  @P0 BRA `(.L_x_2094) ;  /* 0x00000000007c0947 */ /* 0x008fea0003800000 */
[----:B------:R-:W-:Y:S02]  /*135c0*/  ISETP.GE.AND P2, PT, R196, UR6, PT ;  /* 0x00000006c4007c0c */ /* 0x000fe4000bf46270 */
[----:B------:R-:W-:Y:S02]  /*135d0*/  ISETP.GE.AND P3, PT, R186, UR6, PT ;  /* 0x00000006ba007c0c */ /* 0x000fe4000bf66270 */
[----:B------:R-:W-:Y:S02]  /*135e0*/  ISETP.GE.AND P5, PT, R195, UR6, PT ;  /* 0x00000006c3007c0c */ /* 0x000fe4000bfa6270 */
[----:B------:R-:W-:Y:S02]  /*135f0*/  ISETP.GE.AND P4, PT, R194, UR6, PT ;  /* 0x00000006c2007c0c */ /* 0x000fe4000bf86270 */
[----:B------:R-:W-:-:S05]  /*13600*/  LOP3.LUT P1, RZ, R21, 0x40, RZ, 0xc0, !PT ;  /* 0x0000004015ff7812 */ /* 0x000fca000782c0ff */
[-C--:B--2---:R-:W-:Y:S02]  /*13610*/  @!P2 LEA R8, P0, R196, R6.reuse, 0x1 ;  /* 0x00000006c408a211 */ /* 0x084fe400078008ff */
[----:B----4-:R-:W-:Y:S02]  /*13620*/  @!P3 IMAD.WIDE R4, R186, 0x2, R6 ;  /* 0x00000002ba04b825 */ /* 0x010fe400078e0206 */
        /* <DEDUP_REMOVED lines=13> */
[-C--:B--2---:R-:W-:Y:S02]  /*13700*/  @!P2 LEA R4, P6, R192, R6.reuse, 0x1 ;  /* 0x00000006c004a211 */ /* 0x084fe400078c08ff */
        /* <DEDUP_REMOVED lines=10> */
.L_x_2094:
[----:B------:R-:W-:Y:S05]  /*137b0*/  BSYNC B0 ;  /* 0x0000000000007941 */ /* 0x000fea0003800000 */
.L_x_2089:
[----:B------:R-:W-:Y:S02]  /*137c0*/  ULDC UR4, c[0x0][0xd38] ;  /* 0x00034e0000047ab9 */ /* 0x000fe40000000800 */
[----:B0-----:R-:W-:-:S13]  /*137d0*/  ISETP.GE.AND P0, PT, R167, UR4, PT ;  /* 0x00000004a7007c0c */ /* 0x001fda000bf06270 */
[----:B------:R-:W-:Y:S05]  /*137e0*/  @!P0 BRA `(.L_x_2099) ;  /* 0xfffffed800148947 */ /* 0x000fea000383ffff */
[----:B------:R-:W-:Y:S05]  /*137f0*/  EXIT ;  /* 0x000000000000794d */ /* 0x000fea0003800000 */
.L_x_1998:
[----:B------:R-:W-:-:S08]  /*13800*/  NOP ;  /* 0x0000000000007918 */ /* 0x000fd00000000000 */
[----:B------:R-:W0:-:S00]  /*13810*/  USETMAXREG.DEALLOC.CTAPOOL 0x18 ;  /* 0x00000018000079c8 */ /* 0x000e0000080e0500 */
[----:B0-----:R-:W-:-:S06]  /*13820*/  LOP3.LUT R2, R2, 0x3, RZ, 0xc0, !PT ;  /* 0x0000000302027812 */ /* 0x001fcc00078ec0ff */
[----:B------:R-:W0:Y:S01]  /*13830*/  S2UR UR6, SR_CTAID.X ;  /* 0x00000000000679c3 */ /* 0x000e220000002500 */
[----:B------:R-:W-:Y:S01]  /*13840*/  LOP3.LUT R18, R18, 0xffffff7f, RZ, 0xc0, !PT ;  /* 0xffffff7f12127812 */ /* 0x000fe200078ec0ff */
[----:B------:R-:W-:Y:S01]  /*13850*/  STL [R1+0x28], RZ ;  /* 0x000028ff01007387 */ /* 0x000fe20000100800 */
[----:B------:R-:W-:-:S03]  /*13860*/  IMAD.MOV.U32 R19, RZ, RZ, RZ ;  /* 0x000000ffff137224 */ /* 0x000fc600078e00ff */
[----:B------:R-:W1:Y:S02]  /*13870*/  SHFL.IDX PT, R2, R2, RZ, 0x1f ;  /* 0x00001fff02027589 */ /* 0x000e6400000e0000 */
[----:B-1----:R-:W-:Y:S02]  /*13880*/  ISETP.NE.AND P0, PT, R2, RZ, PT ;  /* 0x000000ff0200720c */ /* 0x002fe40003f05270 */
[----:B------:R-:W0:Y:S11]  /*13890*/  LDC R2, c[0x0][0xd38] ;  /* 0x00034e00ff027b82 */ /* 0x000e360000000800 */
[----:B------:R-:W-:Y:S01]  /*138a0*/  @P0 LOP3.LUT R18, R18, 0x80, RZ, 0xfc, !PT ;  /* 0x0000008012120812 */ /* 0x000fe200078efcff */
[----:B------:R-:W-:Y:S06]  /*138b0*/  @P0 BAR.ARV 0x4, 0x180 ;  /* 0x0106000000000b1d */ /* 0x000fec0000002000 */
[----:B0-----:R-:W-:Y:S01]  /*138c0*/  ISETP.LE.AND P0, PT, R2, UR6, PT ;  /* 0x0000000602007c0c */ /* 0x001fe2000bf03270 */
[----:B------:R-:W-:-:S05]  /*138d0*/  IMAD.MOV.U32 R2, RZ, RZ, 0x1 ;  /* 0x00000001ff027424 */ /* 0x000fca00078e00ff */
[----:B------:R0:W-:Y:S07]  /*138e0*/  STL [R1+0x8], R2 ;  /* 0x0000080201007387 */ /* 0x0001ee0000100800 */
[----:B------:R-:W-:Y:S05]  /*138f0*/  @P0 BRA `(.L_x_2100) ;  /* 0x0000006400100947 */ /* 0x000fea0003800000 */
[----:B------:R-:W1:Y:S01]  /*13900*/  S2UR UR5, SR_CgaCtaId ;  /* 0x00000000000579c3 */ /* 0x000e620000008800 */
[C---:B0-----:R-:W-:Y:S01]  /*13910*/  IMAD.SHL.U32 R2, R0.reuse, 0x8, RZ ;  /* 0x0000000800027824 */ /* 0x041fe200078e00ff */
[----:B------:R-:W-:Y:S01]  /*13920*/  LOP3.LUT R5, R0, 0x7f, RZ, 0xc0, !PT ;  /* 0x0000007f00057812 */ /* 0x000fe200078ec0ff */
[----:B------:R-:W-:Y:S01]  /*13930*/  UMOV UR4, 0x400 ;  /* 0x0000040000047882 */ /* 0x000fe20000000000 */
[----:B------:R-:W-:Y:S01]  /*13940*/  IMAD.MOV.U32 R19, RZ, RZ, RZ ;  /* 0x000000ffff137224 */ /* 0x000fe200078e00ff */
[----:B------:R-:W-:Y:S01]  /*13950*/  ULDC UR41, c[0x0][0xc] ;  /* 0x0000030000297ab9 */ /* 0x000fe20000000800 */
[----:B------:R-:W-:Y:S01]  /*13960*/  LOP3.LUT R3, R2, 0x1f8, RZ, 0xc0, !PT ;  /* 0x000001f802037812 */ /* 0x000fe200078ec0ff */
[----:B------:R-:W-:-:S03]  /*13970*/  ULDC.64 UR46, c[0x0][0x198] ;  /* 0x00006600002e7ab9 */ /* 0x000fc60000000a00 */
[----:B------:R-:W-:Y:S01]  /*13980*/  LOP3.LUT R4, R3, 0x38, R0, 0x78, !PT ;  /* 0x0000003803047812 */ /* 0x000fe200078e7800 */
[----:B------:R-:W-:Y:S01]  /*13990*/  IMAD.SHL.U32 R3, R5, 0x8, RZ ;  /* 0x0000000805037824 */ /* 0x000fe200078e00ff */
[----:B------:R-:W-:-:S04]  /*139a0*/  SHF.R.U32.HI R5, RZ, 0x3, R5 ;  /* 0x00000003ff057819 */ /* 0x000fc80000011605 */
[----:B------:R-:W-:Y:S01]  /*139b0*/  LOP3.LUT R4, R4, 0x200, R3, 0xf8, !PT ;  /* 0x0000020004047812 */ /* 0x000fe200078ef803 */
[----:B------:R-:W-:Y:S01]  /*139c0*/  IMAD.SHL.U32 R3, R0, 0x10, RZ ;  /* 0x0000001000037824 */ /* 0x000fe200078e00ff */
[----:B------:R-:W-:-:S04]  /*139d0*/  LOP3.LUT R0, R2, 0x38, RZ, 0xc0, !PT ;  /* 0x0000003802007812 */ /* 0x000fc800078ec0ff */
[----:B------:R-:W-:Y:S01]  /*139e0*/  LOP3.LUT R2, R5, 0x70, R3, 0xf8, !PT ;  /* 0x0000007005027812 */ /* 0x000fe200078ef803 */
[----:B------:R-:W-:Y:S01]  /*139f0*/  IMAD.U32 R3, RZ, RZ, UR6 ;  /* 0x00000006ff037e24 */ /* 0x000fe2000f8e00ff */
[----:B-1----:R-:W-:Y:S01]  /*13a00*/  ULEA UR4, UR5, UR4, 0x18 ;  /* 0x0000000405047291 */ /* 0x002fe2000f8ec03f */
[----:B------:R-:W-:-:S05]  /*13a10*/  IMAD.MOV.U32 R2, RZ, RZ, 0x1 ;  /* 0x00000001ff027424 */ /* 0x000fca00078e00ff */
[----:B------:R-:W-:-:S04]  /*13a20*/  IMAD.U32 R17, RZ, RZ, UR4 ;  /* 0x00000004ff117e24 */ /* 0x000fc8000f8e00ff */
[----:B------:R-:W-:-:S05]  /*13a30*/  IMAD R4, R4, 0x2, R17 ;  /* 0x0000000204047824 */ /* 0x000fca00078e0211 */
[----:B------:R0:W-:Y:S04]  /*13a40*/  STL [R1+0x4], R4 ;  /* 0x0000040401007387 */ /* 0x0001e80000100800 */
[----:B------:R1:W-:Y:S04]  /*13a50*/  STL [R1+0x10], R3 ;  /* 0x0000100301007387 */ /* 0x0003e80000100800 */
[----:B------:R-:W-:Y:S01]  /*13a60*/  STL [R1+0x28], RZ ;  /* 0x000028ff01007387 */ /* 0x000fe20000100800 */
[----:B0-----:R-:W-:-:S03]  /*13a70*/  LOP3.LUT R4, R0, 0x40, RZ, 0xfc, !PT ;  /* 0x0000004000047812 */ /* 0x001fc600078efcff */
[----:B------:R0:W-:Y:S01]  /*13a80*/  STL [R1+0x8], R2 ;  /* 0x0000080201007387 */ /* 0x0001e20000100800 */
[C---:B------:R-:W-:Y:S02]  /*13a90*/  LOP3.LUT R4, R0.reuse, 0x100, RZ, 0xfc, !PT ;  /* 0x0000010000047812 */ /* 0x040fe400078efcff */
[C---:B-1----:R-:W-:Y:S02]  /*13aa0*/  LOP3.LUT R3, R0.reuse, 0x80, RZ, 0xfc, !PT ;  /* 0x0000008000037812 */ /* 0x042fe400078efcff */
[C---:B------:R-:W-:Y:S02]  /*13ab0*/  LOP3.LUT R3, R0.reuse, 0x140, RZ, 0xfc, !PT ;  /* 0x0000014000037812 */ /* 0x040fe400078efcff */
[C---:B0-----:R-:W-:Y:S02]  /*13ac0*/  LOP3.LUT R2, R0.reuse, 0xc0, RZ, 0xfc, !PT ;  /* 0x000000c000027812 */ /* 0x041fe400078efcff */
[C---:B------:R-:W-:Y:S02]  /*13ad0*/  LOP3.LUT R2, R0.reuse, 0x180, RZ, 0xfc, !PT ;  /* 0x0000018000027812 */ /* 0x040fe400078efcff */
[----:B------:R-:W-:-:S07]  /*13ae0*/  LOP3.LUT R0, R0, 0x1c0, RZ, 0xfc, !PT ;  /* 0x000001c000007812 */ /* 0x000fce00078efcff */
.L_x_2218:
[----:B------:R-:W2:Y:S01]  /*13af0*/  LDL R0, [R1+0x10] ;  /* 0x0000100001007983 */ /* 0x000ea20000100800 */
        /* <DEDUP_REMOVED lines=13> */
[----:B-1-34-:R-:W-:Y:S05]  /*13bd0*/  @!P0 BRA `(.L_x_2101) ;  /* 0x0000000000208947 */ /* 0x01afea0003800000 */
        /* <DEDUP_REMOVED lines=8> */
.L_x_2101:
[----:B------:R-:W-:Y:S01]  /*13c60*/  ULDC UR9, c[0x0][0xd54] ;  /* 0x0003550000097ab9 */ /* 0x000fe20000000800 */
[----:B------:R-:W-:Y:S01]  /*13c70*/  UMOV UR6, UR8 ;  /* 0x0000000800067c82 */ /* 0x000fe20008000000 */
[----:B------:R-:W-:-:S11]  /*13c80*/  UISETP.NE.AND UP0, UPT, UR9, 0x1, UPT ;  /* 0x000000010900788c */ /* 0x000fd6000bf05270 */
[----:B------:R-:W-:Y:S02]  /*13c90*/  @UP0 ULDC.64 UR10, c[0x0][0xd58] ;  /* 0x00035600000a0ab9 */ /* 0x000fe40000000a00 */
[----:B------:R-:W-:-:S04]  /*13ca0*/  UIMAD.WIDE.U32 UR4, UR8, UR10, URZ ;  /* 0x0000000a080472a5 */ /* 0x000fc8000f8e003f */
[----:B------:R-:W-:-:S04]  /*13cb0*/  @UP0 USHF.R.U32.HI UR6, URZ, UR11, UR5 ;  /* 0x0000000b3f060299 */ /* 0x000fc80008011605 */
[----:B------:R-:W-:-:S12]  /*13cc0*/  UIMAD UR4, UR6, UR9, URZ ;  /* 0x00000009060472a4 */ /* 0x000fd8000f8e023f */
.L_x_2102:
        /* <DEDUP_REMOVED lines=48> */
.L_x_2104:
[----:B------:R-:W-:-:S11]  /*13fd0*/  UISETP.NE.AND UP0, UPT, UR5, 0x1, UPT ;  /* 0x000000010500788c */ /* 0x000fd6000bf05270 */
[----:B------:R-:W-:Y:S02]  /*13fe0*/  @UP0 ULDC.64 UR12, c[0x0][0xae0] ;  /* 0x0002b800000c0ab9 */ /* 0x000fe40000000a00 */
[----:B------:R-:W-:-:S04]  /*13ff0*/  UIMAD.WIDE.U32 UR8, UR10, UR12, URZ ;  /* 0x0000000c0a0872a5 */ /* 0x000fc8000f8e003f */
[----:B------:R-:W-:-:S12]  /*14000*/  @UP0 USHF.R.U32.HI UR10, URZ, UR13, UR9 ;  /* 0x0000000d3f0a0299 */ /* 0x000fd80008011609 */
.L_x_2105:
[----:B------:R-:W-:-:S04]  /*14010*/  UIMAD UR10, UR10, UR5, UR5 ;  /* 0x000000050a0a72a4 */ /* 0x000fc8000f8e0205 */
[----:B------:R-:W-:-:S04]  /*14020*/  UISETP.LT.AND UP0, UPT, UR4, UR10, UPT ;  /* 0x0000000a0400728c */ /* 0x000fc8000bf01270 */
[----:B------:R-:W-:-:S12]  /*14030*/  USEL UR4, UR4, UR10, UP0 ;  /* 0x0000000a04047287 */ /* 0x000fd80008000000 */
.L_x_2103:
        /* <DEDUP_REMOVED lines=30> */
.L_x_2107:
[----:B------:R-:W-:-:S11]  /*14220*/  UISETP.NE.AND UP0, UPT, UR5, 0x1, UPT ;  /* 0x000000010500788c */ /* 0x000fd6000bf05270 */
[----:B------:R-:W-:Y:S02]  /*14230*/  @UP0 ULDC.64 UR10, c[0x0][0xae0] ;  /* 0x0002b800000a0ab9 */ /* 0x000fe40000000a00 */
[----:B------:R-:W-:-:S04]  /*14240*/  UIMAD.WIDE.U32 UR6, UR4, UR10, URZ ;  /* 0x0000000a040672a5 */ /* 0x000fc8000f8e003f */
[----:B------:R-:W-:-:S12]  /*14250*/  @UP0 USHF.R.U32.HI UR4, URZ, UR11, UR7 ;  /* 0x0000000b3f040299 */ /* 0x000fd80008011607 */
.L_x_2108:
[----:B------:R-:W-:-:S04]  /*14260*/  UIMAD UR4, UR4, UR5, URZ ;  /* 0x00000005040472a4 */ /* 0x000fc8000f8e023f */
[----:B------:R-:W-:-:S04]  /*14270*/  UISETP.LT.AND UP0, UPT, UR8, UR4, UPT ;  /* 0x000000040800728c */ /* 0x000fc8000bf01270 */
[----:B------:R-:W-:-:S12]  /*14280*/  USEL UR8, UR8, UR4, !UP0 ;  /* 0x0000000408087287 */ /* 0x000fd8000c000000 */
.L_x_2106:
        /* <DEDUP_REMOVED lines=24> */
[----:B-1----:R-:W-:-:S05]  /*14410*/  IADD3 R0, R2, UR41, R0 ;  /* 0x0000002902007c10 */ /* 0x002fca000fffe000 */
[----:B------:R0:W-:Y:S01]  /*14420*/  STL [R1+0x10], R0 ;  /* 0x0000100001007387 */ /* 0x0001e20000100800 */
[----:B------:R-:W-:Y:S05]  /*14430*/  BRA `(.L_x_2111) ;  /* 0x0000005400cc7947 */ /* 0x000fea0003800000 */
.L_x_2110:
        /* <DEDUP_REMOVED lines=20> */
.L_x_2113:
[----:B------:R-:W-:Y:S05]  /*14580*/  BSYNC B6 ;  /* 0x0000000000067941 */ /* 0x000fea0003800000 */
.L_x_2112:
        /* <DEDUP_REMOVED lines=20> */
.L_x_2116:
        /* <DEDUP_REMOVED lines=15> */
.L_x_2115:
[----:B------:R-:W-:Y:S05]  /*147c0*/  BSYNC B6 ;  /* 0x0000000000067941 */ /* 0x000fea0003800000 */
.L_x_2114:
        /* <DEDUP_REMOVED lines=12> */
[----:B------:R-:W-:Y:S01]  /*14890*/  LOP3.LUT R18, R18, 0xfffffffe, RZ, 0xc0, !PT ;  /* 0xfffffffe12127812 */ /* 0x000fe200078ec0ff */
[----:B------:R-:W1:Y:S02]  /*148a0*/  S2R R4, SR_TID.X ;  /* 0x0000000000047919 */ /* 0x000e640000002100 */
[----:B------:R-:W-:Y:S01]  /*148b0*/  VIADD R0, R0, 0xffffffff ;  /* 0xffffffff00007836 */ /* 0x000fe20000000000 */
[----:B0-----:R-:W0:Y:S02]  /*148c0*/  LDC.64 R2, c[0x0][0x418] ;  /* 0x00010600ff027b82 */ /* 0x001e240000000a00 */
[----:B0-----:R-:W-:Y:S02]  /*148d0*/  ISETP.NE.U32.AND P0, PT, R2, RZ, PT ;  /* 0x000000ff0200720c */ /* 0x001fe40003f05070 */
[----:B-1----:R-:W-:-:S02]  /*148e0*/  SHF.R.U32.HI R4, RZ, 0x5, R4 ;  /* 0x00000005ff047819 */ /* 0x002fc40000011604 */
[----:B------:R-:W-:Y:S02]  /*148f0*/  ISETP.NE.AND.EX P1, PT, R3, RZ, PT, P0 ;  /* 0x000000ff0300720c */ /* 0x000fe40003f25300 */
[----:B------:R-:W-:-:S11]  /*14900*/  LOP3.LUT R4, R4, 0x3, RZ, 0xc0, !PT ;  /* 0x0000000304047812 */ /* 0x000fd600078ec0ff */
[----:B------:R-:W-:Y:S02]  /*14910*/  @P1 LOP3.LUT R18, R18, 0x1, RZ, 0xfc, !PT ;  /* 0x0000000112121812 */ /* 0x000fe400078efcff */
[----:B--2---:R-:W-:Y:S01]  /*14920*/  SHF.R.S32.HI R8, RZ, 0x1f, R7 ;  /* 0x0000001fff087819 */ /* 0x004fe20000011407 */
[----:B------:R0:W-:Y:S01]  /*14930*/  STL [R1], R7 ;  /* 0x0000000701007387 */ /* 0x0001e20000100800 */
[----:B------:R-:W-:-:S03]  /*14940*/  SEL R16, R7, RZ, !P1 ;  /* 0x000000ff07107207 */ /* 0x000fc60004800000 */
[----:B------:R0:W-:Y:S01]  /*14950*/  STL [R1+0xc], R8 ;  /* 0x00000c0801007387 */ /* 0x0001e20000100800 */
[----:B------:R-:W-:Y:S05]  /*14960*/  BRA.DIV UR4, `(.L_x_2117) ;  /* 0x0000005a04c87947 */ /* 0x000fea000b800000 */
[----:B------:R1:W2:Y:S02]  /*14970*/  SHFL.IDX PT, R14, R4, RZ, 0x1f ;  /* 0x00001fff040e7589 */ /* 0x0002a400000e0000 */
.L_x_2234:
[----:B------:R3:W-:Y:S01]  /*14980*/  STL [R1+0x1c], R0 ;  /* 0x00001c0001007387 */ /* 0x0007e20000100800 */
[----:B--2---:R-:W-:Y:S02]  /*14990*/  ISETP.NE.AND P0, PT, R14, RZ, PT ;  /* 0x000000ff0e00720c */ /* 0x004fe40003f05270 */
[----:B------:R-:W-:Y:S02]  /*149a0*/  PLOP3.LUT P2, PT, PT, PT, PT, 0x8, 0x0 ;  /* 0x000000000000781c */ /* 0x000fe40003f4e170 */
[----:B------:R-:W-:-:S11]  /*149b0*/  LOP3.LUT R18, R18, 0xfffffffd, RZ, 0xc0, !PT ;  /* 0xfffffffd12127812 */ /* 0x000fd600078ec0ff */
[----:B------:R-:W-:Y:S01]  /*149c0*/  @P2 LOP3.LUT R18, R18, 0x2, RZ, 0xfc, !PT ;  /* 0x0000000212122812 */ /* 0x000fe200078efcff */
[----:B---3--:R-:W-:Y:S06]  /*149d0*/  @P0 BRA `(.L_x_2118) ;  /* 0x0000000000f00947 */ /* 0x008fec0003800000 */
[----:B------:R-:W-:-:S03]  /*149e0*/  UMOV UR4, 0xffffffff ;  /* 0xffffffff00047882 */ /* 0x000fc60000000000 */
[----:B------:R-:W-:Y:S05]  /*149f0*/  BRA.DIV UR4, `(.L_x_2119) ;  /* 0x0000005a04c47947 */ /* 0x000fea000b800000 */
[----:B------:R-:W-:-:S13]  /*14a00*/  ELECT P6, URZ, PT ;  /* 0x00000000003f782f */ /* 0x000fda00038c0000 */
.L_x_2237:
[----:B------:R-:W-:Y:S05]  /*14a10*/  @!P6 BRA `(.L_x_2118) ;  /* 0x0000000000e0e947 */ /* 0x000fea0003800000 */
[----:B------:R-:W-:Y:S01]  /*14a20*/  IMAD.MOV.U32 R16, RZ, RZ, R7 ;  /* 0x000000ffff107224 */ /* 0x000fe200078e0007 */
[----:B------:R-:W-:Y:S06]  /*14a30*/  @!P1 BRA `(.L_x_2120) ;  /* 0x00000000004c9947 */ /* 0x000fec0003800000 */
[----:B------:R-:W2:Y:S01]  /*14a40*/  LDC R6, c[0x0][0x43c] ;  /* 0x00010f00ff067b82 */ /* 0x000ea20000000800 */
[----:B------:R-:W-:Y:S01]  /*14a50*/  IMAD.MOV.U32 R9, RZ, RZ, R0 ;  /* 0x000000ffff097224 */ /* 0x000fe200078e0000 */
[----:B------:R-:W-:Y:S01]  /*14a60*/  ULDC.64 UR4, c[0x0][0x428] ;  /* 0x00010a0000047ab9 */ /* 0x000fe20000000a00 */
[----:B--2---:R-:W-:-:S13]  /*14a70*/  ISETP.NE.AND P0, PT, R6, 0x1, PT ;  /* 0x000000010600780c */ /* 0x004fda0003f05270 */
[----:B-1----:R-:W1:Y:S02]  /*14a80*/  @P0 LDC.64 R4, c[0x0][0x440] ;  /* 0x00011000ff040b82 */ /* 0x002e640000000a00 */
[----:B-1----:R-:W-:-:S04]  /*14a90*/  @P0 IMAD.HI.U32 R0, R9, R4, RZ ;  /* 0x0000000409000227 */ /* 0x002fc800078e00ff */
        /* <DEDUP_REMOVED lines=13> */
.L_x_2120:
[----:B--2---:R-:W2:Y:S01]  /*14b70*/  LDL R2, [R1+0x8] ;  /* 0x0000080001027983 */ /* 0x004ea20000100800 */
[----:B------:R-:W-:Y:S01]  /*14b80*/  IMAD R0, R19, 0x8, R17 ;  /* 0x0000000813007824 */ /* 0x000fe200078e0211 */
[----:B--2---:R-:W-:-:S04]  /*14b90*/  SHF.L.U32 R2, R2, 0x1f, RZ ;  /* 0x0000001f02027819 */ /* 0x004fc800000006ff */
[----:B------:R-:W2:Y:S02]  /*14ba0*/  SYNCS.PHASECHK.TRANS64.TRYWAIT P0, [R0+URZ+0x38840], R2 ;  /* 0x03884002000075a7 */ /* 0x000ea4000800017f */
[----:B--2---:R-:W-:Y:S05]  /*14bb0*/  @!P0 BRA `(.L_x_2121) ;  /* 0x0000005800748947 */ /* 0x004fea0003800000 */
.L_x_2238:
        /* <DEDUP_REMOVED lines=11> */
.L_x_2122:
[----:B--2---:R-:W2:Y:S01]  /*14c70*/  LDL R2, [R1+0x1c] ;  /* 0x00001c0001027983 */ /* 0x004ea20000100800 */
[----:B------:R-:W-:Y:S01]  /*14c80*/  R2UR UR33, R0 ;  /* 0x00000000002172ca */ /* 0x000fe200000e0000 */
[----:B------:R-:W-:Y:S01]  /*14c90*/  IMAD R0, R19, 0x2000, R17 ;  /* 0x0000200013007824 */ /* 0x000fe200078e0211 */
[----:B------:R-:W-:Y:S01]  /*14ca0*/  UIADD3 UR4, UP0, UR46, 0x370, URZ ;  /* 0x000003702e047890 */ /* 0x000fe2000ff1e03f */
[----:B-----5:R-:W-:Y:S01]  /*14cb0*/  R2UR UR37, R16 ;  /* 0x00000000102572ca */ /* 0x020fe200000e0000 */
[----:B------:R-:W-:Y:S01]  /*14cc0*/  UMOV UR6, 0x0 ;  /* 0x0000000000067882 */ /* 0x000fe20000000000 */
[----:B------:R-:W-:Y:S01]  /*14cd0*/  UMOV UR7, 0x14f00000 ;  /* 0x14f0000000077882 */ /* 0x000fe20000000000 */
[----:B------:R-:W-:Y:S01]  /*14ce0*/  R2UR UR32, R0 ;  /* 0x00000000002072ca */ /* 0x000fe200000e0000 */
[----:B------:R-:W-:Y:S01]  /*14cf0*/  UIADD3.X UR5, URZ, UR47, URZ, UP0, !UPT ;  /* 0x0000002f3f057290 */ /* 0x000fe200087fe43f */
[----:B------:R-:W-:Y:S01]  /*14d00*/  PLOP3.LUT P0, PT, PT, PT, PT, 0x80, 0x0 ;  /* 0x000000000000781c */ /* 0x000fe20003f0f070 */
[----:B------:R-:W-:Y:S01]  /*14d10*/  UMOV UR34, URZ ;  /* 0x0000003f00227c82 */ /* 0x000fe20008000000 */
[----:B------:R-:W-:-:S03]  /*14d20*/  LOP3.LUT R18, R18, 0xfffffffd, RZ, 0xc0, !PT ;  /* 0xfffffffd12127812 */ /* 0x000fc600078ec0ff */
[----:B------:R-:W-:-:S06]  /*14d30*/  UIADD3 UR33, UR33, 0x38830, URZ ;  /* 0x0003883021217890 */ /* 0x000fcc000fffe03f */
[----:B------:R-:W-:Y:S02]  /*14d40*/  UIADD3 UR32, UR32, 0x22400, URZ ;  /* 0x0002240020207890 */ /* 0x000fe4000fffe03f */
[----:B------:R-:W-:Y:S02]  /*14d50*/  @P0 LOP3.LUT R18, R18, 0x2, RZ, 0xfc, !PT ;  /* 0x0000000212120812 */ /* 0x000fe400078efcff */
[----:B--2---:R-:W-:-:S13]  /*14d60*/  R2UR UR35, R2 ;  /* 0x00000000022372ca */ /* 0x004fda00000e0000 */
[----:B------:R-:W-:-:S09]  /*14d70*/  USHF.L.U32 UR35, UR35, 0x6, URZ ;  /* 0x0000000623237899 */ /* 0x000fd2000800063f */
[----:B------:R2:W-:Y:S02]  /*14d80*/  UTMALDG.4D [UR32], [UR4], desc[UR6] ;  /* 0x00000620040075b4 */ /* 0x0005e40008019000 */
[----:B--2---:R-:W-:Y:S01]  /*14d90*/  NOP ;  /* 0x0000000000007918 */ /* 0x004fe20000000000 */
.L_x_2118:
[----:B------:R-:W-:Y:S05]  /*14da0*/  WARPSYNC.ALL ;  /* 0x0000000000007948 */ /* 0x000fea0003800000 */
[----:B------:R-:W-:Y:S01]  /*14db0*/  VIADD R0, R17, 0x20400 ;  /* 0x0002040011007836 */ /* 0x000fe20000000000 */
[----:B------:R-:W-:Y:S01]  /*14dc0*/  BAR.SYNC.DEFER_BLOCKING 0x8, 0x100 ;  /* 0x0204000000007b1d */ /* 0x000fe20000010000 */
[----:B------:R-:W-:Y:S02]  /*14dd0*/  USHF.R.S32.HI UR43, URZ, 0x1f, UR36 ;  /* 0x0000001f3f2b7899 */ /* 0x000fe40008011424 */
[----:B------:R-:W-:Y:S01]  /*14de0*/  USHF.R.S32.HI UR37, URZ, 0x1f, UR42 ;  /* 0x0000001f3f257899 */ /* 0x000fe2000801142a */
[----:B------:R-:W-:-:S02]  /*14df0*/  LOP3.LUT P0, RZ, R0, 0x3ff, RZ, 0xc0, !PT ;  /* 0x000003ff00ff7812 */ /* 0x000fc4000780c0ff */
[----:B------:R-:W-:Y:S11]  /*14e00*/  BSSY B6, `(.L_x_2123) ;  /* 0x0000012000067945 */ /* 0x000ff60003800000 */
[----:B------:R-:W-:Y:S05]  /*14e10*/  @!P0 BRA `(.L_x_2124) ;  /* 0x0000000000408947 */ /* 0x000fea0003800000 */
[----:B------:R-:W-:Y:S01]  /*14e20*/  MOV R2, 0x0 ;  /* 0x0000000000027802 */ /* 0x000fe20000000f00 */
[----:B------:R-:W-:Y:S01]  /*14e30*/  ULDC.64 UR4, c[0x4][0x90] ;  /* 0x0100240000047ab9 */ /* 0x000fe20000000a00 */
[----:B------:R-:W-:Y:S01]  /*14e40*/  ULDC.64 UR6, c[0x4][0x98] ;  /* 0x0100260000067ab9 */ /* 0x000fe20000000a00 */
[----:B------:R-:W-:Y:S01]  /*14e50*/  ULDC.64 UR8, c[0x4][0x20] ;  /* 0x0100080000087ab9 */ /* 0x000fe20000000a00 */
[----:B-1----:R-:W-:Y:S02]  /*14e60*/  IMAD.U32 R4, RZ, RZ, UR4 ;  /* 0x00000004ff047e24 */ /* 0x002fe4000f8e00ff */
        /* <DEDUP_REMOVED lines=10> */
[----:B-1----:R-:W-:Y:S05]  /*14f10*/  CALL.ABS.NOINC R2 ;  /* 0x0000000002007343 */ /* 0x002fea0003c00000 */
.L_x_2124:
[----:B------:R-:W-:Y:S05]  /*14f20*/  BSYNC B6 ;  /* 0x0000000000067941 */ /* 0x000fea0003800000 */
.L_x_2123:
[----:B------:R-:W2:Y:S01]  /*14f30*/  S2R R0, SR_TID.X ;  /* 0x0000000000007919 */ /* 0x000ea20000002100 */
[----:B------:R-:W3:Y:S01]  /*14f40*/  LDC R6, c[0x0][0x448] ;  /* 0x00011200ff067b82 */ /* 0x000ee20000000800 */
[----:B------:R-:W-:Y:S02]  /*14f50*/  ULDC.64 UR8, c[0x0][0x2d8] ;  /* 0x0000b60000087ab9 */ /* 0x000fe40000000a00 */
[----:B------:R-:W-:Y:S02]  /*14f60*/  UIMAD UR6, UR43, UR8, URZ ;  /* 0x000000082b0672a4 */ /* 0x000fe4000f8e023f */
[----:B------:R-:W-:Y:S02]  /*14f70*/  UIMAD.WIDE.U32 UR4, UR36, UR8, URZ ;  /* 0x00000008240472a5 */ /* 0x000fe4000f8e003f */
[----:B------:R-:W-:-:S03]  /*14f80*/  UIMAD UR6, UR36, UR9, UR6 ;  /* 0x00000009240672a4 */ /* 0x000fc6000f8e0206 */
[----:B------:R-:W-:Y:S01]  /*14f90*/  ULDC.64 UR8, c[0x0][0x2e0] ;  /* 0x0000b80000087ab9 */ /* 0x000fe20000000a00 */
[----:B------:R-:W-:Y:S02]  /*14fa0*/  UIADD3 UR5, UR5, UR6, URZ ;  /* 0x0000000605057290 */ /* 0x000fe4000fffe03f */
[----:B------:R-:W-:Y:S02]  /*14fb0*/  UIMAD UR6, UR37, UR8, URZ ;  /* 0x00000008250672a4 */ /* 0x000fe4000f8e023f */
[----:B------:R-:W-:Y:S02]  /*14fc0*/  UIMAD.WIDE.U32 UR4, UR42, UR8, UR4 ;  /* 0x000000082a0472a5 */ /* 0x000fe4000f8e0004 */
[----:B------:R-:W-:-:S04]  /*14fd0*/  UIMAD UR6, UR42, UR9, UR6 ;  /* 0x000000092a0672a4 */ /* 0x000fc8000f8e0206 */
[----:B------:R-:W-:Y:S02]  /*14fe0*/  UIADD3 UR6, UR5, UR6, URZ ;  /* 0x0000000605067290 */ /* 0x000fe4000fffe03f */
[----:B------:R-:W-:Y:S01]  /*14ff0*/  IMAD.U32 R5, RZ, RZ, UR5 ;  /* 0x00000005ff057e24 */ /* 0x000fe2000f8e00ff */
[----:B---3--:R-:W-:Y:S02]  /*15000*/  ISETP.NE.AND P0, PT, R6, 0x1, PT ;  /* 0x000000010600780c */ /* 0x008fe40003f05270 */
[----:B--2---:R-:W-:-:S04]  /*15010*/  LOP3.LUT R0, R0, 0x7f, RZ, 0xc0, !PT ;  /* 0x0000007f00007812 */ /* 0x004fc800078ec0ff */
[----:B-1----:R-:W-:Y:S02]  /*15020*/  SHF.R.U32.HI R4, RZ, 0x3, R0 ;  /* 0x00000003ff047819 */ /* 0x002fe40000011600 */
[----:B------:R-:W1:Y:S05]  /*15030*/  S2R R0, SR_TID.X ;  /* 0x0000000000007919 */ /* 0x000e6a0000002100 */
[----:B------:R-:W2:Y:S08]  /*15040*/  @P0 LDC R3, c[0x0][0x44c] ;  /* 0x00011300ff030b82 */ /* 0x000eb00000000800 */
[----:B------:R-:W3:Y:S01]  /*15050*/  @P0 LDC R2, c[0x0][0x450] ;  /* 0x00011400ff020b82 */ /* 0x000ee20000000800 */
[----:B-1----:R-:W-:-:S05]  /*15060*/  IMAD.SHL.U32 R0, R0, 0x10, RZ ;  /* 0x0000001000007824 */ /* 0x002fca00078e00ff */
[----:B------:R-:W-:Y:S01]  /*15070*/  LOP3.LUT R0, R4, 0x70, R0, 0xf8, !PT ;  /* 0x0000007004007812 */ /* 0x000fe200078ef800 */
[----:B------:R-:W-:Y:S01]  /*15080*/  IMAD.U32 R4, RZ, RZ, UR4 ;  /* 0x00000004ff047e24 */ /* 0x000fe2000f8e00ff */
[----:B------:R-:W-:-:S03]  /*15090*/  ULDC.64 UR4, c[0x0][0x2d0] ;  /* 0x0000b40000047ab9 */ /* 0x000fc60000000a00 */
[----:B0-----:R-:W-:-:S04]  /*150a0*/  VIADD R7, R0, UR40 ;  /* 0x0000002800077c36 */ /* 0x001fc80008000000 */
[----:B--2---:R-:W-:Y:S01]  /*150b0*/  @P0 IMAD.HI.U32 R3, R7, R3, RZ ;  /* 0x0000000307030227 */ /* 0x004fe200078e00ff */
[----:B------:R0:W-:Y:S03]  /*150c0*/  STL [R1+0x18], R7 ;  /* 0x0000180701007387 */ /* 0x0001e60000100800 */
[----:B------:R-:W-:Y:S01]  /*150d0*/  IMAD.MOV.U32 R0, RZ, RZ, R7 ;  /* 0x000000ffff007224 */ /* 0x000fe200078e0007 */
[----:B---3--:R-:W-:Y:S01]  /*150e0*/  @P0 SHF.R.U32.HI R0, RZ, R2, R3 ;  /* 0x00000002ff000219 */ /* 0x008fe20000011603 */
[----:B------:R-:W-:Y:S02]  /*150f0*/  IMAD.MOV.U32 R2, RZ, RZ, R4 ;  /* 0x000000ffff027224 */ /* 0x000fe400078e0004 */
[----:B------:R-:W-:Y:S01]  /*15100*/  IMAD.U32 R3, RZ, RZ, UR6 ;  /* 0x00000006ff037e24 */ /* 0x000fe2000f8e00ff */
[----:B------:R-:W-:Y:S01]  /*15110*/  SHF.R.S32.HI R4, RZ, 0x1f, R0 ;  /* 0x0000001fff047819 */ /* 0x000fe20000011400 */
[----:B------:R-:W1:Y:S01]  /*15120*/  S2R R8, SR_TID.X ;  /* 0x0000000000087919 */ /* 0x000e620000002100 */
[----:B------:R-:W-:Y:S01]  /*15130*/  ULDC.64 UR6, c[0x0][0x280] ;  /* 0x0000a00000067ab9 */ /* 0x000fe20000000a00 */
[----:B------:R-:W-:-:S04]  /*15140*/  IMAD.WIDE.U32 R2, R0, UR4, R2 ;  /* 0x0000000400027c25 */ /* 0x000fc8000f8e0002 */
[----:B------:R-:W-:-:S04]  /*15150*/  IMAD R4, R4, UR4, RZ ;  /* 0x0000000404047c24 */ /* 0x000fc8000f8e02ff */
[----:B------:R-:W-:Y:S01]  /*15160*/  IMAD R4, R0, UR5, R4 ;  /* 0x0000000500047c24 */ /* 0x000fe2000f8e0204 */
[----:B------:R-:W2:Y:S01]  /*15170*/  S2R R9, SR_TID.X ;  /* 0x0000000000097919 */ /* 0x000ea20000002100 */
[----:B------:R-:W-:Y:S01]  /*15180*/  IMAD.MOV R0, RZ, RZ, -R0 ;  /* 0x000000ffff007224 */ /* 0x000fe200078e0a00 */
[----:B------:R-:W-:Y:S01]  /*15190*/  ULDC.64 UR4, c[0x0][0x2c8] ;  /* 0x0000b20000047ab9 */ /* 0x000fe20000000a00 */
[----:B------:R-:W-:Y:S02]  /*151a0*/  IMAD.IADD R3, R3, 0x1, R4 ;  /* 0x0000000103037824 */ /* 0x000fe400078e0204 */
[----:B------:R-:W-:Y:S02]  /*151b0*/  IMAD R0, R6, R0, R7 ;  /* 0x0000000006007224 */ /* 0x000fe400078e0207 */
[----:B0-----:R0:W5:Y:S02]  /*151c0*/  LDL R7, [R1+0x4] ;  /* 0x0000040001077983 */ /* 0x0011640000100800 */
[----:B------:R-:W-:Y:S01]  /*151d0*/  IMAD.WIDE.U32 R2, R0, UR4, R2 ;  /* 0x0000000400027c25 */ /* 0x000fe2000f8e0002 */
[----:B------:R-:W-:-:S05]  /*151e0*/  SHF.R.S32.HI R4, RZ, 0x1f, R0 ;  /* 0x0000001fff047819 */ /* 0x000fca0000011400 */
[----:B------:R-:W-:Y:S01]  /*151f0*/  IMAD R4, R4, UR4, RZ ;  /* 0x0000000404047c24 */ /* 0x000fe2000f8e02ff */
[----:B------:R-:W-:-:S03]  /*15200*/  ULDC UR4, c[0x0][0x2b8] ;  /* 0x0000ae0000047ab9 */ /* 0x000fc60000000800 */
[----:B------:R-:W-:Y:S01]  /*15210*/  IMAD R4, R0, UR5, R4 ;  /* 0x0000000500047c24 */ /* 0x000fe2000f8e0204 */
[----:B------:R-:W-:Y:S01]  /*15220*/  LEA R0, P1, R2, UR6, 0x1 ;  /* 0x0000000602007c11 */ /* 0x000fe2000f8208ff */
[----:B-1----:R-:W-:Y:S02]  /*15230*/  IMAD.SHL.U32 R8, R8, 0x8, RZ ;  /* 0x0000000808087824 */ /* 0x002fe400078e00ff */
[----:B------:R-:W-:-:S03]  /*15240*/  IMAD.IADD R3, R3, 0x1, R4 ;  /* 0x0000000103037824 */ /* 0x000fc600078e0204 */
[----:B------:R-:W-:Y:S02]  /*15250*/  LOP3.LUT R8, R8, 0x38, RZ, 0xc0, !PT ;  /* 0x0000003808087812 */ /* 0x000fe400078ec0ff */
[----:B------:R-:W-:Y:S02]  /*15260*/  LEA.HI.X R3, R2, UR7, R3, 0x1, P1 ;  /* 0x0000000702037c11 */ /* 0x000fe400088f0c03 */
[----:B------:R-:W-:Y:S01]  /*15270*/  ISETP.GE.AND P0, PT, R8, UR4, PT ;  /* 0x0000000408007c0c */ /* 0x000fe2000bf06270 */
[----:B------:R-:W-:Y:S01]  /*15280*/  UMOV UR4, 0xffffffff ;  /* 0xffffffff00047882 */ /* 0x000fe20000000000 */
[----:B--2---:R-:W-:-:S04]  /*15290*/  LOP3.LUT R9, R9, 0x7f, RZ, 0xc0, !PT ;  /* 0x0000007f09097812 */ /* 0x004fc800078ec0ff */
[----:B------:R-:W-:Y:S01]  /*152a0*/  SHF.R.U32.HI R9, RZ, 0x3, R9 ;  /* 0x00000003ff097819 */ /* 0x000fe20000011609 */
[----:B0-----:R-:W-:Y:S06]  /*152b0*/  BRA.DIV UR4, `(.L_x_2125) ;  /* 0x0000005204c87947 */ /* 0x001fec000b800000 */
[----:B------:R-:W0:Y:S01]  /*152c0*/  SHFL.IDX PT, R5, R0, RZ, 0x181f ;  /* 0x00181fff00057589 */ /* 0x000e2200000e0000 */
[----:B------:R-:W-:Y:S01]  /*152d0*/  ULDC UR4, c[0x0][0x288] ;  /* 0x0000a20000047ab9 */ /* 0x000fe20000000800 */
[----:B------:R-:W-:Y:S02]  /*152e0*/  VIADD R9, R9, UR40 ;  /* 0x0000002809097c36 */ /* 0x000fe40008000000 */
[----:B------:R-:W1:Y:S01]  /*152f0*/  SHFL.IDX PT, R4, R3, RZ, 0x181f ;  /* 0x00181fff03047589 */ /* 0x000e6200000e0000 */
[----:B------:R-:W-:Y:S02]  /*15300*/  IMAD R2, R6, UR4, RZ ;  /* 0x0000000406027c24 */ /* 0x000fe4000f8e02ff */
[C---:B------:R-:W-:Y:S01]  /*15310*/  VIADD R6, R9.reuse, 0x10 ;  /* 0x0000001009067836 */ /* 0x040fe20000000000 */
[----:B------:R-:W-:Y:S02]  /*15320*/  STL [R1+0x14], R9 ;  /* 0x0000140901007387 */ /* 0x000fe40000100800 */
[----:B------:R-:W-:-:S02]  /*15330*/  ISETP.GE.AND P1, PT, R9, R2, PT ;  /* 0x000000020900720c */ /* 0x000fc40003f26270 */
[----:B------:R2:W-:Y:S11]  /*15340*/  STL [R1+0x20], R6 ;  /* 0x0000200601007387 */ /* 0x0005f60000100800 */
[----:B0-----:R-:W-:-:S05]  /*15350*/  @!P1 LEA R5, P2, R8, R5, 0x1 ;  /* 0x0000000508059211 */ /* 0x001fca00078408ff */
[----:B-1----:R-:W-:-:S05]  /*15360*/  @!P1 IMAD.X R4, RZ, RZ, R4, P2 ;  /* 0x000000ffff049224 */ /* 0x002fca00010e0604 */
[----:B------:R-:W-:-:S04]  /*15370*/  @!P1 LOP3.LUT R5, R5, R4, RZ, 0x3c, !PT ;  /* 0x0000000405059212 */ /* 0x000fc800078e3cff */
[----:B------:R-:W-:-:S04]  /*15380*/  @!P1 LOP3.LUT R4, R5, R4, RZ, 0x3c, !PT ;  /* 0x0000000405049212 */ /* 0x000fc800078e3cff */
[----:B------:R-:W-:-:S05]  /*15390*/  @!P1 LOP3.LUT R5, R5, R4, RZ, 0x3c, !PT ;  /* 0x0000000405059212 */ /* 0x000fca00078e3cff */
[----:B------:R-:W-:Y:S01]  /*153a0*/  @!PT LDS RZ, [RZ] ;  /* 0x00000000fffff984 */ /* 0x000fe20000000800 */
[----:B-----5:R0:W-:Y:S01]  /*153b0*/  @!P1 LDGSTS.E.BYPASS.LTC128B.128 [R7+0x20400], desc[UR44][R4.64], !P0 ;  /* 0x2040000004079fae */ /* 0x0201e2000c101d6c */
[----:B------:R-:W-:Y:S01]  /*153c0*/  ISETP.GE.AND P1, PT, R6, R2, PT ;  /* 0x000000020600720c */ /* 0x000fe20003f26270 */
[----:B--2---:R-:W-:-:S05]  /*153d0*/  VIADD R6, R9, 0x20 ;  /* 0x0000002009067836 */ /* 0x004fca0000000000 */
[----:B------:R-:W-:Y:S04]  /*153e0*/  STL [R1+0x24], R6 ;  /* 0x0000240601007387 */ /* 0x000fe80000100800 */
[----:B0-----:R-:W0:Y:S04]  /*153f0*/  SHFL.IDX PT, R5, R0, 0x1, 0x181f ;  /* 0x00381f0000057f89 */ /* 0x001e2800000e0000 */
[----:B------:R-:W1:Y:S01]  /*15400*/  SHFL.IDX PT, R4, R3, 0x1, 0x181f ;  /* 0x00381f0003047f89 */ /* 0x000e6200000e0000 */
[----:B0-----:R-:W-:-:S05]  /*15410*/  @!P1 LEA R5, P2, R8, R5, 0x1 ;  /* 0x0000000508059211 */ /* 0x001fca00078408ff */
[----:B-1----:R-:W-:-:S05]  /*15420*/  @!P1 IMAD.X R4, RZ, RZ, R4, P2 ;  /* 0x000000ffff049224 */ /* 0x002fca00010e0604 */
[----:B------:R-:W-:-:S04]  /*15430*/  @!P1 LOP3.LUT R5, R5, R4, RZ, 0x3c, !PT ;  /* 0x0000000405059212 */ /* 0x000fc800078e3cff */
[----:B------:R-:W-:-:S04]  /*15440*/  @!P1 LOP3.LUT R4, R5, R4, RZ, 0x3c, !PT ;  /* 0x0000000405049212 */ /* 0x000fc800078e3cff */
[----:B------:R-:W-:-:S05]  /*15450*/  @!P1 LOP3.LUT R5, R5, R4, RZ, 0x3c, !PT ;  /* 0x0000000405059212 */ /* 0x000fca00078e3cff */
[----:B------:R0:W-:Y:S01]  /*15460*/  @!P1 LDGSTS.E.BYPASS.LTC128B.128 [R7+0x20c00], desc[UR44][R4.64], !P0 ;  /* 0x20c0000004079fae */ /* 0x0001e2000c101d6c */
[----:B------:R-:W-:-:S03]  /*15470*/  ISETP.GE.AND P1, PT, R6, R2, PT ;  /* 0x000000020600720c */ /* 0x000fc60003f26270 */
[----:B0-----:R-:W0:Y:S04]  /*15480*/  SHFL.IDX PT, R5, R0, 0x2, 0x181f ;  /* 0x00581f0000057f89 */ /* 0x001e2800000e0000 */
[----:B------:R-:W1:Y:S04]  /*15490*/  SHFL.IDX PT, R4, R3, 0x2, 0x181f ;  /* 0x00581f0003047f89 */ /* 0x000e6800000e0000 */
[----:B------:R-:W2:Y:S04]  /*154a0*/  SHFL.IDX PT, R0, R0, 0x3, 0x181f ;  /* 0x00781f0000007f89 */ /* 0x000ea800000e0000 */
[----:B------:R-:W3:Y:S01]  /*154b0*/  SHFL.IDX PT, R3, R3, 0x3, 0x181f ;  /* 0x00781f0003037f89 */ /* 0x000ee200000e0000 */
[----:B0-----:R-:W-:-:S05]  /*154c0*/  @!P1 LEA R5, P2, R8, R5, 0x1 ;  /* 0x0000000508059211 */ /* 0x001fca00078408ff */
[----:B-1----:R-:W-:-:S05]  /*154d0*/  @!P1 IMAD.X R4, RZ, RZ, R4, P2 ;  /* 0x000000ffff049224 */ /* 0x002fca00010e0604 */
[----:B------:R-:W-:-:S04]  /*154e0*/  @!P1 LOP3.LUT R5, R5, R4, RZ, 0x3c, !PT ;  /* 0x0000000405059212 */ /* 0x000fc800078e3cff */
[----:B------:R-:W-:-:S04]  /*154f0*/  @!P1 LOP3.LUT R4, R5, R4, RZ, 0x3c, !PT ;  /* 0x0000000405049212 */ /* 0x000fc800078e3cff */
[----:B------:R-:W-:-:S05]  /*15500*/  @!P1 LOP3.LUT R5, R5, R4, RZ, 0x3c, !PT ;  /* 0x0000000405059212 */ /* 0x000fca00078e3cff */
[----:B--23--:R1:W-:Y:S02]  /*15510*/  @!P1 LDGSTS.E.BYPASS.LTC128B.128 [R7+0x21400], desc[UR44][R4.64], !P0 ;  /* 0x2140000004079fae */ /* 0x00c3e4000c101d6c */
.L_x_2247:
[----:B01----:R-:W2:Y:S02]  /*15520*/  LDL R4, [R1+0x14] ;  /* 0x0000140001047983 */ /* 0x003ea40000100800 */
[----:B--2---:R-:W-:-:S05]  /*15530*/  VIADD R4, R4, 0x30 ;  /* 0x0000003004047836 */ /* 0x004fca0000000000 */
[----:B------:R-:W-:Y:S01]  /*15540*/  ISETP.GE.AND P1, PT, R4, R2, PT ;  /* 0x000000020400720c */ /* 0x000fe20003f26270 */
[----:B------:R0:W-:-:S12]  /*15550*/  STL [R1+0x38], R4 ;  /* 0x0000380401007387 */ /* 0x0001d80000100800 */
[----:B------:R-:W-:-:S05]  /*15560*/  @!P1 LEA R2, P2, R8, R0, 0x1 ;  /* 0x0000000008029211 */ /* 0x000fca00078408ff */
[----:B------:R-:W-:-:S05]  /*15570*/  @!P1 IMAD.X R3, RZ, RZ, R3, P2 ;  /* 0x000000ffff039224 */ /* 0x000fca00010e0603 */
[----:B------:R-:W-:Y:S01]  /*15580*/  @!PT LDS RZ, [RZ] ;  /* 0x00000000fffff984 */ /* 0x000fe20000000800 */
[----:B------:R-:W-:Y:S01]  /*15590*/  @!PT LDS RZ, [RZ] ;  /* 0x00000000fffff984 */ /* 0x000fe20000000800 */
[----:B------:R-:W-:Y:S01]  /*155a0*/  @!PT LDS RZ, [RZ] ;  /* 0x00000000fffff984 */ /* 0x000fe20000000800 */
[----:B------:R0:W-:Y:S01]  /*155b0*/  @!P1 LDGSTS.E.BYPASS.LTC128B.128 [R7+0x21c00], desc[UR44][R2.64], !P0 ;  /* 0x21c0000002079fae */ /* 0x0001e2000c101d6c */
[----:B------:R-:W-:Y:S01]  /*155c0*/  PLOP3.LUT P0, PT, PT, PT, PT, 0x80, 0x0 ;  /* 0x000000000000781c */ /* 0x000fe20003f0f070 */
[----:B------:R-:W-:-:S12]  /*155d0*/  NOP ;  /* 0x0000000000007918 */ /* 0x000fd80000000000 */
.L_x_2126:
[----:B------:R-:W-:Y:S02]  /*155e0*/  PLOP3.LUT P1, PT, P1, P0, PT, 0xa2, 0x0 ;  /* 0x000000000000781c */ /* 0x000fe40000f21472 */
[----:B------:R-:W-:-:S08]  /*155f0*/  @P0 R2UR P1, UR4, R17 ;  /* 0x00000000110402ca */ /* 0x000fd00000020000 */
[----:B------:R-:W-:-:S05]  /*15600*/  @P0 PLOP3.LUT P0, PT, P1, PT, PT, 0x80, 0x0 ;  /* 0x000000000000081c */ /* 0x000fca0000f0f070 */
[----:B------:R-:W-:Y:S01]  /*15610*/  @!P1 SYNCS.ARRIVE.TRANS64.RED.A0T1 RZ, [UR4+0x38800], RZ ;  /* 0x038800ffffff99a7 */ /* 0x000fe20008200404 */
[----:B------:R-:W-:Y:S07]  /*15620*/  @!P1 ARRIVES.LDGSTSBAR.64.TRANSCNT [UR4+0x38800] ;  /* 0x03880000ff0099b0 */ /* 0x000fee0008000a84 */
[----:B------:R-:W-:Y:S05]  /*15630*/  @P0 BRA.U.ANY `(.L_x_2126) ;  /* 0xfffffffd00e80947 */ /* 0x000fea000393ffff */
[----:B0-----:R-:W0:Y:S01]  /*15640*/  LDC.64 R2, c[0x0][0x3d8] ;  /* 0x0000f600ff027b82 */ /* 0x001e220000000a00 */
[----:B------:R-:W-:Y:S01]  /*15650*/  NOP ;  /* 0x0000000000007918 */ /* 0x000fe20000000000 */
[C---:B0-----:R-:W-:Y:S01]  /*15660*/  IMAD R0, R2.reuse, UR43, RZ ;  /* 0x0000002b02007c24 */ /* 0x041fe2000f8e02ff */
[----:B------:R0:W-:Y:S01]  /*15670*/  SYNCS.ARRIVE.TRANS64.A1T0 RZ, [R17+URZ+0x38800], RZ ;  /* 0x038800ff11ff79a7 */ /* 0x0001e2000810003f */
[----:B------:R-:W-:Y:S01]  /*15680*/  IMAD.WIDE.U32 R4, R2, UR36, RZ ;  /* 0x0000002402047c25 */ /* 0x000fe2000f8e00ff */
[----:B------:R-:W-:Y:S03]  /*15690*/  BSSY B6, `(.L_x_2127) ;  /* 0x0000018000067945 */ /* 0x000fe60003800000 */
[----:B------:R-:W-:Y:S01]  /*156a0*/  IMAD R3, R3, UR36, R0 ;  /* 0x0000002403037c24 */ /* 0x000fe2000f8e0200 */
[----:B------:R0:W-:Y:S01]  /*156b0*/  STL.64 [R1+0x30], R4 ;  /* 0x0000300401007387 */ /* 0x0001e20000100a00 */
[----:B------:R-:W-:-:S05]  /*156c0*/  VIADD R0, R17, 0x26400 ;  /* 0x0002640011007836 */ /* 0x000fca0000000000 */
[----:B------:R-:W-:Y:S01]  /*156d0*/  LOP3.LUT P0, RZ, R0, 0x3ff, RZ, 0xc0, !PT ;  /* 0x000003ff00ff7812 */ /* 0x000fe2000780c0ff */
[----:B------:R-:W-:-:S05]  /*156e0*/  IMAD.IADD R0, R5, 0x1, R3 ;  /* 0x0000000105007824 */ /* 0x000fca00078e0203 */
[----:B------:R0:W-:Y:S07]  /*156f0*/  STL [R1+0x3c], R0 ;  /* 0x00003c0001007387 */ /* 0x0001ee0000100800 */
        /* <DEDUP_REMOVED lines=17> */
.L_x_2128:
[----:B------:R-:W-:Y:S05]  /*15810*/  BSYNC B6 ;  /* 0x0000000000067941 */ /* 0x000fea0003800000 */
.L_x_2127:
[----:B0-----:R-:W2:Y:S01]  /*15820*/  LDL.LU.64 R4, [R1+0x30] ;  /* 0x0000300001047983 */ /* 0x001ea20000300a00 */
[----:B------:R-:W0:Y:S01]  /*15830*/  LDC R8, c[0x0][0x448] ;  /* 0x00011200ff087b82 */ /* 0x000e220000000800 */
[----:B------:R-:W-:Y:S02]  /*15840*/  ULDC.64 UR8, c[0x0][0x3e0] ;  /* 0x0000f80000087ab9 */ /* 0x000fe40000000a00 */
[----:B------:R-:W3:Y:S04]  /*15850*/  LDL.LU R2, [R1+0x3c] ;  /* 0x00003c0001027983 */ /* 0x000ee80000300800 */
[----:B------:R-:W4:Y:S01]  /*15860*/  LDL.LU R3, [R1+0x18] ;  /* 0x0000180001037983 */ /* 0x000f220000300800 */
[----:B------:R-:W-:Y:S01]  /*15870*/  UIMAD UR6, UR37, UR8, URZ ;  /* 0x00000008250672a4 */ /* 0x000fe2000f8e023f */
[----:B------:R-:W-:Y:S01]  /*15880*/  LOP3.LUT R18, R18, 0xffffffef, RZ, 0xc0, !PT ;  /* 0xffffffef12127812 */ /* 0x000fe200078ec0ff */
[----:B------:R-:W1:Y:S02]  /*15890*/  S2R R10, SR_TID.X ;  /* 0x00000000000a7919 */ /* 0x000e640000002100 */
[----:B------:R-:W-:Y:S01]  /*158a0*/  UIMAD UR6, UR42, UR9, UR6 ;  /* 0x000000092a0672a4 */ /* 0x000fe2000f8e0206 */
[----:B------:R-:W5:Y:S01]  /*158b0*/  S2R R9, SR_TID.X ;  /* 0x0000000000097919 */ /* 0x000f620000002100 */
[----:B------:R-:W5:Y:S01]  /*158c0*/  S2R R12, SR_TID.X ;  /* 0x00000000000c7919 */ /* 0x000f620000002100 */
[----:B0-----:R-:W-:-:S13]  /*158d0*/  ISETP.NE.AND P0, PT, R8, 0x1, PT ;  /* 0x000000010800780c */ /* 0x001fda0003f05270 */
[----:B------:R-:W0:Y:S01]  /*158e0*/  @P0 LDC R0, c[0x0][0x450] ;  /* 0x00011400ff000b82 */ /* 0x000e220000000800 */
[----:B-1----:R-:W-:Y:S02]  /*158f0*/  IMAD.SHL.U32 R10, R10, 0x8, RZ ;  /* 0x000000080a0a7824 */ /* 0x002fe400078e00ff */
[----:B-----5:R-:W-:-:S03]  /*15900*/  IMAD.SHL.U32 R9, R9, 0x8, RZ ;  /* 0x0000000809097824 */ /* 0x020fc600078e00ff */
[----:B------:R-:W-:Y:S01]  /*15910*/  LOP3.LUT R10, R10, 0x38, RZ, 0xc0, !PT ;  /* 0x000000380a0a7812 */ /* 0x000fe200078ec0ff */
[----:B------:R-:W-:-:S03]  /*15920*/  IMAD.SHL.U32 R12, R12, 0x8, RZ ;  /* 0x000000080c0c7824 */ /* 0x000fc600078e00ff */
[C---:B------:R-:W-:Y:S02]  /*15930*/  LOP3.LUT R11, R10.reuse, 0x80, RZ, 0xfc, !PT ;  /* 0x000000800a0b7812 */ /* 0x040fe400078efcff */
[----:B------:R-:W-:Y:S02]  /*15940*/  LOP3.LUT R10, R10, 0x40, RZ, 0xfc, !PT ;  /* 0x000000400a0a7812 */ /* 0x000fe400078efcff */
[----:B------:R-:W-:Y:S02]  /*15950*/  LOP3.LUT R9, R9, 0x38, RZ, 0xc0, !PT ;  /* 0x0000003809097812 */ /* 0x000fe400078ec0ff */
[----:B------:R-:W-:-:S04]  /*15960*/  LOP3.LUT R12, R12, 0x38, RZ, 0xc0, !PT ;  /* 0x000000380c0c7812 */ /* 0x000fc800078ec0ff */
[----:B------:R-:W-:Y:S02]  /*15970*/  LOP3.LUT R12, R12, 0xc0, RZ, 0xfc, !PT ;  /* 0x000000c00c0c7812 */ /* 0x000fe400078efcff */
[----:B--2---:R-:W-:Y:S02]  /*15980*/  R2UR UR5, R5 ;  /* 0x00000000050572ca */ /* 0x004fe400000e0000 */
[----:B------:R-:W-:Y:S02]  /*15990*/  R2UR UR4, R4 ;  /* 0x00000000040472ca */ /* 0x000fe400000e0000 */
[----:B---3--:R-:W-:Y:S02]  /*159a0*/  R2UR UR5, R2 ;  /* 0x00000000020572ca */ /* 0x008fe400000e0000 */
[----:B------:R-:W1:Y:S01]  /*159b0*/  @P0 LDC R2, c[0x0][0x44c] ;  /* 0x00011300ff020b82 */ /* 0x000e620000000800 */
[----:B----4-:R-:W-:-:S10]  /*159c0*/  IMAD.MOV.U32 R4, RZ, RZ, R3 ;  /* 0x000000ffff047224 */ /* 0x010fd400078e0003 */
[----:B------:R-:W-:-:S04]  /*159d0*/  UIMAD.WIDE.U32 UR4, UR42, UR8, UR4 ;  /* 0x000000082a0472a5 */ /* 0x000fc8000f8e0004 */
[----:B------:R-:W-:Y:S02]  /*159e0*/  UIADD3 UR6, UR5, UR6, URZ ;  /* 0x0000000605067290 */ /* 0x000fe4000fffe03f */
[----:B------:R-:W-:Y:S02]  /*159f0*/  IMAD.U32 R6, RZ, RZ, UR4 ;  /* 0x00000004ff067e24 */ /* 0x000fe4000f8e00ff */
[----:B------:R-:W-:Y:S01]  /*15a00*/  IMAD.U32 R7, RZ, RZ, UR5 ;  /* 0x00000005ff077e24 */ /* 0x000fe2000f8e00ff */
[----:B------:R-:W-:Y:S01]  /*15a10*/  ULDC.64 UR4, c[0x0][0x3d0] ;  /* 0x0000f40000047ab9 */ /* 0x000fe20000000a00 */
[----:B-1----:R-:W-:-:S05]  /*15a20*/  @P0 IMAD.HI.U32 R2, R3, R2, RZ ;  /* 0x0000000203020227 */ /* 0x002fca00078e00ff */
[----:B0-----:R-:W-:Y:S01]  /*15a30*/  @P0 SHF.R.U32.HI R4, RZ, R0, R2 ;  /* 0x00000000ff040219 */ /* 0x001fe20000011602 */
[----:B------:R-:W-:-:S03]  /*15a40*/  IMAD.MOV.U32 R2, RZ, RZ, R6 ;  /* 0x000000ffff027224 */ /* 0x000fc600078e0006 */
[--C-:B------:R-:W-:Y:S01]  /*15a50*/  SHF.R.S32.HI R5, RZ, 0x1f, R4.reuse ;  /* 0x0000001fff057819 */ /* 0x100fe20000011404 */
[----:B------:R-:W-:-:S04]  /*15a60*/  IMAD.MOV R0, RZ, RZ, -R4 ;  /* 0x000000ffff007224 */ /* 0x000fc800078e0a04 */
[----:B------:R-:W-:Y:S02]  /*15a70*/  IMAD R0, R8, R0, R3 ;  /* 0x0000000008007224 */ /* 0x000fe400078e0203 */
[----:B------:R-:W-:Y:S02]  /*15a80*/  IMAD.U32 R3, RZ, RZ, UR6 ;  /* 0x00000006ff037e24 */ /* 0x000fe4000f8e00ff */
[----:B------:R-:W-:Y:S02]  /*15a90*/  IMAD R5, R5, UR4, RZ ;  /* 0x0000000405057c24 */ /* 0x000fe4000f8e02ff */
[----:B------:R-:W-:-:S04]  /*15aa0*/  IMAD.WIDE.U32 R2, R4, UR4, R2 ;  /* 0x0000000404027c25 */ /* 0x000fc8000f8e0002 */
        /* <DEDUP_REMOVED lines=14> */
[----:B------:R-:W-:Y:S01]  /*15b90*/  LEA.HI.X R6, R2, UR5, R6, 0x1, P0 ;  /* 0x0000000502067c11 */ /* 0x000fe200080f0c06 */
[----:B------:R-:W1:Y:S01]  /*15ba0*/  S2R R11, SR_TID.X ;  /* 0x00000000000b7919 */ /* 0x000e620000002100 */
[----:B------:R-:W-:-:S02]  /*15bb0*/  ISETP.GE.AND P3, PT, R9, UR4, PT ;  /* 0x0000000409007c0c */ /* 0x000fc4000bf66270 */
[----:B------:R-:W-:Y:S02]  /*15bc0*/  SEL R3, RZ, 0x4, P2 ;  /* 0x00000004ff037807 */ /* 0x000fe40001000000 */
[----:B------:R-:W-:Y:S02]  /*15bd0*/  SEL R2, RZ, 0x1, P3 ;  /* 0x00000001ff027807 */ /* 0x000fe40001800000 */
[----:B------:R-:W-:Y:S02]  /*15be0*/  SEL R4, RZ, 0x2, P1 ;  /* 0x00000002ff047807 */ /* 0x000fe40000800000 */
[----:B------:R-:W-:Y:S02]  /*15bf0*/  ISETP.GE.AND P5, PT, R12, UR4, PT ;  /* 0x000000040c007c0c */ /* 0x000fe4000bfa6270 */
[----:B------:R-:W-:Y:S02]  /*15c00*/  IADD3 R2, R3, R4, R2 ;  /* 0x0000000403027210 */ /* 0x000fe40007ffe002 */
[----:B------:R-:W-:-:S02]  /*15c10*/  SEL R4, RZ, 0x8, P5 ;  /* 0x00000008ff047807 */ /* 0x000fc40002800000 */
[----:B------:R-:W-:-:S04]  /*15c20*/  @P3 LOP3.LUT R18, R18, 0x10, RZ, 0xfc, !PT ;  /* 0x0000001012123812 */ /* 0x000fc800078efcff */
[----:B------:R-:W-:-:S04]  /*15c30*/  LOP3.LUT R18, R18, 0xfffffffb, RZ, 0xc0, !PT ;  /* 0xfffffffb12127812 */ /* 0x000fc800078ec0ff */
[----:B------:R-:W-:-:S04]  /*15c40*/  @P2 LOP3.LUT R18, R18, 0x4, RZ, 0xfc, !PT ;  /* 0x0000000412122812 */ /* 0x000fc800078efcff */
[----:B------:R-:W-:Y:S01]  /*15c50*/  LOP3.LUT R18, R18, 0xfffffff7, RZ, 0xc0, !PT ;  /* 0xfffffff712127812 */ /* 0x000fe200078ec0ff */
[----:B0-----:R-:W-:-:S03]  /*15c60*/  IMAD.SHL.U32 R10, R10, 0x8, RZ ;  /* 0x000000080a0a7824 */ /* 0x001fc600078e00ff */
[----:B------:R-:W-:Y:S01]  /*15c70*/  @P1 LOP3.LUT R18, R18, 0x8, RZ, 0xfc, !PT ;  /* 0x0000000812121812 */ /* 0x000fe200078efcff */
[----:B-1----:R-:W-:Y:S01]  /*15c80*/  IMAD.SHL.U32 R11, R11, 0x8, RZ ;  /* 0x000000080b0b7824 */ /* 0x002fe200078e00ff */
[----:B------:R-:W-:-:S04]  /*15c90*/  LOP3.LUT R10, R10, 0x38, RZ, 0xc0, !PT ;  /* 0x000000380a0a7812 */ /* 0x000fc800078ec0ff */
[----:B------:R-:W-:Y:S02]  /*15ca0*/  LOP3.LUT R10, R10, 0x100, RZ, 0xfc, !PT ;  /* 0x000001000a0a7812 */ /* 0x000fe400078efcff */
[----:B------:R-:W-:Y:S02]  /*15cb0*/  LOP3.LUT R11, R11, 0x38, RZ, 0xc0, !PT ;  /* 0x000000380b0b7812 */ /* 0x000fe400078ec0ff */
[----:B------:R-:W-:Y:S02]  /*15cc0*/  ISETP.GE.AND P0, PT, R10, UR4, PT ;  /* 0x000000040a007c0c */ /* 0x000fe4000bf06270 */
[----:B------:R-:W0:Y:S01]  /*15cd0*/  S2R R10, SR_TID.X ;  /* 0x00000000000a7919 */ /* 0x000e220000002100 */
[----:B------:R-:W-:Y:S02]  /*15ce0*/  LOP3.LUT R11, R11, 0x180, RZ, 0xfc, !PT ;  /* 0x000001800b0b7812 */ /* 0x000fe400078efcff */
[----:B------:R-:W-:Y:S02]  /*15cf0*/  SEL R3, RZ, 0x10, P0 ;  /* 0x00000010ff037807 */ /* 0x000fe40000000000 */
[----:B------:R-:W-:-:S02]  /*15d00*/  ISETP.GE.AND P1, PT, R11, UR4, PT ;  /* 0x000000040b007c0c */ /* 0x000fc4000bf26270 */
[----:B------:R-:W-:Y:S02]  /*15d10*/  IADD3 R2, R3, R2, R4 ;  /* 0x0000000203027210 */ /* 0x000fe40007ffe004 */
[----:B------:R-:W-:Y:S01]  /*15d20*/  SEL R5, RZ, 0x40, P1 ;  /* 0x00000040ff057807 */ /* 0x000fe20000800000 */
[----:B0-----:R-:W-:-:S05]  /*15d30*/  IMAD.SHL.U32 R10, R10, 0x8, RZ ;  /* 0x000000080a0a7824 */ /* 0x001fca00078e00ff */
[----:B------:R-:W-:-:S04]  /*15d40*/  LOP3.LUT R10, R10, 0x38, RZ, 0xc0, !PT ;  /* 0x000000380a0a7812 */ /* 0x000fc800078ec0ff */
[C---:B------:R-:W-:Y:S02]  /*15d50*/  LOP3.LUT R7, R10.reuse, 0x140, RZ, 0xfc, !PT ;  /* 0x000001400a077812 */ /* 0x040fe400078efcff */
[----:B------:R-:W-:Y:S02]  /*15d60*/  LOP3.LUT R10, R10, 0x1c0, RZ, 0xfc, !PT ;  /* 0x000001c00a0a7812 */ /* 0x000fe400078efcff */
[----:B------:R-:W-:Y:S02]  /*15d70*/  ISETP.GE.AND P1, PT, R7, UR4, PT ;  /* 0x0000000407007c0c */ /* 0x000fe4000bf26270 */
[----:B------:R-:W-:Y:S01]  /*15d80*/  ISETP.GE.AND P2, PT, R10, UR4, PT ;  /* 0x000000040a007c0c */ /* 0x000fe2000bf46270 */
[----:B------:R-:W-:Y:S01]  /*15d90*/  UMOV UR4, 0xffffffff ;  /* 0xffffffff00047882 */ /* 0x000fe20000000000 */
[----:B------:R-:W-:Y:S02]  /*15da0*/  SEL R3, RZ, 0x20, P1 ;  /* 0x00000020ff037807 */ /* 0x000fe40000800000 */
[----:B------:R-:W-:-:S02]  /*15db0*/  SEL R7, RZ, 0x80, P2 ;  /* 0x00000080ff077807 */ /* 0x000fc40001000000 */
        /* <DEDUP_REMOVED lines=95> */
.L_x_2257:
        /* <DEDUP_REMOVED lines=30> */
.L_x_2131:
[----:B------:R-:W-:Y:S05]  /*16590*/  BSYNC B0 ;  /* 0x0000000000007941 */ /* 0x000fea0003800000 */
.L_x_2130:
[----:B------:R-:W-:Y:S01]  /*165a0*/  NOP ;  /* 0x0000000000007918 */ /* 0x000fe20000000000 */
[----:B------:R-:W-:-:S13]  /*165b0*/  PLOP3.LUT P0, PT, PT, PT, PT, 0x80, 0x0 ;  /* 0x000000000000781c */ /* 0x000fda0003f0f070 */
.L_x_2132:
[----:B------:R-:W-:Y:S02]  /*165c0*/  PLOP3.LUT P1, PT, P1, P0, PT, 0xa2, 0x0 ;  /* 0x000000000000781c */ /* 0x000fe40000f21472 */
[----:B------:R-:W-:-:S08]  /*165d0*/  @P0 R2UR P1, UR4, R17 ;  /* 0x00000000110402ca */ /* 0x000fd00000020000 */
[----:B------:R-:W-:-:S05]  /*165e0*/  @P0 PLOP3.LUT P0, PT, P1, PT, PT, 0x80, 0x0 ;  /* 0x000000000000081c */ /* 0x000fca0000f0f070 */
[----:B------:R-:W-:Y:S01]  /*165f0*/  @!P1 SYNCS.ARRIVE.TRANS64.RED.A0T1 RZ, [UR4+0x38810], RZ ;  /* 0x038810ffffff99a7 */ /* 0x000fe20008200404 */
[----:B------:R-:W-:Y:S07]  /*16600*/  @!P1 ARRIVES.LDGSTSBAR.64.TRANSCNT [UR4+0x38810] ;  /* 0x03881000ff0099b0 */ /* 0x000fee0008000a84 */
[----:B------:R-:W-:Y:S05]  /*16610*/  @P0 BRA.U.ANY `(.L_x_2132) ;  /* 0xfffffffd00e80947 */ /* 0x000fea000393ffff */
[----:B0-----:R-:W3:Y:S02]  /*16620*/  LDL.LU R2, [R1+0x28] ;  /* 0x0000280001027983 */ /* 0x001ee40000300800 */
[----:B---3--:R-:W-:-:S05]  /*16630*/  VIADD R2, R2, 0x1 ;  /* 0x0000000102027836 */ /* 0x008fca0000000000 */
[----:B------:R0:W-:Y:S01]  /*16640*/  STL [R1+0x28], R2 ;  /* 0x0000280201007387 */ /* 0x0001e20000100800 */
[----:B--2---:R-:W-:-:S04]  /*16650*/  LEA.HI R0, R2, R2, RZ, 0x1 ;  /* 0x0000000202007211 */ /* 0x004fc800078f08ff */
[----:B------:R-:W-:-:S05]  /*16660*/  LOP3.LUT R0, R0, 0xfffffffe, RZ, 0xc0, !PT ;  /* 0xfffffffe00007812 */ /* 0x000fca00078ec0ff */
[----:B------:R-:W-:-:S05]  /*16670*/  IMAD.IADD R0, R2, 0x1, -R0 ;  /* 0x0000000102007824 */ /* 0x000fca00078e0a00 */
[----:B------:R-:W-:Y:S01]  /*16680*/  SHF.L.U32 R0, R0, 0x1f, RZ ;  /* 0x0000001f00007819 */ /* 0x000fe200000006ff */
[----:B------:R-:W-:Y:S01]  /*16690*/  NOP ;  /* 0x0000000000007918 */ /* 0x000fe20000000000 */
[----:B------:R0:W-:Y:S01]  /*166a0*/  SYNCS.ARRIVE.TRANS64.A1T0 RZ, [R17+URZ+0x38810], RZ ;  /* 0x038810ff11ff79a7 */ /* 0x0001e2000810003f */
[----:B------:R-:W-:Y:S01]  /*166b0*/  BSSY B0, `(.L_x_2133) ;  /* 0x0000003000007945 */ /* 0x000fe20003800000 */
[----:B------:R-:W2:Y:S03]  /*166c0*/  SYNCS.PHASECHK.TRANS64.TRYWAIT P0, [R17+URZ+0x38820], R0 ;  /* 0x03882000110075a7 */ /* 0x000ea6000800017f */
[----:B0-2---:R-:W-:Y:S05]  /*166d0*/  @!P0 BRA `(.L_x_2134) ;  /* 0x0000004c00688947 */ /* 0x005fea0003800000 */
.L_x_2258:
[----:B------:R-:W-:Y:S05]  /*166e0*/  BSYNC B0 ;  /* 0x0000000000007941 */ /* 0x000fea0003800000 */
.L_x_2133:
[----:B------:R-:W-:Y:S01]  /*166f0*/  LOP3.LUT P0, RZ, R18, 0x2, RZ, 0xc0, !PT ;  /* 0x0000000212ff7812 */ /* 0x000fe2000780c0ff */
[----:B------:R-:W-:-:S12]  /*16700*/  BSSY B0, `(.L_x_2135) ;  /* 0x0000094000007945 */ /* 0x000fd80003800000 */
[----:B------:R-:W-:Y:S05]  /*16710*/  @!P0 BRA `(.L_x_2136) ;  /* 0x0000000800488947 */ /* 0x000fea0003800000 */
[----:B------:R-:W2:Y:S01]  /*16720*/  LDL R2, [R1+0x8] ;  /* 0x0000080001027983 */ /* 0x000ea20000100800 */
        /* <DEDUP_REMOVED lines=8> */
.L_x_2259:
[----:B------:R-:W-:Y:S05]  /*167b0*/  BSYNC B1 ;  /* 0x0000000000017941 */ /* 0x000fea0003800000 */
.L_x_2137:
        /* <DEDUP_REMOVED lines=9> */
.L_x_2140:
[----:B------:R-:W-:Y:S05]  /*16850*/  BSYNC B1 ;  /* 0x0000000000017941 */ /* 0x000fea0003800000 */
.L_x_2139:
[----:B0-----:R-:W2:Y:S01]  /*16860*/  LDL.LU R2, [R1+0x1c] ;  /* 0x00001c0001027983 */ /* 0x001ea20000300800 */
[----:B------:R-:W-:Y:S01]  /*16870*/  UIADD3 UR4, UP0, UR46, 0x470, URZ ;  /* 0x000004702e047890 */ /* 0x000fe2000ff1e03f */
[----:B------:R-:W-:Y:S01]  /*16880*/  PLOP3.LUT P0, PT, PT, PT, PT, 0x80, 0x0 ;  /* 0x000000000000781c */ /* 0x000fe20003f0f070 */
[----:B------:R-:W-:Y:S01]  /*16890*/  VIADD R0, R0, 0x38850 ;  /* 0x0003885000007836 */ /* 0x000fe20000000000 */
[----:B------:R-:W-:Y:S01]  /*168a0*/  UMOV UR6, 0x0 ;  /* 0x0000000000067882 */ /* 0x000fe20000000000 */
[----:B------:R-:W-:Y:S01]  /*168b0*/  UIADD3.X UR5, URZ, UR47, URZ, UP0, !UPT ;  /* 0x0000002f3f057290 */ /* 0x000fe200087fe43f */
[----:B------:R-:W-:Y:S01]  /*168c0*/  UMOV UR7, 0x14f00000 ;  /* 0x14f0000000077882 */ /* 0x000fe20000000000 */
[----:B------:R-:W-:Y:S01]  /*168d0*/  UMOV UR10, URZ ;  /* 0x0000003f000a7c82 */ /* 0x000fe20008000000 */
[----:B--2---:R-:W-:Y:S02]  /*168e0*/  IMAD.SHL.U32 R3, R2, 0x40, RZ ;  /* 0x0000004002037824 */ /* 0x004fe400078e00ff */
[----:B------:R-:W-:-:S04]  /*168f0*/  IMAD R2, R19, 0x10000, R17 ;  /* 0x0001000013027824 */ /* 0x000fc800078e0211 */
[----:B------:R-:W-:-:S07]  /*16900*/  VIADD R4, R2, 0x400 ;  /* 0x0000040002047836 */ /* 0x000fce0000000000 */
.L_x_2141:
        /* <DEDUP_REMOVED lines=15> */
.L_x_2142:
        /* <DEDUP_REMOVED lines=15> */
.L_x_2143:
        /* <DEDUP_REMOVED lines=15> */
.L_x_2144:
        /* <DEDUP_REMOVED lines=15> */
.L_x_2145:
        /* <DEDUP_REMOVED lines=15> */
.L_x_2146:
        /* <DEDUP_REMOVED lines=15> */
.L_x_2147:
        /* <DEDUP_REMOVED lines=15> */
.L_x_2148:
        /* <DEDUP_REMOVED lines=10> */
.L_x_2136:
[----:B------:R-:W-:Y:S05]  /*17040*/  BSYNC B0 ;  /* 0x0000000000007941 */ /* 0x000fea0003800000 */
.L_x_2135:
[----:B------:R-:W-:-:S04]  /*17050*/  UIADD3 UR4, UR39, -0x2, URZ ;  /* 0xfffffffe27047890 */ /* 0x000fc8000fffe03f */
[----:B------:R-:W-:-:S06]  /*17060*/  UISETP.GE.AND UP0, UPT, UR4, UR38, UPT ;  /* 0x000000260400728c */ /* 0x000fcc000bf06270 */
[----:B------:R-:W-:-:S13]  /*17070*/  PLOP3.LUT P0, PT, PT, PT, UP0, 0x80, 0x0 ;  /* 0x000000000000781c */ /* 0x000fda0003f0f008 */
[----:B------:R-:W-:Y:S05]  /*17080*/  @!P0 BRA `(.L_x_2149) ;  /* 0x0000002800508947 */ /* 0x000fea0003800000 */
[----:B0-----:R-:W-:Y:S01]  /*17090*/  IMAD R0, RZ, RZ, -UR39 ;  /* 0x80000027ff007e24 */ /* 0x001fe2000f8e02ff */
[----:B-1----:R-:W-:-:S04]  /*170a0*/  LOP3.LUT R6, RZ, UR38, RZ, 0x33, !PT ;  /* 0x00000026ff067c12 */ /* 0x002fc8000f8e33ff */
[----:B------:R-:W-:-:S05]  /*170b0*/  VIADDMNMX R6, R0, 0x1, R6, !PT ;  /* 0x0000000100067846 */ /* 0x000fca0007800106 */
[----:B------:R-:W-:-:S05]  /*170c0*/  VIADD R0, R6, UR39 ;  /* 0x0000002706007c36 */ /* 0x000fca0008000000 */
[----:B------:R-:W-:-:S04]  /*170d0*/  LOP3.LUT R0, R0, 0x1, RZ, 0xc0, !PT ;  /* 0x0000000100007812 */ /* 0x000fc800078ec0ff */
[----:B------:R-:W-:Y:S01]  /*170e0*/  ISETP.NE.U32.AND P0, PT, R0, 0x1, PT ;  /* 0x000000010000780c */ /* 0x000fe20003f05070 */
[----:B------:R-:W-:-:S12]  /*170f0*/  IMAD.U32 R0, RZ, RZ, UR4 ;  /* 0x00000004ff007e24 */ /* 0x000fd8000f8e00ff */
[----:B------:R-:W-:Y:S05]  /*17100*/  @P0 BRA `(.L_x_2150) ;  /* 0x0000000c005c0947 */ /* 0x000fea0003800000 */
[----:B------:R-:W2:Y:S01]  /*17110*/  LDL.LU R8, [R1+0x8] ;  /* 0x0000080001087983 */ /* 0x000ea20000300800 */
[----:B------:R-:W-:Y:S01]  /*17120*/  VIADD R19, R19, 0x1 ;  /* 0x0000000113137836 */ /* 0x000fe20000000000 */
[----:B------:R-:W-:Y:S01]  /*17130*/  LOP3.LUT P2, RZ, R18, 0x2, RZ, 0xc0, !PT ;  /* 0x0000000212ff7812 */ /* 0x000fe2000784c0ff */
[----:B------:R-:W-:Y:S03]  /*17140*/  BSSY B0, `(.L_x_2151) ;  /* 0x00000d1000007945 */ /* 0x000fe60003800000 */
[----:B------:R-:W-:-:S04]  /*17150*/  ISETP.NE.AND P0, PT, R19, 0x2, PT ;  /* 0x000000021300780c */ /* 0x000fc80003f05270 */
[----:B------:R-:W-:Y:S02]  /*17160*/  SEL R2, RZ, 0x1, P0 ;  /* 0x00000001ff027807 */ /* 0x000fe40000000000 */
[----:B------:R-:W-:Y:S02]  /*17170*/  SEL R19, R19, RZ, P0 ;  /* 0x000000ff13137207 */ /* 0x000fe40000000000 */
[----:B--2---:R-:W-:-:S05]  /*17180*/  LOP3.LUT R8, R8, R2, RZ, 0x3c, !PT ;  /* 0x0000000208087212 */ /* 0x004fca00078e3cff */
[----:B------:R0:W-:Y:S01]  /*17190*/  STL [R1+0x8], R8 ;  /* 0x0000080801007387 */ /* 0x0001e20000100800 */
[----:B------:R-:W-:Y:S05]  /*171a0*/  @!P2 BRA `(.L_x_2152) ;  /* 0x0000000c0028a947 */ /* 0x000fea0003800000 */
[----:B------:R-:W-:-:S13]  /*171b0*/  LOP3.LUT P2, RZ, R18, 0x1, RZ, 0xc0, !PT ;  /* 0x0000000112ff7812 */ /* 0x000fda000784c0ff */
[----:B------:R-:W-:Y:S05]  /*171c0*/  @!P2 BRA `(.L_x_2153) ;  /* 0x000000000050a947 */ /* 0x000fea0003800000 */
[----:B------:R-:W2:Y:S01]  /*171d0*/  LDL R7, [R1+0xc] ;  /* 0x00000c0001077983 */ /* 0x000ea20000100800 */
[----:B------:R-:W1:Y:S03]  /*171e0*/  LDC R5, c[0x0][0x43c] ;  /* 0x00010f00ff057b82 */ /* 0x000e660000000800 */
[----:B------:R-:W3:Y:S01]  /*171f0*/  LDL R9, [R1] ;  /* 0x0000000001097983 */ /* 0x000ee20000100800 */
        /* <DEDUP_REMOVED lines=8> */
[----:B------:R-:W-:Y:S01]  /*17280*/  SHF.R.S32.HI R5, RZ, 0x1f, R4 ;  /* 0x0000001fff057819 */ /* 0x000fe20000011404 */
[----:B------:R-:W1:Y:S01]  /*17290*/  LDC.64 R2, c[0x0][0x418] ;  /* 0x00010600ff027b82 */ /* 0x000e620000000a00 */
[----:B--2---:R-:W-:-:S04]  /*172a0*/  IMAD R7, R7, UR4, RZ ;  /* 0x0000000407077c24 */ /* 0x004fc8000f8e02ff */
[C---:B---3--:R-:W-:Y:S02]  /*172b0*/  IMAD R7, R9.reuse, UR5, R7 ;  /* 0x0000000509077c24 */ /* 0x048fe4000f8e0207 */
[----:B------:R-:W-:-:S04]  /*172c0*/  IMAD.WIDE.U32 R4, R9, UR4, R4 ;  /* 0x0000000409047c25 */ /* 0x000fc8000f8e0004 */
[----:B------:R-:W-:Y:S01]  /*172d0*/  IMAD.IADD R7, R7, 0x1, R5 ;  /* 0x0000000107077824 */ /* 0x000fe200078e0205 */
[----:B-1----:R-:W-:-:S04]  /*172e0*/  LEA R2, P0, R4, R2, 0x2 ;  /* 0x0000000204027211 */ /* 0x002fc800078010ff */
[----:B------:R-:W-:-:S05]  /*172f0*/  LEA.HI.X R3, R4, R3, R7, 0x2, P0 ;  /* 0x0000000304037211 */ /* 0x000fca00000f1407 */
[----:B------:R1:W5:Y:S04]  /*17300*/  LDG.E R16, desc[UR44][R2.64] ;  /* 0x0000002c02107981 */ /* 0x000368000c1e1900 */
.L_x_2153:
        /* <DEDUP_REMOVED lines=8> */
.L_x_2260:
[----:B------:R-:W-:Y:S05]  /*17390*/  BSYNC B1 ;  /* 0x0000000000017941 */ /* 0x000fea0003800000 */
.L_x_2154:
        /* <DEDUP_REMOVED lines=9> */
.L_x_2157:
[----:B------:R-:W-:Y:S05]  /*17430*/  BSYNC B1 ;  /* 0x0000000000017941 */ /* 0x000fea0003800000 */
.L_x_2156:
        /* <DEDUP_REMOVED lines=11> */
.L_x_2158:
        /* <DEDUP_REMOVED lines=13> */
.L_x_2261:
[----:B------:R-:W-:Y:S05]  /*175c0*/  BSYNC B1 ;  /* 0x0000000000017941 */ /* 0x000fea0003800000 */
.L_x_2159:
[----:B------:R-:W-:Y:S01]  /*175d0*/  BSSY B1, `(.L_x_2161) ;  /* 0x000000b000017945 */ /* 0x000fe20003800000 */
[----:B0-----:R-:W-:Y:S02]  /*175e0*/  IMAD.MOV.U32 R8, RZ, RZ, 0x0 ;  /* 0x00000000ff087424 */ /* 0x001fe400078e00ff */
[----:B------:R-:W-:Y:S01]  /*175f0*/  IMAD.MOV.U32 R9, RZ, RZ, 0x14f00000 ;  /* 0x14f00000ff097424 */ /* 0x000fe200078e00ff */
        /* <DEDUP_REMOVED lines=8> */
.L_x_2162:
[----:B------:R-:W-:Y:S05]  /*17680*/  BSYNC B1 ;  /* 0x0000000000017941 */ /* 0x000fea0003800000 */
.L_x_2161:
[----:B------:R-:W-:Y:S01]  /*17690*/  R2UR UR10, R7 ;  /* 0x00000000070a72ca */ /* 0x000fe200000e0000 */
[----:B-12---:R-:W-:Y:S01]  /*176a0*/  IMAD R2, R19, 0x10000, R17 ;  /* 0x0001000013027824 */ /* 0x006fe200078e0211 */
[----:B------:R-:W-:Y:S01]  /*176b0*/  R2UR UR6, R8 ;  /* 0x00000000080672ca */ /* 0x000fe200000e0000 */
[----:B------:R-:W-:Y:S01]  /*176c0*/  UIADD3 UR4, UP0, UR46, 0x470, URZ ;  /* 0x000004702e047890 */ /* 0x000fe2000ff1e03f */
[----:B------:R-:W-:Y:S01]  /*176d0*/  R2UR UR7, R9 ;  /* 0x00000000090772ca */ /* 0x000fe200000e0000 */
[----:B------:R-:W-:Y:S01]  /*176e0*/  VIADD R3, R3, 0x38850 ;  /* 0x0003885003037836 */ /* 0x000fe20000000000 */
[----:B------:R-:W-:Y:S01]  /*176f0*/  PLOP3.LUT P0, PT, PT, PT, PT, 0x80, 0x0 ;  /* 0x000000000000781c */ /* 0x000fe20003f0f070 */
[----:B------:R-:W-:Y:S01]  /*17700*/  VIADD R4, R2, 0x400 ;  /* 0x0000040002047836 */ /* 0x000fe20000000000 */
[----:B------:R-:W-:-:S12]  /*17710*/  UIADD3.X UR5, URZ, UR47, URZ, UP0, !UPT ;  /* 0x0000002f3f057290 */ /* 0x000fd800087fe43f */
.L_x_2163:
        /* <DEDUP_REMOVED lines=15> */
.L_x_2164:
        /* <DEDUP_REMOVED lines=15> */
.L_x_2165:
        /* <DEDUP_REMOVED lines=15> */
.L_x_2166:
        /* <DEDUP_REMOVED lines=15> */
.L_x_2167:
        /* <DEDUP_REMOVED lines=15> */
.L_x_2168:
        /* <DEDUP_REMOVED lines=15> */
.L_x_2169:
        /* <DEDUP_REMOVED lines=15> */
.L_x_2170:
        /* <DEDUP_REMOVED lines=10> */
.L_x_2152:
[----:B------:R-:W-:Y:S05]  /*17e50*/  BSYNC B0 ;  /* 0x0000000000007941 */ /* 0x000fea0003800000 */
.L_x_2151:
[----:B------:R-:W-:-:S06]  /*17e60*/  UIADD3 UR4, UR39, -0x3, URZ ;  /* 0xfffffffd27047890 */ /* 0x000fcc000fffe03f */
[----:B------:R-:W-:-:S07]  /*17e70*/  IMAD.U32 R0, RZ, RZ, UR4 ;  /* 0x00000004ff007e24 */ /* 0x000fce000f8e00ff */
.L_x_2150:
[----:B------:R-:W-:Y:S01]  /*17e80*/  ULOP3.LUT UR4, URZ, UR39, URZ, 0x33, !UPT ;  /* 0x000000273f047292 */ /* 0x000fe2000f8e333f */
[----:B------:R-:W-:Y:S01]  /*17e90*/  VIADD R6, R6, 0xfffffffe ;  /* 0xfffffffe06067836 */ /* 0x000fe20000000000 */
[----:B------:R-:W-:Y:S04]  /*17ea0*/  BSSY B0, `(.L_x_2149) ;  /* 0x00001b2000007945 */ /* 0x000fe80003800000 */
[----:B------:R-:W-:-:S13]  /*17eb0*/  ISETP.NE.AND P0, PT, R6, UR4, PT ;  /* 0x0000000406007c0c */ /* 0x000fda000bf05270 */
[----:B------:R-:W-:Y:S05]  /*17ec0*/  @!P0 BRA `(.L_x_2171) ;  /* 0x0000001800bc8947 */ /* 0x000fea0003800000 */
.L_x_2212:
[----:B------:R-:W2:Y:S01]  /*17ed0*/  LDL.LU R2, [R1+0x8] ;  /* 0x0000080001027983 */ /* 0x000ea20000300800 */
[----:B------:R-:W-:Y:S01]  /*17ee0*/  LOP3.LUT P1, RZ, R18, 0x2, RZ, 0xc0, !PT ;  /* 0x0000000212ff7812 */ /* 0x000fe2000782c0ff */
[----:B------:R-:W-:Y:S01]  /*17ef0*/  VIADD R7, R19, 0x1 ;  /* 0x0000000113077836 */ /* 0x000fe20000000000 */
[----:B------:R-:W-:Y:S05]  /*17f00*/  YIELD ;  /* 0x0000000000007946 */ /* 0x000fea0003800000 */
[----:B------:R-:W-:Y:S01]  /*17f10*/  ISETP.NE.AND P0, PT, R7, 0x2, PT ;  /* 0x000000020700780c */ /* 0x000fe20003f05270 */
[----:B------:R-:W-:Y:S03]  /*17f20*/  BSSY B1, `(.L_x_2172) ;  /* 0x00000d0000017945 */ /* 0x000fe60003800000 */
[----:B------:R-:W-:-:S02]  /*17f30*/  SEL R6, RZ, 0x1, P0 ;  /* 0x00000001ff067807 */ /* 0x000fc40000000000 */
[----:B------:R-:W-:Y:S02]  /*17f40*/  SEL R7, R7, RZ, P0 ;  /* 0x000000ff07077207 */ /* 0x000fe40000000000 */
[----:B--2---:R-:W-:Y:S01]  /*17f50*/  LOP3.LUT R6, R2, R6, RZ, 0x3c, !PT ;  /* 0x0000000602067212 */ /* 0x004fe200078e3cff */
[----:B------:R-:W-:Y:S06]  /*17f60*/  @!P1 BRA `(.L_x_2173) ;  /* 0x0000000c002c9947 */ /* 0x000fec0003800000 */
[----:B------:R-:W-:Y:S01]  /*17f70*/  LOP3.LUT P1, RZ, R18, 0x1, RZ, 0xc0, !PT ;  /* 0x0000000112ff7812 */ /* 0x000fe2000782c0ff */
[----:B0-----:R-:W-:-:S12]  /*17f80*/  IMAD.MOV.U32 R8, RZ, RZ, R0 ;  /* 0x000000ffff087224 */ /* 0x001fd800078e0000 */
[----:B------:R-:W-:Y:S05]  /*17f90*/  @!P1 BRA `(.L_x_2174) ;  /* 0x0000000000509947 */ /* 0x000fea0003800000 */
[----:B------:R-:W2:Y:S01]  /*17fa0*/  LDL R9, [R1+0xc] ;  /* 0x00000c0001097983 */ /* 0x000ea20000100800 */
[----:B------:R-:W0:Y:S01]  /*17fb0*/  LDC R8, c[0x0][0x43c] ;  /* 0x00010f00ff087b82 */ /* 0x000e220000000800 */
[----:B------:R-:W-:Y:S02]  /*17fc0*/  ULDC.64 UR4, c[0x0][0x428] ;  /* 0x00010a0000047ab9 */ /* 0x000fe40000000a00 */
[----:B------:R-:W3:Y:S01]  /*17fd0*/  LDL R5, [R1] ;  /* 0x0000000001057983 */ /* 0x000ee20000100800 */
        /* <DEDUP_REMOVED lines=16> */
.L_x_2174:
        /* <DEDUP_REMOVED lines=8> */
.L_x_2262:
[----:B------:R-:W-:Y:S05]  /*18160*/  BSYNC B2 ;  /* 0x0000000000027941 */ /* 0x000fea0003800000 */
.L_x_2175:
        /* <DEDUP_REMOVED lines=9> */
.L_x_2178:
[----:B------:R-:W-:Y:S05]  /*18200*/  BSYNC B2 ;  /* 0x0000000000027941 */ /* 0x000fea0003800000 */
.L_x_2177:
        /* <DEDUP_REMOVED lines=11> */
.L_x_2179:
        /* <DEDUP_REMOVED lines=13> */
.L_x_2263:
[----:B------:R-:W-:Y:S05]  /*18390*/  BSYNC B2 ;  /* 0x0000000000027941 */ /* 0x000fea0003800000 */
.L_x_2180:
        /* <DEDUP_REMOVED lines=11> */
.L_x_2183:
[----:B------:R-:W-:Y:S05]  /*18450*/  BSYNC B2 ;  /* 0x0000000000027941 */ /* 0x000fea0003800000 */
.L_x_2182:
        /* <DEDUP_REMOVED lines=9> */
.L_x_2184:
        /* <DEDUP_REMOVED lines=15> */
.L_x_2185:
        /* <DEDUP_REMOVED lines=15> */
.L_x_2186:
        /* <DEDUP_REMOVED lines=15> */
.L_x_2187:
        /* <DEDUP_REMOVED lines=15> */
.L_x_2188:
        /* <DEDUP_REMOVED lines=15> */
.L_x_2189:
        /* <DEDUP_REMOVED lines=15> */
.L_x_2190:
        /* <DEDUP_REMOVED lines=15> */
.L_x_2191:
        /* <DEDUP_REMOVED lines=10> */
.L_x_2173:
[----:B------:R-:W-:Y:S05]  /*18c20*/  BSYNC B1 ;  /* 0x0000000000017941 */ /* 0x000fea0003800000 */
.L_x_2172:
[----:B------:R-:W-:Y:S01]  /*18c30*/  VIADD R7, R7, 0x1 ;  /* 0x0000000107077836 */ /* 0x000fe20000000000 */
[----:B------:R-:W-:Y:S01]  /*18c40*/  LOP3.LUT P2, RZ, R18, 0x2, RZ, 0xc0, !PT ;  /* 0x0000000212ff7812 */ /* 0x000fe2000784c0ff */
[----:B------:R-:W-:Y:S03]  /*18c50*/  BSSY B1, `(.L_x_2192) ;  /* 0x00000d3000017945 */ /* 0x000fe60003800000 */
[----:B------:R-:W-:-:S04]  /*18c60*/  ISETP.NE.AND P0, PT, R7, 0x2, PT ;  /* 0x000000020700780c */ /* 0x000fc80003f05270 */
[----:B------:R-:W-:Y:S02]  /*18c70*/  SEL R2, RZ, 0x1, P0 ;  /* 0x00000001ff027807 */ /* 0x000fe40000000000 */
[----:B------:R-:W-:Y:S02]  /*18c80*/  SEL R19, R7, RZ, P0 ;  /* 0x000000ff07137207 */ /* 0x000fe40000000000 */
[----:B0-----:R-:W-:Y:S01]  /*18c90*/  LOP3.LUT R8, R6, R2, RZ, 0x3c, !PT ;  /* 0x0000000206087212 */ /* 0x001fe200078e3cff */
[----:B------:R-:W-:-:S04]  /*18ca0*/  VIADD R6, R0, 0xffffffff ;  /* 0xffffffff00067836 */ /* 0x000fc80000000000 */
[----:B------:R0:W-:Y:S01]  /*18cb0*/  STL [R1+0x8], R8 ;  /* 0x0000080801007387 */ /* 0x0001e20000100800 */
[----:B------:R-:W-:Y:S05]  /*18cc0*/  @!P2 BRA `(.L_x_2193) ;  /* 0x0000000c002ca947 */ /* 0x000fea0003800000 */
[----:B------:R-:W-:Y:S01]  /*18cd0*/  LOP3.LUT P2, RZ, R18, 0x1, RZ, 0xc0, !PT ;  /* 0x0000000112ff7812 */ /* 0x000fe2000784c0ff */
[----:B------:R-:W-:-:S12]  /*18ce0*/  IMAD.MOV.U32 R7, RZ, RZ, R6 ;  /* 0x000000ffff077224 */ /* 0x000fd800078e0006 */
        /* <DEDUP_REMOVED lines=21> */
.L_x_2194:
        /* <DEDUP_REMOVED lines=8> */
.L_x_2264:
[----:B------:R-:W-:Y:S05]  /*18ec0*/  BSYNC B2 ;  /* 0x0000000000027941 */ /* 0x000fea0003800000 */
.L_x_2195:
        /* <DEDUP_REMOVED lines=9> */
.L_x_2198:
[----:B------:R-:W-:Y:S05]  /*18f60*/  BSYNC B2 ;  /* 0x0000000000027941 */ /* 0x000fea0003800000 */
.L_x_2197:
        /* <DEDUP_REMOVED lines=11> */
.L_x_2199:
        /* <DEDUP_REMOVED lines=10> */
[----:B------:R-:W0:Y:S01]  /*190c0*/  SYNCS.PHASECHK.TRANS64.TRYWAIT P0, [R4+URZ+0x38860], R2 ;  /* 0x03886002040075a7 */ /* 0x000e22000800017f */
[----:B------:R-:W-:Y:S04]  /*190d0*/  BSSY B2, `(.L_x_2200) ;  /* 0x0000002000027945 */ /* 0x000fe80003800000 */
[----:B0-----:R-:W-:Y:S05]  /*190e0*/  @!P0 BRA `(.L_x_2201) ;  /* 0x0000002400708947 */ /* 0x001fea0003800000 */
.L_x_2265:
[----:B------:R-:W-:Y:S05]  /*190f0*/  BSYNC B2 ;  /* 0x0000000000027941 */ /* 0x000fea0003800000 */
.L_x_2200:
        /* <DEDUP_REMOVED lines=11> */
.L_x_2203:
[----:B------:R-:W-:Y:S05]  /*191b0*/  BSYNC B2 ;  /* 0x0000000000027941 */ /* 0x000fea0003800000 */
.L_x_2202:
        /* <DEDUP_REMOVED lines=9> */
.L_x_2204:
        /* <DEDUP_REMOVED lines=15> */
.L_x_2205:
        /* <DEDUP_REMOVED lines=15> */
.L_x_2206:
        /* <DEDUP_REMOVED lines=15> */
.L_x_2207:
        /* <DEDUP_REMOVED lines=15> */
.L_x_2208:
        /* <DEDUP_REMOVED lines=15> */
.L_x_2209:
        /* <DEDUP_REMOVED lines=15> */
.L_x_2210:
        /* <DEDUP_REMOVED lines=15> */
.L_x_2211:
        /* <DEDUP_REMOVED lines=10> */
.L_x_2193:
[----:B------:R-:W-:Y:S05]  /*19980*/  BSYNC B1 ;  /* 0x0000000000017941 */ /* 0x000fea0003800000 */
.L_x_2192:
[----:B------:R-:W-:Y:S01]  /*19990*/  ISETP.GT.AND P0, PT, R6, UR38, PT ;  /* 0x0000002606007c0c */ /* 0x000fe2000bf04270 */
[----:B------:R-:W-:-:S12]  /*199a0*/  VIADD R0, R0, 0xfffffffe ;  /* 0xfffffffe00007836 */ /* 0x000fd80000000000 */
[----:B------:R-:W-:Y:S05]  /*199b0*/  @P0 BRA `(.L_x_2212) ;  /* 0xffffffe400440947 */ /* 0x000fea000383ffff */
.L_x_2171:
[----:B------:R-:W-:Y:S05]  /*199c0*/  BSYNC B0 ;  /* 0x0000000000007941 */ /* 0x000fea0003800000 */
.L_x_2149:
[----:B------:R-:W2:Y:S01]  /*199d0*/  LDL.LU R2, [R1+0x8] ;  /* 0x0000080001027983 */ /* 0x000ea20000300800 */
        /* <DEDUP_REMOVED lines=8> */
[----:B------:R0:W-:Y:S02]  /*19a60*/  STL [R1+0x8], R2 ;  /* 0x0000080201007387 */ /* 0x0001e40000100800 */
[----:B------:R-:W-:Y:S05]  /*19a70*/  @P2 BRA `(.L_x_2214) ;  /* 0x0000000000342947 */ /* 0x000fea0003800000 */
[----:B0-----:R-:W0:Y:S01]  /*19a80*/  S2R R2, SR_LANEID ;  /* 0x0000000000027919 */ /* 0x001e220000000000 */
[----:B------:R-:W-:Y:S01]  /*19a90*/  VOTEU.ANY UR4, UPT, PT ;  /* 0x0000000000047886 */ /* 0x000fe200038e0100 */
[----:B------:R-:W2:Y:S01]  /*19aa0*/  LDC.64 R4, c[0x0][0xd80] ;  /* 0x00036000ff047b82 */ /* 0x000ea20000000a00 */
[----:B------:R-:W0:Y:S02]  /*19ab0*/  FLO.U32 R0, UR4 ;  /* 0x0000000400007d00 */ /* 0x000e2400080e0000 */
[----:B0-----:R-:W-:-:S06]  /*19ac0*/  ISETP.EQ.U32.AND P1, PT, R0, R2, PT ;  /* 0x000000020000720c */ /* 0x001fcc0003f22070 */
[----:B------:R-:W2:Y:S07]  /*19ad0*/  POPC R2, UR4 ;  /* 0x0000000400027d09 */ /* 0x000eae0008000000 */
[----:B--2---:R-:W2:Y:S04]  /*19ae0*/  @P1 ATOMG.E.ADD.STRONG.GPU PT, R2, desc[UR44][R4.64], R2 ;  /* 0x00000002040219a8 */ /* 0x004ea800081ee1ec */
[----:B--2---:R0:W2:Y:S02]  /*19af0*/  SHFL.IDX PT, R2, R2, R0, 0x1f ;  /* 0x00001f0002027589 */ /* 0x0040a400000e0000 */
[----:B0-----:R-:W0:Y:S02]  /*19b00*/  S2R R0, SR_LTMASK ;  /* 0x0000000000007919 */ /* 0x001e240000003900 */
[----:B0-----:R-:W-:-:S06]  /*19b10*/  LOP3.LUT R0, R0, UR4, RZ, 0xc0, !PT ;  /* 0x0000000400007c12 */ /* 0x001fcc000f8ec0ff */
[----:B------:R-:W2:Y:S02]  /*19b20*/  POPC R0, R0 ;  /* 0x0000000000007309 */ /* 0x000ea40000000000 */
[----:B--2---:R-:W-:-:S05]  /*19b30*/  IADD3 R0, R2, UR41, R0 ;  /* 0x0000002902007c10 */ /* 0x004fca000fffe000 */
[----:B------:R2:W-:Y:S02]  /*19b40*/  STL [R1+0x10], R0 ;  /* 0x0000100001007387 */ /* 0x0005e40000100800 */
.L_x_2214:
[----:B------:R-:W-:Y:S05]  /*19b50*/  BSYNC B0 ;  /* 0x0000000000007941 */ /* 0x000fea0003800000 */
.L_x_2213:
[----:B------:R-:W-:-:S07]  /*19b60*/  SEL R19, R19, RZ, P0 ;  /* 0x000000ff13137207 */ /* 0x000fce0000000000 */
.L_x_2111:
[----:B------:R-:W-:Y:S05]  /*19b70*/  BSYNC B7 ;  /* 0x0000000000077941 */ /* 0x000fea0003800000 */
.L_x_2109:
[----:B------:R3:W5:Y:S01]  /*19b80*/  LDL R3, [R1+0x10] ;  /* 0x0000100001037983 */ /* 0x0007620000100800 */
[----:B------:R-:W-:-:S13]  /*19b90*/  LOP3.LUT P0, RZ, R18, 0x80, RZ, 0xc0, !PT ;  /* 0x0000008012ff7812 */ /* 0x000fda000780c0ff */
[----:B---3--:R-:W-:Y:S05]  /*19ba0*/  @!P0 BRA `(.L_x_2215) ;  /* 0x0000000000288947 */ /* 0x008fea0003800000 */
[----:B------:R-:W-:Y:S05]  /*19bb0*/  WARPSYNC.ALL ;  /* 0x0000000000007948 */ /* 0x000fea0003800000 */
[----:B------:R-:W3:Y:S08]  /*19bc0*/  S2UR UR5, SR_CgaCtaId ;  /* 0x00000000000579c3 */ /* 0x000ef00000008800 */
[----:B------:R-:W-:Y:S06]  /*19bd0*/  BAR.SYNC.DEFER_BLOCKING 0x5, 0x180 ;  /* 0x0146000000007b1d */ /* 0x000fec0000010000 */
[----:B------:R-:W-:-:S02]  /*19be0*/  UMOV UR4, 0x400 ;  /* 0x0000040000047882 */ /* 0x000fc40000000000 */
[----:B---3--:R-:W-:-:S06]  /*19bf0*/  ULEA UR4, UR5, UR4, 0x18 ;  /* 0x0000000405047291 */ /* 0x008fcc000f8ec03f */
[----:B------:R-:W-:-:S05]  /*19c00*/  IMAD.U32 R17, RZ, RZ, UR4 ;  /* 0x00000004ff117e24 */ /* 0x000fca000f8e00ff */
[----:B-----5:R-:W3:Y:S04]  /*19c10*/  LDS R3, [R17+0x388d0] ;  /* 0x0388d00011037984 */ /* 0x020ee80000000800 */
[----:B---3--:R3:W-:Y:S01]  /*19c20*/  STL [R1+0x10], R3 ;  /* 0x0000100301007387 */ /* 0x0087e20000100800 */
[----:B------:R-:W-:Y:S06]  /*19c30*/  BAR.ARV 0x4, 0x180 ;  /* 0x0106000000007b1d */ /* 0x000fec0000002000 */
[----:B------:R-:W-:Y:S05]  /*19c40*/  BRA `(.L_x_2216) ;  /* 0x00000000002c7947 */ /* 0x000fea0003800000 */
.L_x_2215:
[----:B------:R-:W-:-:S03]  /*19c50*/  UMOV UR4, 0xffffffff ;  /* 0xffffffff00047882 */ /* 0x000fc60000000000 */
[----:B------:R-:W-:Y:S05]  /*19c60*/  BRA.DIV UR4, `(.L_x_2217) ;  /* 0x0000001a04a47947 */ /* 0x000fea000b800000 */
[----:B-----5:R3:W4:Y:S02]  /*19c70*/  SHFL.IDX PT, R14, R3, RZ, 0x1f ;  /* 0x00001fff030e7589 */ /* 0x02072400000e0000 */
.L_x_2268:
[----:B0-2---:R-:W0:Y:S01]  /*19c80*/  @!P2 S2R R0, SR_CgaCtaId ;  /* 0x000000000000a919 */ /* 0x005e220000008800 */
[----:B------:R-:W-:Y:S05]  /*19c90*/  WARPSYNC.ALL ;  /* 0x0000000000007948 */ /* 0x000fea0003800000 */
[----:B------:R-:W-:Y:S01]  /*19ca0*/  BAR.SYNC.DEFER_BLOCKING 0x4, 0x180 ;  /* 0x0106000000007b1d */ /* 0x000fe20000010000 */
[----:B------:R-:W-:-:S05]  /*19cb0*/  @!P2 MOV R2, 0x400 ;  /* 0x000004000002a802 */ /* 0x000fca0000000f00 */
[----:B----4-:R4:W-:Y:S01]  /*19cc0*/  STL [R1+0x10], R14 ;  /* 0x0000100e01007387 */ /* 0x0109e20000100800 */
[----:B0-----:R-:W-:-:S05]  /*19cd0*/  @!P2 LEA R17, R0, R2, 0x18 ;  /* 0x000000020011a211 */ /* 0x001fca00078ec0ff */
[----:B------:R4:W-:Y:S01]  /*19ce0*/  @!P2 STS [R17+0x388d0], R3 ;  /* 0x0388d0031100a388 */ /* 0x0009e20000000800 */
[----:B------:R-:W-:Y:S06]  /*19cf0*/  BAR.ARV 0x5, 0x180 ;  /* 0x0146000000007b1d */ /* 0x000fec0000002000 */
.L_x_2216:
[----:B0-2---:R-:W2:Y:S01]  /*19d00*/  LDL R0, [R1+0x10] ;  /* 0x0000100001007983 */ /* 0x005ea20000100800 */
[----:B------:R-:W-:Y:S02]  /*19d10*/  ULDC UR4, c[0x0][0xd38] ;  /* 0x00034e0000047ab9 */ /* 0x000fe40000000800 */
[----:B--2---:R-:W-:-:S13]  /*19d20*/  ISETP.GE.AND P0, PT, R0, UR4, PT ;  /* 0x0000000400007c0c */ /* 0x004fda000bf06270 */
[----:B------:R-:W-:Y:S05]  /*19d30*/  @!P0 BRA `(.L_x_2218) ;  /* 0xffffff9c006c8947 */ /* 0x000fea000383ffff */
.L_x_2100:
[----:B------:R-:W2:Y:S01]  /*19d40*/  LDL.LU R0, [R1+0x28] ;  /* 0x0000280001007983 */ /* 0x000ea20000300800 */
[----:B------:R-:W-:Y:S01]  /*19d50*/  BSSY B0, `(.L_x_2219) ;  /* 0x000000b000007945 */ /* 0x000fe20003800000 */
[----:B------:R-:W5:Y:S01]  /*19d60*/  S2R R5, SR_CgaCtaId ;  /* 0x0000000000057919 */ /* 0x000f620000008800 */
[----:B--2---:R-:W-:-:S05]  /*19d70*/  VIADD R0, R0, 0x1 ;  /* 0x0000000100007836 */ /* 0x004fca0000000000 */
[----:B0-----:R-:W-:-:S04]  /*19d80*/  LEA.HI R2, R0, R0, RZ, 0x1 ;  /* 0x0000000000027211 */ /* 0x001fc800078f08ff */
[----:B---34-:R-:W-:-:S05]  /*19d90*/  LOP3.LUT R3, R2, 0xfffffffe, RZ, 0xc0, !PT ;  /* 0xfffffffe02037812 */ /* 0x018fca00078ec0ff */
[----:B------:R-:W-:Y:S01]  /*19da0*/  IMAD.IADD R3, R0, 0x1, -R3 ;  /* 0x0000000100037824 */ /* 0x000fe200078e0a03 */
[----:B------:R-:W-:-:S04]  /*19db0*/  MOV R0, 0x400 ;  /* 0x0000040000007802 */ /* 0x000fc80000000f00 */
[----:B-----5:R-:W-:Y:S02]  /*19dc0*/  LEA R0, R5, R0, 0x18 ;  /* 0x0000000005007211 */ /* 0x020fe400078ec0ff */
[----:B------:R-:W-:-:S04]  /*19dd0*/  SHF.L.U32 R3, R3, 0x1f, RZ ;  /* 0x0000001f03037819 */ /* 0x000fc800000006ff */
[----:B------:R-:W0:Y:S02]  /*19de0*/  SYNCS.PHASECHK.TRANS64.TRYWAIT P0, [R0+URZ+0x38820], R3 ;  /* 0x03882003000075a7 */ /* 0x000e24000800017f */
[----:B0-----:R-:W-:Y:S05]  /*19df0*/  @!P0 BRA `(.L_x_2220) ;  /* 0x0000001800688947 */ /* 0x001fea0003800000 */
.L_x_2269:
[----:B------:R-:W-:Y:S05]  /*19e00*/  BSYNC B0 ;  /* 0x0000000000007941 */ /* 0x000fea0003800000 */
.L_x_2219:
[----:B------:R-:W-:-:S03]  /*19e10*/  UMOV UR4, 0xffffffff ;  /* 0xffffffff00047882 */ /* 0x000fc60000000000 */
[----:B------:R-:W-:Y:S05]  /*19e20*/  BRA.DIV UR4, `(.L_x_2221) ;  /* 0x0000001a04707947 */ /* 0x000fea000b800000 */
[----:B------:R-:W2:Y:S02]  /*19e30*/  S2R R2, SR_TID.X ;  /* 0x0000000000027919 */ /* 0x000ea40000002100 */
[----:B--2---:R-:W-:-:S04]  /*19e40*/  SHF.R.U32.HI R2, RZ, 0x5, R2 ;  /* 0x00000005ff027819 */ /* 0x004fc80000011602 */
[----:B------:R-:W-:-:S05]  /*19e50*/  LOP3.LUT R2, R2, 0x3, RZ, 0xc0, !PT ;  /* 0x0000000302027812 */ /* 0x000fca00078ec0ff */
[----:B------:R2:W3:Y:S02]  /*19e60*/  SHFL.IDX PT, R14, R2, RZ, 0x1f ;  /* 0x00001fff020e7589 */ /* 0x0004e400000e0000 */
.L_x_2272:
[----:B---3--:R-:W-:Y:S01]  /*19e70*/  ISETP.NE.AND P0, PT, R14, RZ, PT ;  /* 0x000000ff0e00720c */ /* 0x008fe20003f05270 */
[----:B------:R-:W-:-:S12]  /*19e80*/  BSSY B0, `(.L_x_2222) ;  /* 0x0000025000007945 */ /* 0x000fd80003800000 */
[----:B------:R-:W-:Y:S05]  /*19e90*/  @P0 BRA `(.L_x_2223) ;  /* 0x00000000008c0947 */ /* 0x000fea0003800000 */
[----:B------:R-:W-:-:S03]  /*19ea0*/  UMOV UR4, 0xffffffff ;  /* 0xffffffff00047882 */ /* 0x000fc60000000000 */
[----:B------:R-:W-:Y:S05]  /*19eb0*/  BRA.DIV UR4, `(.L_x_2224) ;  /* 0x0000001a04807947 */ /* 0x000fea000b800000 */
[----:B------:R-:W-:-:S13]  /*19ec0*/  ELECT P6, URZ, PT ;  /* 0x00000000003f782f */ /* 0x000fda00038c0000 */
.L_x_2275:
[----:B------:R-:W-:Y:S05]  /*19ed0*/  @!P6 BRA `(.L_x_2223) ;  /* 0x00000000007ce947 */ /* 0x000fea0003800000 */
[----:B--2---:R-:W2:Y:S02]  /*19ee0*/  LDL.LU R2, [R1+0x40] ;  /* 0x0000400001027983 */ /* 0x004ea40000300800 */
[----:B--2---:R-:W-:-:S04]  /*19ef0*/  LOP3.LUT R2, R2, 0x2, RZ, 0xfc, !PT ;  /* 0x0000000202027812 */ /* 0x004fc800078efcff */
[----:B------:R-:W-:-:S13]  /*19f00*/  ISETP.NE.AND P2, PT, R2, 0x3, PT ;  /* 0x000000030200780c */ /* 0x000fda0003f45270 */
[----:B------:R-:W-:Y:S05]  /*19f10*/  @!P2 BRA `(.L_x_2225) ;  /* 0x000000000004a947 */ /* 0x000fea0003800000 */
[----:B------:R-:W-:Y:S01]  /*19f20*/  BPT.TRAP 0x1 ;  /* 0x000000040000795c */ /* 0x000fe20000300000 */
.L_x_2225:
[----:B------:R-:W2:Y:S01]  /*19f30*/  LDL.LU R7, [R1+0x8] ;  /* 0x0000080001077983 */ /* 0x000ea20000300800 */
[----:B------:R-:W-:Y:S02]  /*19f40*/  VIADD R2, R0, 0x38840 ;  /* 0x0003884000027836 */ /* 0x000fe40000000000 */
[C---:B0-----:R-:W-:Y:S02]  /*19f50*/  VIADD R3, R19.reuse, 0x1 ;  /* 0x0000000113037836 */ /* 0x041fe40000000000 */
[----:B-1----:R-:W-:-:S03]  /*19f60*/  IMAD R6, R19, 0x8, R2 ;  /* 0x0000000813067824 */ /* 0x002fc600078e0202 */
[----:B------:R-:W-:-:S04]  /*19f70*/  ISETP.NE.AND P1, PT, R3, 0x2, PT ;  /* 0x000000020300780c */ /* 0x000fc80003f25270 */
[----:B------:R-:W-:Y:S02]  /*19f80*/  SEL R4, RZ, 0x1, P1 ;  /* 0x00000001ff047807 */ /* 0x000fe40000800000 */
[----:B------:R-:W-:Y:S02]  /*19f90*/  SEL R3, R3, RZ, P1 ;  /* 0x000000ff03037207 */ /* 0x000fe40000800000 */
[C---:B--2---:R-:W-:Y:S02]  /*19fa0*/  SHF.L.U32 R5, R7.reuse, 0x1f, RZ ;  /* 0x0000001f07057819 */ /* 0x044fe400000006ff */
[----:B------:R-:W-:Y:S01]  /*19fb0*/  LOP3.LUT R4, R7, R4, RZ, 0x3c, !PT ;  /* 0x0000000407047212 */ /* 0x000fe200078e3cff */
[----:B------:R-:W-:Y:S01]  /*19fc0*/  IMAD R7, R3, 0x8, R2 ;  /* 0x0000000803077824 */ /* 0x000fe200078e0202 */
[----:B------:R-:W0:Y:S02]  /*19fd0*/  SYNCS.PHASECHK.TRANS64.TRYWAIT P0, [R6+URZ], R5 ;  /* 0x00000005060075a7 */ /* 0x000e24000800017f */
[----:B------:R-:W-:Y:S01]  /*19fe0*/  SHF.L.U32 R2, R4, 0x1f, RZ ;  /* 0x0000001f04027819 */ /* 0x000fe200000006ff */
[----:B0-----:R-:W-:Y:S06]  /*19ff0*/  @!P0 BRA `(.L_x_2226) ;  /* 0x0000001800508947 */ /* 0x001fec0003800000 */
.L_x_2276:
[----:B------:R-:W1:Y:S02]  /*1a000*/  SYNCS.PHASECHK.TRANS64.TRYWAIT P0, [R7+URZ], R2 ;  /* 0x00000002070075a7 */ /* 0x000e64000800017f */
[----:B-1----:R-:W-:Y:S05]  /*1a010*/  @!P0 BRA `(.L_x_2227) ;  /* 0x00000018005c8947 */ /* 0x002fea0003800000 */
.L_x_2277:
[----:B------:R-:W-:Y:S05]  /*1a020*/  @!P2 BRA `(.L_x_2228) ;  /* 0x000000000004a947 */ /* 0x000fea0003800000 */
[----:B------:R-:W-:Y:S01]  /*1a030*/  BPT.TRAP 0x1 ;  /* 0x000000040000795c */ /* 0x000fe20000300000 */
.L_x_2228:
[----:B------:R-:W-:-:S04]  /*1a040*/  VIADD R0, R0, 0x38860 ;  /* 0x0003886000007836 */ /* 0x000fc80000000000 */
[----:B------:R-:W-:-:S04]  /*1a050*/  IMAD R4, R19, 0x8, R0 ;  /* 0x0000000813047824 */ /* 0x000fc800078e0200 */
[----:B------:R-:W2:Y:S02]  /*1a060*/  SYNCS.PHASECHK.TRANS64.TRYWAIT P0, [R4+URZ], R5 ;  /* 0x00000005040075a7 */ /* 0x000ea4000800017f */
[----:B--2---:R-:W-:Y:S05]  /*1a070*/  @!P0 BRA `(.L_x_2229) ;  /* 0x0000001800588947 */ /* 0x004fea0003800000 */
.L_x_2278:
[----:B------:R-:W-:-:S07]  /*1a080*/  IMAD R3, R3, 0x8, R0 ;  /* 0x0000000803037824 */ /* 0x000fce00078e0200 */
.L_x_2230:
[----:B---3--:R3:W4:Y:S02]  /*1a090*/  SYNCS.PHASECHK.TRANS64.TRYWAIT P0, [R3+URZ], R2 ;  /* 0x00000002030075a7 */ /* 0x008724000800017f */
[----:B----4-:R-:W-:Y:S05]  /*1a0a0*/  @!P0 NANOSLEEP.SYNCS 0x989680 ;  /* 0x009896800000895d */ /* 0x010fea0003900000 */
[----:B------:R-:W4:Y:S02]  /*1a0b0*/  @!P0 SYNCS.PHASECHK.TRANS64 P0, [R3+URZ], R2 ;  /* 0x00000002030085a7 */ /* 0x000f24000800007f */
[----:B----4-:R-:W-:Y:S05]  /*1a0c0*/  @!P0 BRA `(.L_x_2230) ;  /* 0xfffffffc00f08947 */ /* 0x010fea000383ffff */
.L_x_2223:
[----:B------:R-:W-:Y:S05]  /*1a0d0*/  BSYNC B0 ;  /* 0x0000000000007941 */ /* 0x000fea0003800000 */
.L_x_2222:
[----:B------:R-:W-:Y:S05]  /*1a0e0*/  EXIT ;  /* 0x000000000000794d */ /* 0x000fea0003800000 */
.L_x_2019:
[----:B0-----:R-:W-:-:S04]  /*1a0f0*/  IMAD.U32 R3, RZ, RZ, UR37 ;  /* 0x00000025ff037e24 */ /* 0x001fc8000f8e00ff */
[----:B------:R0:W1:Y:S03]  /*1a100*/  SYNCS.PHASECHK.TRANS64.TRYWAIT P1, [R3+URZ+0x38800], R4 ;  /* 0x03880004030075a7 */ /* 0x000066000802017f */
[----:B-1----:R-:W-:Y:S05]  /*1a110*/  @!P1 NANOSLEEP.SYNCS 0x989680 ;  /* 0x009896800000995d */ /* 0x002fea0003900000 */
[----:B------:R-:W1:Y:S02]  /*1a120*/  @!P1 SYNCS.PHASECHK.TRANS64 P1, [R3+URZ+0x38800], R4 ;  /* 0x03880004030095a7 */ /* 0x000e64000802007f */
[----:B-1----:R-:W-:Y:S05]  /*1a130*/  @!P1 BRA `(.L_x_2019) ;  /* 0xfffffffc00ec9947 */ /* 0x002fea000383ffff */
[----:B------:R-:W-:Y:S05]  /*1a140*/  BRA `(.L_x_2231) ;  /* 0xfffffe9c00487947 */ /* 0x000fea000383ffff */
.L_x_2023:
[----:B-1----:R1:W2:Y:S02]  /*1a150*/  SYNCS.PHASECHK.TRANS64.TRYWAIT P1, [R3+URZ+0x38830], R6 ;  /* 0x03883006030075a7 */ /* 0x0022a4000802017f */
[----:B--2---:R-:W-:Y:S05]  /*1a160*/  @!P1 NANOSLEEP.SYNCS 0x989680 ;  /* 0x009896800000995d */ /* 0x004fea0003900000 */
[----:B------:R-:W2:Y:S02]  /*1a170*/  @!P1 SYNCS.PHASECHK.TRANS64 P1, [R3+URZ+0x38830], R6 ;  /* 0x03883006030095a7 */ /* 0x000ea4000802007f */
[----:B--2---:R-:W-:Y:S05]  /*1a180*/  @!P1 BRA `(.L_x_2023) ;  /* 0xfffffffc00f09947 */ /* 0x004fea000383ffff */
[----:B------:R-:W-:Y:S05]  /*1a190*/  BRA `(.L_x_2022) ;  /* 0xfffffe9c00607947 */ /* 0x000fea000383ffff */
.L_x_2024:
[----:B--2---:R-:W-:-:S04]  /*1a1a0*/  IMAD.U32 R5, RZ, RZ, UR37 ;  /* 0x00000025ff057e24 */ /* 0x004fc8000f8e00ff */
[----:B------:R2:W3:Y:S03]  /*1a1b0*/  SYNCS.PHASECHK.TRANS64.TRYWAIT P1, [R5+URZ+0x38810], R4 ;  /* 0x03881004050075a7 */ /* 0x0004e6000802017f */
[----:B---3--:R-:W-:Y:S05]  /*1a1c0*/  @!P1 NANOSLEEP.SYNCS 0x989680 ;  /* 0x009896800000995d */ /* 0x008fea0003900000 */
[----:B------:R-:W3:Y:S02]  /*1a1d0*/  @!P1 SYNCS.PHASECHK.TRANS64 P1, [R5+URZ+0x38810], R4 ;  /* 0x03881004050095a7 */ /* 0x000ee4000802007f */
[----:B---3--:R-:W-:Y:S05]  /*1a1e0*/  @!P1 BRA `(.L_x_2024) ;  /* 0xfffffffc00ec9947 */ /* 0x008fea000383ffff */
[----:B------:R-:W-:Y:S05]  /*1a1f0*/  BRA `(.L_x_2232) ;  /* 0xfffffe9c00e87947 */ /* 0x000fea000383ffff */
.L_x_2028:
[----:B----4-:R4:W0:Y:S02]  /*1a200*/  SYNCS.PHASECHK.TRANS64.TRYWAIT P1, [R3+URZ+0x38850], R6 ;  /* 0x03885006030075a7 */ /* 0x010824000802017f */
[----:B0-----:R-:W-:Y:S05]  /*1a210*/  @!P1 NANOSLEEP.SYNCS 0x989680 ;  /* 0x009896800000995d */ /* 0x001fea0003900000 */
[----:B------:R-:W0:Y:S02]  /*1a220*/  @!P1 SYNCS.PHASECHK.TRANS64 P1, [R3+URZ+0x38850], R6 ;  /* 0x03885006030095a7 */ /* 0x000e24000802007f */
[----:B0-----:R-:W-:Y:S05]  /*1a230*/  @!P1 BRA `(.L_x_2028) ;  /* 0xfffffffc00f09947 */ /* 0x001fea000383ffff */
[----:B------:R-:W-:Y:S05]  /*1a240*/  BRA `(.L_x_2027) ;  /* 0xfffffe9c00f47947 */ /* 0x000fea000383ffff */
.L_x_2044:
[----:B-1----:R-:W-:-:S04]  /*1a250*/  IMAD.U32 R9, RZ, RZ, UR5 ;  /* 0x00000005ff097e24 */ /* 0x002fc8000f8e00ff */
[----:B------:R1:W2:Y:S03]  /*1a260*/  SYNCS.PHASECHK.TRANS64.TRYWAIT P2, [R9+URZ+0x38830], R8 ;  /* 0x03883008090075a7 */ /* 0x0002a6000804017f */
[----:B--2---:R-:W-:Y:S05]  /*1a270*/  @!P2 NANOSLEEP.SYNCS 0x989680 ;  /* 0x009896800000a95d */ /* 0x004fea0003900000 */
[----:B------:R-:W2:Y:S02]  /*1a280*/  @!P2 SYNCS.PHASECHK.TRANS64 P2, [R9+URZ+0x38830], R8 ;  /* 0x038830080900a5a7 */ /* 0x000ea4000804007f */
[----:B--2---:R-:W-:Y:S05]  /*1a290*/  @!P2 BRA `(.L_x_2044) ;  /* 0xfffffffc00eca947 */ /* 0x004fea000383ffff */
[----:B------:R-:W-:Y:S05]  /*1a2a0*/  BRA `(.L_x_2043) ;  /* 0xfffffecc00707947 */ /* 0x000fea000383ffff */
.L_x_2048:
[----:B-1----:R-:W-:-:S04]  /*1a2b0*/  IMAD.U32 R9, RZ, RZ, UR5 ;  /* 0x00000005ff097e24 */ /* 0x002fc8000f8e00ff */
[----:B------:R1:W3:Y:S03]  /*1a2c0*/  SYNCS.PHASECHK.TRANS64.TRYWAIT P2, [R9+URZ+0x38850], R8 ;  /* 0x03885008090075a7 */ /* 0x0002e6000804017f */
[----:B---3--:R-:W-:Y:S05]  /*1a2d0*/  @!P2 NANOSLEEP.SYNCS 0x989680 ;  /* 0x009896800000a95d */ /* 0x008fea0003900000 */
[----:B------:R-:W3:Y:S02]  /*1a2e0*/  @!P2 SYNCS.PHASECHK.TRANS64 P2, [R9+URZ+0x38850], R8 ;  /* 0x038850080900a5a7 */ /* 0x000ee4000804007f */
[----:B---3--:R-:W-:Y:S05]  /*1a2f0*/  @!P2 BRA `(.L_x_2048) ;  /* 0xfffffffc00eca947 */ /* 0x008fea000383ffff */
[----:B------:R-:W-:Y:S05]  /*1a300*/  BRA `(.L_x_2047) ;  /* 0xfffffecc00cc7947 */ /* 0x000fea000383ffff */
.L_x_2065:
[----:B-1----:R-:W-:-:S04]  /*1a310*/  IMAD.U32 R6, RZ, RZ, UR5 ;  /* 0x00000005ff067e24 */ /* 0x002fc8000f8e00ff */
[----:B------:R1:W2:Y:S03]  /*1a320*/  SYNCS.PHASECHK.TRANS64.TRYWAIT P3, [R6+URZ+0x38830], R5 ;  /* 0x03883005060075a7 */ /* 0x0002a6000806017f */
[----:B--2---:R-:W-:Y:S05]  /*1a330*/  @!P3 NANOSLEEP.SYNCS 0x989680 ;  /* 0x009896800000b95d */ /* 0x004fea0003900000 */
[----:B------:R-:W2:Y:S02]  /*1a340*/  @!P3 SYNCS.PHASECHK.TRANS64 P3, [R6+URZ+0x38830], R5 ;  /* 0x038830050600b5a7 */ /* 0x000ea4000806007f */
[----:B--2---:R-:W-:Y:S05]  /*1a350*/  @!P3 BRA `(.L_x_2065) ;  /* 0xfffffffc00ecb947 */ /* 0x004fea000383ffff */
[----:B------:R-:W-:Y:S05]  /*1a360*/  BRA `(.L_x_2064) ;  /* 0xffffff0000f47947 */ /* 0x000fea000383ffff */
.L_x_2069:
[----:B-1----:R-:W-:-:S04]  /*1a370*/  IMAD.U32 R6, RZ, RZ, UR5 ;  /* 0x00000005ff067e24 */ /* 0x002fc8000f8e00ff */
[----:B------:R1:W3:Y:S03]  /*1a380*/  SYNCS.PHASECHK.TRANS64.TRYWAIT P3, [R6+URZ+0x38850], R5 ;  /* 0x03885005060075a7 */ /* 0x0002e6000806017f */
[----:B---3--:R-:W-:Y:S05]  /*1a390*/  @!P3 NANOSLEEP.SYNCS 0x989680 ;  /* 0x009896800000b95d */ /* 0x008fea0003900000 */
[----:B------:R-:W3:Y:S02]  /*1a3a0*/  @!P3 SYNCS.PHASECHK.TRANS64 P3, [R6+URZ+0x38850], R5 ;  /* 0x038850050600b5a7 */ /* 0x000ee4000806007f */
[----:B---3--:R-:W-:Y:S05]  /*1a3b0*/  @!P3 BRA `(.L_x_2069) ;  /* 0xfffffffc00ecb947 */ /* 0x008fea000383ffff */
[----:B------:R-:W-:Y:S05]  /*1a3c0*/  BRA `(.L_x_2068) ;  /* 0xffffff0400507947 */ /* 0x000fea000383ffff */
.L_x_2075:
[----:B--2---:R-:W-:-:S04]  /*1a3d0*/  IMAD.U32 R8, RZ, RZ, UR5 ;  /* 0x00000005ff087e24 */ /* 0x004fc8000f8e00ff */
[----:B------:R2:W3:Y:S03]  /*1a3e0*/  SYNCS.PHASECHK.TRANS64.TRYWAIT P2, [R8+URZ+0x38830], R5 ;  /* 0x03883005080075a7 */ /* 0x0004e6000804017f */
[----:B---3--:R-:W-:Y:S05]  /*1a3f0*/  @!P2 NANOSLEEP.SYNCS 0x989680 ;  /* 0x009896800000a95d */ /* 0x008fea0003900000 */
[----:B------:R-:W3:Y:S02]  /*1a400*/  @!P2 SYNCS.PHASECHK.TRANS64 P2, [R8+URZ+0x38830], R5 ;  /* 0x038830050800a5a7 */ /* 0x000ee4000804007f */
[----:B---3--:R-:W-:Y:S05]  /*1a410*/  @!P2 BRA `(.L_x_2075) ;  /* 0xfffffffc00eca947 */ /* 0x008fea000383ffff */
[----:B------:R-:W-:Y:S05]  /*1a420*/  BRA `(.L_x_2074) ;  /* 0xffffff2c00047947 */ /* 0x000fea000383ffff */
.L_x_2079:
[----:B--2---:R-:W-:-:S04]  /*1a430*/  IMAD.U32 R8, RZ, RZ, UR5 ;  /* 0x00000005ff087e24 */ /* 0x004fc8000f8e00ff */
[----:B------:R2:W3:Y:S03]  /*1a440*/  SYNCS.PHASECHK.TRANS64.TRYWAIT P2, [R8+URZ+0x38850], R5 ;  /* 0x03885005080075a7 */ /* 0x0004e6000804017f */
[----:B---3--:R-:W-:Y:S05]  /*1a450*/  @!P2 NANOSLEEP.SYNCS 0x989680 ;  /* 0x009896800000a95d */ /* 0x008fea0003900000 */
[----:B------:R-:W3:Y:S02]  /*1a460*/  @!P2 SYNCS.PHASECHK.TRANS64 P2, [R8+URZ+0x38850], R5 ;  /* 0x038850050800a5a7 */ /* 0x000ee4000804007f */
[----:B---3--:R-:W-:Y:S05]  /*1a470*/  @!P2 BRA `(.L_x_2079) ;  /* 0xfffffffc00eca947 */ /* 0x008fea000383ffff */
[----:B------:R-:W-:Y:S05]  /*1a480*/  BRA `(.L_x_2078) ;  /* 0xffffff2c00607947 */ /* 0x000fea000383ffff */
.L_x_2117:
[----:B------:R-:W-:Y:S02]  /*1a490*/  IMAD.MOV.U32 R13, RZ, RZ, R4 ;  /* 0x000000ffff0d7224 */ /* 0x000fe400078e0004 */
[----:B------:R-:W-:Y:S02]  /*1a4a0*/  IMAD.MOV.U32 R12, RZ, RZ, RZ ;  /* 0x000000ffff0c7224 */ /* 0x000fe400078e00ff */
[----:B------:R-:W-:Y:S02]  /*1a4b0*/  IMAD.MOV.U32 R11, RZ, RZ, 0x1f ;  /* 0x0000001fff0b7424 */ /* 0x000fe400078e00ff */
[----:B------:R-:W-:-:S07]  /*1a4c0*/  IMAD.MOV.U32 R15, RZ, RZ, -0x1 ;  /* 0xffffffffff0f7424 */ /* 0x000fce00078e00ff */
[----:B0-----:R-:W-:Y:S05]  /*1a4d0*/  WARPSYNC.COLLECTIVE R15, `(.L_x_2233) ;  /* 0x000000000f087348 */ /* 0x001fea0003c00000 */
[----:B------:R1:W2:Y:S02]  /*1a4e0*/  SHFL.IDX P6, R14, R13, R12, R11 ;  /* 0x0000000c0d0e7389 */ /* 0x0002a400000c000b */
[----:B012---:R-:W-:Y:S01]  /*1a4f0*/  ENDCOLLECTIVE ;  /* 0x000000000000791b */ /* 0x007fe20003800000 */
.L_x_2233:
[----:B------:R-:W-:Y:S05]  /*1a500*/  BRA `(.L_x_2234) ;  /* 0xffffffa4001c7947 */ /* 0x000fea000383ffff */
.L_x_2119:
[----:B------:R-:W-:Y:S01]  /*1a510*/  BSSY B0, `(.L_x_2235) ;  /* 0x0000006000007945 */ /* 0x000fe20003800000 */
[----:B------:R-:W-:-:S07]  /*1a520*/  IMAD.MOV.U32 R15, RZ, RZ, -0x1 ;  /* 0xffffffffff0f7424 */ /* 0x000fce00078e00ff */
[----:B01----:R-:W-:Y:S05]  /*1a530*/  WARPSYNC.COLLECTIVE R15, `(.L_x_2236) ;  /* 0x000000000f0c7348 */ /* 0x003fea0003c00000 */
[----:B------:R-:W-:Y:S02]  /*1a540*/  ELECT P6, UR62, PT ;  /* 0x00000000003e782f */ /* 0x000fe400038c0000 */
[----:B------:R-:W-:Y:S01]  /*1a550*/  MOV R14, UR62 ;  /* 0x0000003e000e7c02 */ /* 0x000fe20008000f00 */
[----:B01----:R-:W-:Y:S10]  /*1a560*/  ENDCOLLECTIVE ;  /* 0x000000000000791b */ /* 0x003ff40003800000 */
.L_x_2236:
[----:B------:R-:W-:Y:S05]  /*1a570*/  BSYNC B0 ;  /* 0x0000000000007941 */ /* 0x000fea0003800000 */
.L_x_2235:
[----:B------:R-:W-:Y:S05]  /*1a580*/  BRA `(.L_x_2237) ;  /* 0xffffffa400207947 */ /* 0x000fea000383ffff */
.L_x_2121:
[----:B--2---:R2:W3:Y:S02]  /*1a590*/  SYNCS.PHASECHK.TRANS64.TRYWAIT P0, [R0+URZ+0x38840], R2 ;  /* 0x03884002000075a7 */ /* 0x0044e4000800017f */
[----:B---3--:R-:W-:Y:S05]  /*1a5a0*/  @!P0 NANOSLEEP.SYNCS 0x989680 ;  /* 0x009896800000895d */ /* 0x008fea0003900000 */
[----:B------:R-:W3:Y:S02]  /*1a5b0*/  @!P0 SYNCS.PHASECHK.TRANS64 P0, [R0+URZ+0x38840], R2 ;  /* 0x03884002000085a7 */ /* 0x000ee4000800007f */
[----:B---3--:R-:W-:Y:S05]  /*1a5c0*/  @!P0 BRA `(.L_x_2121) ;  /* 0xfffffffc00f08947 */ /* 0x008fea000383ffff */
[----:B------:R-:W-:Y:S05]  /*1a5d0*/  BRA `(.L_x_2238) ;  /* 0xffffffa400787947 */ /* 0x000fea000383ffff */
.L_x_2125:
[----:B------:R-:W-:Y:S02]  /*1a5e0*/  IMAD.MOV.U32 R13, RZ, RZ, R3 ;  /* 0x000000ffff0d7224 */ /* 0x000fe400078e0003 */
[----:B------:R-:W-:Y:S02]  /*1a5f0*/  IMAD.MOV.U32 R12, RZ, RZ, RZ ;  /* 0x000000ffff0c7224 */ /* 0x000fe400078e00ff */
[----:B------:R-:W-:Y:S02]  /*1a600*/  IMAD.MOV.U32 R11, RZ, RZ, 0x181f ;  /* 0x0000181fff0b7424 */ /* 0x000fe400078e00ff */
[----:B------:R-:W-:Y:S02]  /*1a610*/  IMAD.MOV.U32 R15, RZ, RZ, -0x1 ;  /* 0xffffffffff0f7424 */ /* 0x000fe400078e00ff */
[----:B------:R-:W-:-:S07]  /*1a620*/  VIADD R9, R9, UR40 ;  /* 0x0000002809097c36 */ /* 0x000fce0008000000 */
[----:B-----5:R-:W-:Y:S05]  /*1a630*/  WARPSYNC.COLLECTIVE R15, `(.L_x_2239) ;  /* 0x000000000f087348 */ /* 0x020fea0003c00000 */
[----:B------:R0:W1:Y:S02]  /*1a640*/  SHFL.IDX P6, R14, R13, R12, R11 ;  /* 0x0000000c0d0e7389 */ /* 0x00006400000c000b */
[----:B01---5:R-:W-:Y:S01]  /*1a650*/  ENDCOLLECTIVE ;  /* 0x000000000000791b */ /* 0x023fe20003800000 */
.L_x_2239:
[----:B------:R-:W-:Y:S01]  /*1a660*/  VIADD R10, R9, 0x10 ;  /* 0x00000010090a7836 */ /* 0x000fe20000000000 */
[----:B------:R0:W-:Y:S04]  /*1a670*/  STL [R1+0x14], R9 ;  /* 0x0000140901007387 */ /* 0x0001e80000100800 */
[----:B------:R0:W-:Y:S01]  /*1a680*/  STL [R1+0x20], R10 ;  /* 0x0000200a01007387 */ /* 0x0001e20000100800 */
[----:B------:R-:W-:Y:S02]  /*1a690*/  IMAD.MOV.U32 R13, RZ, RZ, R0 ;  /* 0x000000ffff0d7224 */ /* 0x000fe400078e0000 */
[----:B------:R-:W-:-:S07]  /*1a6a0*/  IMAD.MOV.U32 R4, RZ, RZ, R14 ;  /* 0x000000ffff047224 */ /* 0x000fce00078e000e */
[----:B0-----:R-:W-:Y:S05]  /*1a6b0*/  WARPSYNC.COLLECTIVE R15, `(.L_x_2240) ;  /* 0x000000000f087348 */ /* 0x001fea0003c00000 */
[----:B------:R1:W2:Y:S02]  /*1a6c0*/  SHFL.IDX P6, R14, R13, R12, R11 ;  /* 0x0000000c0d0e7389 */ /* 0x0002a400000c000b */
[----:B012---:R-:W-:Y:S01]  /*1a6d0*/  ENDCOLLECTIVE ;  /* 0x000000000000791b */ /* 0x007fe20003800000 */
.L_x_2240:
[----:B------:R-:W-:Y:S02]  /*1a6e0*/  ULDC UR4, c[0x0][0x288] ;  /* 0x0000a20000047ab9 */ /* 0x000fe40000000800 */
[----:B------:R-:W-:Y:S02]  /*1a6f0*/  IMAD R2, R6, UR4, RZ ;  /* 0x0000000406027c24 */ /* 0x000fe4000f8e02ff */
[----:B------:R-:W-:-:S03]  /*1a700*/  VIADD R6, R9, 0x20 ;  /* 0x0000002009067836 */ /* 0x000fc60000000000 */
[----:B------:R-:W-:Y:S02]  /*1a710*/  ISETP.GE.AND P1, PT, R9, R2, PT ;  /* 0x000000020900720c */ /* 0x000fe40003f26270 */
[----:B------:R0:W-:Y:S01]  /*1a720*/  STL [R1+0x24], R6 ;  /* 0x0000240601007387 */ /* 0x0001e20000100800 */
[----:B------:R-:W-:Y:S02]  /*1a730*/  IMAD.MOV.U32 R13, RZ, RZ, R3 ;  /* 0x000000ffff0d7224 */ /* 0x000fe400078e0003 */
[----:B------:R-:W-:Y:S02]  /*1a740*/  IMAD.MOV.U32 R12, RZ, RZ, 0x1 ;  /* 0x00000001ff0c7424 */ /* 0x000fe400078e00ff */
[----:B------:R-:W-:-:S07]  /*1a750*/  IMAD.MOV.U32 R5, RZ, RZ, R14 ;  /* 0x000000ffff057224 */ /* 0x000fce00078e000e */
[----:B0-----:R-:W-:Y:S05]  /*1a760*/  WARPSYNC.COLLECTIVE R15, `(.L_x_2241) ;  /* 0x000000000f087348 */ /* 0x001fea0003c00000 */
[----:B------:R1:W2:Y:S02]  /*1a770*/  SHFL.IDX P6, R14, R13, R12, R11 ;  /* 0x0000000c0d0e7389 */ /* 0x0002a400000c000b */
[----:B012---:R-:W-:Y:S01]  /*1a780*/  ENDCOLLECTIVE ;  /* 0x000000000000791b */ /* 0x007fe20003800000 */
.L_x_2241:
        /* <DEDUP_REMOVED lines=15> */
.L_x_2242:
[----:B------:R-:W-:Y:S02]  /*1a880*/  IMAD.MOV.U32 R13, RZ, RZ, R3 ;  /* 0x000000ffff0d7224 */ /* 0x000fe400078e0003 */
[----:B------:R-:W-:Y:S02]  /*1a890*/  IMAD.MOV.U32 R12, RZ, RZ, 0x2 ;  /* 0x00000002ff0c7424 */ /* 0x000fe400078e00ff */
[----:B------:R-:W-:-:S07]  /*1a8a0*/  IMAD.MOV.U32 R5, RZ, RZ, R14 ;  /* 0x000000ffff057224 */ /* 0x000fce00078e000e */
[----:B------:R-:W-:Y:S05]  /*1a8b0*/  WARPSYNC.COLLECTIVE R15, `(.L_x_2243) ;  /* 0x000000000f087348 */ /* 0x000fea0003c00000 */
[----:B------:R0:W1:Y:S02]  /*1a8c0*/  SHFL.IDX P6, R14, R13, R12, R11 ;  /* 0x0000000c0d0e7389 */ /* 0x00006400000c000b */
[----:B01----:R-:W-:Y:S01]  /*1a8d0*/  ENDCOLLECTIVE ;  /* 0x000000000000791b */ /* 0x003fe20003800000 */
.L_x_2243:
        /* <DEDUP_REMOVED lines=15> */
.L_x_2244:
[----:B------:R-:W-:Y:S02]  /*1a9d0*/  IMAD.MOV.U32 R13, RZ, RZ, R3 ;  /* 0x000000ffff0d7224 */ /* 0x000fe400078e0003 */
[----:B------:R-:W-:Y:S02]  /*1a9e0*/  IMAD.MOV.U32 R12, RZ, RZ, 0x3 ;  /* 0x00000003ff0c7424 */ /* 0x000fe400078e00ff */
[----:B------:R-:W-:-:S07]  /*1a9f0*/  IMAD.MOV.U32 R5, RZ, RZ, R14 ;  /* 0x000000ffff057224 */ /* 0x000fce00078e000e */
[----:B------:R-:W-:Y:S05]  /*1aa00*/  WARPSYNC.COLLECTIVE R15, `(.L_x_2245) ;  /* 0x000000000f087348 */ /* 0x000fea0003c00000 */
[----:B------:R0:W1:Y:S02]  /*1aa10*/  SHFL.IDX P6, R14, R13, R12, R11 ;  /* 0x0000000c0d0e7389 */ /* 0x00006400000c000b */
[----:B01----:R-:W-:Y:S01]  /*1aa20*/  ENDCOLLECTIVE ;  /* 0x000000000000791b */ /* 0x003fe20003800000 */
.L_x_2245:
        /* <DEDUP_REMOVED lines=10> */
.L_x_2246:
[----:B------:R-:W-:Y:S01]  /*1aad0*/  @!PT LDS RZ, [RZ] ;  /* 0x00000000fffff984 */ /* 0x000fe20000000800 */
[----:B------:R-:W-:Y:S01]  /*1aae0*/  @!PT LDS RZ, [RZ] ;  /* 0x00000000fffff984 */ /* 0x000fe20000000800 */
[----:B------:R-:W-:Y:S01]  /*1aaf0*/  @!PT LDS RZ, [RZ] ;  /* 0x00000000fffff984 */ /* 0x000fe20000000800 */
[----:B------:R0:W-:Y:S01]  /*1ab00*/  @!P1 LDGSTS.E.BYPASS.LTC128B.128 [R7+0x21400], desc[UR44][R4.64], !P0 ;  /* 0x2140000004079fae */ /* 0x0001e2000c101d6c */
[----:B------:R-:W-:Y:S01]  /*1ab10*/  IMAD.MOV.U32 R0, RZ, RZ, R14 ;  /* 0x000000ffff007224 */ /* 0x000fe200078e000e */
[----:B------:R-:W-:Y:S06]  /*1ab20*/  BRA `(.L_x_2247) ;  /* 0xffffffa8007c7947 */ /* 0x000fec000383ffff */
.L_x_2129:
        /* <DEDUP_REMOVED lines=8> */
.L_x_2249:
[----:B------:R-:W-:Y:S05]  /*1abb0*/  BSYNC B0 ;  /* 0x0000000000007941 */ /* 0x000fea0003800000 */
.L_x_2248:
        /* <DEDUP_REMOVED lines=10> */
.L_x_2250:
        /* <DEDUP_REMOVED lines=46> */
.L_x_2251:
[----:B------:R-:W-:Y:S02]  /*1af40*/  IMAD.MOV.U32 R13, RZ, RZ, R0 ;  /* 0x000000ffff0d7224 */ /* 0x000fe400078e0000 */
[----:B------:R-:W-:-:S07]  /*1af50*/  IMAD.MOV.U32 R8, RZ, RZ, R14 ;  /* 0x000000ffff087224 */ /* 0x000fce00078e000e */
[----:B------:R-:W-:Y:S05]  /*1af60*/  WARPSYNC.COLLECTIVE R15, `(.L_x_2252) ;  /* 0x000000000f087348 */ /* 0x000fea0003c00000 */
[----:B------:R0:W1:Y:S02]  /*1af70*/  SHFL.IDX P6, R14, R13, R12, R11 ;  /* 0x0000000c0d0e7389 */ /* 0x00006400000c000b */
[----:B01----:R-:W-:Y:S01]  /*1af80*/  ENDCOLLECTIVE ;  /* 0x000000000000791b */ /* 0x003fe20003800000 */
.L_x_2252:
        /* <DEDUP_REMOVED lines=22> */
.L_x_2253:
        /* <DEDUP_REMOVED lines=21> */
.L_x_2254:
        /* <DEDUP_REMOVED lines=29> */
.L_x_2255:
[----:B------:R-:W-:Y:S02]  /*1b410*/  IMAD.MOV.U32 R13, RZ, RZ, R0 ;  /* 0x000000ffff0d7224 */ /* 0x000fe400078e0000 */
[----:B------:R-:W-:-:S07]  /*1b420*/  IMAD.MOV.U32 R6, RZ, RZ, R14 ;  /* 0x000000ffff067224 */ /* 0x000fce00078e000e */
[----:B------:R-:W-:Y:S05]  /*1b430*/  WARPSYNC.COLLECTIVE R15, `(.L_x_2256) ;  /* 0x000000000f087348 */ /* 0x000fea0003c00000 */
[----:B------:R0:W1:Y:S02]  /*1b440*/  SHFL.IDX P6, R14, R13, R12, R11 ;  /* 0x0000000c0d0e7389 */ /* 0x00006400000c000b */
[----:B01----:R-:W-:Y:S01]  /*1b450*/  ENDCOLLECTIVE ;  /* 0x000000000000791b */ /* 0x003fe20003800000 */
.L_x_2256:
[----:B------:R-:W-:Y:S01]  /*1b460*/  IMAD.MOV.U32 R0, RZ, RZ, R14 ;  /* 0x000000ffff007224 */ /* 0x000fe200078e000e */
[----:B------:R-:W-:Y:S06]  /*1b470*/  BRA `(.L_x_2257) ;  /* 0xffffffac00cc7947 */ /* 0x000fec000383ffff */
.L_x_2134:
[----:B0-----:R0:W2:Y:S02]  /*1b480*/  SYNCS.PHASECHK.TRANS64.TRYWAIT P0, [R17+URZ+0x38820], R0 ;  /* 0x03882000110075a7 */ /* 0x0010a4000800017f */
[----:B--2---:R-:W-:Y:S05]  /*1b490*/  @!P0 NANOSLEEP.SYNCS 0x989680 ;  /* 0x009896800000895d */ /* 0x004fea0003900000 */
[----:B------:R-:W2:Y:S02]  /*1b4a0*/  @!P0 SYNCS.PHASECHK.TRANS64 P0, [R17+URZ+0x38820], R0 ;  /* 0x03882000110085a7 */ /* 0x000ea4000800007f */
[----:B--2---:R-:W-:Y:S05]  /*1b4b0*/  @!P0 BRA `(.L_x_2134) ;  /* 0xfffffffc00f08947 */ /* 0x004fea000383ffff */
[----:B------:R-:W-:Y:S05]  /*1b4c0*/  BRA `(.L_x_2258) ;  /* 0xffffffb000847947 */ /* 0x000fea000383ffff */
.L_x_2138:
[----:B0-----:R0:W2:Y:S02]  /*1b4d0*/  SYNCS.PHASECHK.TRANS64.TRYWAIT P0, [R0+URZ+0x38860], R2 ;  /* 0x03886002000075a7 */ /* 0x0010a4000800017f */
[----:B--2---:R-:W-:Y:S05]  /*1b4e0*/  @!P0 NANOSLEEP.SYNCS 0x989680 ;  /* 0x009896800000895d */ /* 0x004fea0003900000 */
[----:B------:R-:W2:Y:S02]  /*1b4f0*/  @!P0 SYNCS.PHASECHK.TRANS64 P0, [R0+URZ+0x38860], R2 ;  /* 0x03886002000085a7 */ /* 0x000ea4000800007f */
[----:B--2---:R-:W-:Y:S05]  /*1b500*/  @!P0 BRA `(.L_x_2138) ;  /* 0xfffffffc00f08947 */ /* 0x004fea000383ffff */
[----:B------:R-:W-:Y:S05]  /*1b510*/  BRA `(.L_x_2259) ;  /* 0xffffffb000a47947 */ /* 0x000fea000383ffff */
.L_x_2155:
[----:B-1----:R1:W2:Y:S02]  /*1b520*/  SYNCS.PHASECHK.TRANS64.TRYWAIT P0, [R3+URZ+0x38840], R2 ;  /* 0x03884002030075a7 */ /* 0x0022a4000800017f */
[----:B--2---:R-:W-:Y:S05]  /*1b530*/  @!P0 NANOSLEEP.SYNCS 0x989680 ;  /* 0x009896800000895d */ /* 0x004fea0003900000 */
[----:B------:R-:W2:Y:S02]  /*1b540*/  @!P0 SYNCS.PHASECHK.TRANS64 P0, [R3+URZ+0x38840], R2 ;  /* 0x03884002030085a7 */ /* 0x000ea4000800007f */
[----:B--2---:R-:W-:Y:S05]  /*1b550*/  @!P0 BRA `(.L_x_2155) ;  /* 0xfffffffc00f08947 */ /* 0x004fea000383ffff */
[----:B------:R-:W-:Y:S05]  /*1b560*/  BRA `(.L_x_2260) ;  /* 0xffffffbc00887947 */ /* 0x000fea000383ffff */
.L_x_2160:
[----:B--2---:R2:W3:Y:S02]  /*1b570*/  SYNCS.PHASECHK.TRANS64.TRYWAIT P0, [R3+URZ+0x38860], R2 ;  /* 0x03886002030075a7 */ /* 0x0044e4000800017f */
[----:B---3--:R-:W-:Y:S05]  /*1b580*/  @!P0 NANOSLEEP.SYNCS 0x989680 ;  /* 0x009896800000895d */ /* 0x008fea0003900000 */
[----:B------:R-:W3:Y:S02]  /*1b590*/  @!P0 SYNCS.PHASECHK.TRANS64 P0, [R3+URZ+0x38860], R2 ;  /* 0x03886002030085a7 */ /* 0x000ee4000800007f */
[----:B---3--:R-:W-:Y:S05]  /*1b5a0*/  @!P0 BRA `(.L_x_2160) ;  /* 0xfffffffc00f08947 */ /* 0x008fea000383ffff */
[----:B------:R-:W-:Y:S05]  /*1b5b0*/  BRA `(.L_x_2261) ;  /* 0xffffffc000007947 */ /* 0x000fea000383ffff */
.L_x_2176:
[----:B0-----:R0:W1:Y:S02]  /*1b5c0*/  SYNCS.PHASECHK.TRANS64.TRYWAIT P0, [R4+URZ+0x38840], R2 ;  /* 0x03884002040075a7 */ /* 0x001064000800017f */
[----:B-1----:R-:W-:Y:S05]  /*1b5d0*/  @!P0 NANOSLEEP.SYNCS 0x989680 ;  /* 0x009896800000895d */ /* 0x002fea0003900000 */
[----:B------:R-:W1:Y:S02]  /*1b5e0*/  @!P0 SYNCS.PHASECHK.TRANS64 P0, [R4+URZ+0x38840], R2 ;  /* 0x03884002040085a7 */ /* 0x000e64000800007f */
[----:B-1----:R-:W-:Y:S05]  /*1b5f0*/  @!P0 BRA `(.L_x_2176) ;  /* 0xfffffffc00f08947 */ /* 0x002fea000383ffff */
[----:B------:R-:W-:Y:S05]  /*1b600*/  BRA `(.L_x_2262) ;  /* 0xffffffc800d47947 */ /* 0x000fea000383ffff */
.L_x_2181:
[----:B-1----:R1:W2:Y:S02]  /*1b610*/  SYNCS.PHASECHK.TRANS64.TRYWAIT P0, [R4+URZ+0x38860], R2 ;  /* 0x03886002040075a7 */ /* 0x0022a4000800017f */
[----:B--2---:R-:W-:Y:S05]  /*1b620*/  @!P0 NANOSLEEP.SYNCS 0x989680 ;  /* 0x009896800000895d */ /* 0x004fea0003900000 */
[----:B------:R-:W2:Y:S02]  /*1b630*/  @!P0 SYNCS.PHASECHK.TRANS64 P0, [R4+URZ+0x38860], R2 ;  /* 0x03886002040085a7 */ /* 0x000ea4000800007f */
[----:B--2---:R-:W-:Y:S05]  /*1b640*/  @!P0 BRA `(.L_x_2181) ;  /* 0xfffffffc00f08947 */ /* 0x004fea000383ffff */
[----:B------:R-:W-:Y:S05]  /*1b650*/  BRA `(.L_x_2263) ;  /* 0xffffffcc004c7947 */ /* 0x000fea000383ffff */
.L_x_2196:
[----:B-1----:R1:W2:Y:S02]  /*1b660*/  SYNCS.PHASECHK.TRANS64.TRYWAIT P0, [R4+URZ+0x38840], R2 ;  /* 0x03884002040075a7 */ /* 0x0022a4000800017f */
[----:B--2---:R-:W-:Y:S05]  /*1b670*/  @!P0 NANOSLEEP.SYNCS 0x989680 ;  /* 0x009896800000895d */ /* 0x004fea0003900000 */
[----:B------:R-:W2:Y:S02]  /*1b680*/  @!P0 SYNCS.PHASECHK.TRANS64 P0, [R4+URZ+0x38840], R2 ;  /* 0x03884002040085a7 */ /* 0x000ea4000800007f */
[----:B--2---:R-:W-:Y:S05]  /*1b690*/  @!P0 BRA `(.L_x_2196) ;  /* 0xfffffffc00f08947 */ /* 0x004fea000383ffff */
[----:B------:R-:W-:Y:S05]  /*1b6a0*/  BRA `(.L_x_2264) ;  /* 0xffffffd800047947 */ /* 0x000fea000383ffff */
.L_x_2201:
[----:B0-----:R0:W2:Y:S02]  /*1b6b0*/  SYNCS.PHASECHK.TRANS64.TRYWAIT P0, [R4+URZ+0x38860], R2 ;  /* 0x03886002040075a7 */ /* 0x0010a4000800017f */
[----:B--2---:R-:W-:Y:S05]  /*1b6c0*/  @!P0 NANOSLEEP.SYNCS 0x989680 ;  /* 0x009896800000895d */ /* 0x004fea0003900000 */
[----:B------:R-:W2:Y:S02]  /*1b6d0*/  @!P0 SYNCS.PHASECHK.TRANS64 P0, [R4+URZ+0x38860], R2 ;  /* 0x03886002040085a7 */ /* 0x000ea4000800007f */
[----:B--2---:R-:W-:Y:S05]  /*1b6e0*/  @!P0 BRA `(.L_x_2201) ;  /* 0xfffffffc00f08947 */ /* 0x004fea000383ffff */
[----:B------:R-:W-:Y:S05]  /*1b6f0*/  BRA `(.L_x_2265) ;  /* 0xffffffd8007c7947 */ /* 0x000fea000383ffff */
.L_x_2217:
[----:B------:R-:W-:Y:S01]  /*1b700*/  BSSY B0, `(.L_x_2266) ;  /* 0x0000008000007945 */ /* 0x000fe20003800000 */
[----:B-----5:R-:W-:Y:S02]  /*1b710*/  IMAD.MOV.U32 R13, RZ, RZ, R3 ;  /* 0x000000ffff0d7224 */ /* 0x020fe400078e0003 */
[----:B------:R-:W-:Y:S02]  /*1b720*/  IMAD.MOV.U32 R12, RZ, RZ, RZ ;  /* 0x000000ffff0c7224 */ /* 0x000fe400078e00ff */
[----:B------:R-:W-:Y:S02]  /*1b730*/  IMAD.MOV.U32 R11, RZ, RZ, 0x1f ;  /* 0x0000001fff0b7424 */ /* 0x000fe400078e00ff */
[----:B------:R-:W-:-:S07]  /*1b740*/  IMAD.MOV.U32 R15, RZ, RZ, -0x1 ;  /* 0xffffffffff0f7424 */ /* 0x000fce00078e00ff */
[----:B012---:R-:W-:Y:S05]  /*1b750*/  WARPSYNC.COLLECTIVE R15, `(.L_x_2267) ;  /* 0x000000000f087348 */ /* 0x007fea0003c00000 */
[----:B------:R3:W4:Y:S02]  /*1b760*/  SHFL.IDX P6, R14, R13, R12, R11 ;  /* 0x0000000c0d0e7389 */ /* 0x00072400000c000b */
[----:B01234-:R-:W-:Y:S01]  /*1b770*/  ENDCOLLECTIVE ;  /* 0x000000000000791b */ /* 0x01ffe20003800000 */
.L_x_2267:
[----:B------:R-:W-:Y:S05]  /*1b780*/  BSYNC B0 ;  /* 0x0000000000007941 */ /* 0x000fea0003800000 */
.L_x_2266:
[----:B------:R-:W-:Y:S05]  /*1b790*/  BRA `(.L_x_2268) ;  /* 0xffffffe400387947 */ /* 0x000fea000383ffff */
.L_x_2220:
[----:B0-----:R0:W2:Y:S02]  /*1b7a0*/  SYNCS.PHASECHK.TRANS64.TRYWAIT P0, [R0+URZ+0x38820], R3 ;  /* 0x03882003000075a7 */ /* 0x0010a4000800017f */
[----:B--2---:R-:W-:Y:S05]  /*1b7b0*/  @!P0 NANOSLEEP.SYNCS 0x989680 ;  /* 0x009896800000895d */ /* 0x004fea0003900000 */
[----:B------:R-:W2:Y:S02]  /*1b7c0*/  @!P0 SYNCS.PHASECHK.TRANS64 P0, [R0+URZ+0x38820], R3 ;  /* 0x03882003000085a7 */ /* 0x000ea4000800007f */
[----:B--2---:R-:W-:Y:S05]  /*1b7d0*/  @!P0 BRA `(.L_x_2220) ;  /* 0xfffffffc00f08947 */ /* 0x004fea000383ffff */
[----:B------:R-:W-:Y:S05]  /*1b7e0*/  BRA `(.L_x_2269) ;  /* 0xffffffe400847947 */ /* 0x000fea000383ffff */
.L_x_2221:
        /* <DEDUP_REMOVED lines=11> */
.L_x_2271:
[----:B------:R-:W-:Y:S05]  /*1b8a0*/  BSYNC B0 ;  /* 0x0000000000007941 */ /* 0x000fea0003800000 */
.L_x_2270:
[----:B------:R-:W-:Y:S05]  /*1b8b0*/  BRA `(.L_x_2272) ;  /* 0xffffffe4006c7947 */ /* 0x000fea000383ffff */
.L_x_2224:
[----:B------:R-:W-:Y:S01]  /*1b8c0*/  BSSY B1, `(.L_x_2273) ;  /* 0x0000006000017945 */ /* 0x000fe20003800000 */
[----:B------:R-:W-:-:S07]  /*1b8d0*/  IMAD.MOV.U32 R15, RZ, RZ, -0x1 ;  /* 0xffffffffff0f7424 */ /* 0x000fce00078e00ff */
[----:B012---:R-:W-:Y:S05]  /*1b8e0*/  WARPSYNC.COLLECTIVE R15, `(.L_x_2274) ;  /* 0x000000000f0c7348 */ /* 0x007fea0003c00000 */
[----:B------:R-:W-:Y:S02]  /*1b8f0*/  ELECT P6, UR62, PT ;  /* 0x00000000003e782f */ /* 0x000fe400038c0000 */
[----:B------:R-:W-:Y:S01]  /*1b900*/  MOV R14, UR62 ;  /* 0x0000003e000e7c02 */ /* 0x000fe20008000f00 */
[----:B012---:R-:W-:Y:S10]  /*1b910*/  ENDCOLLECTIVE ;  /* 0x000000000000791b */ /* 0x007ff40003800000 */
.L_x_2274:
[----:B------:R-:W-:Y:S05]  /*1b920*/  BSYNC B1 ;  /* 0x0000000000017941 */ /* 0x000fea0003800000 */
.L_x_2273:
[----:B------:R-:W-:Y:S05]  /*1b930*/  BRA `(.L_x_2275) ;  /* 0xffffffe400647947 */ /* 0x000fea000383ffff */
.L_x_2226:
[----:B0-----:R0:W1:Y:S02]  /*1b940*/  SYNCS.PHASECHK.TRANS64.TRYWAIT P0, [R6+URZ], R5 ;  /* 0x00000005060075a7 */ /* 0x001064000800017f */
[----:B-1----:R-:W-:Y:S05]  /*1b950*/  @!P0 NANOSLEEP.SYNCS 0x989680 ;  /* 0x009896800000895d */ /* 0x002fea0003900000 */
[----:B------:R-:W1:Y:S02]  /*1b960*/  @!P0 SYNCS.PHASECHK.TRANS64 P0, [R6+URZ], R5 ;  /* 0x00000005060085a7 */ /* 0x000e64000800007f */
[----:B-1----:R-:W-:Y:S05]  /*1b970*/  @!P0 BRA `(.L_x_2226) ;  /* 0xfffffffc00f08947 */ /* 0x002fea000383ffff */
[----:B------:R-:W-:Y:S05]  /*1b980*/  BRA `(.L_x_2276) ;  /* 0xffffffe4009c7947 */ /* 0x000fea000383ffff */
.L_x_2227:
[----:B-1----:R1:W2:Y:S02]  /*1b990*/  SYNCS.PHASECHK.TRANS64.TRYWAIT P0, [R7+URZ], R2 ;  /* 0x00000002070075a7 */ /* 0x0022a4000800017f */
[----:B--2---:R-:W-:Y:S05]  /*1b9a0*/  @!P0 NANOSLEEP.SYNCS 0x989680 ;  /* 0x009896800000895d */ /* 0x004fea0003900000 */
[----:B------:R-:W2:Y:S02]  /*1b9b0*/  @!P0 SYNCS.PHASECHK.TRANS64 P0, [R7+URZ], R2 ;  /* 0x00000002070085a7 */ /* 0x000ea4000800007f */
[----:B--2---:R-:W-:Y:S05]  /*1b9c0*/  @!P0 BRA `(.L_x_2227) ;  /* 0xfffffffc00f08947 */ /* 0x004fea000383ffff */
[----:B------:R-:W-:Y:S05]  /*1b9d0*/  BRA `(.L_x_2277) ;  /* 0xffffffe400907947 */ /* 0x000fea000383ffff */
.L_x_2229:
[----:B--2---:R2:W3:Y:S02]  /*1b9e0*/  SYNCS.PHASECHK.TRANS64.TRYWAIT P0, [R4+URZ], R5 ;  /* 0x00000005040075a7 */ /* 0x0044e4000800017f */
[----:B---3--:R-:W-:Y:S05]  /*1b9f0*/  @!P0 NANOSLEEP.SYNCS 0x989680 ;  /* 0x009896800000895d */ /* 0x008fea0003900000 */
[----:B------:R-:W3:Y:S02]  /*1ba00*/  @!P0 SYNCS.PHASECHK.TRANS64 P0, [R4+URZ], R5 ;  /* 0x00000005040085a7 */ /* 0x000ee4000800007f */
[----:B---3--:R-:W-:Y:S05]  /*1ba10*/  @!P0 BRA `(.L_x_2229) ;  /* 0xfffffffc00f08947 */ /* 0x008fea000383ffff */
[----:B------:R-:W-:Y:S05]  /*1ba20*/  BRA `(.L_x_2278) ;  /* 0xffffffe400947947 */ /* 0x000fea000383ffff */
.L_x_2279:
        /* <DEDUP_REMOVED lines=13> */
.L_x_5874:


//--------------------- .text._ZN7cutlass13device_kernelIN5flash11enable_sm90INS1_16FlashAttnFwdSm90INS1_25CollectiveMainloopFwdSm90ILi2EN4cute5tupleIJNS5_1CILi1EEES8_S8_EEENS6_IJNS7_ILi64EEESA_SA_EEELi512ENS_10bfloat16_tEfNS_4arch4Sm90ELb0ELb1ELb0ELb1ELb0ELb0ELb0ELb0ELb0ELb1ELb0ELb0EEENS1_21CollectiveEpilogueFwdINS6_IJSA_NS7_ILi512EEESA_EEES9_SC_SE_Li256ELb1ELb1ELb0ELb0EEENS1_36VarlenDynamicPersistentTileSchedulerILi64ELi64ELi256ELi128ELb0ELb1ELb1ELb1ELb0ELb1EEEEEEEEEvNT_6ParamsE --------------------------
	.section	.text._ZN7cutlass13device_kernelIN5flash11enable_sm90INS1_16FlashAttnFwdSm90INS1_25CollectiveMainloopFwdSm90ILi2EN4cute5tupleIJNS5_1CILi1EEES8_S8_EEENS6_IJNS7_ILi64EEESA_SA_EEELi512ENS_10bfloat16_tEfNS_4arch4Sm90ELb0ELb1ELb0ELb1ELb0ELb0ELb0ELb0ELb0ELb1ELb0ELb0EEENS1_21CollectiveEpilogueFwdINS6_IJSA_NS7_ILi512EEESA_EEES9_SC_SE_Li256ELb1ELb1ELb0ELb0EEENS1_36VarlenDynamicPersistentTileSchedulerILi64ELi64ELi256ELi128ELb0ELb1ELb1ELb1ELb0ELb1EEEEEEEEEvNT_6ParamsE,"ax",@progbits
	.align	128
.text._ZN7cutlass13device_kernelIN5flash11enable_sm90INS1_16FlashAttnFwdSm90INS1_25CollectiveMainloopFwdSm90ILi2EN4cute5tupleIJNS5_1CILi1EEES8_S8_EEENS6_IJNS7_ILi64EEESA_SA_EEELi512ENS_10bfloat16_tEfNS_4arch4Sm90ELb0ELb1ELb0ELb1ELb0ELb0ELb0ELb0ELb0ELb1ELb0ELb0EEENS1_21CollectiveEpilogueFwdINS6_IJSA_NS7_ILi512EEESA_EEES9_SC_SE_Li256ELb1ELb1ELb0ELb0EEENS1_36VarlenDynamicPersistentTileSchedulerILi64ELi64ELi256ELi128ELb0ELb1ELb1ELb1ELb0ELb1EEEEEEEEEvNT_6ParamsE:
        .type           _ZN7cutlass13device_kernelIN5flash11enable_sm90INS1_16FlashAttnFwdSm90INS1_25CollectiveMainloopFwdSm90ILi2EN4cute5tupleIJNS5_1CILi1EEES8_S8_EEENS6_IJNS7_ILi64EEESA_SA_EEELi512ENS_10bfloat16_tEfNS_4arch4Sm90ELb0ELb1ELb0ELb1ELb0ELb0ELb0ELb0ELb0ELb1ELb0ELb0EEENS1_21CollectiveEpilogueFwdINS6_IJSA_NS7_ILi512EEESA_EEES9_SC_SE_Li256ELb1ELb1ELb0ELb0EEENS1_36VarlenDynamicPersistentTileSchedulerILi64ELi64ELi256ELi128ELb0ELb1ELb1ELb1ELb0ELb1EEEEEEEEEvNT_6ParamsE,@function
        .size           _ZN7cutlass13device_kernelIN5flash11enable_sm90INS1_16FlashAttnFwdSm90INS1_25CollectiveMainloopFwdSm90ILi2EN4cute5tupleIJNS5_1CILi1EEES8_S8_EEENS6_IJNS7_ILi64EEESA_SA_EEELi512ENS_10bfloat16_tEfNS_4arch4Sm90ELb0ELb1ELb0ELb1ELb0ELb0ELb0ELb0ELb0ELb1ELb0ELb0EEENS1_21CollectiveEpilogueFwdINS6_IJSA_NS7_ILi512EEESA_EEES9_SC_SE_Li256ELb1ELb1ELb0ELb0EEENS1_36VarlenDynamicPersistentTileSchedulerILi64ELi64ELi256ELi128ELb0ELb1ELb1ELb1ELb0ELb1EEEEEEEEEvNT_6ParamsE,(.L_x_5875 - _ZN7cutlass13device_kernelIN5flash11enable_sm90INS1_16FlashAttnFwdSm90INS1_25CollectiveMainloopFwdSm90ILi2EN4cute5tupleIJNS5_1CILi1EEES8_S8_EEENS6_IJNS7_ILi64EEESA_SA_EEELi512ENS_10bfloat16_tEfNS_4arch4Sm90ELb0ELb1ELb0ELb1ELb0ELb0ELb0ELb0ELb0ELb1ELb0ELb0EEENS1_21CollectiveEpilogueFwdINS6_IJSA_NS7_ILi512EEESA_EEES9_SC_SE_Li256ELb1ELb1ELb0ELb0EEENS1_36VarlenDynamicPersistentTileSchedulerILi64ELi64ELi256ELi128ELb0ELb1ELb1ELb1ELb0ELb1EEEEEEEEEvNT_6ParamsE)
        .other          _ZN7cutlass13device_kernelIN5flash11enable_sm90INS1_16FlashAttnFwdSm90INS1_25CollectiveMainloopFwdSm90ILi2EN4cute5tupleIJNS5_1CILi1EEES8_S8_EEENS6_IJNS7_ILi64EEESA_SA_EEELi512ENS_10bfloat16_tEfNS_4arch4Sm90ELb0ELb1ELb0ELb1ELb0ELb0ELb0ELb0ELb0ELb1ELb0ELb0EEENS1_21CollectiveEpilogueFwdINS6_IJSA_NS7_ILi512EEESA_EEES9_SC_SE_Li256ELb1ELb1ELb0ELb0EEENS1_36VarlenDynamicPersistentTileSchedulerILi64ELi64ELi256ELi128ELb0ELb1ELb1ELb1ELb0ELb1EEEEEEEEEvNT_6ParamsE,@"STO_CUDA_ENTRY STV_DEFAULT"
_ZN7cutlass13device_kernelIN5flash11enable_sm90INS1_16FlashAttnFwdSm90INS1_25CollectiveMainloopFwdSm90ILi2EN4cute5tupleIJNS5_1CILi1EEES8_S8_EEENS6_IJNS7_ILi64EEESA_SA_EEELi512ENS_10bfloat16_tEfNS_4arch4Sm90ELb0ELb1ELb0ELb1ELb0ELb0ELb0ELb0ELb0ELb1ELb0ELb0EEENS1_21CollectiveEpilogueFwdINS6_IJSA_NS7_ILi512EEESA_EEES9_SC_SE_Li256ELb1ELb1ELb0ELb0EEENS1_36VarlenDynamicPersistentTileSchedulerILi64ELi64ELi256ELi128ELb0ELb1ELb1ELb1ELb0ELb1EEEEEEEEEvNT_6ParamsE:
        /* <DEDUP_REMOVED lines=18> */
.L_x_2281:
[----:B------:R-:W-:Y:S05]  /*0120*/  BSYNC B0 ;  /* 0x0000000000007941 */ /* 0x000fea0003800000 */
.L_x_2280:
        /* <DEDUP_REMOVED lines=37> */
.L_x_2282:
        /* <DEDUP_REMOVED lines=22> */
.L_x_2283:
        /* <DEDUP_REMOVED lines=18> */
.L_x_2284:
        /* <DEDUP_REMOVED lines=22> */
.L_x_2285:
        /* <DEDUP_REMOVED lines=22> */
.L_x_2286:
[----:B------:R-:W-:Y:S01]  /*08c0*/  PLOP3.LUT P0, PT, PT, PT, UP0, 0x80, 0x0 ;  /* 0x000000000000781c */ /* 0x000fe20003f0f008 */
[----:B------:R-:W-:Y:S01]  /*08d0*/  UMOV UR36, 0x1 ;  /* 0x0000000100247882 */ /* 0x000fe20000000000 */
[----:B------:R-:W-:Y:S01]  /*08e0*/  NOP ;  /* 0x0000000000007918 */ /* 0x000fe20000000000 */
[----:B------:R-:W-:Y:S01]  /*08f0*/  USEL UR36, UR36, 0x2, !UP0 ;  /* 0x0000000224247887 */ /* 0x000fe2000c000000 */
[----:B------:R-:W-:Y:S01]  /*0900*/  ULDC.64 UR40, c[0x0][0x208] ;  /* 0x0000820000287ab9 */ /* 0x000fe20000000a00 */
[----:B012-4-:R-:W-:Y:S08]  /*0910*/  BAR.SYNC.DEFER_BLOCKING 0x0 ;  /* 0x0000000000007b1d */ /* 0x017ff00000010000 */
[----:B------:R-:W-:Y:S05]  /*0920*/  @!P0 BRA `(.L_x_2287) ;  /* 0x000000f4002c8947 */ /* 0x000fea0003800000 */
.L_x_2288:
[----:B------:R-:W-:-:S08]  /*0930*/  NOP ;  /* 0x0000000000007918 */ /* 0x000fd00000000000 */
[----:B------:R-:W0:Y:S02]  /*0940*/  USETMAXREG.TRY_ALLOC.CTAPOOL UP0, 0xf0 ;  /* 0x000000f0000079c8 */ /* 0x000e240008000600 */
[----:B0-----:R-:W-:-:S13]  /*0950*/  PLOP3.LUT P0, PT, PT, PT, UP0, 0x80, 0x0 ;  /* 0x000000000000781c */ /* 0x001fda0003f0f008 */
[----:B------:R-:W-:Y:S05]  /*0960*/  @!P0 BRA `(.L_x_2288) ;  /* 0xfffffffc00f08947 */ /* 0x000fea000383ffff */
[----:B------:R-:W-:Y:S01]  /*0970*/  LOP3.LUT R0, R4, 0xffffff80, RZ, 0xc0, !PT ;  /* 0xffffff8004007812 */ /* 0x000fe200078ec0ff */
[----:B------:R-:W0:Y:S01]  /*0980*/  S2UR UR4, SR_CgaCtaId ;  /* 0x00000000000479c3 */ /* 0x000e220000008800 */
[----:B------:R-:W-:Y:S02]  /*0990*/  UMOV UR46, 0x400 ;  /* 0x00000400002e7882 */ /* 0x000fe40000000000 */
[----:B------:R-:W-:-:S13]  /*09a0*/  ISETP.NE.AND P0, PT, R0, 0x80, PT ;  /* 0x000000800000780c */ /* 0x000fda0003f05270 */
[----:B------:R-:W-:Y:S06]  /*09b0*/  @!P0 BAR.ARV 0x8, 0x100 ;  /* 0x0204000000008b1d */ /* 0x000fec0000002000 */
[----:B------:R-:W-:Y:S01]  /*09c0*/  ISETP.GE.U32.AND P0, PT, R4, 0x100, PT ;  /* 0x000001000400780c */ /* 0x000fe20003f06070 */
[----:B0-----:R-:W-:-:S03]  /*09d0*/  ULEA UR46, UR4, UR46, 0x18 ;  /* 0x0000002e042e7291 */ /* 0x001fc6000f8ec03f */
[----:B------:R-:W-:-:S09]  /*09e0*/  ULDC UR4, c[0x0][0xc3c] ;  /* 0x00030f0000047ab9 */ /* 0x000fd20000000800 */
        /* <DEDUP_REMOVED lines=13> */
[----:B------:R-:W-:Y:S01]  /*0ac0*/  R2UR UR5, R9 ;  /* 0x00000000090572ca */ /* 0x000fe200000e0000 */
[----:B------:R-:W-:Y:S01]  /*0ad0*/  UMOV UR38, URZ ;  /* 0x0000003f00267c82 */ /* 0x000fe20008000000 */
[CC--:B------:R-:W-:Y:S01]  /*0ae0*/  LEA.HI R2, R0.reuse, R197.reuse, RZ, 0x4 ;  /* 0x000000c500027211 */ /* 0x0c0fe200078f20ff */
[----:B------:R-:W-:Y:S01]  /*0af0*/  UMOV UR37, URZ ;  /* 0x0000003f00257c82 */ /* 0x000fe20008000000 */
[----:B------:R-:W-:-:S02]  /*0b00*/  LEA.HI R7, R0, R197, RZ, 0x2 ;  /* 0x000000c500077211 */ /* 0x000fc400078f10ff */
[----:B------:R-:W-:Y:S02]  /*0b10*/  SHF.R.S32.HI R5, RZ, 0x4, R2 ;  /* 0x00000004ff057819 */ /* 0x000fe40000011402 */
[----:B------:R-:W-:Y:S02]  /*0b20*/  LEA.HI R6, R0, R197, RZ, 0x7 ;  /* 0x000000c500067211 */ /* 0x000fe400078f38ff */
[C---:B------:R-:W-:Y:S02]  /*0b30*/  LEA.HI R3, R2.reuse, R5, RZ, 0x1 ;  /* 0x0000000502037211 */ /* 0x040fe400078f08ff */
[----:B------:R-:W-:Y:S02]  /*0b40*/  LOP3.LUT R2, R2, 0xfffffff0, RZ, 0xc0, !PT ;  /* 0xfffffff002027812 */ /* 0x000fe400078ec0ff */
[----:B------:R-:W-:Y:S02]  /*0b50*/  LOP3.LUT R4, R3, 0x1ffffffe, RZ, 0xc0, !PT ;  /* 0x1ffffffe03047812 */ /* 0x000fe400078ec0ff */
[----:B------:R-:W-:Y:S01]  /*0b60*/  LEA.HI R3, R0, R197, RZ, 0x5 ;  /* 0x000000c500037211 */ /* 0x000fe200078f28ff */
[----:B------:R-:W-:Y:S01]  /*0b70*/  IMAD.IADD R2, R197, 0x1, -R2 ;  /* 0x00000001c5027824 */ /* 0x000fe200078e0a02 */
[----:B------:R-:W-:Y:S01]  /*0b80*/  LOP3.LUT R10, R7, 0xfffffffc, RZ, 0xc0, !PT ;  /* 0xfffffffc070a7812 */ /* 0x000fe200078ec0ff */
[----:B------:R-:W-:Y:S01]  /*0b90*/  IMAD.IADD R5, R5, 0x1, -R4 ;  /* 0x0000000105057824 */ /* 0x000fe200078e0a04 */
[----:B------:R-:W-:-:S02]  /*0ba0*/  SHF.R.S32.HI R4, RZ, 0x5, R3 ;  /* 0x00000005ff047819 */ /* 0x000fc40000011403 */
[----:B------:R-:W-:Y:S01]  /*0bb0*/  SHF.R.S32.HI R3, RZ, 0x1f, R3 ;  /* 0x0000001fff037819 */ /* 0x000fe20000011403 */
[----:B------:R-:W-:Y:S01]  /*0bc0*/  IMAD.IADD R10, R197, 0x1, -R10 ;  /* 0x00000001c50a7824 */ /* 0x000fe200078e0a0a */
[----:B------:R-:W-:Y:S01]  /*0bd0*/  LOP3.LUT R8, R6, 0xffffff80, RZ, 0xc0, !PT ;  /* 0xffffff8006087812 */ /* 0x000fe200078ec0ff */
[----:B------:R-:W-:Y:S01]  /*0be0*/  IMAD.SHL.U32 R5, R5, 0x8, RZ ;  /* 0x0000000805057824 */ /* 0x000fe200078e00ff */
[----:B------:R-:W-:Y:S02]  /*0bf0*/  LEA.HI R3, R3, R4, RZ, 0x2 ;  /* 0x0000000403037211 */ /* 0x000fe400078f10ff */
[----:B------:R-:W-:Y:S01]  /*0c00*/  SHF.R.S32.HI R193, RZ, 0x7, R6 ;  /* 0x00000007ffc17819 */ /* 0x000fe20000011406 */
[----:B------:R-:W-:Y:S01]  /*0c10*/  IMAD.IADD R8, R197, 0x1, -R8 ;  /* 0x00000001c5087824 */ /* 0x000fe200078e0a08 */
[----:B------:R-:W-:Y:S02]  /*0c20*/  LOP3.LUT R3, R3, 0x3ffffc, RZ, 0xc0, !PT ;  /* 0x003ffffc03037812 */ /* 0x000fe400078ec0ff */
[--C-:B------:R-:W-:Y:S01]  /*0c30*/  SHF.R.S32.HI R7, RZ, 0x1f, R2.reuse ;  /* 0x0000001fff077819 */ /* 0x100fe20000011402 */
[----:B------:R-:W-:Y:S01]  /*0c40*/  IMAD R12, R193, 0x100, R2 ;  /* 0x00000100c10c7824 */ /* 0x000fe200078e0202 */
[----:B------:R-:W-:Y:S01]  /*0c50*/  LEA.HI R11, R10, R10, RZ, 0x1 ;  /* 0x0000000a0a0b7211 */ /* 0x000fe200078f08ff */
[----:B------:R-:W-:Y:S01]  /*0c60*/  IMAD.IADD R3, R4, 0x1, -R3 ;  /* 0x0000000104037824 */ /* 0x000fe200078e0a03 */
[----:B------:R-:W-:-:S02]  /*0c70*/  LEA.HI R9, R7, R2, RZ, 0x3 ;  /* 0x0000000207097211 */ /* 0x000fc400078f18ff */
[----:B------:R-:W-:Y:S01]  /*0c80*/  SHF.R.S32.HI R7, RZ, 0x1f, R8 ;  /* 0x0000001fff077819 */ /* 0x000fe20000011408 */
[----:B------:R-:W-:Y:S01]  /*0c90*/  IMAD R12, R3, 0x10, R12 ;  /* 0x00000010030c7824 */ /* 0x000fe200078e020c */
[----:B------:R-:W-:Y:S02]  /*0ca0*/  LOP3.LUT R13, R11, 0x1ffffffe, RZ, 0xc0, !PT ;  /* 0x1ffffffe0b0d7812 */ /* 0x000fe400078ec0ff */
[-C--:B------:R-:W-:Y:S01]  /*0cb0*/  LEA.HI R3, R7, R8.reuse, RZ, 0x2 ;  /* 0x0000000807037211 */ /* 0x080fe200078f10ff */
[----:B------:R-:W-:Y:S01]  /*0cc0*/  IMAD.U32 R196, R12, 0x40, R5 ;  /* 0x000000400cc47824 */ /* 0x000fe200078e0005 */
[----:B------:R-:W-:Y:S01]  /*0cd0*/  LOP3.LUT R11, R9, 0xfffffff8, RZ, 0xc0, !PT ;  /* 0xfffffff8090b7812 */ /* 0x000fe200078ec0ff */
[----:B------:R-:W-:Y:S01]  /*0ce0*/  IMAD.IADD R185, R10, 0x1, -R13 ;  /* 0x000000010ab97824 */ /* 0x000fe200078e0a0d */
[----:B------:R-:W-:Y:S01]  /*0cf0*/  LOP3.LUT R13, R3, 0x7ffffffc, RZ, 0xc0, !PT ;  /* 0x7ffffffc030d7812 */ /* 0x000fe200078ec0ff */
[----:B------:R-:W-:Y:S01]  /*0d00*/  IMAD.SHL.U32 R9, R9, 0x40, RZ ;  /* 0x0000004009097824 */ /* 0x000fe200078e00ff */
[----:B------:R-:W-:Y:S01]  /*0d10*/  LEA.HI R7, R7, R8, RZ, 0x5 ;  /* 0x0000000807077211 */ /* 0x000fe200078f28ff */
[----:B------:R-:W-:Y:S01]  /*0d20*/  IMAD.IADD R11, R2, 0x1, -R11 ;  /* 0x00000001020b7824 */ /* 0x000fe200078e0a0b */
[----:B------:R-:W-:Y:S01]  /*0d30*/  SHF.R.S32.HI R2, RZ, 0x2, R3 ;  /* 0x00000002ff027819 */ /* 0x000fe20000011403 */
[----:B------:R-:W-:Y:S01]  /*0d40*/  IMAD.IADD R13, R8, 0x1, -R13 ;  /* 0x00000001080d7824 */ /* 0x000fe200078e0a0d */
[----:B------:R-:W-:Y:S01]  /*0d50*/  SHF.R.S32.HI R3, RZ, 0x1f, R3 ;  /* 0x0000001fff037819 */ /* 0x000fe20000011403 */
[----:B------:R-:W-:Y:S01]  /*0d60*/  IMAD.SHL.U32 R8, R11, 0x40, RZ ;  /* 0x000000400b087824 */ /* 0x000fe200078e00ff */
[----:B------:R-:W-:-:S02]  /*0d70*/  LOP3.LUT R9, R9, 0x7ffffe00, RZ, 0xc0, !PT ;  /* 0x7ffffe0009097812 */ /* 0x000fc400078ec0ff */
[----:B------:R-:W-:Y:S02]  /*0d80*/  LEA.HI R3, R3, R2, RZ, 0x3 ;  /* 0x0000000203037211 */ /* 0x000fe400078f18ff */
[----:B------:R-:W-:Y:S01]  /*0d90*/  LOP3.LUT R8, R8, 0x1c0, RZ, 0xc0, !PT ;  /* 0x000001c008087812 */ /* 0x000fe200078ec0ff */
[----:B------:R-:W-:Y:S01]  /*0da0*/  IMAD R9, R4, 0x400, R9 ;  /* 0x0000040004097824 */ /* 0x000fe200078e0209 */
[----:B------:R-:W-:Y:S02]  /*0db0*/  LOP3.LUT R3, R3, 0xfffffff8, RZ, 0xc0, !PT ;  /* 0xfffffff803037812 */ /* 0x000fe400078ec0ff */
[----:B------:R-:W-:Y:S02]  /*0dc0*/  LOP3.LUT R5, R8, 0x8, R5, 0xf8, !PT ;  /* 0x0000000808057812 */ /* 0x000fe400078ef805 */
[----:B------:R-:W-:Y:S01]  /*0dd0*/  SHF.R.U32.HI R8, RZ, 0x3, R8 ;  /* 0x00000003ff087819 */ /* 0x000fe20000011608 */
[----:B------:R-:W-:Y:S01]  /*0de0*/  IMAD.IADD R16, R2, 0x1, -R3 ;  /* 0x0000000102107824 */ /* 0x000fe200078e0a03 */
[----:B------:R-:W-:-:S02]  /*0df0*/  LEA.HI R0, R0, R197, RZ, 0x3 ;  /* 0x000000c500007211 */ /* 0x000fc400078f18ff */
[----:B------:R-:W-:Y:S02]  /*0e00*/  LOP3.LUT R8, R5, R8, RZ, 0x3c, !PT ;  /* 0x0000000805087212 */ /* 0x000fe400078e3cff */
[----:B------:R-:W-:Y:S02]  /*0e10*/  LOP3.LUT R2, R0, 0xfffffff8, RZ, 0xc0, !PT ;  /* 0xfffffff800027812 */ /* 0x000fe400078ec0ff */
[----:B------:R-:W-:Y:S01]  /*0e20*/  R2P PR, R11, 0x6 ;  /* 0x000000060b007804 */ /* 0x000fe20000000000 */
[----:B------:R-:W-:Y:S01]  /*0e30*/  IMAD.IADD R8, R9, 0x1, R8 ;  /* 0x0000000109087824 */ /* 0x000fe200078e0208 */
[----:B------:R-:W-:Y:S01]  /*0e40*/  LEA.HI R6, R6, R193, RZ, 0x1 ;  /* 0x000000c106067211 */ /* 0x000fe200078f08ff */
[----:B------:R-:W-:Y:S01]  /*0e50*/  IMAD.IADD R191, R197, 0x1, -R2 ;  /* 0x00000001c5bf7824 */ /* 0x000fe200078e0a02 */
[----:B------:R-:W-:Y:S01]  /*0e60*/  SHF.R.S32.HI R7, RZ, 0x5, R7 ;  /* 0x00000005ff077819 */ /* 0x000fe20000011407 */
[----:B------:R-:W-:Y:S01]  /*0e70*/  IMAD.SHL.U32 R2, R13, 0x2, RZ ;  /* 0x000000020d027824 */ /* 0x000fe200078e00ff */
        /* <DEDUP_REMOVED lines=28> */
.L_x_2396:
[----:B------:R-:W-:Y:S01]  /*1040*/  ULDC.64 UR8, c[0x0][0xa28] ;  /* 0x00028a0000087ab9 */ /* 0x000fe20000000a00 */
[----:B------:R-:W-:Y:S01]  /*1050*/  ULDC UR4, c[0x0][0x424] ;  /* 0x0001090000047ab9 */ /* 0x000fe20000000800 */
[----:B------:R-:W-:-:S04]  /*1060*/  UISETP.NE.U32.AND UP0, UPT, UR8, URZ, UPT ;  /* 0x0000003f0800728c */ /* 0x000fc8000bf05070 */
[----:B------:R-:W-:-:S03]  /*1070*/  UISETP.NE.AND.EX UP0, UPT, UR9, URZ, UPT, UP0 ;  /* 0x0000003f0900728c */ /* 0x000fc6000bf05300 */
[----:B------:R-:W-:Y:S02]  /*1080*/  ULDC.64 UR8, c[0x0][0xa18] ;  /* 0x0002860000087ab9 */ /* 0x000fe40000000a00 */
[----:B------:R-:W-:Y:S01]  /*1090*/  UISETP.NE.U32.AND UP1, UPT, UR8, URZ, UPT ;  /* 0x0000003f0800728c */ /* 0x000fe2000bf25070 */
[----:B------:R-:W-:-:S03]  /*10a0*/  PLOP3.LUT P0, PT, PT, PT, UP0, 0x80, 0x0 ;  /* 0x000000000000781c */ /* 0x000fc60003f0f008 */
[----:B------:R-:W-:-:S03]  /*10b0*/  UISETP.NE.AND.EX UP1, UPT, UR9, URZ, UPT, UP1 ;  /* 0x0000003f0900728c */ /* 0x000fc6000bf25310 */
[----:B------:R-:W-:Y:S02]  /*10c0*/  @UP0 ULDC.64 UR8, c[0x0][0xa28] ;  /* 0x00028a0000080ab9 */ /* 0x000fe40000000a00 */
[----:B------:R-:W-:Y:S01]  /*10d0*/  @UP0 UIMAD.WIDE UR8, UR6, 0x4, UR8 ;  /* 0x00000004060808a5 */ /* 0x000fe2000f8e0208 */
[----:B------:R-:W-:-:S05]  /*10e0*/  PLOP3.LUT P2, PT, PT, PT, UP1, 0x80, 0x0 ;  /* 0x000000000000781c */ /* 0x000fca0003f4f018 */
[----:B------:R-:W-:Y:S01]  /*10f0*/  @UP1 ULDC.64 UR10, c[0x0][0xa18] ;  /* 0x00028600000a1ab9 */ /* 0x000fe20000000a00 */
[----:B0-23--:R-:W-:Y:S02]  /*1100*/  IMAD.U32 R4, RZ, RZ, UR8 ;  /* 0x00000008ff047e24 */ /* 0x00dfe4000f8e00ff */
[----:B------:R-:W-:Y:S01]  /*1110*/  IMAD.U32 R5, RZ, RZ, UR9 ;  /* 0x00000009ff057e24 */ /* 0x000fe2000f8e00ff */
[----:B------:R-:W-:-:S04]  /*1120*/  @UP1 UIMAD.WIDE UR8, UR6, 0x4, UR10 ;  /* 0x00000004060818a5 */ /* 0x000fc8000f8e020a */
[----:B------:R-:W2:Y:S02]  /*1130*/  @P0 LDG.E R4, desc[UR40][R4.64] ;  /* 0x0000002804040981 */ /* 0x000ea4000c1e1900 */
[----:B-1----:R-:W-:Y:S02]  /*1140*/  IMAD.U32 R6, RZ, RZ, UR8 ;  /* 0x00000008ff067e24 */ /* 0x002fe4000f8e00ff */
[----:B----4-:R-:W-:Y:S01]  /*1150*/  IMAD.U32 R7, RZ, RZ, UR9 ;  /* 0x00000009ff077e24 */ /* 0x010fe2000f8e00ff */
[----:B------:R-:W-:-:S04]  /*1160*/  ULDC.64 UR8, c[0x0][0x418] ;  /* 0x0001060000087ab9 */ /* 0x000fc80000000a00 */
[----:B------:R-:W3:Y:S01]  /*1170*/  @P2 LDG.E R6, desc[UR40][R6.64] ;  /* 0x0000002806062981 */ /* 0x000ee2000c1e1900 */
[----:B------:R-:W-:Y:S01]  /*1180*/  UISETP.NE.U32.AND UP0, UPT, UR8, URZ, UPT ;  /* 0x0000003f0800728c */ /* 0x000fe2000bf05070 */
[----:B------:R-:W-:Y:S01]  /*1190*/  UMOV UR49, URZ ;  /* 0x0000003f00317c82 */ /* 0x000fe20008000000 */
[----:B------:R-:W-:Y:S02]  /*11a0*/  ULDC UR51, c[0x0][0x288] ;  /* 0x0000a20000337ab9 */ /* 0x000fe40000000800 */
[----:B------:R-:W-:Y:S01]  /*11b0*/  UISETP.NE.AND.EX UP0, UPT, UR9, URZ, UPT, UP0 ;  /* 0x0000003f0900728c */ /* 0x000fe2000bf05300 */
[----:B------:R-:W-:Y:S02]  /*11c0*/  UMOV UR44, UR7 ;  /* 0x00000007002c7c82 */ /* 0x000fe40008000000 */
[----:B------:R-:W-:Y:S01]  /*11d0*/  ULDC.64 UR8, c[0x0][0xa20] ;  /* 0x0002880000087ab9 */ /* 0x000fe20000000a00 */
[----:B------:R-:W-:Y:S01]  /*11e0*/  USEL UR4, UR4, 0x1, UP0 ;  /* 0x0000000104047887 */ /* 0x000fe20008000000 */
[----:B------:R-:W-:Y:S01]  /*11f0*/  ISETP.NE.U32.AND P1, PT, RZ, UR8, PT ;  /* 0x00000008ff007c0c */ /* 0x000fe2000bf25070 */
[----:B------:R-:W-:-:S02]  /*1200*/  ULDC UR8, c[0x0][0x2f0] ;  /* 0x0000bc0000087ab9 */ /* 0x000fc40000000800 */
[----:B------:R-:W-:Y:S01]  /*1210*/  UIMAD UR4, UR4, UR8, URZ ;  /* 0x00000008040472a4 */ /* 0x000fe2000f8e023f */
[----:B------:R-:W-:Y:S02]  /*1220*/  ISETP.NE.AND.EX P1, PT, RZ, UR9, PT, P1 ;  /* 0x00000009ff007c0c */ /* 0x000fe4000bf25310 */
[----:B--2---:R-:W-:Y:S02]  /*1230*/  @P0 R2UR UR49, R4 ;  /* 0x00000000043102ca */ /* 0x004fe400000e0000 */
[----:B---3--:R-:W-:Y:S01]  /*1240*/  @P2 R2UR UR51, R6 ;  /* 0x00000000063322ca */ /* 0x008fe200000e0000 */
[----:B------:R-:W-:-:S14]  /*1250*/  @P2 BRA `(.L_x_2289) ;  /* 0x0000000000342947 */ /* 0x000fdc0003800000 */
[----:B------:R-:W-:Y:S02]  /*1260*/  ULDC.64 UR8, c[0x0][0xa00] ;  /* 0x0002800000087ab9 */ /* 0x000fe40000000a00 */
[----:B------:R-:W-:-:S04]  /*1270*/  ISETP.NE.U32.AND P0, PT, RZ, UR8, PT ;  /* 0x00000008ff007c0c */ /* 0x000fc8000bf05070 */
[----:B------:R-:W-:-:S13]  /*1280*/  ISETP.NE.AND.EX P0, PT, RZ, UR9, PT, P0 ;  /* 0x00000009ff007c0c */ /* 0x000fda000bf05300 */
[----:B------:R-:W-:Y:S05]  /*1290*/  @!P0 BRA `(.L_x_2289) ;  /* 0x0000000000248947 */ /* 0x000fea0003800000 */
[----:B------:R-:W-:Y:S02]  /*12a0*/  ULDC.64 UR8, c[0x0][0xa00] ;  /* 0x0002800000087ab9 */ /* 0x000fe40000000a00 */
[----:B------:R-:W-:-:S06]  /*12b0*/  UIMAD.WIDE UR8, UR6, 0x4, UR8 ;  /* 0x00000004060878a5 */ /* 0x000fcc000f8e0208 */
[----:B------:R-:W-:Y:S02]  /*12c0*/  IMAD.U32 R4, RZ, RZ, UR8 ;  /* 0x00000008ff047e24 */ /* 0x000fe4000f8e00ff */
[----:B------:R-:W-:-:S05]  /*12d0*/  IMAD.U32 R5, RZ, RZ, UR9 ;  /* 0x00000009ff057e24 */ /* 0x000fca000f8e00ff */
[----:B------:R-:W2:Y:S04]  /*12e0*/  LDG.E R3, desc[UR40][R4.64] ;  /* 0x0000002804037981 */ /* 0x000ea8000c1e1900 */
[----:B------:R-:W3:Y:S01]  /*12f0*/  LDG.E R0, desc[UR40][R4.64+0x4] ;  /* 0x0000042804007981 */ /* 0x000ee2000c1e1900 */
[----:B--2---:R-:W-:Y:S02]  /*1300*/  R2UR UR51, R3 ;  /* 0x00000000033372ca */ /* 0x004fe400000e0000 */
[----:B---3--:R-:W-:-:S13]  /*1310*/  R2UR UR7, R0 ;  /* 0x00000000000772ca */ /* 0x008fda00000e0000 */
[----:B------:R-:W-:-:S12]  /*1320*/  UIADD3 UR51, -UR51, UR7, URZ ;  /* 0x0000000733337290 */ /* 0x000fd8000fffe13f */
.L_x_2289:
[----:B------:R-:W-:Y:S01]  /*1330*/  UMOV UR43, UR6 ;  /* 0x00000006002b7c82 */ /* 0x000fe20008000000 */
[----:B------:R-:W-:Y:S05]  /*1340*/  @!P1 BRA `(.L_x_2290) ;  /* 0x00000000001c9947 */ /* 0x000fea0003800000 */
[----:B------:R-:W-:Y:S02]  /*1350*/  ULDC.64 UR8, c[0x0][0xa20] ;  /* 0x0002880000087ab9 */ /* 0x000fe40000000a00 */
[----:B------:R-:W-:-:S06]  /*1360*/  UIMAD.WIDE UR6, UR6, 0x4, UR8 ;  /* 0x00000004060678a5 */ /* 0x000fcc000f8e0208 */
[----:B------:R-:W-:Y:S02]  /*1370*/  IMAD.U32 R4, RZ, RZ, UR6 ;  /* 0x00000006ff047e24 */ /* 0x000fe4000f8e00ff */
[----:B------:R-:W-:-:S05]  /*1380*/  IMAD.U32 R5, RZ, RZ, UR7 ;  /* 0x00000007ff057e24 */ /* 0x000fca000f8e00ff */
[----:B------:R-:W2:Y:S02]  /*1390*/  LDG.E R4, desc[UR40][R4.64] ;  /* 0x0000002804047981 */ /* 0x000ea4000c1e1900 */
[----:B--2---:R-:W-:Y:S01]  /*13a0*/  R2UR UR4, R4 ;  /* 0x00000000040472ca */ /* 0x004fe200000e0000 */
[----:B------:R-:W-:-:S14]  /*13b0*/  BRA `(.L_x_2291) ;  /* 0x0000000000347947 */ /* 0x000fdc0003800000 */
.L_x_2290:
        /* <DEDUP_REMOVED lines=13> */
.L_x_2291:
[----:B------:R-:W-:Y:S02]  /*1490*/  UISETP.NE.AND UP0, UPT, UR47, 0x1, UPT ;  /* 0x000000012f00788c */ /* 0x000fe4000bf05270 */
[----:B------:R-:W-:Y:S02]  /*14a0*/  UIADD3 UR49, -UR49, UR4, URZ ;  /* 0x0000000431317290 */ /* 0x000fe4000fffe13f */
[----:B------:R-:W-:Y:S02]  /*14b0*/  USHF.L.U32 UR42, UR5, 0x6, URZ ;  /* 0x00000006052a7899 */ /* 0x000fe4000800063f */
[----:B------:R-:W-:Y:S01]  /*14c0*/  UIADD3 UR4, UR49, 0x3f, URZ ;  /* 0x0000003f31047890 */ /* 0x000fe2000fffe03f */
[----:B------:R-:W-:-:S03]  /*14d0*/  PLOP3.LUT P0, PT, PT, PT, UP0, 0x80, 0x0 ;  /* 0x000000000000781c */ /* 0x000fc60003f0f008 */
[----:B------:R-:W-:-:S04]  /*14e0*/  USHF.R.S32.HI UR6, URZ, 0x1f, UR4 ;  /* 0x0000001f3f067899 */ /* 0x000fc80008011404 */
[----:B------:R-:W-:-:S04]  /*14f0*/  ULEA.HI UR6, UR6, UR4, URZ, 0x6 ;  /* 0x0000000406067291 */ /* 0x000fc8000f8f303f */
[----:B------:R-:W-:Y:S02]  /*1500*/  USHF.R.S32.HI UR6, URZ, 0x6, UR6 ;  /* 0x000000063f067899 */ /* 0x000fe40008011406 */
[----:B------:R-:W-:Y:S10]  /*1510*/  @!P0 BRA `(.L_x_2292) ;  /* 0x0000002000348947 */ /* 0x000ff40003800000 */
[----:B------:R-:W0:Y:S01]  /*1520*/  LDC.64 R8, c[0x0][0x9e0] ;  /* 0x00027800ff087b82 */ /* 0x000e220000000a00 */
[----:B------:R-:W-:Y:S01]  /*1530*/  ULDC UR4, c[0x0][0x448] ;  /* 0x0001120000047ab9 */ /* 0x000fe20000000800 */
[----:B------:R-:W-:Y:S02]  /*1540*/  UIADD3 UR7, UR42, 0x3f, URZ ;  /* 0x0000003f2a077890 */ /* 0x000fe4000fffe03f */
[----:B------:R-:W-:Y:S02]  /*1550*/  UISETP.NE.AND UP0, UPT, UR4, 0x1, UPT ;  /* 0x000000010400788c */ /* 0x000fe4000bf05270 */
[----:B------:R-:W-:-:S09]  /*1560*/  UIADD3 UR8, UR49, 0x1, -UR51 ;  /* 0x0000000131087890 */ /* 0x000fd2000fffe833 */
[----:B------:R-:W-:Y:S01]  /*1570*/  @UP0 ULDC UR4, c[0x0][0x44c] ;  /* 0x0001130000040ab9 */ /* 0x000fe20000000800 */
[----:B------:R-:W-:Y:S01]  /*1580*/  @UP0 ULDC UR9, c[0x0][0x450] ;  /* 0x0001140000090ab9 */ /* 0x000fe20000000800 */
[----:B------:R-:W-:-:S04]  /*1590*/  UIMAD.WIDE.U32 UR4, UR7, UR4, URZ ;  /* 0x00000004070472a5 */ /* 0x000fc8000f8e003f */
[----:B------:R-:W-:Y:S01]  /*15a0*/  @UP0 USHF.R.U32.HI UR7, URZ, UR9, UR5 ;  /* 0x000000093f070299 */ /* 0x000fe20008011605 */
[----:B0-----:R-:W-:-:S03]  /*15b0*/  ISETP.GE.AND P1, PT, R9, 0x1, PT ;  /* 0x000000010900780c */ /* 0x001fc60003f26270 */
[----:B------:R-:W-:-:S06]  /*15c0*/  UIADD3 UR7, UR8, UR7, URZ ;  /* 0x0000000708077290 */ /* 0x000fcc000fffe03f */
[----:B------:R-:W-:-:S04]  /*15d0*/  VIADD R0, R8, UR7 ;  /* 0x0000000708007c36 */ /* 0x000fc80008000000 */
[----:B------:R-:W-:Y:S05]  /*15e0*/  @!P1 BRA `(.L_x_2293) ;  /* 0x0000000000449947 */ /* 0x000fea0003800000 */
[----:B------:R-:W-:Y:S01]  /*15f0*/  ISETP.LT.AND P0, PT, RZ, UR7, PT ;  /* 0x00000007ff007c0c */ /* 0x000fe2000bf01270 */
[----:B------:R-:W-:-:S06]  /*1600*/  UIADD3 UR4, UR7, -0x1, URZ ;  /* 0xffffffff07047890 */ /* 0x000fcc000fffe03f */
[----:B------:R-:W-:-:S06]  /*1610*/  IMAD.U32 R3, RZ, RZ, UR4 ;  /* 0x00000004ff037e24 */ /* 0x000fcc000f8e00ff */
[----:B------:R-:W-:Y:S05]  /*1620*/  @P0 BRA `(.L_x_2294) ;  /* 0x00000000001c0947 */ /* 0x000fea0003800000 */
[----:B------:R-:W-:Y:S01]  /*1630*/  ISETP.NE.AND P0, PT, R9, 0x1, PT ;  /* 0x000000010900780c */ /* 0x000fe20003f05270 */
[----:B------:R-:W-:-:S12]  /*1640*/  IMAD R3, RZ, RZ, -UR7 ;  /* 0x80000007ff037e24 */ /* 0x000fd8000f8e02ff */
[----:B------:R-:W0:Y:S02]  /*1650*/  @P0 LDC.64 R4, c[0x0][0x9e8] ;  /* 0x00027a00ff040b82 */ /* 0x000e240000000a00 */
[----:B0-----:R-:W-:-:S05]  /*1660*/  @P0 IMAD.HI.U32 R4, R3, R4, RZ ;  /* 0x0000000403040227 */ /* 0x001fca00078e00ff */
[----:B------:R-:W-:-:S04]  /*1670*/  @P0 SHF.R.U32.HI R3, RZ, R5, R4 ;  /* 0x00000005ff030219 */ /* 0x000fc80000011604 */
[----:B------:R-:W-:Y:S01]  /*1680*/  LOP3.LUT R3, RZ, R3, RZ, 0x33, !PT ;  /* 0x00000003ff037212 */ /* 0x000fe200078e33ff */
[----:B------:R-:W-:Y:S06]  /*1690*/  BRA `(.L_x_2295) ;  /* 0x0000000000107947 */ /* 0x000fec0003800000 */
.L_x_2294:
[----:B------:R-:W-:-:S13]  /*16a0*/  ISETP.NE.AND P0, PT, R9, 0x1, PT ;  /* 0x000000010900780c */ /* 0x000fda0003f05270 */
[----:B------:R-:W0:Y:S02]  /*16b0*/  @P0 LDC.64 R4, c[0x0][0x9e8] ;  /* 0x00027a00ff040b82 */ /* 0x000e240000000a00 */
[----:B0-----:R-:W-:-:S05]  /*16c0*/  @P0 IMAD.HI.U32 R4, R3, R4, RZ ;  /* 0x0000000403040227 */ /* 0x001fca00078e00ff */
[----:B------:R-:W-:-:S07]  /*16d0*/  @P0 SHF.R.U32.HI R3, RZ, R5, R4 ;  /* 0x00000005ff030219 */ /* 0x000fce0000011604 */
.L_x_2295:
[----:B------:R-:W-:-:S05]  /*16e0*/  IMAD R3, R3, R9, R9 ;  /* 0x0000000903037224 */ /* 0x000fca00078e0209 */
[----:B------:R-:W-:-:S07]  /*16f0*/  VIMNMX R0, R0, R3, PT ;  /* 0x0000000300007248 */ /* 0x000fce0003fe0100 */
.L_x_2293:
[----:B------:R-:W-:Y:S01]  /*1700*/  @UP0 ULDC UR4, c[0x0][0x44c] ;  /* 0x0001130000040ab9 */ /* 0x000fe20000000800 */
[----:B------:R-:W-:Y:S01]  /*1710*/  VIADD R0, R0, 0x3f ;  /* 0x0000003f00007836 */ /* 0x000fe20000000000 */
[----:B------:R-:W-:Y:S01]  /*1720*/  UIMAD.WIDE.U32 UR4, UR42, UR4, URZ ;  /* 0x000000042a0472a5 */ /* 0x000fe2000f8e003f */
[----:B------:R-:W-:Y:S01]  /*1730*/  @UP0 ULDC UR8, c[0x0][0x450] ;  /* 0x0001140000080ab9 */ /* 0x000fe20000000800 */
[----:B------:R-:W-:Y:S02]  /*1740*/  UMOV UR7, UR42 ;  /* 0x0000002a00077c82 */ /* 0x000fe40008000000 */
[----:B------:R-:W-:Y:S01]  /*1750*/  @UP0 USHF.R.U32.HI UR7, URZ, UR8, UR5 ;  /* 0x000000083f070299 */ /* 0x000fe20008011605 */
[----:B------:R-:W-:Y:S02]  /*1760*/  SHF.R.S32.HI R3, RZ, 0x1f, R0 ;  /* 0x0000001fff037819 */ /* 0x000fe40000011400 */
[----:B------:R-:W-:Y:S01]  /*1770*/  ULDC UR4, c[0x0][0x9dc] ;  /* 0x0002770000047ab9 */ /* 0x000fe20000000800 */
[----:B------:R-:W-:Y:S01]  /*1780*/  UIADD3 UR49, UR7, UR49, -UR51 ;  /* 0x0000003107317290 */ /* 0x000fe2000fffe833 */
[----:B------:R-:W-:-:S03]  /*1790*/  LEA.HI R3, R3, R0, RZ, 0x6 ;  /* 0x0000000003037211 */ /* 0x000fc600078f30ff */
[----:B------:R-:W-:Y:S01]  /*17a0*/  UIADD3 UR4, UR49, -UR4, URZ ;  /* 0x8000000431047290 */ /* 0x000fe2000fffe03f */
[----:B------:R-:W-:-:S04]  /*17b0*/  SHF.R.S32.HI R3, RZ, 0x6, R3 ;  /* 0x00000006ff037819 */ /* 0x000fc80000011403 */
[----:B------:R-:W-:Y:S01]  /*17c0*/  VIMNMX R5, R3, UR6, PT ;  /* 0x0000000603057c48 */ /* 0x000fe2000bfe0100 */
[----:B------:R-:W-:Y:S01]  /*17d0*/  IMAD.U32 R3, RZ, RZ, UR4 ;  /* 0x00000004ff037e24 */ /* 0x000fe2000f8e00ff */
[----:B------:R-:W-:Y:S06]  /*17e0*/  @!P1 BRA `(.L_x_2296) ;  /* 0x0000000000409947 */ /* 0x000fec0003800000 */
[----:B------:R-:W-:-:S05]  /*17f0*/  IMAD.U32 R0, RZ, RZ, UR49 ;  /* 0x00000031ff007e24 */ /* 0x000fca000f8e00ff */
        /* <DEDUP_REMOVED lines=9> */
.L_x_2297:
[----:B------:R-:W-:-:S13]  /*1890*/  ISETP.NE.AND P0, PT, R9, 0x1, PT ;  /* 0x000000010900780c */ /* 0x000fda0003f05270 */
[----:B------:R-:W0:Y:S02]  /*18a0*/  @P0 LDC.64 R6, c[0x0][0x9e8] ;  /* 0x00027a00ff060b82 */ /* 0x000e240000000a00 */
[----:B0-----:R-:W-:-:S05]  /*18b0*/  @P0 IMAD.HI.U32 R4, R0, R6, RZ ;  /* 0x0000000600040227 */ /* 0x001fca00078e00ff */
[----:B------:R-:W-:-:S07]  /*18c0*/  @P0 SHF.R.U32.HI R0, RZ, R7, R4 ;  /* 0x00000007ff000219 */ /* 0x000fce0000011604 */
.L_x_2298:
[----:B------:R-:W-:-:S05]  /*18d0*/  IMAD R0, R0, R9, RZ ;  /* 0x0000000900007224 */ /* 0x000fca00078e02ff */
[----:B------:R-:W-:-:S07]  /*18e0*/  VIMNMX R3, R3, R0, !PT ;  /* 0x0000000003037248 */ /* 0x000fce0007fe0100 */
.L_x_2296:
        /* <DEDUP_REMOVED lines=68> */
[----:B------:R-:W-:Y:S01]  /*1d30*/  CS2R R30, SRZ ;  /* 0x00000000001e7805 */ /* 0x000fe2000001ff00 */
[----:B------:R-:W-:Y:S01]  /*1d40*/  IMAD.MOV.U32 R12, RZ, RZ, RZ ;  /* 0x000000ffff0c7224 */ /* 0x000fe200078e00ff */
[----:B------:R-:W-:Y:S01]  /*1d50*/  CS2R R26, SRZ ;  /* 0x00000000001a7805 */ /* 0x000fe2000001ff00 */
[----:B------:R-:W-:Y:S02]  /*1d60*/  IMAD.MOV.U32 R169, RZ, RZ, RZ ;  /* 0x000000ffffa97224 */ /* 0x000fe400078e00ff */
[----:B------:R-:W-:Y:S02]  /*1d70*/  IMAD.MOV.U32 R14, RZ, RZ, RZ ;  /* 0x000000ffff0e7224 */ /* 0x000fe400078e00ff */
        /* <DEDUP_REMOVED lines=16> */
.L_x_2300:
[----:B------:R-:W-:Y:S01]  /*1e80*/  ULEA UR21, UR37, UR46, 0x3 ;  /* 0x0000002e25157291 */ /* 0x000fe2000f8e183f */
[----:B------:R-:W-:-:S05]  /*1e90*/  IMAD.U32 R0, RZ, RZ, UR38 ;  /* 0x00000026ff007e24 */ /* 0x000fca000f8e00ff */
[----:B------:R-:W-:-:S04]  /*1ea0*/  SHF.L.U32 R0, R0, 0x1f, RZ ;  /* 0x0000001f00007819 */ /* 0x000fc800000006ff */
[----:B------:R-:W0:Y:S02]  /*1eb0*/  SYNCS.PHASECHK.TRANS64.TRYWAIT P1, [UR21+0x28c50], R0 ;  /* 0x028c5000ff0075a7 */ /* 0x000e240008020155 */
[----:B0-----:R-:W-:Y:S05]  /*1ec0*/  @!P1 BRA `(.L_x_2301) ;  /* 0x00000150003c9947 */ /* 0x001fea0003800000 */
.L_x_2545:
        /* <DEDUP_REMOVED lines=45> */
.L_x_2307:
        /* <DEDUP_REMOVED lines=143> */
.L_x_2303:
[----:B------:R-:W-:Y:S01]  /*2a90*/  ULEA UR21, UR37, UR46, 0x3 ;  /* 0x0000002e25157291 */ /* 0x000fe2000f8e183f */
[----:B------:R-:W-:-:S05]  /*2aa0*/  IMAD.U32 R0, RZ, RZ, UR38 ;  /* 0x00000026ff007e24 */ /* 0x000fca000f8e00ff */
[----:B------:R-:W-:-:S04]  /*2ab0*/  SHF.L.U32 R0, R0, 0x1f, RZ ;  /* 0x0000001f00007819 */ /* 0x000fc800000006ff */
[----:B------:R0:W1:Y:S01]  /*2ac0*/  SYNCS.PHASECHK.TRANS64.TRYWAIT P1, [UR21+0x28c50], R0 ;  /* 0x028c5000ff0075a7 */ /* 0x0000620008020155 */
[----:B------:R-:W-:Y:S05]  /*2ad0*/  @!P0 BRA `(.L_x_2304) ;  /* 0x0000000000048947 */ /* 0x000fea0003800000 */
[----:B------:R-:W-:Y:S01]  /*2ae0*/  BPT.TRAP 0x1 ;  /* 0x000000040000795c */ /* 0x000fe20000300000 */
.L_x_2304:
[----:B-1----:R-:W-:Y:S05]  /*2af0*/  @P1 BRA `(.L_x_2305) ;  /* 0x0000000000081947 */ /* 0x002fea0003800000 */
[----:B------:R-:W1:Y:S02]  /*2b00*/  SYNCS.PHASECHK.TRANS64.TRYWAIT P1, [UR21+0x28c50], R0 ;  /* 0x028c5000ff0075a7 */ /* 0x000e640008020155 */
[----:B-1----:R-:W-:Y:S05]  /*2b10*/  @!P1 BRA `(.L_x_2306) ;  /* 0x0000014400409947 */ /* 0x002fea0003800000 */
.L_x_2305:
        /* <DEDUP_REMOVED lines=29> */
.L_x_2302:
        /* <DEDUP_REMOVED lines=144> */
.L_x_2292:
[----:B------:R-:W-:Y:S01]  /*35f0*/  ULDC UR4, c[0x0][0x448] ;  /* 0x0001120000047ab9 */ /* 0x000fe20000000800 */
[----:B------:R-:W-:Y:S02]  /*3600*/  UIADD3 UR7, UR42, 0x3f, URZ ;  /* 0x0000003f2a077890 */ /* 0x000fe4000fffe03f */
[----:B------:R-:W-:Y:S02]  /*3610*/  UISETP.NE.AND UP0, UPT, UR4, 0x1, UPT ;  /* 0x000000010400788c */ /* 0x000fe4000bf05270 */
[----:B------:R-:W-:Y:S01]  /*3620*/  UIADD3 UR10, UR49, 0x1, -UR51 ;  /* 0x00000001310a7890 */ /* 0x000fe2000fffe833 */
[----:B------:R-:W-:Y:S02]  /*3630*/  ULDC.64 UR4, c[0x0][0x9e0] ;  /* 0x0002780000047ab9 */ /* 0x000fe40000000a00 */
[----:B------:R-:W-:-:S06]  /*3640*/  UISETP.GE.AND UP1, UPT, UR5, 0x1, UPT ;  /* 0x000000010500788c */ /* 0x000fcc000bf26270 */
[----:B------:R-:W-:Y:S01]  /*3650*/  @UP0 ULDC UR8, c[0x0][0x44c] ;  /* 0x0001130000080ab9 */ /* 0x000fe20000000800 */
[----:B------:R-:W-:Y:S01]  /*3660*/  @UP0 ULDC UR11, c[0x0][0x450] ;  /* 0x00011400000b0ab9 */ /* 0x000fe20000000800 */
[----:B------:R-:W-:Y:S01]  /*3670*/  UIMAD.WIDE.U32 UR8, UR7, UR8, URZ ;  /* 0x00000008070872a5 */ /* 0x000fe2000f8e003f */
[----:B------:R-:W-:-:S03]  /*3680*/  PLOP3.LUT P1, PT, PT, PT, UP1, 0x80, 0x0 ;  /* 0x000000000000781c */ /* 0x000fc60003f2f018 */
[----:B------:R-:W-:-:S04]  /*3690*/  @UP0 USHF.R.U32.HI UR7, URZ, UR11, UR9 ;  /* 0x0000000b3f070299 */ /* 0x000fc80008011609 */
[----:B------:R-:W-:-:S04]  /*36a0*/  UIADD3 UR7, UR10, UR7, URZ ;  /* 0x000000070a077290 */ /* 0x000fc8000fffe03f */
[----:B------:R-:W-:-:S06]  /*36b0*/  UIADD3 UR4, UR7, UR4, URZ ;  /* 0x0000000407047290 */ /* 0x000fcc000fffe03f */
[----:B------:R-:W-:Y:S01]  /*36c0*/  IMAD.U32 R0, RZ, RZ, UR4 ;  /* 0x00000004ff007e24 */ /* 0x000fe2000f8e00ff */
[----:B------:R-:W-:Y:S06]  /*36d0*/  @!P1 BRA `(.L_x_2308) ;  /* 0x0000000000409947 */ /* 0x000fec0003800000 */
        /* <DEDUP_REMOVED lines=10> */
.L_x_2309:
[----:B------:R-:W-:-:S11]  /*3780*/  UISETP.NE.AND UP1, UPT, UR5, 0x1, UPT ;  /* 0x000000010500788c */ /* 0x000fd6000bf25270 */
[----:B------:R-:W-:Y:S02]  /*3790*/  @UP1 ULDC.64 UR10, c[0x0][0x9e8] ;  /* 0x00027a00000a1ab9 */ /* 0x000fe40000000a00 */
[----:B------:R-:W-:-:S04]  /*37a0*/  UIMAD.WIDE.U32 UR8, UR4, UR10, URZ ;  /* 0x0000000a040872a5 */ /* 0x000fc8000f8e003f */
[----:B------:R-:W-:-:S12]  /*37b0*/  @UP1 USHF.R.U32.HI UR4, URZ, UR11, UR9 ;  /* 0x0000000b3f041299 */ /* 0x000fd80008011609 */
.L_x_2310:
[----:B------:R-:W-:-:S06]  /*37c0*/  UIMAD UR4, UR4, UR5, UR5 ;  /* 0x00000005040472a4 */ /* 0x000fcc000f8e0205 */
[----:B------:R-:W-:-:S07]  /*37d0*/  VIMNMX R0, R0, UR4, PT ;  /* 0x0000000400007c48 */ /* 0x000fce000bfe0100 */
.L_x_2308:
[----:B------:R-:W-:Y:S01]  /*37e0*/  VIADD R0, R0, 0x3f ;  /* 0x0000003f00007836 */ /* 0x000fe20000000000 */
[----:B------:R-:W-:Y:S01]  /*37f0*/  @UP0 ULDC UR8, c[0x0][0x44c] ;  /* 0x0001130000080ab9 */ /* 0x000fe20000000800 */
[----:B------:R-:W-:Y:S01]  /*3800*/  @UP0 ULDC UR7, c[0x0][0x450] ;  /* 0x0001140000070ab9 */ /* 0x000fe20000000800 */
[----:B------:R-:W-:Y:S02]  /*3810*/  UIMAD.WIDE.U32 UR8, UR42, UR8, URZ ;  /* 0x000000082a0872a5 */ /* 0x000fe4000f8e003f */
[----:B------:R-:W-:Y:S01]  /*3820*/  SHF.R.S32.HI R3, RZ, 0x1f, R0 ;  /* 0x0000001fff037819 */ /* 0x000fe20000011400 */
[----:B------:R-:W-:Y:S01]  /*3830*/  UMOV UR4, UR42 ;  /* 0x0000002a00047c82 */ /* 0x000fe20008000000 */
[----:B------:R-:W-:Y:S02]  /*3840*/  @UP0 USHF.R.U32.HI UR4, URZ, UR7, UR9 ;  /* 0x000000073f040299 */ /* 0x000fe40008011609 */
[----:B------:R-:W-:Y:S01]  /*3850*/  LEA.HI R3, R3, R0, RZ, 0x6 ;  /* 0x0000000003037211 */ /* 0x000fe200078f30ff */
[----:B------:R-:W-:Y:S01]  /*3860*/  ULDC UR8, c[0x0][0x9dc] ;  /* 0x0002770000087ab9 */ /* 0x000fe20000000800 */
[----:B------:R-:W-:-:S02]  /*3870*/  UIADD3 UR4, UR4, UR49, -UR51 ;  /* 0x0000003104047290 */ /* 0x000fc4000fffe833 */
[----:B------:R-:W-:Y:S02]  /*3880*/  SHF.R.S32.HI R3, RZ, 0x6, R3 ;  /* 0x00000006ff037819 */ /* 0x000fe40000011403 */
[----:B------:R-:W-:Y:S02]  /*3890*/  UIADD3 UR8, UR4, -UR8, URZ ;  /* 0x8000000804087290 */ /* 0x000fe4000fffe03f */
[----:B------:R-:W-:Y:S01]  /*38a0*/  VIMNMX R168, R3, UR6, PT ;  /* 0x0000000603a87c48 */ /* 0x000fe2000bfe0100 */
[----:B------:R-:W-:Y:S09]  /*38b0*/  @!P1 BRA `(.L_x_2311) ;  /* 0x0000000000449947 */ /* 0x000ff20003800000 */
        /* <DEDUP_REMOVED lines=10> */
.L_x_2312:
[----:B------:R-:W-:-:S11]  /*3960*/  UISETP.NE.AND UP0, UPT, UR5, 0x1, UPT ;  /* 0x000000010500788c */ /* 0x000fd6000bf05270 */
[----:B------:R-:W-:Y:S02]  /*3970*/  @UP0 ULDC.64 UR10, c[0x0][0x9e8] ;  /* 0x00027a00000a0ab9 */ /* 0x000fe40000000a00 */
[----:B------:R-:W-:-:S04]  /*3980*/  UIMAD.WIDE.U32 UR6, UR4, UR10, URZ ;  /* 0x0000000a040672a5 */ /* 0x000fc8000f8e003f */
[----:B------:R-:W-:-:S12]  /*3990*/  @UP0 USHF.R.U32.HI UR4, URZ, UR11, UR7 ;  /* 0x0000000b3f040299 */ /* 0x000fd80008011607 */
.L_x_2313:
[----:B------:R-:W-:-:S04]  /*39a0*/  UIMAD UR4, UR4, UR5, URZ ;  /* 0x00000005040472a4 */ /* 0x000fc8000f8e023f */
[----:B------:R-:W-:-:S04]  /*39b0*/  UISETP.LT.AND UP0, UPT, UR8, UR4, UPT ;  /* 0x000000040800728c */ /* 0x000fc8000bf01270 */
[----:B------:R-:W-:-:S12]  /*39c0*/  USEL UR8, UR8, UR4, !UP0 ;  /* 0x0000000408087287 */ /* 0x000fd8000c000000 */
.L_x_2311:
[----:B------:R-:W-:Y:S01]  /*39d0*/  USHF.R.S32.HI UR4, URZ, 0x1f, UR8 ;  /* 0x0000001f3f047899 */ /* 0x000fe20008011408 */
[----:B------:R-:W-:Y:S01]  /*39e0*/  PLOP3.LUT P0, PT, PT, PT, PT, 0x80, 0x0 ;  /* 0x000000000000781c */ /* 0x000fe20003f0f070 */
[----:B------:R-:W-:Y:S01]  /*39f0*/  IMAD.MOV.U32 R0, RZ, RZ, RZ ;  /* 0x000000ffff007224 */ /* 0x000fe200078e00ff */
[----:B------:R-:W-:Y:S01]  /*3a00*/  CS2R R150, SRZ ;  /* 0x0000000000967805 */ /* 0x000fe2000001ff00 */
[----:B------:R-:W-:Y:S01]  /*3a10*/  ULEA.HI UR4, UR4, UR8, URZ, 0x6 ;  /* 0x0000000804047291 */ /* 0x000fe2000f8f303f */
[----:B------:R-:W-:Y:S01]  /*3a20*/  IMAD.MOV.U32 R3, RZ, RZ, RZ ;  /* 0x000000ffff037224 */ /* 0x000fe200078e00ff */
[----:B------:R-:W-:Y:S02]  /*3a30*/  CS2R R148, SRZ ;  /* 0x0000000000947805 */ /* 0x000fe4000001ff00 */
[----:B------:R-:W-:Y:S01]  /*3a40*/  CS2R R146, SRZ ;  /* 0x0000000000927805 */ /* 0x000fe2000001ff00 */
[----:B------:R-:W-:Y:S01]  /*3a50*/  USHF.R.S32.HI UR4, URZ, 0x6, UR4 ;  /* 0x000000063f047899 */ /* 0x000fe20008011404 */
[----:B------:R-:W-:-:S02]  /*3a60*/  CS2R R144, SRZ ;  /* 0x0000000000907805 */ /* 0x000fc4000001ff00 */
[----:B------:R-:W-:Y:S02]  /*3a70*/  CS2R R142, SRZ ;  /* 0x00000000008e7805 */ /* 0x000fe4000001ff00 */
[----:B------:R-:W-:Y:S01]  /*3a80*/  CS2R R140, SRZ ;  /* 0x00000000008c7805 */ /* 0x000fe2000001ff00 */
[----:B------:R-:W-:Y:S01]  /*3a90*/  UISETP.LT.AND UP0, UPT, URZ, UR4, UPT ;  /* 0x000000043f00728c */ /* 0x000fe2000bf01270 */
[----:B------:R-:W-:Y:S02]  /*3aa0*/  CS2R R138, SRZ ;  /* 0x00000000008a7805 */ /* 0x000fe4000001ff00 */
[----:B------:R-:W-:Y:S02]  /*3ab0*/  CS2R R136, SRZ ;  /* 0x0000000000887805 */ /* 0x000fe4000001ff00 */
[----:B------:R-:W-:Y:S01]  /*3ac0*/  CS2R R134, SRZ ;  /* 0x0000000000867805 */ /* 0x000fe2000001ff00 */
[----:B------:R-:W-:Y:S01]  /*3ad0*/  USEL UR48, URZ, UR4, !UP0 ;  /* 0x000000043f307287 */ /* 0x000fe2000c000000 */
[----:B------:R-:W-:-:S02]  /*3ae0*/  CS2R R132, SRZ ;  /* 0x0000000000847805 */ /* 0x000fc4000001ff00 */
[----:B------:R-:W-:Y:S02]  /*3af0*/  CS2R R130, SRZ ;  /* 0x0000000000827805 */ /* 0x000fe4000001ff00 */
[----:B------:R-:W-:Y:S02]  /*3b00*/  CS2R R128, SRZ ;  /* 0x0000000000807805 */ /* 0x000fe4000001ff00 */
[----:B------:R-:W-:Y:S02]  /*3b10*/  CS2R R126, SRZ ;  /* 0x00000000007e7805 */ /* 0x000fe4000001ff00 */
[----:B------:R-:W-:Y:S02]  /*3b20*/  CS2R R124, SRZ ;  /* 0x00000000007c7805 */ /* 0x000fe4000001ff00 */
[----:B------:R-:W-:Y:S02]  /*3b30*/  ISETP.GT.AND P1, PT, R168, UR48, PT ;  /* 0x00000030a8007c0c */ /* 0x000fe4000bf24270 */
        /* <DEDUP_REMOVED lines=49> */
[----:B------:R-:W-:Y:S02]  /*3e50*/  IMAD.MOV.U32 R169, RZ, RZ, RZ ;  /* 0x000000ffffa97224 */ /* 0x000fe400078e00ff */
[----:B------:R-:W-:-:S02]  /*3e60*/  IMAD.MOV.U32 R14, RZ, RZ, RZ ;  /* 0x000000ffff0e7224 */ /* 0x000fc400078e00ff */
        /* <DEDUP_REMOVED lines=32> */
.L_x_2314:
        /* <DEDUP_REMOVED lines=9> */
.L_x_2546:
[----:B------:R-:W-:Y:S05]  /*4100*/  @!P0 BRA `(.L_x_2316) ;  /* 0x0000000000048947 */ /* 0x000fea0003800000 */
[----:B------:R-:W-:Y:S01]  /*4110*/  BPT.TRAP 0x1 ;  /* 0x000000040000795c */ /* 0x000fe20000300000 */
.L_x_2316:
[----:B------:R-:W-:Y:S02]  /*4120*/  IMAD.U32 R7, RZ, RZ, UR37 ;  /* 0x00000025ff077e24 */ /* 0x000fe4000f8e00ff */
[----:B------:R-:W-:-:S03]  /*4130*/  IMAD.U32 R8, RZ, RZ, UR38 ;  /* 0x00000026ff087e24 */ /* 0x000fc6000f8e00ff */
[----:B------:R-:W-:Y:S02]  /*4140*/  LEA R7, R7, UR46, 0x3 ;  /* 0x0000002e07077c11 */ /* 0x000fe4000f8e18ff */
[----:B------:R-:W-:-:S04]  /*4150*/  SHF.L.U32 R8, R8, 0x1f, RZ ;  /* 0x0000001f08087819 */ /* 0x000fc800000006ff */
[----:B------:R1:W2:Y:S01]  /*4160*/  SYNCS.PHASECHK.TRANS64.TRYWAIT P1, [R7+URZ+0x28c30], R8 ;  /* 0x028c3008070075a7 */ /* 0x0002a2000802017f */
[----:B------:R-:W-:Y:S05]  /*4170*/  @!P0 BRA `(.L_x_2317) ;  /* 0x0000000000048947 */ /* 0x000fea0003800000 */
[----:B------:R-:W-:Y:S01]  /*4180*/  BPT.TRAP 0x1 ;  /* 0x000000040000795c */ /* 0x000fe20000300000 */
.L_x_2317:
[----:B--2---:R-:W-:Y:S05]  /*4190*/  @P1 BRA `(.L_x_2318) ;  /* 0x0000000000081947 */ /* 0x004fea0003800000 */
[----:B------:R-:W2:Y:S02]  /*41a0*/  SYNCS.PHASECHK.TRANS64.TRYWAIT P1, [R7+URZ+0x28c30], R8 ;  /* 0x028c3008070075a7 */ /* 0x000ea4000802017f */
[----:B--2---:R-:W-:Y:S05]  /*41b0*/  @!P1 BRA `(.L_x_2319) ;  /* 0x0000012c00c89947 */ /* 0x004fea0003800000 */
.L_x_2318:
        /* <DEDUP_REMOVED lines=15> */
[----:B------:R-:W-:Y:S01]  /*42b0*/  VIADD R3, R185, UR42 ;  /* 0x0000002ab9037c36 */ /* 0x000fe20008000000 */
[----:B------:R-:W-:Y:S01]  /*42c0*/  UMOV UR7, 0x40000040 ;  /* 0x4000004000077882 */ /* 0x000fe20000000000 */
[----:B------:R-:W-:Y:S01]  /*42d0*/  UMOV UR5, 0x40000040 ;  /* 0x4000004000057882 */ /* 0x000fe20000000000 */
[----:B------:R-:W-:Y:S01]  /*42e0*/  ULOP3.LUT UR4, UR4, 0x3fff, URZ, 0xc0, !UPT ;  /* 0x00003fff04047892 */ /* 0x000fe2000f8ec03f */
[----:B------:R-:W-:Y:S01]  /*42f0*/  IMAD.MOV.U32 R4, RZ, RZ, R3 ;  /* 0x000000ffff047224 */ /* 0x000fe200078e0003 */
[----:B------:R-:W-:Y:S01]  /*4300*/  UMOV UR11, 0x40000040 ;  /* 0x40000040000b7882 */ /* 0x000fe20000000000 */
[----:B------:R-:W-:Y:S01]  /*4310*/  UMOV UR9, 0x40000040 ;  /* 0x4000004000097882 */ /* 0x000fe20000000000 */
[----:B------:R-:W-:Y:S01]  /*4320*/  ULEA UR18, UR37, UR18, 0x9 ;  /* 0x0000001225127291 */ /* 0x000fe2000f8e483f */
[----:B------:R-:W-:Y:S01]  /*4330*/  LEA R11, R168, 0xffffffc0, 0x6 ;  /* 0xffffffc0a80b7811 */ /* 0x000fe200078e30ff */
[----:B------:R-:W-:-:S02]  /*4340*/  ULOP3.LUT UR16, UR4, 0x10000, URZ, 0xfc, !UPT ;  /* 0x0001000004107892 */ /* 0x000fc4000f8efc3f */
[----:B------:R-:W-:Y:S01]  /*4350*/  UIADD3 UR6, UR18, 0x2, URZ ;  /* 0x0000000212067890 */ /* 0x000fe2000fffe03f */
[----:B------:R-:W-:Y:S01]  /*4360*/  IADD3 R10, -R2, UR49, -R11 ;  /* 0x00000031020a7c10 */ /* 0x000fe2000fffe90b */
[----:B------:R-:W-:Y:S02]  /*4370*/  UIADD3 UR4, UR16, 0x2, URZ ;  /* 0x0000000210047890 */ /* 0x000fe4000fffe03f */
[----:B------:R-:W-:Y:S02]  /*4380*/  UIADD3 UR10, UR18, 0x4, URZ ;  /* 0x00000004120a7890 */ /* 0x000fe4000fffe03f */
[----:B------:R-:W-:Y:S02]  /*4390*/  UIADD3 UR8, UR16, 0x4, URZ ;  /* 0x0000000410087890 */ /* 0x000fe4000fffe03f */
[----:B------:R-:W-:Y:S01]  /*43a0*/  HGMMA.64x64x16.F32.BF16 R24, gdesc[UR16], RZ, !UPT, gsb0 ;  /* 0x00e00000101879f0 */ /* 0x000fe2000c0018ff */
[----:B------:R-:W-:Y:S02]  /*43b0*/  UIADD3 UR14, UR18, 0x6, URZ ;  /* 0x00000006120e7890 */ /* 0x000fe4000fffe03f */
[----:B------:R-:W-:Y:S01]  /*43c0*/  UIADD3 UR12, UR16, 0x6, URZ ;  /* 0x00000006100c7890 */ /* 0x000fe2000fffe03f */
[----:B------:R-:W-:Y:S01]  /*43d0*/  UMOV UR15, 0x40000040 ;  /* 0x40000040000f7882 */ /* 0x000fe20000000000 */
[----:B------:R-:W-:Y:S01]  /*43e0*/  UMOV UR13, 0x40000040 ;  /* 0x40000040000d7882 */ /* 0x000fe20000000000 */
[----:B------:R-:W-:-:S02]  /*43f0*/  WARPGROUP.DEPBAR.LE gsb0, 0x0 ;  /* 0x00008000000079c5 */ /* 0x000fc40000010000 */
[----:B------:R-:W-:-:S06]  /*4400*/  WARPGROUP.ARRIVE ;  /* 0x00000000000079c5 */ /* 0x000fcc0000000000 */
[----:B------:R-:W-:Y:S01]  /*4410*/  HGMMA.64x64x16.F32.BF16 R24, gdesc[UR4], R24, gsb0 ;  /* 0x00e00000041879f0 */ /* 0x000fe20008001818 */
[----:B------:R-:W-:Y:S02]  /*4420*/  ULDC UR6, c[0x0][0x448] ;  /* 0x0001120000067ab9 */ /* 0x000fe40000000800 */
[----:B------:R-:W-:-:S06]  /*4430*/  UISETP.NE.AND UP0, UPT, UR6, 0x1, UPT ;  /* 0x000000010600788c */ /* 0x000fcc000bf05270 */
[----:B------:R-:W-:Y:S02]  /*4440*/  PLOP3.LUT P2, PT, PT, PT, UP0, 0x80, 0x0 ;  /* 0x000000000000781c */ /* 0x000fe40003f4f008 */
[----:B------:R-:W-:-:S03]  /*4450*/  PLOP3.LUT P3, PT, PT, PT, UP0, 0x80, 0x0 ;  /* 0x000000000000781c */ /* 0x000fc60003f6f008 */
[----:B------:R-:W-:-:S08]  /*4460*/  @UP0 ULDC UR6, c[0x0][0x44c] ;  /* 0x0001130000060ab9 */ /* 0x000fd00000000800 */
[----:B------:R-:W-:Y:S01]  /*4470*/  @P2 IMAD.HI.U32 R5, R3, UR6, RZ ;  /* 0x0000000603052c27 */ /* 0x000fe2000f8e00ff */
[----:B------:R-:W-:-:S03]  /*4480*/  @UP0 ULDC UR6, c[0x0][0x450] ;  /* 0x0001140000060ab9 */ /* 0x000fc60000000800 */
[----:B------:R-:W-:Y:S01]  /*4490*/  @!P1 VIADD R3, R7, 0x28c40 ;  /* 0x00028c4007039836 */ /* 0x000fe20000000000 */
[----:B------:R-:W-:Y:S01]  /*44a0*/  @P3 SHF.R.U32.HI R4, RZ, UR6, R5 ;  /* 0x00000006ff043c19 */ /* 0x000fe20008011605 */
[----:B------:R-:W-:-:S03]  /*44b0*/  IMAD.MOV.U32 R5, RZ, RZ, -0x40 ;  /* 0xffffffc0ff057424 */ /* 0x000fc600078e00ff */
[----:B------:R-:W-:Y:S01]  /*44c0*/  @!P1 PRMT R3, RZ, 0x654, R3 ;  /* 0x00000654ff039816 */ /* 0x000fe20000000003 */
[----:B------:R-:W0:Y:S01]  /*44d0*/  SHFL.IDX PT, R9, R4, RZ, 0x1c1f ;  /* 0x001c1fff04097589 */ /* 0x000e2200000e0000 */
[----:B------:R-:W-:-:S04]  /*44e0*/  IMAD R5, R168, R5, 0x41 ;  /* 0x00000041a8057424 */ /* 0x000fc800078e0205 */
[----:B------:R-:W-:Y:S01]  /*44f0*/  VIADD R14, R5, 0xffffffff ;  /* 0xffffffff050e7836 */ /* 0x000fe20000000000 */
[----:B------:R-:W-:Y:S02]  /*4500*/  WARPGROUP.DEPBAR.LE gsb0, 0x0 ;  /* 0x00008000000079c5 */ /* 0x000fe40000010000 */
[----:B------:R-:W-:-:S06]  /*4510*/  WARPGROUP.ARRIVE ;  /* 0x00000000000079c5 */ /* 0x000fcc0000000000 */
[----:B------:R-:W-:Y:S01]  /*4520*/  HGMMA.64x64x16.F32.BF16 R24, gdesc[UR8], R24, gsb0 ;  /* 0x00e00000081879f0 */ /* 0x000fe20008001818 */
[----:B------:R-:W-:Y:S02]  /*4530*/  ULDC UR11, c[0x0][0x9dc] ;  /* 0x00027700000b7ab9 */ /* 0x000fe40000000800 */
[----:B------:R-:W-:Y:S01]  /*4540*/  ULOP3.LUT UR6, URZ, UR11, URZ, 0x33, !UPT ;  /* 0x0000000b3f067292 */ /* 0x000fe2000f8e333f */
[----:B------:R-:W-:Y:S02]  /*4550*/  WARPGROUP.DEPBAR.LE gsb0, 0x0 ;  /* 0x00008000000079c5 */ /* 0x000fe40000010000 */
[----:B------:R-:W-:-:S06]  /*4560*/  WARPGROUP.ARRIVE ;  /* 0x00000000000079c5 */ /* 0x000fcc0000000000 */
[----:B------:R-:W-:Y:S01]  /*4570*/  HGMMA.64x64x16.F32.BF16 R24, gdesc[UR12], R24, gsb0 ;  /* 0x00e000000c1879f0 */ /* 0x000fe20008001818 */
[----:B------:R-:W-:Y:S02]  /*4580*/  ULDC.64 UR14, c[0x0][0x9e0] ;  /* 0x00027800000e7ab9 */ /* 0x000fe40000000a00 */
[----:B------:R-:W-:-:S06]  /*4590*/  UISETP.GE.AND UP1, UPT, UR15, 0x1, UPT ;  /* 0x000000010f00788c */ /* 0x000fcc000bf26270 */
[----:B------:R-:W-:Y:S01]  /*45a0*/  PLOP3.LUT P2, PT, PT, PT, UP1, 0x40, 0x0 ;  /* 0x000000000000781c */ /* 0x000fe20003f4e818 */
[----:B------:R-:W-:Y:S02]  /*45b0*/  WARPGROUP.DEPBAR.LE gsb0, 0x0 ;  /* 0x00008000000079c5 */ /* 0x000fe40000010000 */
[----:B------:R3:W-:Y:S02]  /*45c0*/  @!P1 SYNCS.ARRIVE.TRANS64.RED.A1T0 RZ, [R3+URZ], RZ ;  /* 0x000000ff03ff99a7 */ /* 0x0007e4000810043f */
[----:B---3--:R-:W-:-:S05]  /*45d0*/  IADD3 R3, -R2, UR49, R5 ;  /* 0x0000003102037c10 */ /* 0x008fca000fffe105 */
[----:B------:R-:W-:-:S04]  /*45e0*/  VIADD R3, R3, -UR51 ;  /* 0x8000003303037c36 */ /* 0x000fc80008000000 */
[C---:B------:R-:W-:Y:S02]  /*45f0*/  VIADD R13, R3.reuse, UR14 ;  /* 0x0000000e030d7c36 */ /* 0x040fe40008000000 */
[----:B------:R-:W-:-:S03]  /*4600*/  VIADD R12, R3, UR6 ;  /* 0x00000006030c7c36 */ /* 0x000fc60008000000 */
[----:B0-----:R-:W-:Y:S01]  /*4610*/  VIADDMNMX R3, R9, R13, R10, PT ;  /* 0x0000000d09037246 */ /* 0x001fe2000380010a */
[----:B------:R-:W-:Y:S01]  /*4620*/  IMAD.IADD R5, R12, 0x1, R9 ;  /* 0x000000010c057824 */ /* 0x000fe200078e0209 */
[----:B------:R-:W-:Y:S06]  /*4630*/  @P2 BRA `(.L_x_2320) ;  /* 0x00000000005c2947 */ /* 0x000fec0003800000 */
[----:B------:R-:W-:Y:S01]  /*4640*/  IMAD.U32 R6, RZ, RZ, UR51 ;  /* 0x00000033ff067e24 */ /* 0x000fe2000f8e00ff */
[----:B------:R-:W-:Y:S04]  /*4650*/  BSSY B0, `(.L_x_2321) ;  /* 0x0000011000007945 */ /* 0x000fe80003800000 */
[----:B------:R-:W-:-:S04]  /*4660*/  IADD3 R6, -R6, UR49, R9 ;  /* 0x0000003106067c10 */ /* 0x000fc8000fffe109 */
        /* <DEDUP_REMOVED lines=10> */
.L_x_2322:
[----:B------:R-:W-:-:S06]  /*4710*/  UISETP.NE.AND UP2, UPT, UR15, 0x1, UPT ;  /* 0x000000010f00788c */ /* 0x000fcc000bf45270 */
[----:B------:R-:W-:-:S05]  /*4720*/  PLOP3.LUT P2, PT, PT, PT, UP2, 0x80, 0x0 ;  /* 0x000000000000781c */ /* 0x000fca0003f4f028 */
[----:B------:R-:W-:-:S08]  /*4730*/  @UP2 ULDC.64 UR6, c[0x0][0x9e8] ;  /* 0x00027a0000062ab9 */ /* 0x000fd00000000a00 */
[----:B------:R-:W-:-:S05]  /*4740*/  @P2 IMAD.HI.U32 R9, R6, UR6, RZ ;  /* 0x0000000606092c27 */ /* 0x000fca000f8e00ff */
[----:B------:R-:W-:-:S07]  /*4750*/  @P2 SHF.R.U32.HI R6, RZ, UR7, R9 ;  /* 0x00000007ff062c19 */ /* 0x000fce0008011609 */
.L_x_2323:
[----:B------:R-:W-:Y:S05]  /*4760*/  BSYNC B0 ;  /* 0x0000000000007941 */ /* 0x000fea0003800000 */
.L_x_2321:
[----:B------:R-:W-:-:S04]  /*4770*/  IMAD R9, R6, UR15, -R11 ;  /* 0x0000000f06097c24 */ /* 0x000fc8000f8e0a0b */
[----:B------:R-:W-:-:S05]  /*4780*/  IMAD.IADD R6, R9, 0x1, -R2 ;  /* 0x0000000109067824 */ /* 0x000fca00078e0a02 */
[----:B------:R-:W-:Y:S02]  /*4790*/  VIMNMX R5, R5, R6, !PT ;  /* 0x0000000605057248 */ /* 0x000fe40007fe0100 */
[----:B------:R-:W-:-:S07]  /*47a0*/  VIADDMNMX R3, R6, UR15, R3, PT ;  /* 0x0000000f06037c46 */ /* 0x000fce000b800103 */
.L_x_2320:
[C---:B------:R-:W-:Y:S02]  /*47b0*/  ISETP.GE.AND P2, PT, R14.reuse, 0x2, PT ;  /* 0x000000020e00780c */ /* 0x040fe40003f46270 */
[C---:B------:R-:W-:Y:S02]  /*47c0*/  ISETP.GE.AND P6, PT, R14.reuse, 0xa, PT ;  /* 0x0000000a0e00780c */ /* 0x040fe40003fc6270 */
        /* <DEDUP_REMOVED lines=28> */
[----:B------:R-:W-:Y:S02]  /*4990*/  ISETP.LT.OR P4, PT, R3, 0x1a, P4 ;  /* 0x0000001a0300780c */ /* 0x000fe40002781670 */
        /* <DEDUP_REMOVED lines=64> */
.L_x_2326:
[----:B------:R-:W-:-:S06]  /*4da0*/  UISETP.NE.AND UP2, UPT, UR15, 0x1, UPT ;  /* 0x000000010f00788c */ /* 0x000fcc000bf45270 */
[----:B------:R-:W-:-:S05]  /*4db0*/  PLOP3.LUT P6, PT, PT, PT, UP2, 0x80, 0x0 ;  /* 0x000000000000781c */ /* 0x000fca0003fcf028 */
[----:B------:R-:W-:-:S08]  /*4dc0*/  @UP2 ULDC.64 UR6, c[0x0][0x9e8] ;  /* 0x00027a0000062ab9 */ /* 0x000fd00000000a00 */
[----:B------:R-:W-:Y:S01]  /*4dd0*/  @P6 IMAD.HI.U32 R5, R4, UR6, RZ ;  /* 0x0000000604056c27 */ /* 0x000fe2000f8e00ff */
[----:B------:R-:W-:-:S13]  /*4de0*/  PLOP3.LUT P6, PT, PT, PT, UP2, 0x80, 0x0 ;  /* 0x000000000000781c */ /* 0x000fda0003fcf028 */
[----:B------:R-:W-:-:S07]  /*4df0*/  @P6 SHF.R.U32.HI R4, RZ, UR7, R5 ;  /* 0x00000007ff046c19 */ /* 0x000fce0008011605 */
.L_x_2327:
[----:B------:R-:W-:Y:S05]  /*4e00*/  BSYNC B0 ;  /* 0x0000000000007941 */ /* 0x000fea0003800000 */
.L_x_2325:
[----:B------:R-:W-:-:S04]  /*4e10*/  IMAD R5, R4, UR15, -R11 ;  /* 0x0000000f04057c24 */ /* 0x000fc8000f8e0a0b */
[----:B------:R-:W-:-:S05]  /*4e20*/  IMAD.IADD R5, R5, 0x1, -R2 ;  /* 0x0000000105057824 */ /* 0x000fca00078e0a02 */
[----:B------:R-:W-:Y:S02]  /*4e30*/  VIMNMX R6, R6, R5, !PT ;  /* 0x0000000506067248 */ /* 0x000fe40007fe0100 */
[----:B------:R-:W-:-:S07]  /*4e40*/  VIADDMNMX R3, R5, UR15, R3, PT ;  /* 0x0000000f05037c46 */ /* 0x000fce000b800103 */
.L_x_2324:
[----:B------:R-:W-:Y:S01]  /*4e50*/  BAR.SYNC.DEFER_BLOCKING 0xf, 0x100 ;  /* 0x03c4000000007b1d */ /* 0x000fe20000010000 */
[----:B------:R-:W-:Y:S02]  /*4e60*/  ISETP.GT.AND P2, PT, R6, 0x1, !P2 ;  /* 0x000000010600780c */ /* 0x000fe40005744270 */
[----:B------:R-:W-:Y:S02]  /*4e70*/  FMNMX.FTZ R4, R15, R25, !PT ;  /* 0x000000190f047209 */ /* 0x000fe40007810000 */
[----:B------:R-:W-:Y:S01]  /*4e80*/  ISETP.LT.OR P2, PT, R3, 0x2, P2 ;  /* 0x000000020300780c */ /* 0x000fe20001741670 */
[----:B------:R-:W-:Y:S01]  /*4e90*/  ULDC UR10, c[0x0][0x988] ;  /* 0x00026200000a7ab9 */ /* 0x000fe20000000800 */
[----:B------:R-:W-:Y:S02]  /*4ea0*/  FMNMX.FTZ R4, R21, R4, !PT ;  /* 0x0000000415047209 */ /* 0x000fe40007810000 */
[----:B------:R-:W-:Y:S02]  /*4eb0*/  FSEL R27, R27, -INF , !P2 ;  /* 0xff8000001b1b7808 */ /* 0x000fe40005000000 */
[----:B------:R-:W-:-:S02]  /*4ec0*/  ISETP.NE.AND P2, PT, R20, RZ, PT ;  /* 0x000000ff1400720c */ /* 0x000fc40003f45270 */
[----:B------:R-:W-:Y:S02]  /*4ed0*/  FMNMX.FTZ R4, R29, R4, !PT ;  /* 0x000000041d047209 */ /* 0x000fe40007810000 */
[----:B------:R-:W-:Y:S02]  /*4ee0*/  ISETP.GT.AND P2, PT, R6, 0x9, !P2 ;  /* 0x000000090600780c */ /* 0x000fe40005744270 */
[----:B------:R-:W-:Y:S02]  /*4ef0*/  FMNMX.FTZ R4, R57, R4, !PT ;  /* 0x0000000439047209 */ /* 0x000fe40007810000 */
[----:B------:R-:W-:Y:S02]  /*4f00*/  ISETP.LT.OR P2, PT, R3, 0xa, P2 ;  /* 0x0000000a0300780c */ /* 0x000fe40001741670 */
[----:B------:R-:W-:Y:S02]  /*4f10*/  FMNMX.FTZ R4, R33, R4, !PT ;  /* 0x0000000421047209 */ /* 0x000fe40007810000 */
        /* <DEDUP_REMOVED lines=8> */
[----:B------:R-:W-:Y:S02]  /*4fa0*/  ISETP.NE.AND P2, PT, R32, RZ, PT ;  /* 0x000000ff2000720c */ /* 0x000fe40003f45270 */
[----:B------:R-:W-:Y:S02]  /*4fb0*/  FMNMX.FTZ R4, R41, R4, !PT ;  /* 0x0000000429047209 */ /* 0x000fe40007810000 */
[----:B------:R-:W-:Y:S02]  /*4fc0*/  ISETP.GT.AND P2, PT, R6, 0x11, !P2 ;  /* 0x000000110600780c */ /* 0x000fe40005744270 */
[----:B------:R-:W-:Y:S02]  /*4fd0*/  FMNMX.FTZ R4, R63, R4, !PT ;  /* 0x000000043f047209 */ /* 0x000fe40007810000 */
        /* <DEDUP_REMOVED lines=8> */
[----:B------:R-:W-:Y:S02]  /*5060*/  ISETP.GT.AND P3, PT, R6, 0x8, !P3 ;  /* 0x000000080600780c */ /* 0x000fe40005f64270 */
[----:B------:R-:W-:Y:S02]  /*5070*/  FSEL R38, R38, -INF , !P2 ;  /* 0xff80000026267808 */ /* 0x000fe40005000000 */
[----:B------:R-:W-:Y:S02]  /*5080*/  ISETP.NE.AND P2, PT, R36, RZ, PT ;  /* 0x000000ff2400720c */ /* 0x000fe40003f45270 */
[----:B------:R-:W-:Y:S02]  /*5090*/  FMNMX.FTZ R4, R67, R4, !PT ;  /* 0x0000000443047209 */ /* 0x000fe40007810000 */
[----:B------:R-:W-:-:S02]  /*50a0*/  ISETP.GT.AND P2, PT, R6, 0x19, !P2 ;  /* 0x000000190600780c */ /* 0x000fc40005744270 */
[C---:B------:R-:W-:Y:S02]  /*50b0*/  ISETP.LT.OR P3, PT, R3.reuse, 0x9, P3 ;  /* 0x000000090300780c */ /* 0x040fe40001f61670 */
[----:B------:R-:W-:Y:S02]  /*50c0*/  ISETP.LT.OR P2, PT, R3, 0x1a, P2 ;  /* 0x0000001a0300780c */ /* 0x000fe40001741670 */
[----:B------:R-:W-:Y:S02]  /*50d0*/  FMNMX.FTZ R10, R53, R4, !PT ;  /* 0x00000004350a7209 */ /* 0x000fe40007810000 */
[----:B------:R-:W-:Y:S02]  /*50e0*/  FSEL R39, R39, -INF , !P2 ;  /* 0xff80000027277808 */ /* 0x000fe40005000000 */
[----:B------:R-:W-:Y:S01]  /*50f0*/  ISETP.NE.AND P2, PT, R58, RZ, PT ;  /* 0x000000ff3a00720c */ /* 0x000fe20003f45270 */
[----:B------:R-:W0:Y:S01]  /*5100*/  SHFL.BFLY PT, R5, R10, 0x2, 0x1f ;  /* 0x0c401f000a057f89 */ /* 0x000e2200000e0000 */
[----:B------:R-:W-:-:S02]  /*5110*/  FSEL R30, R30, -INF , !P3 ;  /* 0xff8000001e1e7808 */ /* 0x000fc40005800000 */
[----:B------:R-:W-:Y:S02]  /*5120*/  ISETP.GT.AND P2, PT, R6, 0x20, !P2 ;  /* 0x000000200600780c */ /* 0x000fe40005744270 */
[----:B------:R-:W-:Y:S02]  /*5130*/  ISETP.NE.AND P3, PT, R60, RZ, PT ;  /* 0x000000ff3c00720c */ /* 0x000fe40003f65270 */
[----:B------:R-:W-:Y:S02]  /*5140*/  ISETP.LT.OR P2, PT, R3, 0x21, P2 ;  /* 0x000000210300780c */ /* 0x000fe40001741670 */
[----:B------:R-:W-:Y:S02]  /*5150*/  ISETP.NE.AND P6, PT, R9, RZ, PT ;  /* 0x000000ff0900720c */ /* 0x000fe40003fc5270 */
[----:B------:R-:W-:Y:S02]  /*5160*/  FSEL R42, R42, -INF , !P2 ;  /* 0xff8000002a2a7808 */ /* 0x000fe40005000000 */
[----:B------:R-:W-:-:S02]  /*5170*/  ISETP.NE.AND P2, PT, R40, RZ, PT ;  /* 0x000000ff2800720c */ /* 0x000fc40003f45270 */
[C---:B------:R-:W-:Y:S02]  /*5180*/  ISETP.GT.AND P4, PT, R6.reuse, 0x31, !P4 ;  /* 0x000000310600780c */ /* 0x040fe40006784270 */
[C---:B------:R-:W-:Y:S02]  /*5190*/  ISETP.GT.AND P2, PT, R6.reuse, 0x21, !P2 ;  /* 0x000000210600780c */ /* 0x040fe40005744270 */
[----:B------:R-:W-:Y:S02]  /*51a0*/  ISETP.GT.AND P5, PT, R6, 0x38, !P5 ;  /* 0x000000380600780c */ /* 0x000fe40006fa4270 */
[C---:B------:R-:W-:Y:S02]  /*51b0*/  ISETP.LT.OR P2, PT, R3.reuse, 0x22, P2 ;  /* 0x000000220300780c */ /* 0x040fe40001741670 */
[----:B------:R-:W-:Y:S02]  /*51c0*/  ISETP.LT.OR P4, PT, R3, 0x32, P4 ;  /* 0x000000320300780c */ /* 0x000fe40002781670 */
[----:B------:R-:W-:-:S02]  /*51d0*/  FSEL R43, R43, -INF , !P2 ;  /* 0xff8000002b2b7808 */ /* 0x000fc40005000000 */
[----:B------:R-:W-:Y:S02]  /*51e0*/  ISETP.GT.AND P2, PT, R6, 0x28, !P3 ;  /* 0x000000280600780c */ /* 0x000fe40005f44270 */
[----:B0-----:R-:W-:Y:S02]  /*51f0*/  FMNMX.FTZ R11, R10, R5, !PT ;  /* 0x000000050a0b7209 */ /* 0x001fe40007810000 */
[----:B------:R-:W-:Y:S02]  /*5200*/  ISETP.LT.OR P2, PT, R3, 0x29, P2 ;  /* 0x000000290300780c */ /* 0x000fe40001741670 */
[----:B------:R-:W-:Y:S01]  /*5210*/  ISETP.NE.AND P3, PT, R62, RZ, PT ;  /* 0x000000ff3e00720c */ /* 0x000fe20003f65270 */
[----:B------:R-:W0:Y:S01]  /*5220*/  SHFL.BFLY PT, R12, R11, 0x1, 0x1f ;  /* 0x0c201f000b0c7f89 */ /* 0x000e2200000e0000 */
[----:B------:R-:W-:Y:S02]  /*5230*/  FSEL R46, R46, -INF , !P2 ;  /* 0xff8000002e2e7808 */ /* 0x000fe40005000000 */
[----:B------:R-:W-:-:S02]  /*5240*/  ISETP.GT.AND P2, PT, R6, RZ, !P6 ;  /* 0x000000ff0600720c */ /* 0x000fc40007744270 */
[----:B------:R-:W-:Y:S02]  /*5250*/  ISETP.GT.AND P3, PT, R6, 0x30, !P3 ;  /* 0x000000300600780c */ /* 0x000fe40005f64270 */
[C---:B------:R-:W-:Y:S02]  /*5260*/  ISETP.LT.OR P2, PT, R3.reuse, 0x1, P2 ;  /* 0x000000010300780c */ /* 0x040fe40001741670 */
[----:B------:R-:W-:Y:S02]  /*5270*/  ISETP.LT.OR P3, PT, R3, 0x31, P3 ;  /* 0x000000310300780c */ /* 0x000fe40001f61670 */
[----:B------:R-:W-:Y:S02]  /*5280*/  FSEL R26, R26, -INF , !P2 ;  /* 0xff8000001a1a7808 */ /* 0x000fe40005000000 */
[----:B------:R-:W-:Y:S02]  /*5290*/  ISETP.NE.AND P2, PT, R44, RZ, PT ;  /* 0x000000ff2c00720c */ /* 0x000fe40003f45270 */
[----:B------:R-:W-:-:S02]  /*52a0*/  FMNMX.FTZ R5, R26, R27, !PT ;  /* 0x0000001b1a057209 */ /* 0x000fc40007810000 */
[----:B------:R-:W-:Y:S02]  /*52b0*/  ISETP.GT.AND P2, PT, R6, 0x29, !P2 ;  /* 0x000000290600780c */ /* 0x000fe40005744270 */
[----:B------:R-:W-:Y:S02]  /*52c0*/  FMNMX.FTZ R4, R30, R5, !PT ;  /* 0x000000051e047209 */ /* 0x000fe40007810000 */
[----:B------:R-:W-:Y:S02]  /*52d0*/  ISETP.LT.OR P2, PT, R3, 0x2a, P2 ;  /* 0x0000002a0300780c */ /* 0x000fe40001741670 */
[----:B------:R-:W-:Y:S02]  /*52e0*/  FMNMX.FTZ R5, R31, R4, !PT ;  /* 0x000000041f057209 */ /* 0x000fe40007810000 */
[----:B------:R-:W-:Y:S02]  /*52f0*/  FSEL R47, R47, -INF , !P2 ;  /* 0xff8000002f2f7808 */ /* 0x000fe40005000000 */
[----:B------:R-:W-:-:S02]  /*5300*/  FMNMX.FTZ R4, R34, R5, !PT ;  /* 0x0000000522047209 */ /* 0x000fc40007810000 */
[----:B0-----:R-:W-:Y:S02]  /*5310*/  FMNMX.FTZ R5, R11, R12, !PT ;  /* 0x0000000c0b057209 */ /* 0x001fe40007810000 */
[----:B------:R-:W-:Y:S02]  /*5320*/  FMNMX.FTZ R9, R35, R4, !PT ;  /* 0x0000000423097209 */ /* 0x000fe40007810000 */
[C---:B------:R-:W-:Y:S01]  /*5330*/  FSETP.NEU.FTZ.AND P2, PT, R5.reuse, -INF , PT ;  /* 0xff8000000500780b */ /* 0x040fe20003f5d000 */
[----:B------:R-:W-:Y:S01]  /*5340*/  FMUL.FTZ R10, R5, UR10 ;  /* 0x0000000a050a7c20 */ /* 0x000fe20008410000 */
[----:B------:R-:W-:Y:S02]  /*5350*/  FMNMX.FTZ R4, R38, R9, !PT ;  /* 0x0000000926047209 */ /* 0x000fe40007810000 */
[----:B------:R-:W-:Y:S02]  /*5360*/  ISETP.NE.AND P6, PT, R14, RZ, PT ;  /* 0x000000ff0e00720c */ /* 0x000fe40003fc5270 */
[----:B------:R-:W-:-:S02]  /*5370*/  FMNMX.FTZ R9, R39, R4, !PT ;  /* 0x0000000427097209 */ /* 0x000fc40007810000 */
[----:B------:R-:W-:Y:S02]  /*5380*/  FSEL R50, R50, -INF , !P3 ;  /* 0xff80000032327808 */ /* 0x000fe40005800000 */
[----:B------:R-:W-:Y:S02]  /*5390*/  FMNMX.FTZ R4, R42, R9, !PT ;  /* 0x000000092a047209 */ /* 0x000fe40007810000 */
[----:B------:R-:W-:Y:S02]  /*53a0*/  FSEL R10, R10, RZ, P2 ;  /* 0x000000ff0a0a7208 */ /* 0x000fe40001000000 */
[----:B------:R-:W-:Y:S02]  /*53b0*/  FMNMX.FTZ R9, R43, R4, !PT ;  /* 0x000000042b097209 */ /* 0x000fe40007810000 */
[----:B------:R-:W-:Y:S01]  /*53c0*/  ISETP.GT.AND P2, PT, R6, 0x39, !P6 ;  /* 0x000000390600780c */ /* 0x000fe20007744270 */
[--C-:B------:R-:W-:Y:S01]  /*53d0*/  FFMA.FTZ R6, R15, UR10, -R10.reuse ;  /* 0x0000000a0f067c23 */ /* 0x100fe2000801080a */
[----:B------:R-:W-:Y:S01]  /*53e0*/  FMNMX.FTZ R4, R46, R9, !PT ;  /* 0x000000092e047209 */ /* 0x000fe20007810000 */
[--C-:B------:R-:W-:Y:S01]  /*53f0*/  FFMA.FTZ R11, R25, UR10, -R10.reuse ;  /* 0x0000000a190b7c23 */ /* 0x100fe2000801080a */
[----:B------:R-:W-:Y:S01]  /*5400*/  ISETP.LT.OR P5, PT, R3, 0x39, P5 ;  /* 0x000000390300780c */ /* 0x000fe20002fa1670 */
[----:B------:R0:W-:Y:S01]  /*5410*/  MUFU.EX2 R152, R6 ;  /* 0x0000000600987308 */ /* 0x0001e20000000800 */
[----:B------:R-:W-:Y:S01]  /*5420*/  FMNMX.FTZ R9, R47, R4, !PT ;  /* 0x000000042f097209 */ /* 0x000fe20007810000 */
[--C-:B------:R-:W-:Y:S01]  /*5430*/  FFMA.FTZ R12, R57, UR10, -R10.reuse ;  /* 0x0000000a390c7c23 */ /* 0x100fe2000801080a */
[----:B------:R-:W-:Y:S01]  /*5440*/  FSEL R51, R51, -INF , !P4 ;  /* 0xff80000033337808 */ /* 0x000fe20006000000 */
[--C-:B------:R-:W-:Y:S01]  /*5450*/  FFMA.FTZ R13, R33, UR10, -R10.reuse ;  /* 0x0000000a210d7c23 */ /* 0x100fe2000801080a */
[----:B------:R-:W-:Y:S01]  /*5460*/  FMNMX.FTZ R4, R50, R9, !PT ;  /* 0x0000000932047209 */ /* 0x000fe20007810000 */
[--C-:B------:R-:W-:Y:S01]  /*5470*/  FFMA.FTZ R9, R29, UR10, -R10.reuse ;  /* 0x0000000a1d097c23 */ /* 0x100fe2000801080a */
[----:B------:R-:W-:Y:S01]  /*5480*/  ISETP.LT.OR P2, PT, R3, 0x3a, P2 ;  /* 0x0000003a0300780c */ /* 0x000fe20001741670 */
[----:B------:R-:W3:Y:S01]  /*5490*/  MUFU.EX2 R11, R11 ;  /* 0x0000000b000b7308 */ /* 0x000ee20000000800 */
[----:B------:R-:W-:Y:S01]  /*54a0*/  FSEL R54, R54, -INF , !P5 ;  /* 0xff80000036367808 */ /* 0x000fe20006800000 */
[--C-:B0-----:R-:W-:Y:S01]  /*54b0*/  FFMA.FTZ R6, R21, UR10, -R10.reuse ;  /* 0x0000000a15067c23 */ /* 0x101fe2000801080a */
[----:B------:R-:W-:Y:S01]  /*54c0*/  FMNMX.FTZ R3, R51, R4, !PT ;  /* 0x0000000433037209 */ /* 0x000fe20007810000 */
[--C-:B------:R-:W-:Y:S01]  /*54d0*/  FFMA.FTZ R14, R59, UR10, -R10.reuse ;  /* 0x0000000a3b0e7c23 */ /* 0x100fe2000801080a */
[----:B------:R-:W-:Y:S01]  /*54e0*/  FSEL R55, R55, -INF , !P2 ;  /* 0xff80000037377808 */ /* 0x000fe20005000000 */
[--C-:B------:R-:W-:Y:S01]  /*54f0*/  FFMA.FTZ R15, R37, UR10, -R10.reuse ;  /* 0x0000000a250f7c23 */ /* 0x100fe2000801080a */
[----:B------:R-:W-:Y:S01]  /*5500*/  FMNMX.FTZ R4, R54, R3, !PT ;  /* 0x0000000336047209 */ /* 0x000fe20007810000 */
[----:B------:R-:W0:Y:S01]  /*5510*/  MUFU.EX2 R154, R6 ;  /* 0x00000006009a7308 */ /* 0x000e220000000800 */
[--C-:B------:R-:W-:Y:S01]  /*5520*/  FFMA.FTZ R20, R61, UR10, -R10.reuse ;  /* 0x0000000a3d147c23 */ /* 0x100fe2000801080a */
[--C-:B------:R-:W-:Y:S01]  /*5530*/  FFMA.FTZ R24, R63, UR10, -R10.reuse ;  /* 0x0000000a3f187c23 */ /* 0x100fe2000801080a */
[----:B------:R-:W-:Y:S01]  /*5540*/  FMNMX.FTZ R4, R55, R4, !PT ;  /* 0x0000000437047209 */ /* 0x000fe20007810000 */
[--C-:B------:R-:W-:Y:S01]  /*5550*/  FFMA.FTZ R25, R45, UR10, -R10.reuse ;  /* 0x0000000a2d197c23 */ /* 0x100fe2000801080a */
[--C-:B------:R-:W-:Y:S01]  /*5560*/  FFMA.FTZ R28, R65, UR10, -R10.reuse ;  /* 0x0000000a411c7c23 */ /* 0x100fe2000801080a */
[----:B------:R-:W-:-:S02]  /*5570*/  FFMA.FTZ R29, R49, UR10, -R10 ;  /* 0x0000000a311d7c23 */ /* 0x000fc4000801080a */
[----:B------:R-:W4:Y:S01]  /*5580*/  SHFL.BFLY PT, R3, R4, 0x2, 0x1f ;  /* 0x0c401f0004037f89 */ /* 0x000f2200000e0000 */
[----:B------:R-:W5:Y:S01]  /*5590*/  MUFU.EX2 R9, R9 ;  /* 0x0000000900097308 */ /* 0x000f620000000800 */
[----:B---3--:R-:W-:Y:S01]  /*55a0*/  FADD.FTZ R33, R152, R11 ;  /* 0x0000000b98217221 */ /* 0x008fe20000010000 */
[----:B------:R-:W-:-:S06]  /*55b0*/  F2FP.BF16.F32.PACK_AB R152, R11, R152 ;  /* 0x000000980b98723e */ /* 0x000fcc00000010ff */
[----:B------:R-:W3:Y:S01]  /*55c0*/  MUFU.EX2 R12, R12 ;  /* 0x0000000c000c7308 */ /* 0x000ee20000000800 */
[----:B0-----:R-:W-:-:S07]  /*55d0*/  FADD.FTZ R32, R154, R33 ;  /* 0x000000219a207221 */ /* 0x001fce0000010000 */
[----:B------:R-:W0:Y:S01]  /*55e0*/  MUFU.EX2 R13, R13 ;  /* 0x0000000d000d7308 */ /* 0x000e220000000800 */
[C---:B-----5:R-:W-:Y:S01]  /*55f0*/  FADD.FTZ R37, R9.reuse, R32 ;  /* 0x0000002009257221 */ /* 0x060fe20000010000 */
[----:B------:R-:W-:Y:S02]  /*5600*/  F2FP.BF16.F32.PACK_AB R154, R9, R154 ;  /* 0x0000009a099a723e */ /* 0x000fe400000010ff */
[----:B----4-:R-:W-:Y:S01]  /*5610*/  FMNMX.FTZ R3, R4, R3, !PT ;  /* 0x0000000304037209 */ /* 0x010fe20007810000 */
[----:B------:R-:W-:-:S03]  /*5620*/  FFMA.FTZ R4, R41, UR10, -R10 ;  /* 0x0000000a29047c23 */ /* 0x000fc6000801080a */
[----:B------:R-:W4:Y:S01]  /*5630*/  MUFU.EX2 R14, R14 ;  /* 0x0000000e000e7308 */ /* 0x000f220000000800 */
[----:B---3--:R-:W-:Y:S01]  /*5640*/  FADD.FTZ R36, R12, R37 ;  /* 0x000000250c247221 */ /* 0x008fe20000010000 */
[----:B------:R-:W3:Y:S06]  /*5650*/  SHFL.BFLY PT, R6, R3, 0x1, 0x1f ;  /* 0x0c201f0003067f89 */ /* 0x000eec00000e0000 */
[----:B------:R5:W-:Y:S01]  /*5660*/  MUFU.EX2 R21, R4 ;  /* 0x0000000400157308 */ /* 0x000be20000000800 */
[C---:B0-----:R-:W-:Y:S01]  /*5670*/  FADD.FTZ R37, R13.reuse, R36 ;  /* 0x000000240d257221 */ /* 0x041fe20000010000 */
[----:B------:R-:W-:-:S06]  /*5680*/  F2FP.BF16.F32.PACK_AB R156, R13, R12 ;  /* 0x0000000c0d9c723e */ /* 0x000fcc00000010ff */
[----:B------:R-:W0:Y:S01]  /*5690*/  MUFU.EX2 R15, R15 ;  /* 0x0000000f000f7308 */ /* 0x000e220000000800 */
[----:B----4-:R-:W-:-:S07]  /*56a0*/  FADD.FTZ R36, R14, R37 ;  /* 0x000000250e247221 */ /* 0x010fce0000010000 */
[----:B------:R-:W-:Y:S01]  /*56b0*/  MUFU.EX2 R20, R20 ;  /* 0x0000001400147308 */ /* 0x000fe20000000800 */
[----:B---3--:R-:W-:Y:S01]  /*56c0*/  FMNMX.FTZ R6, R3, R6, !PT ;  /* 0x0000000603067209 */ /* 0x008fe20007810000 */
[--C-:B------:R-:W-:Y:S01]  /*56d0*/  FFMA.FTZ R3, R67, UR10, -R10.reuse ;  /* 0x0000000a43037c23 */ /* 0x100fe2000801080a */
[----:B------:R-:W-:Y:S02]  /*56e0*/  FFMA.FTZ R10, R53, UR10, -R10 ;  /* 0x0000000a350a7c23 */ /* 0x000fe4000801080a */
[C---:B------:R-:W-:Y:S01]  /*56f0*/  FSETP.NEU.FTZ.AND P2, PT, R6.reuse, -INF , PT ;  /* 0xff8000000600780b */ /* 0x040fe20003f5d000 */
[----:B-----5:R-:W-:Y:S02]  /*5700*/  FMUL.FTZ R4, R6, UR10 ;  /* 0x0000000a06047c20 */ /* 0x020fe40008410000 */
[----:B------:R-:W-:Y:S01]  /*5710*/  MUFU.EX2 R24, R24 ;  /* 0x0000001800187308 */ /* 0x000fe20000000800 */
[----:B0-----:R-:W-:Y:S02]  /*5720*/  F2FP.BF16.F32.PACK_AB R158, R15, R14 ;  /* 0x0000000e0f9e723e */ /* 0x001fe400000010ff */
[----:B------:R-:W-:-:S05]  /*5730*/  FSEL R4, R4, RZ, P2 ;  /* 0x000000ff04047208 */ /* 0x000fca0001000000 */
        /* <DEDUP_REMOVED lines=16> */
[----:B------:R-:W3:Y:S01]  /*5840*/  MUFU.EX2 R27, R27 ;  /* 0x0000001b001b7308 */ /* 0x000ee20000000800 */
[--C-:B------:R-:W-:Y:S01]  /*5850*/  FFMA.FTZ R54, R54, UR10, -R4.reuse ;  /* 0x0000000a36367c23 */ /* 0x100fe20008010804 */
[----:B------:R-:W-:Y:S01]  /*5860*/  FFMA.FTZ R4, R55, UR10, -R4 ;  /* 0x0000000a37047c23 */ /* 0x000fe20008010804 */
[----:B0-----:R-:W-:-:S02]  /*5870*/  F2FP.BF16.F32.PACK_AB R162, R25, R24 ;  /* 0x0000001819a2723e */ /* 0x001fc400000010ff */
[----:B------:R-:W-:-:S03]  /*5880*/  F2FP.BF16.F32.PACK_AB R160, R21, R20 ;  /* 0x0000001415a0723e */ /* 0x000fc600000010ff */
[----:B------:R-:W0:Y:S08]  /*5890*/  MUFU.EX2 R30, R30 ;  /* 0x0000001e001e7308 */ /* 0x000e300000000800 */
[----:B------:R-:W4:Y:S01]  /*58a0*/  MUFU.EX2 R31, R31 ;  /* 0x0000001f001f7308 */ /* 0x000f220000000800 */
[----:B---3--:R-:W-:Y:S01]  /*58b0*/  FADD.FTZ R33, R26, R27 ;  /* 0x0000001b1a217221 */ /* 0x008fe20000010000 */
[----:B------:R-:W-:-:S06]  /*58c0*/  F2FP.BF16.F32.PACK_AB R153, R27, R26 ;  /* 0x0000001a1b99723e */ /* 0x000fcc00000010ff */
[----:B------:R-:W3:Y:S01]  /*58d0*/  MUFU.EX2 R34, R34 ;  /* 0x0000002200227308 */ /* 0x000ee20000000800 */
[----:B0-----:R-:W-:-:S07]  /*58e0*/  FADD.FTZ R32, R30, R33 ;  /* 0x000000211e207221 */ /* 0x001fce0000010000 */
[----:B------:R-:W0:Y:S01]  /*58f0*/  MUFU.EX2 R35, R35 ;  /* 0x0000002300237308 */ /* 0x000e220000000800 */
[C---:B----4-:R-:W-:Y:S01]  /*5900*/  FADD.FTZ R33, R31.reuse, R32 ;  /* 0x000000201f217221 */ /* 0x050fe20000010000 */
[----:B------:R-:W-:-:S05]  /*5910*/  F2FP.BF16.F32.PACK_AB R155, R31, R30 ;  /* 0x0000001e1f9b723e */ /* 0x000fca00000010ff */
[----:B------:R4:W-:Y:S01]  /*5920*/  STSM.16.M88.4 [R18+0x26800], R152 ;  /* 0x0268009812007844 */ /* 0x0009e20000000200 */
[----:B------:R-:W5:Y:S01]  /*5930*/  MUFU.EX2 R38, R38 ;  /* 0x0000002600267308 */ /* 0x000f620000000800 */
[----:B---3--:R-:W-:Y:S01]  /*5940*/  FADD.FTZ R32, R34, R33 ;  /* 0x0000002122207221 */ /* 0x008fe20000010000 */
[----:B------:R-:W-:-:S06]  /*5950*/  FADD.FTZ R33, R15, R36 ;  /* 0x000000240f217221 */ /* 0x000fcc0000010000 */
[----:B------:R-:W3:Y:S01]  /*5960*/  MUFU.EX2 R39, R39 ;  /* 0x0000002700277308 */ /* 0x000ee20000000800 */
[C---:B0-----:R-:W-:Y:S01]  /*5970*/  FADD.FTZ R11, R35.reuse, R32 ;  /* 0x00000020230b7221 */ /* 0x041fe20000010000 */
[----:B------:R-:W-:Y:S01]  /*5980*/  FADD.FTZ R32, R20, R33 ;  /* 0x0000002114207221 */ /* 0x000fe20000010000 */
[----:B------:R-:W-:-:S03]  /*5990*/  F2FP.BF16.F32.PACK_AB R157, R35, R34 ;  /* 0x00000022239d723e */ /* 0x000fc600000010ff */
[----:B------:R-:W-:Y:S02]  /*59a0*/  FADD.FTZ R13, R21, R32 ;  /* 0x00000020150d7221 */ /* 0x000fe40000010000 */
[----:B------:R-:W0:Y:S01]  /*59b0*/  MUFU.EX2 R42, R42 ;  /* 0x0000002a002a7308 */ /* 0x000e220000000800 */
[----:B-----5:R-:W-:-:S07]  /*59c0*/  FADD.FTZ R12, R38, R11 ;  /* 0x0000000b260c7221 */ /* 0x020fce0000010000 */
[----:B------:R-:W5:Y:S01]  /*59d0*/  MUFU.EX2 R43, R43 ;  /* 0x0000002b002b7308 */ /* 0x000f620000000800 */
[C---:B---3--:R-:W-:Y:S01]  /*59e0*/  FADD.FTZ R11, R39.reuse, R12 ;  /* 0x0000000c270b7221 */ /* 0x048fe20000010000 */
[----:B------:R-:W-:-:S05]  /*59f0*/  F2FP.BF16.F32.PACK_AB R159, R39, R38 ;  /* 0x00000026279f723e */ /* 0x000fca00000010ff */
[----:B------:R4:W-:Y:S01]  /*5a00*/  STSM.16.M88.4 [R19], R156 ;  /* 0x0000009c13007844 */ /* 0x0009e20000000200 */
[----:B------:R-:W3:Y:S01]  /*5a10*/  MUFU.EX2 R46, R46 ;  /* 0x0000002e002e7308 */ /* 0x000ee20000000800 */
[----:B0-----:R-:W-:-:S07]  /*5a20*/  FADD.FTZ R12, R42, R11 ;  /* 0x0000000b2a0c7221 */ /* 0x001fce0000010000 */
[----:B------:R-:W0:Y:S01]  /*5a30*/  MUFU.EX2 R47, R47 ;  /* 0x0000002f002f7308 */ /* 0x000e220000000800 */
[C---:B-----5:R-:W-:Y:S01]  /*5a40*/  FADD.FTZ R11, R43.reuse, R12 ;  /* 0x0000000c2b0b7221 */ /* 0x060fe20000010000 */
[----:B------:R-:W-:-:S06]  /*5a50*/  F2FP.BF16.F32.PACK_AB R161, R43, R42 ;  /* 0x0000002a2ba1723e */ /* 0x000fcc00000010ff */
[----:B------:R-:W-:Y:S01]  /*5a60*/  MUFU.EX2 R28, R28 ;  /* 0x0000001c001c7308 */ /* 0x000fe20000000800 */
[----:B---3--:R-:W-:-:S07]  /*5a70*/  FADD.FTZ R12, R46, R11 ;  /* 0x0000000b2e0c7221 */ /* 0x008fce0000010000 */
[----:B------:R-:W3:Y:S01]  /*5a80*/  MUFU.EX2 R29, R29 ;  /* 0x0000001d001d7308 */ /* 0x000ee20000000800 */
[C---:B0-----:R-:W-:Y:S01]  /*5a90*/  F2FP.BF16.F32.PACK_AB R163, R47.reuse, R46 ;  /* 0x0000002e2fa3723e */ /* 0x041fe200000010ff */
[----:B------:R-:W-:-:S04]  /*5aa0*/  FADD.FTZ R47, R47, R12 ;  /* 0x0000000c2f2f7221 */ /* 0x000fc80000010000 */
[----:B------:R4:W-:Y:S02]  /*5ab0*/  STSM.16.M88.4 [R23], R160 ;  /* 0x000000a017007844 */ /* 0x0009e40000000200 */
[----:B------:R-:W-:Y:S08]  /*5ac0*/  MUFU.EX2 R50, R50 ;  /* 0x0000003200327308 */ /* 0x000ff00000000800 */
[----:B------:R-:W0:Y:S01]  /*5ad0*/  MUFU.EX2 R51, R51 ;  /* 0x0000003300337308 */ /* 0x000e220000000800 */
[----:B---3--:R-:W-:-:S07]  /*5ae0*/  F2FP.BF16.F32.PACK_AB R164, R29, R28 ;  /* 0x0000001c1da4723e */ /* 0x008fce00000010ff */
[----:B------:R-:W-:Y:S08]  /*5af0*/  MUFU.EX2 R3, R3 ;  /* 0x0000000300037308 */ /* 0x000ff00000000800 */
[----:B------:R-:W3:Y:S01]  /*5b00*/  MUFU.EX2 R10, R10 ;  /* 0x0000000a000a7308 */ /* 0x000ee20000000800 */
[----:B0-----:R-:W-:Y:S01]  /*5b10*/  F2FP.BF16.F32.PACK_AB R165, R51, R50 ;  /* 0x0000003233a5723e */ /* 0x001fe200000010ff */
[----:B------:R-:W-:-:S04]  /*5b20*/  FADD.FTZ R50, R50, R47 ;  /* 0x0000002f32327221 */ /* 0x000fc80000010000 */
[----:B------:R-:W-:Y:S02]  /*5b30*/  FADD.FTZ R51, R51, R50 ;  /* 0x0000003233337221 */ /* 0x000fe40000010000 */
[----:B------:R-:W0:Y:S08]  /*5b40*/  MUFU.EX2 R54, R54 ;  /* 0x0000003600367308 */ /* 0x000e300000000800 */
[----:B------:R5:W1:Y:S01]  /*5b50*/  MUFU.EX2 R9, R4 ;  /* 0x0000000400097308 */ /* 0x000a620000000800 */
[----:B---3--:R-:W-:Y:S01]  /*5b60*/  F2FP.BF16.F32.PACK_AB R166, R10, R3 ;  /* 0x000000030aa6723e */ /* 0x008fe200000010ff */
[----:B-----5:R-:W-:-:S04]  /*5b70*/  FADD.FTZ R4, R24, R13 ;  /* 0x0000000d18047221 */ /* 0x020fc80000010000 */
[----:B------:R-:W-:Y:S01]  /*5b80*/  FADD.FTZ R25, R25, R4 ;  /* 0x0000000419197221 */ /* 0x000fe20000010000 */
[----:B0-----:R-:W-:-:S03]  /*5b90*/  FADD.FTZ R4, R54, R51 ;  /* 0x0000003336047221 */ /* 0x001fc60000010000 */
[----:B------:R-:W-:Y:S01]  /*5ba0*/  FADD.FTZ R28, R28, R25 ;  /* 0x000000191c1c7221 */ /* 0x000fe20000010000 */
[C---:B-1----:R-:W-:Y:S01]  /*5bb0*/  F2FP.BF16.F32.PACK_AB R167, R9.reuse, R54 ;  /* 0x0000003609a7723e */ /* 0x042fe200000010ff */
[----:B------:R-:W-:Y:S02]  /*5bc0*/  FADD.FTZ R4, R9, R4 ;  /* 0x0000000409047221 */ /* 0x000fe40000010000 */
[----:B------:R-:W-:Y:S02]  /*5bd0*/  FADD.FTZ R28, R29, R28 ;  /* 0x0000001c1d1c7221 */ /* 0x000fe40000010000 */
[----:B------:R4:W-:Y:S02]  /*5be0*/  STSM.16.M88.4 [R22], R164 ;  /* 0x000000a416007844 */ /* 0x0009e40000000200 */
[----:B------:R-:W-:-:S04]  /*5bf0*/  FADD.FTZ R3, R3, R28 ;  /* 0x0000001c03037221 */ /* 0x000fc80000010000 */
[----:B------:R-:W-:Y:S01]  /*5c00*/  FADD.FTZ R3, R10, R3 ;  /* 0x000000030a037221 */ /* 0x000fe20000010000 */
[----:B------:R-:W-:Y:S06]  /*5c10*/  @!P0 BRA `(.L_x_2328) ;  /* 0x0000000000048947 */ /* 0x000fec0003800000 */
[----:B------:R-:W-:Y:S01]  /*5c20*/  BPT.TRAP 0x1 ;  /* 0x000000040000795c */ /* 0x000fe20000300000 */
.L_x_2328:
[----:B------:R0:W1:Y:S01]  /*5c30*/  SYNCS.PHASECHK.TRANS64.TRYWAIT P2, [R7+URZ+0x28c50], R8 ;  /* 0x028c5008070075a7 */ /* 0x000062000804017f */
[----:B------:R-:W-:Y:S05]  /*5c40*/  @!P0 BRA `(.L_x_2329) ;  /* 0x0000000000048947 */ /* 0x000fea0003800000 */
[----:B------:R-:W-:Y:S01]  /*5c50*/  BPT.TRAP 0x1 ;  /* 0x000000040000795c */ /* 0x000fe20000300000 */
.L_x_2329:
[----:B-1----:R-:W-:Y:S05]  /*5c60*/  @P2 BRA `(.L_x_2330) ;  /* 0x0000000000082947 */ /* 0x002fea0003800000 */
[----:B------:R-:W1:Y:S02]  /*5c70*/  SYNCS.PHASECHK.TRANS64.TRYWAIT P2, [R7+URZ+0x28c50], R8 ;  /* 0x028c5008070075a7 */ /* 0x000e64000804017f */
[----:B-1----:R-:W-:Y:S05]  /*5c80*/  @!P2 BRA `(.L_x_2331) ;  /* 0x000001140028a947 */ /* 0x002fea0003800000 */
.L_x_2330:
[----:B------:R-:W-:Y:S01]  /*5c90*/  ULEA UR18, UR37, UR50, 0xc ;  /* 0x0000003225127291 */ /* 0x000fe2000f8e603f */
[----:B------:R-:W-:Y:S01]  /*5ca0*/  WARPGROUP.ARRIVE ;  /* 0x00000000000079c5 */ /* 0x000fe20000000000 */
[----:B------:R-:W-:Y:S01]  /*5cb0*/  UMOV UR7, 0x40000040 ;  /* 0x4000004000077882 */ /* 0x000fe20000000000 */
[----:B------:R-:W-:Y:S01]  /*5cc0*/  PLOP3.LUT P2, PT, PT, PT, UP1, 0x40, 0x0 ;  /* 0x000000000000781c */ /* 0x000fe20003f4e818 */
[----:B------:R-:W-:Y:S01]  /*5cd0*/  @UP0 ULDC UR19, c[0x0][0x450] ;  /* 0x0001140000130ab9 */ /* 0x000fe20000000800 */
[----:B012---:R-:W-:Y:S02]  /*5ce0*/  @!P1 VIADD R7, R7, 0x28c60 ;  /* 0x00028c6007079836 */ /* 0x007fe40000000000 */
        /* <DEDUP_REMOVED lines=16> */
[----:B------:R-:W-:Y:S02]  /*5df0*/  UMOV UR7, 0x40000040 ;  /* 0x4000004000077882 */ /* 0x000fe40000000000 */
[----:B------:R-:W-:Y:S01]  /*5e00*/  UMOV UR18, UR42 ;  /* 0x0000002a00127c82 */ /* 0x000fe20008000000 */
[----:B------:R-:W-:Y:S02]  /*5e10*/  WARPGROUP.DEPBAR.LE gsb0, 0x0 ;  /* 0x00008000000079c5 */ /* 0x000fe40000010000 */
[----:B------:R-:W-:-:S15]  /*5e20*/  WARPGROUP.ARRIVE ;  /* 0x00000000000079c5 */ /* 0x000fde0000000000 */
[----:B------:R-:W-:-:S06]  /*5e30*/  NOP ;  /* 0x0000000000007918 */ /* 0x000fcc0000000000 */
[----:B------:R-:W-:Y:S01]  /*5e40*/  HGMMA.64x256x16.F32.BF16 R24, R164, gdesc[UR4].tnspB, R24, gsb0 ;  /* 0x43e00004a4187df0 */ /* 0x000fe20008001818 */
[----:B------:R-:W-:Y:S02]  /*5e50*/  @UP0 ULDC UR6, c[0x0][0x44c] ;  /* 0x0001130000060ab9 */ /* 0x000fe40000000800 */
[----:B------:R-:W-:-:S04]  /*5e60*/  UIMAD.WIDE.U32 UR6, UR42, UR6, URZ ;  /* 0x000000062a0672a5 */ /* 0x000fc8000f8e003f */
[----:B------:R-:W-:-:S04]  /*5e70*/  @UP0 USHF.R.U32.HI UR18, URZ, UR19, UR7 ;  /* 0x000000133f120299 */ /* 0x000fc80008011607 */
[----:B------:R-:W-:-:S04]  /*5e80*/  UIADD3 UR6, UR18, UR49, -UR51 ;  /* 0x0000003112067290 */ /* 0x000fc8000fffe833 */
[----:B------:R-:W-:Y:S01]  /*5e90*/  UIADD3 UR14, UR6, UR14, URZ ;  /* 0x0000000e060e7290 */ /* 0x000fe2000fffe03f */
        /* <DEDUP_REMOVED lines=10> */
[----:B0-----:R-:W-:Y:S01]  /*5f40*/  VIADD R7, R168, 0xfffffffe ;  /* 0xfffffffea8077836 */ /* 0x001fe20000000000 */
[----:B------:R-:W-:Y:S06]  /*5f50*/  @P2 BRA `(.L_x_2332) ;  /* 0x0000000000442947 */ /* 0x000fec0003800000 */
        /* <DEDUP_REMOVED lines=10> */
.L_x_2333:
[----:B------:R-:W-:-:S11]  /*6000*/  UISETP.NE.AND UP2, UPT, UR15, 0x1, UPT ;  /* 0x000000010f00788c */ /* 0x000fd6000bf45270 */
[----:B------:R-:W-:Y:S02]  /*6010*/  @UP2 ULDC.64 UR20, c[0x0][0x9e8] ;  /* 0x00027a0000142ab9 */ /* 0x000fe40000000a00 */
[----:B------:R-:W-:-:S04]  /*6020*/  UIMAD.WIDE.U32 UR6, UR18, UR20, URZ ;  /* 0x00000014120672a5 */ /* 0x000fc8000f8e003f */
[----:B------:R-:W-:-:S12]  /*6030*/  @UP2 USHF.R.U32.HI UR18, URZ, UR21, UR7 ;  /* 0x000000153f122299 */ /* 0x000fd80008011607 */
.L_x_2334:
[----:B------:R-:W-:-:S04]  /*6040*/  UIMAD UR15, UR18, UR15, UR15 ;  /* 0x0000000f120f72a4 */ /* 0x000fc8000f8e020f */
[----:B------:R-:W-:-:S04]  /*6050*/  UISETP.LT.AND UP2, UPT, UR14, UR15, UPT ;  /* 0x0000000f0e00728c */ /* 0x000fc8000bf41270 */
[----:B------:R-:W-:-:S12]  /*6060*/  USEL UR14, UR14, UR15, UP2 ;  /* 0x0000000f0e0e7287 */ /* 0x000fd80009000000 */
.L_x_2332:
[----:B------:R-:W-:Y:S01]  /*6070*/  USHF.R.S32.HI UR6, URZ, 0x1f, UR14 ;  /* 0x0000001f3f067899 */ /* 0x000fe2000801140e */
[----:B------:R-:W-:Y:S01]  /*6080*/  ULDC UR24, c[0x0][0x9e4] ;  /* 0x0002790000187ab9 */ /* 0x000fe20000000800 */
[----:B------:R-:W-:Y:S02]  /*6090*/  ULDC UR21, c[0x0][0x9dc] ;  /* 0x0002770000157ab9 */ /* 0x000fe40000000800 */
[----:B------:R-:W-:Y:S01]  /*60a0*/  ULEA.HI UR6, UR6, UR14, URZ, 0x6 ;  /* 0x0000000e06067291 */ /* 0x000fe2000f8f303f */
[----:B------:R-:W-:Y:S01]  /*60b0*/  ULDC UR22, c[0x0][0x988] ;  /* 0x0002620000167ab9 */ /* 0x000fe20000000800 */
[----:B------:R-:W-:Y:S02]  /*60c0*/  ULDC UR25, c[0x0][0x9e0] ;  /* 0x0002780000197ab9 */ /* 0x000fe40000000800 */
[----:B------:R-:W-:-:S04]  /*60d0*/  USHF.R.S32.HI UR6, URZ, 0x6, UR6 ;  /* 0x000000063f067899 */ /* 0x000fc80008011406 */
[----:B------:R-:W-:-:S04]  /*60e0*/  UISETP.LT.AND UP2, UPT, UR48, UR6, UPT ;  /* 0x000000063000728c */ /* 0x000fc8000bf41270 */
[----:B------:R-:W-:-:S06]  /*60f0*/  USEL UR20, UR48, UR6, !UP2 ;  /* 0x0000000630147287 */ /* 0x000fcc000d000000 */
[----:B------:R-:W-:-:S13]  /*6100*/  ISETP.GE.AND P2, PT, R7, UR20, PT ;  /* 0x0000001407007c0c */ /* 0x000fda000bf46270 */
[----:B------:R-:W-:Y:S05]  /*6110*/  @!P2 BRA `(.L_x_2335) ;  /* 0x0000002000e0a947 */ /* 0x000fea0003800000 */
.L_x_2352:
[----:B------:R-:W-:-:S04]  /*6120*/  UIADD3 UR23, UR37, 0x1, URZ ;  /* 0x0000000125177890 */ /* 0x000fc8000fffe03f */
[----:B------:R-:W-:-:S04]  /*6130*/  UISETP.NE.AND UP2, UPT, UR23, 0x2, UPT ;  /* 0x000000021700788c */ /* 0x000fc8000bf45270 */
[----:B------:R-:W-:Y:S02]  /*6140*/  USEL UR6, URZ, 0x1, UP2 ;  /* 0x000000013f067887 */ /* 0x000fe40009000000 */
[----:B------:R-:W-:Y:S02]  /*6150*/  USEL UR23, UR23, URZ, UP2 ;  /* 0x0000003f17177287 */ /* 0x000fe40009000000 */
[----:B------:R-:W-:Y:S01]  /*6160*/  ULOP3.LUT UR38, UR38, UR6, URZ, 0x3c, !UPT ;  /* 0x0000000626267292 */ /* 0x000fe2000f8e3c3f */
[----:B012---:R-:W-:Y:S11]  /*6170*/  @!P0 BRA `(.L_x_2336) ;  /* 0x0000000000048947 */ /* 0x007ff60003800000 */
[----:B------:R-:W-:Y:S01]  /*6180*/  BPT.TRAP 0x1 ;  /* 0x000000040000795c */ /* 0x000fe20000300000 */
.L_x_2336:
[----:B------:R-:W-:Y:S01]  /*6190*/  ULEA UR26, UR23, UR46, 0x3 ;  /* 0x0000002e171a7291 */ /* 0x000fe2000f8e183f */
[----:B------:R-:W-:-:S05]  /*61a0*/  IMAD.U32 R11, RZ, RZ, UR38 ;  /* 0x00000026ff0b7e24 */ /* 0x000fca000f8e00ff */
[----:B------:R-:W-:-:S04]  /*61b0*/  SHF.L.U32 R11, R11, 0x1f, RZ ;  /* 0x0000001f0b0b7819 */ /* 0x000fc800000006ff */
[----:B------:R0:W1:Y:S01]  /*61c0*/  SYNCS.PHASECHK.TRANS64.TRYWAIT P2, [UR26+0x28c30], R11 ;  /* 0x028c300bff0075a7 */ /* 0x000062000804015a */
[----:B------:R-:W-:Y:S05]  /*61d0*/  @!P0 BRA `(.L_x_2337) ;  /* 0x0000000000048947 */ /* 0x000fea0003800000 */
[----:B------:R-:W-:Y:S01]  /*61e0*/  BPT.TRAP 0x1 ;  /* 0x000000040000795c */ /* 0x000fe20000300000 */
.L_x_2337:
[----:B-1----:R-:W-:Y:S05]  /*61f0*/  @P2 BRA `(.L_x_2338) ;  /* 0x0000000000082947 */ /* 0x002fea0003800000 */
[----:B------:R-:W1:Y:S02]  /*6200*/  SYNCS.PHASECHK.TRANS64.TRYWAIT P2, [UR26+0x28c30], R11 ;  /* 0x028c300bff0075a7 */ /* 0x000e64000804015a */
[----:B-1----:R-:W-:Y:S05]  /*6210*/  @!P2 BRA `(.L_x_2339) ;  /* 0x0000010c00d8a947 */ /* 0x002fea0003800000 */
.L_x_2338:
[----:B------:R-:W-:Y:S01]  /*6220*/  R2UR UR18, R0 ;  /* 0x00000000001272ca */ /* 0x000fe200000e0000 */
[----:B----4-:R-:W-:Y:S01]  /*6230*/  WARPGROUP.ARRIVE ;  /* 0x00000000000079c5 */ /* 0x010fe20000000000 */
[----:B------:R-:W-:Y:S01]  /*6240*/  UMOV UR19, 0x40000040 ;  /* 0x4000004000137882 */ /* 0x000fe20000000000 */
[----:B------:R-:W-:Y:S01]  /*6250*/  UMOV UR7, 0x40000040 ;  /* 0x4000004000077882 */ /* 0x000fe20000000000 */
[----:B------:R-:W-:Y:S01]  /*6260*/  UMOV UR11, 0x40000040 ;  /* 0x40000040000b7882 */ /* 0x000fe20000000000 */
[----:B------:R-:W-:Y:S01]  /*6270*/  UMOV UR15, 0x40000040 ;  /* 0x40000040000f7882 */ /* 0x000fe20000000000 */
[----:B------:R-:W-:Y:S01]  /*6280*/  PLOP3.LUT P2, PT, PT, PT, UP0, 0x80, 0x0 ;  /* 0x000000000000781c */ /* 0x000fe20003f4f008 */
[----:B------:R-:W-:Y:S01]  /*6290*/  VIADD R12, R185, UR42 ;  /* 0x0000002ab90c7c36 */ /* 0x000fe20008000000 */
[----:B------:R-:W-:Y:S01]  /*62a0*/  PLOP3.LUT P3, PT, PT, PT, UP0, 0x80, 0x0 ;  /* 0x000000000000781c */ /* 0x000fe20003f6f008 */
[----:B------:R-:W-:Y:S02]  /*62b0*/  IMAD.U32 R10, RZ, RZ, UR26 ;  /* 0x0000001aff0a7e24 */ /* 0x000fe4000f8e00ff */
[----:B------:R-:W-:-:S02]  /*62c0*/  IMAD.SHL.U32 R13, R7, 0x40, RZ ;  /* 0x00000040070d7824 */ /* 0x000fc400078e00ff */
[----:B------:R-:W-:Y:S01]  /*62d0*/  ULEA UR18, UR23, UR18, 0x9 ;  /* 0x0000001217127291 */ /* 0x000fe2000f8e483f */
[----:B------:R-:W-:-:S03]  /*62e0*/  IMAD.U32 R9, RZ, RZ, UR51 ;  /* 0x00000033ff097e24 */ /* 0x000fc6000f8e00ff */
[----:B------:R-:W-:Y:S02]  /*62f0*/  UIADD3 UR6, UR18, 0x2, URZ ;  /* 0x0000000212067890 */ /* 0x000fe4000fffe03f */
[----:B------:R-:W-:Y:S02]  /*6300*/  UIADD3 UR10, UR18, 0x4, URZ ;  /* 0x00000004120a7890 */ /* 0x000fe4000fffe03f */
[----:B------:R-:W-:Y:S02]  /*6310*/  UIADD3 UR14, UR18, 0x6, URZ ;  /* 0x00000006120e7890 */ /* 0x000fe4000fffe03f */
[----:B------:R-:W-:Y:S03]  /*6320*/  HGMMA.64x64x16.F32.BF16 R152, gdesc[UR16], RZ, !UPT, gsb0 ;  /* 0x00e00000109879f0 */ /* 0x000fe6000c0018ff */
[----:B------:R-:W-:Y:S02]  /*6330*/  WARPGROUP.DEPBAR.LE gsb0, 0x0 ;  /* 0x00008000000079c5 */ /* 0x000fe40000010000 */
[----:B------:R-:W-:-:S06]  /*6340*/  WARPGROUP.ARRIVE ;  /* 0x00000000000079c5 */ /* 0x000fcc0000000000 */
[----:B------:R-:W-:Y:S01]  /*6350*/  HGMMA.64x64x16.F32.BF16 R152, gdesc[UR4], R152, gsb0 ;  /* 0x00e00000049879f0 */ /* 0x000fe20008001898 */
[----:B------:R-:W-:Y:S02]  /*6360*/  @UP0 ULDC UR6, c[0x0][0x44c] ;  /* 0x0001130000060ab9 */ /* 0x000fe40000000800 */
[----:B-1----:R-:W-:Y:S01]  /*6370*/  @P2 IMAD.HI.U32 R8, R12, UR6, RZ ;  /* 0x000000060c082c27 */ /* 0x002fe2000f8e00ff */
[----:B------:R-:W-:Y:S01]  /*6380*/  @UP0 ULDC UR6, c[0x0][0x450] ;  /* 0x0001140000060ab9 */ /* 0x000fe20000000800 */
[----:B------:R-:W-:-:S03]  /*6390*/  PLOP3.LUT P2, PT, PT, PT, UP1, 0x40, 0x0 ;  /* 0x000000000000781c */ /* 0x000fc60003f4e818 */
[----:B------:R-:W-:Y:S01]  /*63a0*/  @P3 SHF.R.U32.HI R12, RZ, UR6, R8 ;  /* 0x00000006ff0c3c19 */ /* 0x000fe20008011608 */
[----:B------:R-:W-:-:S04]  /*63b0*/  @!P1 VIADD R8, R10, 0x28c40 ;  /* 0x00028c400a089836 */ /* 0x000fc80000000000 */
[----:B------:R-:W1:Y:S01]  /*63c0*/  SHFL.IDX PT, R20, R12, RZ, 0x1c1f ;  /* 0x001c1fff0c147589 */ /* 0x000e6200000e0000 */
[----:B------:R-:W-:Y:S01]  /*63d0*/  @!P1 PRMT R8, RZ, 0x654, R8 ;  /* 0x00000654ff089816 */ /* 0x000fe20000000008 */
[----:B------:R-:W-:Y:S02]  /*63e0*/  WARPGROUP.DEPBAR.LE gsb0, 0x0 ;  /* 0x00008000000079c5 */ /* 0x000fe40000010000 */
[----:B------:R-:W-:-:S06]  /*63f0*/  WARPGROUP.ARRIVE ;  /* 0x00000000000079c5 */ /* 0x000fcc0000000000 */
[----:B------:R-:W-:Y:S01]  /*6400*/  HGMMA.64x64x16.F32.BF16 R152, gdesc[UR8], R152, gsb0 ;  /* 0x00e00000089879f0 */ /* 0x000fe20008001898 */
[----:B------:R-:W-:Y:S02]  /*6410*/  UMOV UR11, UR21 ;  /* 0x00000015000b7c82 */ /* 0x000fe40008000000 */
[----:B------:R-:W-:Y:S01]  /*6420*/  ULOP3.LUT UR6, URZ, UR11, URZ, 0x33, !UPT ;  /* 0x0000000b3f067292 */ /* 0x000fe2000f8e333f */
[----:B------:R-:W-:Y:S02]  /*6430*/  WARPGROUP.DEPBAR.LE gsb0, 0x0 ;  /* 0x00008000000079c5 */ /* 0x000fe40000010000 */
[----:B------:R-:W-:-:S06]  /*6440*/  WARPGROUP.ARRIVE ;  /* 0x00000000000079c5 */ /* 0x000fcc0000000000 */
[----:B------:R-:W-:Y:S03]  /*6450*/  HGMMA.64x64x16.F32.BF16 R152, gdesc[UR12], R152, gsb0 ;  /* 0x00e000000c9879f0 */ /* 0x000fe60008001898 */
[----:B------:R-:W-:Y:S02]  /*6460*/  WARPGROUP.DEPBAR.LE gsb0, 0x0 ;  /* 0x00008000000079c5 */ /* 0x000fe40000010000 */
[----:B------:R2:W-:Y:S02]  /*6470*/  @!P1 SYNCS.ARRIVE.TRANS64.RED.A1T0 RZ, [R8+URZ], RZ ;  /* 0x000000ff08ff99a7 */ /* 0x0005e4000810043f */
[----:B--2---:R-:W-:-:S04]  /*6480*/  IADD3 R8, -R2, 0x1, -R13 ;  /* 0x0000000102087810 */ /* 0x004fc80007ffe90d */
[----:B------:R-:W-:-:S05]  /*6490*/  IADD3 R8, -R9, UR49, R8 ;  /* 0x0000003109087c10 */ /* 0x000fca000fffe108 */
[C---:B------:R-:W-:Y:S02]  /*64a0*/  VIADD R205, R8.reuse, UR25 ;  /* 0x0000001908cd7c36 */ /* 0x040fe40008000000 */
[----:B------:R-:W-:Y:S02]  /*64b0*/  VIADD R207, R8, UR6 ;  /* 0x0000000608cf7c36 */ /* 0x000fe40008000000 */
[C---:B-1----:R-:W-:Y:S02]  /*64c0*/  IMAD.IADD R14, R20.reuse, 0x1, R205 ;  /* 0x00000001140e7824 */ /* 0x042fe400078e02cd */
[----:B------:R-:W-:Y:S01]  /*64d0*/  IMAD.IADD R15, R20, 0x1, R207 ;  /* 0x00000001140f7824 */ /* 0x000fe200078e02cf */
[----:B------:R-:W-:Y:S06]  /*64e0*/  @P2 BRA `(.L_x_2340) ;  /* 0x00000000005c2947 */ /* 0x000fec0003800000 */
[----:B------:R-:W-:Y:S01]  /*64f0*/  IMAD.U32 R9, RZ, RZ, UR51 ;  /* 0x00000033ff097e24 */ /* 0x000fe2000f8e00ff */
[----:B------:R-:W-:Y:S04]  /*6500*/  BSSY B0, `(.L_x_2341) ;  /* 0x0000011000007945 */ /* 0x000fe80003800000 */
[----:B------:R-:W-:-:S04]  /*6510*/  IADD3 R20, -R9, UR49, R20 ;  /* 0x0000003109147c10 */ /* 0x000fc8000fffe114 */
        /* <DEDUP_REMOVED lines=10> */
.L_x_2342:
[----:B------:R-:W-:-:S05]  /*65c0*/  IMAD.U32 R206, RZ, RZ, UR24 ;  /* 0x00000018ffce7e24 */ /* 0x000fca000f8e00ff */
[----:B------:R-:W-:-:S13]  /*65d0*/  ISETP.NE.AND P2, PT, R206, 0x1, PT ;  /* 0x00000001ce00780c */ /* 0x000fda0003f45270 */
[----:B------:R-:W1:Y:S02]  /*65e0*/  @P2 LDC.64 R8, c[0x0][0x9e8] ;  /* 0x00027a00ff082b82 */ /* 0x000e640000000a00 */
[----:B-1----:R-:W-:-:S05]  /*65f0*/  @P2 IMAD.HI.U32 R8, R20, R8, RZ ;  /* 0x0000000814082227 */ /* 0x002fca00078e00ff */
[----:B------:R-:W-:-:S07]  /*6600*/  @P2 SHF.R.U32.HI R20, RZ, R9, R8 ;  /* 0x00000009ff142219 */ /* 0x000fce0000011608 */
.L_x_2343:
[----:B------:R-:W-:Y:S05]  /*6610*/  BSYNC B0 ;  /* 0x0000000000007941 */ /* 0x000fea0003800000 */
.L_x_2341:
[----:B------:R-:W-:-:S04]  /*6620*/  IMAD R9, R20, R206, -R13 ;  /* 0x000000ce14097224 */ /* 0x000fc800078e0a0d */
[----:B------:R-:W-:-:S05]  /*6630*/  IMAD.IADD R9, R9, 0x1, -R2 ;  /* 0x0000000109097824 */ /* 0x000fca00078e0a02 */
[----:B------:R-:W-:Y:S02]  /*6640*/  VIADDMNMX R14, R9, R206, R14, PT ;  /* 0x000000ce090e7246 */ /* 0x000fe4000380010e */
[----:B------:R-:W-:-:S07]  /*6650*/  VIMNMX R15, R15, R9, !PT ;  /* 0x000000090f0f7248 */ /* 0x000fce0007fe0100 */
.L_x_2340:
[----:B------:R-:W-:Y:S01]  /*6660*/  ISETP.GT.AND P2, PT, R7, -0x1, PT ;  /* 0xffffffff0700780c */ /* 0x000fe20003f44270 */
[----:B------:R-:W1:Y:S03]  /*6670*/  SHFL.IDX PT, R8, R12, 0x1, 0x1c1f ;  /* 0x003c1f000c087f89 */ /* 0x000e6600000e0000 */
        /* <DEDUP_REMOVED lines=11> */
[----:B-1----:R-:W-:Y:S01]  /*6730*/  IMAD.IADD R12, R205, 0x1, R8 ;  /* 0x00000001cd0c7824 */ /* 0x002fe200078e0208 */
        /* <DEDUP_REMOVED lines=8> */
[C---:B------:R-:W-:Y:S02]  /*67c0*/  ISETP.GT.AND P3, PT, R15.reuse, 0x19, P2 ;  /* 0x000000190f00780c */ /* 0x040fe40001764270 */
        /* <DEDUP_REMOVED lines=22> */
[----:B------:R-:W-:Y:S02]  /*6930*/  ISETP.GT.AND P3, PT, R15, 0x39, P2 ;  /* 0x000000390f00780c */ /* 0x000fe40001764270 */
[C---:B------:R-:W-:Y:S02]  /*6940*/  ISETP.LT.OR P4, PT, R14.reuse, 0x32, P4 ;  /* 0x000000320e00780c */ /* 0x040fe40002781670 */
[C---:B------:R-:W-:Y:S02]  /*6950*/  ISETP.LT.OR P6, PT, R14.reuse, 0x39, P6 ;  /* 0x000000390e00780c */ /* 0x040fe400037c1670 */
[----:B------:R-:W-:Y:S01]  /*6960*/  ISETP.LT.OR P3, PT, R14, 0x3a, P3 ;  /* 0x0000003a0e00780c */ /* 0x000fe20001f61670 */
[----:B------:R-:W-:Y:S01]  /*6970*/  IMAD.IADD R14, R207, 0x1, R8 ;  /* 0x00000001cf0e7824 */ /* 0x000fe200078e0208 */
[----:B------:R-:W-:-:S02]  /*6980*/  FSEL R177, R177, -INF , !P4 ;  /* 0xff800000b1b17808 */ /* 0x000fc40006000000 */
[----:B------:R-:W-:Y:S02]  /*6990*/  FSEL R180, R180, -INF , !P6 ;  /* 0xff800000b4b47808 */ /* 0x000fe40007000000 */
[----:B------:R-:W-:Y:S01]  /*69a0*/  FSEL R181, R181, -INF , !P3 ;  /* 0xff800000b5b57808 */ /* 0x000fe20005800000 */
        /* <DEDUP_REMOVED lines=14> */
.L_x_2346:
[----:B------:R-:W-:-:S05]  /*6a90*/  IMAD.U32 R20, RZ, RZ, UR24 ;  /* 0x00000018ff147e24 */ /* 0x000fca000f8e00ff */
[----:B------:R-:W-:-:S13]  /*6aa0*/  ISETP.NE.AND P3, PT, R20, 0x1, PT ;  /* 0x000000011400780c */ /* 0x000fda0003f65270 */
[----:B------:R-:W1:Y:S02]  /*6ab0*/  @P3 LDC.64 R8, c[0x0][0x9e8] ;  /* 0x00027a00ff083b82 */ /* 0x000e640000000a00 */
[----:B-1----:R-:W-:-:S05]  /*6ac0*/  @P3 IMAD.HI.U32 R8, R15, R8, RZ ;  /* 0x000000080f083227 */ /* 0x002fca00078e00ff */
[----:B------:R-:W-:-:S07]  /*6ad0*/  @P3 SHF.R.U32.HI R15, RZ, R9, R8 ;  /* 0x00000009ff0f3219 */ /* 0x000fce0000011608 */
.L_x_2347:
[----:B------:R-:W-:Y:S05]  /*6ae0*/  BSYNC B0 ;  /* 0x0000000000007941 */ /* 0x000fea0003800000 */
.L_x_2345:
[----:B------:R-:W-:-:S04]  /*6af0*/  IMAD R13, R15, R20, -R13 ;  /* 0x000000140f0d7224 */ /* 0x000fc800078e0a0d */
[----:B------:R-:W-:-:S05]  /*6b00*/  IMAD.IADD R13, R13, 0x1, -R2 ;  /* 0x000000010d0d7824 */ /* 0x000fca00078e0a02 */
[----:B------:R-:W-:Y:S02]  /*6b10*/  VIADDMNMX R12, R13, R20, R12, PT ;  /* 0x000000140d0c7246 */ /* 0x000fe4000380010c */
[----:B------:R-:W-:-:S07]  /*6b20*/  VIMNMX R14, R14, R13, !PT ;  /* 0x0000000d0e0e7248 */ /* 0x000fce0007fe0100 */
.L_x_2344:
[----:B------:R-:W-:Y:S01]  /*6b30*/  FMNMX.FTZ R8, R152, R5, !PT ;  /* 0x0000000598087209 */ /* 0x000fe20007810000 */
[----:B------:R-:W-:Y:S01]  /*6b40*/  UMOV UR10, UR22 ;  /* 0x00000016000a7c82 */ /* 0x000fe20008000000 */
[C---:B------:R-:W-:Y:S02]  /*6b50*/  ISETP.GT.AND P4, PT, R14.reuse, RZ, P2 ;  /* 0x000000ff0e00720c */ /* 0x040fe40001784270 */
[----:B------:R-:W-:Y:S02]  /*6b60*/  FMNMX.FTZ R9, R153, R8, !PT ;  /* 0x0000000899097209 */ /* 0x000fe40007810000 */
[----:B------:R-:W-:Y:S02]  /*6b70*/  ISETP.GT.AND P3, PT, R14, 0x1, P2 ;  /* 0x000000010e00780c */ /* 0x000fe40001764270 */
[----:B------:R-:W-:Y:S02]  /*6b80*/  FMNMX.FTZ R8, R156, R9, !PT ;  /* 0x000000099c087209 */ /* 0x000fe40007810000 */
[----:B------:R-:W-:-:S02]  /*6b90*/  ISETP.LT.OR P4, PT, R12, 0x1, P4 ;  /* 0x000000010c00780c */ /* 0x000fc40002781670 */
[----:B------:R-:W-:Y:S02]  /*6ba0*/  FMNMX.FTZ R9, R157, R8, !PT ;  /* 0x000000089d097209 */ /* 0x000fe40007810000 */
[----:B------:R-:W-:Y:S02]  /*6bb0*/  ISETP.GT.AND P5, PT, R14, 0x8, P2 ;  /* 0x000000080e00780c */ /* 0x000fe400017a4270 */
[----:B------:R-:W-:Y:S02]  /*6bc0*/  FMNMX.FTZ R8, R160, R9, !PT ;  /* 0x00000009a0087209 */ /* 0x000fe40007810000 */
[----:B------:R-:W-:Y:S02]  /*6bd0*/  ISETP.LT.OR P3, PT, R12, 0x2, P3 ;  /* 0x000000020c00780c */ /* 0x000fe40001f61670 */
[----:B------:R-:W-:Y:S02]  /*6be0*/  FMNMX.FTZ R9, R161, R8, !PT ;  /* 0x00000008a1097209 */ /* 0x000fe40007810000 */
[----:B------:R-:W-:-:S02]  /*6bf0*/  ISETP.GT.AND P6, PT, R14, 0x9, P2 ;  /* 0x000000090e00780c */ /* 0x000fc400017c4270 */
[----:B------:R-:W-:Y:S02]  /*6c00*/  FMNMX.FTZ R8, R164, R9, !PT ;  /* 0x00000009a4087209 */ /* 0x000fe40007810000 */
[----:B------:R-:W-:Y:S02]  /*6c10*/  ISETP.LT.OR P5, PT, R12, 0x9, P5 ;  /* 0x000000090c00780c */ /* 0x000fe40002fa1670 */
[----:B------:R-:W-:Y:S02]  /*6c20*/  FMNMX.FTZ R9, R165, R8, !PT ;  /* 0x00000008a5097209 */ /* 0x000fe40007810000 */
[----:B------:R-:W-:Y:S02]  /*6c30*/  FSEL R155, R155, -INF , !P3 ;  /* 0xff8000009b9b7808 */ /* 0x000fe40005800000 */
        /* <DEDUP_REMOVED lines=11> */
[----:B------:R-:W-:Y:S02]  /*6cf0*/  ISETP.LT.OR P3, PT, R12, 0x11, P3 ;  /* 0x000000110c00780c */ /* 0x000fe40001f61670 */
[----:B------:R-:W-:Y:S02]  /*6d00*/  FMNMX.FTZ R8, R180, R9, !PT ;  /* 0x00000009b4087209 */ /* 0x000fe40007810000 */
[----:B------:R-:W-:-:S02]  /*6d10*/  ISETP.GT.AND P6, PT, R14, 0x18, P2 ;  /* 0x000000180e00780c */ /* 0x000fc400017c4270 */
[----:B------:R-:W-:Y:S02]  /*6d20*/  FMNMX.FTZ R9, R181, R8, !PT ;  /* 0x00000008b5097209 */ /* 0x000fe40007810000 */
[----:B------:R-:W-:Y:S02]  /*6d30*/  ISETP.LT.OR P5, PT, R12, 0x12, P5 ;  /* 0x000000120c00780c */ /* 0x000fe40002fa1670 */
[----:B------:R-:W-:Y:S01]  /*6d40*/  FSEL R162, R162, -INF , !P3 ;  /* 0xff800000a2a27808 */ /* 0x000fe20005800000 */
[----:B------:R-:W1:Y:S01]  /*6d50*/  SHFL.BFLY PT, R8, R9, 0x2, 0x1f ;  /* 0x0c401f0009087f89 */ /* 0x000e6200000e0000 */
[----:B------:R-:W-:Y:S02]  /*6d60*/  ISETP.LT.OR P6, PT, R12, 0x19, P6 ;  /* 0x000000190c00780c */ /* 0x000fe400037c1670 */
[----:B------:R-:W-:Y:S02]  /*6d70*/  FSEL R163, R163, -INF , !P5 ;  /* 0xff800000a3a37808 */ /* 0x000fe40006800000 */
[----:B------:R-:W-:-:S02]  /*6d80*/  ISETP.GT.AND P3, PT, R14, 0x20, P2 ;  /* 0x000000200e00780c */ /* 0x000fc40001764270 */
[----:B------:R-:W-:Y:S02]  /*6d90*/  FSEL R166, R166, -INF , !P6 ;  /* 0xff800000a6a67808 */ /* 0x000fe40007000000 */
[----:B------:R-:W-:Y:S02]  /*6da0*/  ISETP.GT.AND P5, PT, R14, 0x21, P2 ;  /* 0x000000210e00780c */ /* 0x000fe400017a4270 */
[----:B------:R-:W-:Y:S02]  /*6db0*/  ISETP.LT.OR P3, PT, R12, 0x21, P3 ;  /* 0x000000210c00780c */ /* 0x000fe40001f61670 */
[----:B------:R-:W-:Y:S02]  /*6dc0*/  ISETP.GT.AND P6, PT, R14, 0x28, P2 ;  /* 0x000000280e00780c */ /* 0x000fe400017c4270 */
[----:B------:R-:W-:Y:S02]  /*6dd0*/  ISETP.LT.OR P5, PT, R12, 0x22, P5 ;  /* 0x000000220c00780c */ /* 0x000fe40002fa1670 */
[----:B------:R-:W-:-:S02]  /*6de0*/  FSEL R170, R170, -INF , !P3 ;  /* 0xff800000aaaa7808 */ /* 0x000fc40005800000 */
[----:B------:R-:W-:Y:S02]  /*6df0*/  ISETP.GT.AND P3, PT, R14, 0x29, P2 ;  /* 0x000000290e00780c */ /* 0x000fe40001764270 */
[----:B------:R-:W-:Y:S02]  /*6e00*/  FSEL R171, R171, -INF , !P5 ;  /* 0xff800000abab7808 */ /* 0x000fe40006800000 */
[----:B------:R-:W-:Y:S02]  /*6e10*/  ISETP.LT.OR P6, PT, R12, 0x29, P6 ;  /* 0x000000290c00780c */ /* 0x000fe400037c1670 */
[----:B-1----:R-:W-:Y:S02]  /*6e20*/  FMNMX.FTZ R13, R9, R8, !PT ;  /* 0x00000008090d7209 */ /* 0x002fe40007810000 */
[----:B------:R-:W-:Y:S02]  /*6e30*/  FSEL R9, R154, -INF , !P4 ;  /* 0xff8000009a097808 */ /* 0x000fe40006000000 */
[----:B------:R-:W-:Y:S01]  /*6e40*/  ISETP.GT.AND P4, PT, R14, 0x19, P2 ;  /* 0x000000190e00780c */ /* 0x000fe20001784270 */
[----:B------:R-:W1:Y:S01]  /*6e50*/  SHFL.BFLY PT, R8, R13, 0x1, 0x1f ;  /* 0x0c201f000d087f89 */ /* 0x000e6200000e0000 */
[----:B------:R-:W-:-:S02]  /*6e60*/  FMNMX.FTZ R20, R9, R6, !PT ;  /* 0x0000000609147209 */ /* 0x000fc40007810000 */
[C---:B------:R-:W-:Y:S02]  /*6e70*/  ISETP.LT.OR P4, PT, R12.reuse, 0x1a, P4 ;  /* 0x0000001a0c00780c */ /* 0x040fe40002781670 */
[----:B------:R-:W-:Y:S02]  /*6e80*/  ISETP.LT.OR P3, PT, R12, 0x2a, P3 ;  /* 0x0000002a0c00780c */ /* 0x000fe40001f61670 */
[----:B------:R-:W-:Y:S02]  /*6e90*/  FSEL R167, R167, -INF , !P4 ;  /* 0xff800000a7a77808 */ /* 0x000fe40006000000 */
[----:B------:R-:W-:Y:S02]  /*6ea0*/  ISETP.GT.AND P5, PT, R14, 0x30, P2 ;  /* 0x000000300e00780c */ /* 0x000fe400017a4270 */
[----:B------:R-:W-:Y:S02]  /*6eb0*/  FSEL R174, R174, -INF , !P6 ;  /* 0xff800000aeae7808 */ /* 0x000fe40007000000 */
[----:B------:R-:W-:-:S02]  /*6ec0*/  FSEL R175, R175, -INF , !P3 ;  /* 0xff800000afaf7808 */ /* 0x000fc40005800000 */
[C---:B------:R-:W-:Y:S02]  /*6ed0*/  ISETP.GT.AND P6, PT, R14.reuse, 0x31, P2 ;  /* 0x000000310e00780c */ /* 0x040fe400017c4270 */
[C---:B------:R-:W-:Y:S02]  /*6ee0*/  ISETP.GT.AND P3, PT, R14.reuse, 0x38, P2 ;  /* 0x000000380e00780c */ /* 0x040fe40001764270 */
[----:B------:R-:W-:Y:S02]  /*6ef0*/  ISETP.GT.AND P2, PT, R14, 0x39, P2 ;  /* 0x000000390e00780c */ /* 0x000fe40001744270 */
[C---:B------:R-:W-:Y:S02]  /*6f00*/  ISETP.LT.OR P5, PT, R12.reuse, 0x31, P5 ;  /* 0x000000310c00780c */ /* 0x040fe40002fa1670 */
[----:B------:R-:W-:Y:S02]  /*6f10*/  ISETP.LT.OR P6, PT, R12, 0x32, P6 ;  /* 0x000000320c00780c */ /* 0x000fe400037c1670 */
[----:B-1----:R-:W-:-:S02]  /*6f20*/  FMNMX.FTZ R8, R13, R8, !PT ;  /* 0x000000080d087209 */ /* 0x002fc40007810000 */
[----:B------:R-:W-:Y:S02]  /*6f30*/  FMNMX.FTZ R13, R155, R20, !PT ;  /* 0x000000149b0d7209 */ /* 0x000fe40007810000 */
[----:B------:R-:W-:Y:S02]  /*6f40*/  FSETP.NEU.FTZ.AND P4, PT, R8, -INF , PT ;  /* 0xff8000000800780b */ /* 0x000fe40003f9d000 */
[----:B------:R-:W-:Y:S02]  /*6f50*/  FMNMX.FTZ R20, R158, R13, !PT ;  /* 0x0000000d9e147209 */ /* 0x000fe40007810000 */
[----:B------:R-:W-:Y:S02]  /*6f60*/  FSEL R178, R178, -INF , !P5 ;  /* 0xff800000b2b27808 */ /* 0x000fe40006800000 */
[----:B------:R-:W-:Y:S02]  /*6f70*/  FMNMX.FTZ R13, R159, R20, !PT ;  /* 0x000000149f0d7209 */ /* 0x000fe40007810000 */
[----:B------:R-:W-:-:S02]  /*6f80*/  ISETP.LT.OR P3, PT, R12, 0x39, P3 ;  /* 0x000000390c00780c */ /* 0x000fc40001f61670 */
[----:B------:R-:W-:Y:S01]  /*6f90*/  FMNMX.FTZ R20, R162, R13, !PT ;  /* 0x0000000da2147209 */ /* 0x000fe20007810000 */
[----:B------:R-:W-:Y:S01]  /*6fa0*/  FMUL.FTZ R13, R8, UR10 ;  /* 0x0000000a080d7c20 */ /* 0x000fe20008410000 */
[----:B------:R-:W-:Y:S02]  /*6fb0*/  FSEL R179, R179, -INF , !P6 ;  /* 0xff800000b3b37808 */ /* 0x000fe40007000000 */
[----:B------:R-:W-:Y:S02]  /*6fc0*/  FMNMX.FTZ R15, R163, R20, !PT ;  /* 0x00000014a30f7209 */ /* 0x000fe40007810000 */
        /* <DEDUP_REMOVED lines=10> */
[----:B------:R-:W-:Y:S01]  /*7070*/  FSEL R183, R183, -INF , !P2 ;  /* 0xff800000b7b77808 */ /* 0x000fe20005000000 */
[----:B------:R-:W-:Y:S01]  /*7080*/  MUFU.EX2 R152, R152 ;  /* 0x0000009800987308 */ /* 0x000fe20000000800 */
[----:B------:R-:W-:Y:S01]  /*7090*/  FMNMX.FTZ R21, R171, R20, !PT ;  /* 0x00000014ab157209 */ /* 0x000fe20007810000 */
[----:B------:R-:W-:-:S03]  /*70a0*/  FFMA.FTZ R160, R168, UR10, -R13 ;  /* 0x0000000aa8a07c23 */ /* 0x000fc6000801080d */
[----:B------:R-:W-:-:S03]  /*70b0*/  FMNMX.FTZ R14, R174, R21, !PT ;  /* 0x00000015ae0e7209 */ /* 0x000fc60007810000 */
[----:B------:R-:W-:Y:S01]  /*70c0*/  MUFU.EX2 R15, R15 ;  /* 0x0000000f000f7308 */ /* 0x000fe20000000800 */
[----:B------:R-:W-:-:S04]  /*70d0*/  FMNMX.FTZ R21, R175, R14, !PT ;  /* 0x0000000eaf157209 */ /* 0x000fc80007810000 */
[----:B------:R-:W-:Y:S01]  /*70e0*/  FMNMX.FTZ R14, R178, R21, !PT ;  /* 0x00000015b20e7209 */ /* 0x000fe20007810000 */
[--C-:B------:R-:W-:Y:S01]  /*70f0*/  FFMA.FTZ R21, R157, UR10, -R13.reuse ;  /* 0x0000000a9d157c23 */ /* 0x100fe2000801080d */
[--C-:B------:R-:W-:Y:S01]  /*7100*/  FFMA.FTZ R157, R165, UR10, -R13.reuse ;  /* 0x0000000aa59d7c23 */ /* 0x100fe2000801080d */
[----:B------:R-:W-:Y:S01]  /*7110*/  MUFU.EX2 R154, R154 ;  /* 0x0000009a009a7308 */ /* 0x000fe20000000800 */
[----:B------:R-:W-:Y:S01]  /*7120*/  FMNMX.FTZ R153, R179, R14, !PT ;  /* 0x0000000eb3997209 */ /* 0x000fe20007810000 */
[----:B------:R-:W-:Y:S01]  /*7130*/  FFMA.FTZ R165, R173, UR10, -R13 ;  /* 0x0000000aada57c23 */ /* 0x000fe2000801080d */
[----:B------:R-:W-:Y:S02]  /*7140*/  IMAD.MOV R173, RZ, RZ, -R17 ;  /* 0x000000ffffad7224 */ /* 0x000fe400078e0a11 */
[----:B------:R-:W-:Y:S01]  /*7150*/  FMNMX.FTZ R12, R182, R153, !PT ;  /* 0x00000099b60c7209 */ /* 0x000fe20007810000 */
[--C-:B------:R-:W-:Y:S01]  /*7160*/  FFMA.FTZ R153, R161, UR10, -R13.reuse ;  /* 0x0000000aa1997c23 */ /* 0x100fe2000801080d */
[--C-:B------:R-:W-:Y:S01]  /*7170*/  FFMA.FTZ R161, R169, UR10, -R13.reuse ;  /* 0x0000000aa9a17c23 */ /* 0x100fe2000801080d */
[----:B------:R-:W-:Y:S01]  /*7180*/  MUFU.EX2 R21, R21 ;  /* 0x0000001500157308 */ /* 0x000fe20000000800 */
[----:B------:R-:W-:Y:S01]  /*7190*/  FMNMX.FTZ R14, R183, R12, !PT ;  /* 0x0000000cb70e7209 */ /* 0x000fe20007810000 */
[--C-:B------:R-:W-:Y:S01]  /*71a0*/  FFMA.FTZ R12, R164, UR10, -R13.reuse ;  /* 0x0000000aa40c7c23 */ /* 0x100fe2000801080d */
[----:B------:R-:W-:Y:S01]  /*71b0*/  FSEL R164, R8, RZ, P4 ;  /* 0x000000ff08a47208 */ /* 0x000fe20002000000 */
[----:B------:R-:W-:Y:S01]  /*71c0*/  FFMA.FTZ R169, R177, UR10, -R13 ;  /* 0x0000000ab1a97c23 */ /* 0x000fe2000801080d */
[----:B------:R-:W-:Y:S01]  /*71d0*/  ISETP.NE.AND P2, PT, R2, R173, PT ;  /* 0x000000ad0200720c */ /* 0x000fe20003f45270 */
[----:B------:R-:W1:Y:S01]  /*71e0*/  SHFL.BFLY PT, R205, R14, 0x2, 0x1f ;  /* 0x0c401f000ecd7f89 */ /* 0x000e6200000e0000 */
[----:B------:R-:W-:-:S02]  /*71f0*/  IMAD.U32 R177, RZ, RZ, UR37 ;  /* 0x00000025ffb17e24 */ /* 0x000fc4000f8e00ff */
[----:B------:R-:W-:Y:S01]  /*7200*/  FADD.FTZ R164, -R164, R5 ;  /* 0x00000005a4a47221 */ /* 0x000fe20000010100 */
[----:B------:R-:W-:Y:S03]  /*7210*/  MUFU.EX2 R156, R156 ;  /* 0x0000009c009c7308 */ /* 0x000fe60000000800 */
[----:B------:R-:W-:Y:S01]  /*7220*/  FMUL.FTZ R5, R164, UR10 ;  /* 0x0000000aa4057c20 */ /* 0x000fe20008410000 */
[----:B------:R-:W-:-:S04]  /*7230*/  FFMA.FTZ R164, R176, UR10, -R13 ;  /* 0x0000000ab0a47c23 */ /* 0x000fc8000801080d */
[----:B------:R-:W-:Y:S08]  /*7240*/  MUFU.EX2 R153, R153 ;  /* 0x0000009900997308 */ /* 0x000ff00000000800 */
[----:B------:R-:W2:Y:S01]  /*7250*/  MUFU.EX2 R5, R5 ;  /* 0x0000000500057308 */ /* 0x000ea20000000800 */
[----:B-1----:R-:W-:Y:S01]  /*7260*/  FMNMX.FTZ R205, R14, R205, !PT ;  /* 0x000000cd0ecd7209 */ /* 0x002fe20007810000 */
[--C-:B------:R-:W-:Y:S01]  /*7270*/  FFMA.FTZ R14, R172, UR10, -R13.reuse ;  /* 0x0000000aac0e7c23 */ /* 0x100fe2000801080d */
[----:B------:R-:W-:-:S05]  /*7280*/  FFMA.FTZ R172, R180, UR10, -R13 ;  /* 0x0000000ab4ac7c23 */ /* 0x000fca000801080d */
[----:B------:R-:W1:Y:S01]  /*7290*/  MUFU.EX2 R12, R12 ;  /* 0x0000000c000c7308 */ /* 0x000e620000000800 */
[----:B------:R-:W-:Y:S01]  /*72a0*/  FFMA.FTZ R13, R181, UR10, -R13 ;  /* 0x0000000ab50d7c23 */ /* 0x000fe2000801080d */
[----:B------:R-:W3:Y:S06]  /*72b0*/  SHFL.BFLY PT, R20, R205, 0x1, 0x1f ;  /* 0x0c201f00cd147f89 */ /* 0x000eec00000e0000 */
[----:B------:R-:W4:Y:S01]  /*72c0*/  MUFU.EX2 R157, R157 ;  /* 0x0000009d009d7308 */ /* 0x000f220000000800 */
[----:B--2---:R-:W-:Y:S01]  /*72d0*/  FFMA.FTZ R168, R5, R3, R152 ;  /* 0x0000000305a87223 */ /* 0x004fe20000010098 */
[----:B------:R-:W-:Y:S01]  /*72e0*/  F2FP.BF16.F32.PACK_AB R152, R15, R152 ;  /* 0x000000980f98723e */ /* 0x000fe200000010ff */
[-C--:B------:R-:W-:Y:S01]  /*72f0*/  FMUL.FTZ R24, R24, R5.reuse ;  /* 0x0000000518187220 */ /* 0x080fe20000410000 */
[-C--:B------:R-:W-:Y:S01]  /*7300*/  FMUL.FTZ R25, R25, R5.reuse ;  /* 0x0000000519197220 */ /* 0x080fe20000410000 */
[----:B------:R-:W-:Y:S01]  /*7310*/  FADD.FTZ R173, R15, R168 ;  /* 0x000000a80fad7221 */ /* 0x000fe20000010000 */
[-C--:B------:R-:W-:Y:S01]  /*7320*/  FMUL.FTZ R28, R28, R5.reuse ;  /* 0x000000051c1c7220 */ /* 0x080fe20000410000 */
[-C--:B------:R-:W-:Y:S01]  /*7330*/  FMUL.FTZ R29, R29, R5.reuse ;  /* 0x000000051d1d7220 */ /* 0x080fe20000410000 */
[----:B------:R-:W2:Y:S01]  /*7340*/  MUFU.EX2 R160, R160 ;  /* 0x000000a000a07308 */ /* 0x000ea20000000800 */
[----:B------:R-:W-:Y:S01]  /*7350*/  FADD.FTZ R168, R154, R173 ;  /* 0x000000ad9aa87221 */ /* 0x000fe20000010000 */
[----:B------:R-:W-:Y:S01]  /*7360*/  F2FP.BF16.F32.PACK_AB R154, R21, R154 ;  /* 0x0000009a159a723e */ /* 0x000fe200000010ff */
[-C--:B------:R-:W-:Y:S01]  /*7370*/  FMUL.FTZ R32, R32, R5.reuse ;  /* 0x0000000520207220 */ /* 0x080fe20000410000 */
[----:B------:R-:W-:Y:S01]  /*7380*/  FMUL.FTZ R33, R33, R5 ;  /* 0x0000000521217220 */ /* 0x000fe20000410000 */
[----:B------:R-:W-:Y:S01]  /*7390*/  FADD.FTZ R173, R21, R168 ;  /* 0x000000a815ad7221 */ /* 0x000fe20000010000 */
[----:B------:R-:W-:-:S02]  /*73a0*/  @!P2 IMAD R168, R177, 0x40, R16 ;  /* 0x00000040b1a8a824 */ /* 0x000fc400078e0210 */
[-C--:B------:R-:W-:Y:S01]  /*73b0*/  FMUL.FTZ R36, R36, R5.reuse ;  /* 0x0000000524247220 */ /* 0x080fe20000410000 */
[----:B------:R-:W5:Y:S01]  /*73c0*/  MUFU.EX2 R161, R161 ;  /* 0x000000a100a17308 */ /* 0x000f620000000800 */
[----:B------:R-:W-:Y:S01]  /*73d0*/  FADD.FTZ R180, R156, R173 ;  /* 0x000000ad9cb47221 */ /* 0x000fe20000010000 */
[----:B---3--:R-:W-:Y:S01]  /*73e0*/  FMNMX.FTZ R20, R205, R20, !PT ;  /* 0x00000014cd147209 */ /* 0x008fe20007810000 */
[-C--:B------:R-:W-:Y:S01]  /*73f0*/  FMUL.FTZ R37, R37, R5.reuse ;  /* 0x0000000525257220 */ /* 0x080fe20000410000 */
[----:B------:R-:W-:Y:S01]  /*7400*/  @!P2 LEA R173, R168, UR46, 0x2 ;  /* 0x0000002ea8adac11 */ /* 0x000fe2000f8e10ff */
[C---:B------:R-:W-:Y:S01]  /*7410*/  FADD.FTZ R177, R153.reuse, R180 ;  /* 0x000000b499b17221 */ /* 0x040fe20000010000 */
[C---:B------:R-:W-:Y:S01]  /*7420*/  FSETP.NEU.FTZ.AND P3, PT, R20.reuse, -INF , PT ;  /* 0xff8000001400780b */ /* 0x040fe20003f7d000 */
[----:B------:R-:W-:Y:S01]  /*7430*/  FMUL.FTZ R3, R20, UR10 ;  /* 0x0000000a14037c20 */ /* 0x000fe20008410000 */
[----:B------:R-:W3:Y:S01]  /*7440*/  MUFU.EX2 R14, R14 ;  /* 0x0000000e000e7308 */ /* 0x000ee20000000800 */
[----:B------:R0:W-:Y:S01]  /*7450*/  @!P2 STS [R173+0x28800], R5 ;  /* 0x02880005ad00a388 */ /* 0x0001e20000000800 */
[----:B------:R-:W-:Y:S01]  /*7460*/  F2FP.BF16.F32.PACK_AB R156, R153, R156 ;  /* 0x0000009c999c723e */ /* 0x000fe200000010ff */
[-C--:B------:R-:W-:Y:S01]  /*7470*/  FMUL.FTZ R40, R40, R5.reuse ;  /* 0x0000000528287220 */ /* 0x080fe20000410000 */
[----:B------:R-:W-:Y:S01]  /*7480*/  FSEL R176, R3, RZ, P3 ;  /* 0x000000ff03b07208 */ /* 0x000fe20001800000 */
[-C--:B------:R-:W-:Y:S01]  /*7490*/  FMUL.FTZ R41, R41, R5.reuse ;  /* 0x0000000529297220 */ /* 0x080fe20000410000 */
[----:B------:R-:W-:Y:S01]  /*74a0*/  FSEL R3, R20, RZ, P3 ;  /* 0x000000ff14037208 */ /* 0x000fe20001800000 */
[-C--:B------:R-:W-:Y:S01]  /*74b0*/  FMUL.FTZ R44, R44, R5.reuse ;  /* 0x000000052c2c7220 */ /* 0x080fe20000410000 */
[----:B------:R-:W0:Y:S01]  /*74c0*/  MUFU.EX2 R165, R165 ;  /* 0x000000a500a57308 */ /* 0x000e220000000800 */
[--C-:B------:R-:W-:Y:S01]  /*74d0*/  FFMA.FTZ R9, R9, UR10, -R176.reuse ;  /* 0x0000000a09097c23 */ /* 0x100fe200080108b0 */
[----:B------:R-:W-:Y:S01]  /*74e0*/  FFMA.FTZ R155, R155, UR10, -R176 ;  /* 0x0000000a9b9b7c23 */ /* 0x000fe200080108b0 */
[----:B------:R-:W-:Y:S01]  /*74f0*/  FADD.FTZ R3, -R3, R6 ;  /* 0x0000000603037221 */ /* 0x000fe20000010100 */
[----:B-1----:R-:W-:Y:S01]  /*7500*/  FADD.FTZ R6, R12, R177 ;  /* 0x000000b10c067221 */ /* 0x002fe20000010000 */
[--C-:B------:R-:W-:Y:S01]  /*7510*/  FFMA.FTZ R177, R162, UR10, -R176.reuse ;  /* 0x0000000aa2b17c23 */ /* 0x100fe200080108b0 */
[----:B------:R-:W-:Y:S01]  /*7520*/  FFMA.FTZ R158, R158, UR10, -R176 ;  /* 0x0000000a9e9e7c23 */ /* 0x000fe200080108b0 */
[----:B------:R-:W-:Y:S01]  /*7530*/  FMUL.FTZ R3, R3, UR10 ;  /* 0x0000000a03037c20 */ /* 0x000fe20008410000 */
[----:B----4-:R-:W-:Y:S01]  /*7540*/  FADD.FTZ R181, R157, R6 ;  /* 0x000000069db57221 */ /* 0x010fe20000010000 */
[----:B------:R-:W-:Y:S01]  /*7550*/  MUFU.EX2 R164, R164 ;  /* 0x000000a400a47308 */ /* 0x000fe20000000800 */
[--C-:B------:R-:W-:Y:S01]  /*7560*/  FFMA.FTZ R159, R159, UR10, -R176.reuse ;  /* 0x0000000a9f9f7c23 */ /* 0x100fe200080108b0 */
[--C-:B------:R-:W-:Y:S01]  /*7570*/  FFMA.FTZ R180, R166, UR10, -R176.reuse ;  /* 0x0000000aa6b47c23 */ /* 0x100fe200080108b0 */
[----:B--2---:R-:W-:Y:S01]  /*7580*/  FADD.FTZ R162, R160, R181 ;  /* 0x000000b5a0a27221 */ /* 0x004fe20000010000 */
[--C-:B------:R-:W-:Y:S01]  /*7590*/  FFMA.FTZ R181, R170, UR10, -R176.reuse ;  /* 0x0000000aaab57c23 */ /* 0x100fe200080108b0 */
[--C-:B------:R-:W-:Y:S01]  /*75a0*/  FFMA.FTZ R163, R163, UR10, -R176.reuse ;  /* 0x0000000aa3a37c23 */ /* 0x100fe200080108b0 */
[----:B------:R-:W-:Y:S01]  /*75b0*/  FFMA.FTZ R167, R167, UR10, -R176 ;  /* 0x0000000aa7a77c23 */ /* 0x000fe200080108b0 */
[C---:B-----5:R-:W-:Y:S01]  /*75c0*/  FADD.FTZ R205, R161.reuse, R162 ;  /* 0x000000a2a1cd7221 */ /* 0x060fe20000010000 */
[----:B------:R-:W-:Y:S01]  /*75d0*/  MUFU.EX2 R169, R169 ;  /* 0x000000a900a97308 */ /* 0x000fe20000000800 */
[----:B------:R-:W-:Y:S01]  /*75e0*/  F2FP.BF16.F32.PACK_AB R160, R161, R160 ;  /* 0x000000a0a1a0723e */ /* 0x000fe200000010ff */
[--C-:B------:R-:W-:Y:S01]  /*75f0*/  FFMA.FTZ R171, R171, UR10, -R176.reuse ;  /* 0x0000000aabab7c23 */ /* 0x100fe200080108b0 */
[----:B---3--:R-:W-:Y:S01]  /*7600*/  FADD.FTZ R162, R14, R205 ;  /* 0x000000cd0ea27221 */ /* 0x008fe20000010000 */
[--C-:B------:R-:W-:Y:S01]  /*7610*/  FFMA.FTZ R174, R174, UR10, -R176.reuse ;  /* 0x0000000aaeae7c23 */ /* 0x100fe200080108b0 */
[--C-:B------:R-:W-:Y:S01]  /*7620*/  FFMA.FTZ R175, R175, UR10, -R176.reuse ;  /* 0x0000000aafaf7c23 */ /* 0x100fe200080108b0 */
[--C-:B------:R-:W-:Y:S01]  /*7630*/  FFMA.FTZ R178, R178, UR10, -R176.reuse ;  /* 0x0000000ab2b27c23 */ /* 0x100fe200080108b0 */
[--C-:B------:R-:W-:Y:S01]  /*7640*/  FFMA.FTZ R179, R179, UR10, -R176.reuse ;  /* 0x0000000ab3b37c23 */ /* 0x100fe200080108b0 */
[----:B------:R-:W-:Y:S01]  /*7650*/  MUFU.EX2 R172, R172 ;  /* 0x000000ac00ac7308 */ /* 0x000fe20000000800 */
[--C-:B------:R-:W-:Y:S01]  /*7660*/  FFMA.FTZ R182, R182, UR10, -R176.reuse ;  /* 0x0000000ab6b67c23 */ /* 0x100fe200080108b0 */
[----:B------:R-:W-:Y:S01]  /*7670*/  FFMA.FTZ R176, R183, UR10, -R176 ;  /* 0x0000000ab7b07c23 */ /* 0x000fe200080108b0 */
        /* <DEDUP_REMOVED lines=13> */
[----:B------:R0:W2:Y:S01]  /*7750*/  MUFU.EX2 R6, R3 ;  /* 0x0000000300067308 */ /* 0x0000a20000000800 */
        /* <DEDUP_REMOVED lines=8> */
[----:B0-----:R-:W-:Y:S01]  /*77e0*/  FADD.FTZ R3, R165, R162 ;  /* 0x000000a2a5037221 */ /* 0x001fe20000010000 */
[----:B-1----:R-:W-:Y:S01]  /*77f0*/  F2FP.BF16.F32.PACK_AB R166, R13, R172 ;  /* 0x000000ac0da6723e */ /* 0x002fe200000010ff */
[-C--:B------:R-:W-:Y:S01]  /*7800*/  FMUL.FTZ R84, R84, R5.reuse ;  /* 0x0000000554547220 */ /* 0x080fe20000410000 */
[-C--:B------:R-:W-:Y:S01]  /*7810*/  FMUL.FTZ R85, R85, R5.reuse ;  /* 0x0000000555557220 */ /* 0x080fe20000410000 */
[----:B------:R-:W-:Y:S01]  /*7820*/  FADD.FTZ R162, R164, R3 ;  /* 0x00000003a4a27221 */ /* 0x000fe20000010000 */
[-C--:B------:R-:W-:Y:S01]  /*7830*/  FMUL.FTZ R88, R88, R5.reuse ;  /* 0x0000000558587220 */ /* 0x080fe20000410000 */
[-C--:B------:R-:W-:Y:S01]  /*7840*/  FMUL.FTZ R89, R89, R5.reuse ;  /* 0x0000000559597220 */ /* 0x080fe20000410000 */
[----:B------:R-:W0:Y:S01]  /*7850*/  MUFU.EX2 R168, R155 ;  /* 0x0000009b00a87308 */ /* 0x000e220000000800 */
[----:B------:R-:W-:Y:S01]  /*7860*/  FADD.FTZ R3, R169, R162 ;  /* 0x000000a2a9037221 */ /* 0x000fe20000010000 */
[----:B------:R-:W-:Y:S01]  /*7870*/  F2FP.BF16.F32.PACK_AB R162, R165, R14 ;  /* 0x0000000ea5a2723e */ /* 0x000fe200000010ff */
[----:B--2---:R1:W-:Y:S01]  /*7880*/  @!P2 STS [R173+0x28820], R6 ;  /* 0x02882006ad00a388 */ /* 0x0043e20000000800 */
        /* <DEDUP_REMOVED lines=11> */
[----:B------:R-:W-:Y:S01]  /*7940*/  FMUL.FTZ R112, R112, R5 ;  /* 0x0000000570707220 */ /* 0x000fe20000410000 */
[----:B------:R-:W4:Y:S01]  /*7950*/  MUFU.EX2 R170, R159 ;  /* 0x0000009f00aa7308 */ /* 0x000f220000000800 */
[----:B--2---:R-:W-:Y:S01]  /*7960*/  F2FP.BF16.F32.PACK_AB R158, R157, R12 ;  /* 0x0000000c9d9e723e */ /* 0x004fe200000010ff */
[----:B------:R-:W-:Y:S01]  /*7970*/  FADD.FTZ R12, R172, R3 ;  /* 0x00000003ac0c7221 */ /* 0x000fe20000010000 */
[----:B0-----:R-:W-:Y:S01]  /*7980*/  F2FP.BF16.F32.PACK_AB R153, R168, R9 ;  /* 0x00000009a899723e */ /* 0x001fe200000010ff */
[-C--:B------:R-:W-:Y:S01]  /*7990*/  FMUL.FTZ R113, R113, R5.reuse ;  /* 0x0000000571717220 */ /* 0x080fe20000410000 */
[-C--:B------:R-:W-:Y:S01]  /*79a0*/  FMUL.FTZ R116, R116, R5.reuse ;  /* 0x0000000574747220 */ /* 0x080fe20000410000 */
[----:B------:R-:W-:Y:S01]  /*79b0*/  FADD.FTZ R3, R13, R12 ;  /* 0x0000000c0d037221 */ /* 0x000fe20000010000 */
[----:B------:R-:W-:Y:S01]  /*79c0*/  FFMA.FTZ R13, R6, R4, R9 ;  /* 0x00000004060d7223 */ /* 0x000fe20000010009 */
[----:B------:R-:W-:Y:S01]  /*79d0*/  MUFU.EX2 R177, R177 ;  /* 0x000000b100b17308 */ /* 0x000fe20000000800 */
[-C--:B------:R-:W-:Y:S01]  /*79e0*/  FMUL.FTZ R117, R117, R5.reuse ;  /* 0x0000000575757220 */ /* 0x080fe20000410000 */
[-C--:B------:R-:W-:Y:S01]  /*79f0*/  FMUL.FTZ R120, R120, R5.reuse ;  /* 0x0000000578787220 */ /* 0x080fe20000410000 */
[----:B------:R-:W-:Y:S01]  /*7a00*/  FADD.FTZ R4, R168, R13 ;  /* 0x0000000da8047221 */ /* 0x000fe20000010000 */
[-C--:B------:R-:W-:Y:S01]  /*7a10*/  FMUL.FTZ R121, R121, R5.reuse ;  /* 0x0000000579797220 */ /* 0x080fe20000410000 */
[-C--:B------:R-:W-:Y:S01]  /*7a20*/  FMUL.FTZ R124, R124, R5.reuse ;  /* 0x000000057c7c7220 */ /* 0x080fe20000410000 */
[----:B------:R-:W-:Y:S01]  /*7a30*/  FMUL.FTZ R125, R125, R5 ;  /* 0x000000057d7d7220 */ /* 0x000fe20000410000 */
[----:B---3--:R-:W-:Y:S01]  /*7a40*/  FADD.FTZ R13, R155, R4 ;  /* 0x000000049b0d7221 */ /* 0x008fe20000010000 */
[----:B------:R-:W0:Y:S01]  /*7a50*/  MUFU.EX2 R12, R163 ;  /* 0x000000a3000c7308 */ /* 0x000e220000000800 */
[----:B----4-:R-:W-:Y:S01]  /*7a60*/  F2FP.BF16.F32.PACK_AB R155, R170, R155 ;  /* 0x0000009baa9b723e */ /* 0x010fe200000010ff */
[----:B------:R-:W-:Y:S01]  /*7a70*/  BAR.SYNC.DEFER_BLOCKING 0xf, 0x100 ;  /* 0x03c4000000007b1d */ /* 0x000fe20000010000 */
        /* <DEDUP_REMOVED lines=14> */
[----:B--2---:R-:W-:Y:S01]  /*7b60*/  FADD.FTZ R180, R170, R13 ;  /* 0x0000000daab47221 */ /* 0x004fe20000010000 */
[----:B0-----:R-:W-:Y:S01]  /*7b70*/  F2FP.BF16.F32.PACK_AB R157, R12, R177 ;  /* 0x000000b10c9d723e */ /* 0x001fe200000010ff */
[----:B------:R-:W-:Y:S01]  /*7b80*/  FMUL.FTZ R26, R26, R6 ;  /* 0x000000061a1a7220 */ /* 0x000fe20000410000 */
[----:B------:R-:W-:Y:S01]  /*7b90*/  F2FP.BF16.F32.PACK_AB R164, R169, R164 ;  /* 0x000000a4a9a4723e */ /* 0x000fe200000010ff */
[----:B------:R-:W-:Y:S01]  /*7ba0*/  FADD.FTZ R13, R177, R180 ;  /* 0x000000b4b10d7221 */ /* 0x000fe20000010000 */
[-C--:B------:R-:W-:Y:S01]  /*7bb0*/  FMUL.FTZ R27, R27, R6.reuse ;  /* 0x000000061b1b7220 */ /* 0x080fe20000410000 */
[-C--:B------:R-:W-:Y:S01]  /*7bc0*/  FMUL.FTZ R30, R30, R6.reuse ;  /* 0x000000061e1e7220 */ /* 0x080fe20000410000 */
[----:B------:R-:W0:Y:S01]  /*7bd0*/  MUFU.EX2 R161, R181 ;  /* 0x000000b500a17308 */ /* 0x000e220000000800 */
[-C--:B------:R-:W-:Y:S01]  /*7be0*/  FMUL.FTZ R31, R31, R6.reuse ;  /* 0x000000061f1f7220 */ /* 0x080fe20000410000 */
[----:B------:R1:W-:Y:S01]  /*7bf0*/  STSM.16.M88.4 [R18+0x26800], R152 ;  /* 0x0268009812007844 */ /* 0x0003e20000000200 */
        /* <DEDUP_REMOVED lines=22> */
[----:B-----5:R-:W-:Y:S01]  /*7d60*/  FADD.FTZ R174, R12, R13 ;  /* 0x0000000d0cae7221 */ /* 0x020fe20000010000 */
[-C--:B------:R-:W-:Y:S01]  /*7d70*/  FMUL.FTZ R71, R71, R6.reuse ;  /* 0x0000000647477220 */ /* 0x080fe20000410000 */
[-C--:B------:R-:W-:Y:S01]  /*7d80*/  FMUL.FTZ R74, R74, R6.reuse ;  /* 0x000000064a4a7220 */ /* 0x080fe20000410000 */
[-C--:B------:R-:W-:Y:S01]  /*7d90*/  FMUL.FTZ R75, R75, R6.reuse ;  /* 0x000000064b4b7220 */ /* 0x080fe20000410000 */
[----:B---3--:R-:W-:Y:S01]  /*7da0*/  FADD.FTZ R13, R159, R174 ;  /* 0x000000ae9f0d7221 */ /* 0x008fe20000010000 */
[----:B----4-:R-:W-:Y:S01]  /*7db0*/  F2FP.BF16.F32.PACK_AB R159, R14, R159 ;  /* 0x0000009f0e9f723e */ /* 0x010fe200000010ff */
[-C--:B------:R-:W-:Y:S01]  /*7dc0*/  FMUL.FTZ R78, R78, R6.reuse ;  /* 0x000000064e4e7220 */ /* 0x080fe20000410000 */
[----:B------:R3:W4:Y:S01]  /*7dd0*/  MUFU.EX2 R165, R178 ;  /* 0x000000b200a57308 */ /* 0x0007220000000800 */
[----:B------:R-:W-:Y:S01]  /*7de0*/  FADD.FTZ R180, R14, R13 ;  /* 0x0000000d0eb47221 */ /* 0x000fe20000010000 */
[-C--:B------:R-:W-:Y:S01]  /*7df0*/  FMUL.FTZ R79, R79, R6.reuse ;  /* 0x000000064f4f7220 */ /* 0x080fe20000410000 */
[----:B------:R4:W-:Y:S01]  /*7e00*/  STSM.16.M88.4 [R19], R156 ;  /* 0x0000009c13007844 */ /* 0x0009e20000000200 */
[-C--:B------:R-:W-:Y:S01]  /*7e10*/  FMUL.FTZ R82, R82, R6.reuse ;  /* 0x0000000652527220 */ /* 0x080fe20000410000 */
[----:B0-----:R-:W-:Y:S01]  /*7e20*/  FADD.FTZ R13, R161, R180 ;  /* 0x000000b4a10d7221 */ /* 0x001fe20000010000 */
[C---:B--2---:R-:W-:Y:S01]  /*7e30*/  F2FP.BF16.F32.PACK_AB R161, R172.reuse, R161 ;  /* 0x000000a1aca1723e */ /* 0x044fe200000010ff */
[-C--:B------:R-:W-:Y:S01]  /*7e40*/  FMUL.FTZ R83, R83, R6.reuse ;  /* 0x0000000653537220 */ /* 0x080fe20000410000 */
[----:B------:R-:W0:Y:S01]  /*7e50*/  MUFU.EX2 R174, R179 ;  /* 0x000000b300ae7308 */ /* 0x000e220000000800 */
[----:B---3--:R-:W-:Y:S01]  /*7e60*/  FADD.FTZ R178, R172, R13 ;  /* 0x0000000dacb27221 */ /* 0x008fe20000010000 */
[-C--:B------:R-:W-:Y:S01]  /*7e70*/  FMUL.FTZ R86, R86, R6.reuse ;  /* 0x0000000656567220 */ /* 0x080fe20000410000 */
[-C--:B------:R-:W-:Y:S01]  /*7e80*/  FMUL.FTZ R87, R87, R6.reuse ;  /* 0x0000000657577220 */ /* 0x080fe20000410000 */
[-C--:B------:R-:W-:Y:S01]  /*7e90*/  FMUL.FTZ R90, R90, R6.reuse ;  /* 0x000000065a5a7220 */ /* 0x080fe20000410000 */
[----:B-1----:R-:W-:Y:S01]  /*7ea0*/  FADD.FTZ R13, R163, R178 ;  /* 0x000000b2a30d7221 */ /* 0x002fe20000010000 */
[C---:B------:R-:W-:Y:S01]  /*7eb0*/  F2FP.BF16.F32.PACK_AB R163, R4.reuse, R163 ;  /* 0x000000a304a3723e */ /* 0x040fe200000010ff */
[-C--:B------:R-:W-:Y:S01]  /*7ec0*/  FMUL.FTZ R91, R91, R6.reuse ;  /* 0x000000065b5b7220 */ /* 0x080fe20000410000 */
[----:B------:R-:W1:Y:S01]  /*7ed0*/  MUFU.EX2 R167, R182 ;  /* 0x000000b600a77308 */ /* 0x000e620000000800 */
[----:B------:R-:W-:Y:S01]  /*7ee0*/  FADD.FTZ R178, R4, R13 ;  /* 0x0000000d04b27221 */ /* 0x000fe20000010000 */
[-C--:B------:R-:W-:Y:S01]  /*7ef0*/  FMUL.FTZ R94, R94, R6.reuse ;  /* 0x000000065e5e7220 */ /* 0x080fe20000410000 */
[----:B------:R2:W-:Y:S01]  /*7f00*/  STSM.16.M88.4 [R23], R160 ;  /* 0x000000a017007844 */ /* 0x0005e20000000200 */
[-C--:B------:R-:W-:Y:S01]  /*7f10*/  FMUL.FTZ R95, R95, R6.reuse ;  /* 0x000000065f5f7220 */ /* 0x080fe20000410000 */
[----:B----4-:R-:W-:Y:S01]  /*7f20*/  FADD.FTZ R13, R165, R178 ;  /* 0x000000b2a50d7221 */ /* 0x010fe20000010000 */
[-C--:B------:R-:W-:Y:S01]  /*7f30*/  FMUL.FTZ R98, R98, R6.reuse ;  /* 0x0000000662627220 */ /* 0x080fe20000410000 */
[-C--:B------:R-:W-:Y:S01]  /*7f40*/  FMUL.FTZ R99, R99, R6.reuse ;  /* 0x0000000663637220 */ /* 0x080fe20000410000 */
[----:B------:R-:W3:Y:S01]  /*7f50*/  MUFU.EX2 R176, R176 ;  /* 0x000000b000b07308 */ /* 0x000ee20000000800 */
[C---:B0-----:R-:W-:Y:S01]  /*7f60*/  FADD.FTZ R168, R174.reuse, R13 ;  /* 0x0000000daea87221 */ /* 0x041fe20000010000 */
[----:B------:R-:W-:Y:S01]  /*7f70*/  F2FP.BF16.F32.PACK_AB R165, R174, R165 ;  /* 0x000000a5aea5723e */ /* 0x000fe200000010ff */
[-C--:B------:R-:W-:Y:S01]  /*7f80*/  FMUL.FTZ R102, R102, R6.reuse ;  /* 0x0000000666667220 */ /* 0x080fe20000410000 */
[-C--:B------:R-:W-:Y:S01]  /*7f90*/  FMUL.FTZ R103, R103, R6.reuse ;  /* 0x0000000667677220 */ /* 0x080fe20000410000 */
[-C--:B------:R-:W-:Y:S01]  /*7fa0*/  FMUL.FTZ R106, R106, R6.reuse ;  /* 0x000000066a6a7220 */ /* 0x080fe20000410000 */
[-C--:B------:R-:W-:Y:S01]  /*7fb0*/  FMUL.FTZ R107, R107, R6.reuse ;  /* 0x000000066b6b7220 */ /* 0x080fe20000410000 */
[-C--:B------:R-:W-:Y:S01]  /*7fc0*/  FMUL.FTZ R110, R110, R6.reuse ;  /* 0x000000066e6e7220 */ /* 0x080fe20000410000 */
[-C--:B------:R-:W-:Y:S01]  /*7fd0*/  FMUL.FTZ R111, R111, R6.reuse ;  /* 0x000000066f6f7220 */ /* 0x080fe20000410000 */
[----:B-1----:R-:W-:Y:S01]  /*7fe0*/  FADD.FTZ R5, R167, R168 ;  /* 0x000000a8a7057221 */ /* 0x002fe20000010000 */
        /* <DEDUP_REMOVED lines=25> */
.L_x_2348:
[----:B------:R0:W1:Y:S01]  /*8180*/  SYNCS.PHASECHK.TRANS64.TRYWAIT P2, [UR26+0x28c50], R11 ;  /* 0x028c500bff0075a7 */ /* 0x000062000804015a */
[----:B------:R-:W-:Y:S05]  /*8190*/  @!P0 BRA `(.L_x_2349) ;  /* 0x0000000000048947 */ /* 0x000fea0003800000 */
[----:B------:R-:W-:Y:S01]  /*81a0*/  BPT.TRAP 0x1 ;  /* 0x000000040000795c */ /* 0x000fe20000300000 */
.L_x_2349:
[----:B-1----:R-:W-:Y:S05]  /*81b0*/  @P2 BRA `(.L_x_2350) ;  /* 0x0000000000082947 */ /* 0x002fea0003800000 */
[----:B------:R-:W1:Y:S02]  /*81c0*/  SYNCS.PHASECHK.TRANS64.TRYWAIT P2, [UR26+0x28c50], R11 ;  /* 0x028c500bff0075a7 */ /* 0x000e64000804015a */
[----:B-1----:R-:W-:Y:S05]  /*81d0*/  @!P2 BRA `(.L_x_2351) ;  /* 0x000000f00000a947 */ /* 0x002fea0003800000 */
.L_x_2350:
[----:B------:R-:W-:Y:S01]  /*81e0*/  ULEA UR14, UR23, UR50, 0xc ;  /* 0x00000032170e7291 */ /* 0x000fe2000f8e603f */
[----:B------:R-:W-:Y:S01]  /*81f0*/  WARPGROUP.ARRIVE ;  /* 0x00000000000079c5 */ /* 0x000fe20000000000 */
[----:B------:R-:W-:Y:S01]  /*8200*/  UMOV UR7, 0x40000040 ;  /* 0x4000004000077882 */ /* 0x000fe20000000000 */
[C---:B------:R-:W-:Y:S01]  /*8210*/  ISETP.GT.AND P2, PT, R7.reuse, UR20, PT ;  /* 0x0000001407007c0c */ /* 0x040fe2000bf44270 */
[----:B-1----:R-:W-:Y:S01]  /*8220*/  @!P1 VIADD R10, R10, 0x28c60 ;  /* 0x00028c600a0a9836 */ /* 0x002fe20000000000 */
[----:B------:R-:W-:Y:S01]  /*8230*/  UMOV UR37, UR23 ;  /* 0x0000001700257c82 */ /* 0x000fe20008000000 */
[----:B------:R-:W-:Y:S01]  /*8240*/  VIADD R7, R7, 0xffffffff ;  /* 0xffffffff07077836 */ /* 0x000fe20000000000 */
[----:B------:R-:W-:Y:S01]  /*8250*/  UMOV UR6, UR14 ;  /* 0x0000000e00067c82 */ /* 0x000fe20008000000 */
[----:B------:R-:W-:Y:S01]  /*8260*/  IMAD.MOV.U32 R6, RZ, RZ, R20 ;  /* 0x000000ffff067224 */ /* 0x000fe200078e0014 */
        /* <DEDUP_REMOVED lines=35> */
.L_x_2335:
[----:B------:R-:W-:Y:S01]  /*84a0*/  ULDC UR6, c[0x0][0x448] ;  /* 0x0001120000067ab9 */ /* 0x000fe20000000800 */
[----:B------:R-:W-:Y:S01]  /*84b0*/  ULDC UR18, c[0x0][0x9e4] ;  /* 0x0002790000127ab9 */ /* 0x000fe20000000800 */
[----:B------:R-:W-:Y:S02]  /*84c0*/  UISETP.NE.AND UP0, UPT, UR6, 0x1, UPT ;  /* 0x000000010600788c */ /* 0x000fe4000bf05270 */
[----:B------:R-:W-:Y:S02]  /*84d0*/  UISETP.GE.AND UP1, UPT, UR18, 0x1, UPT ;  /* 0x000000011200788c */ /* 0x000fe4000bf26270 */
[----:B------:R-:W-:Y:S02]  /*84e0*/  UIADD3 UR14, UR42, 0x3f, URZ ;  /* 0x0000003f2a0e7890 */ /* 0x000fe4000fffe03f */
[----:B------:R-:W-:Y:S02]  /*84f0*/  UIADD3 UR15, UR49, 0x1, -UR51 ;  /* 0x00000001310f7890 */ /* 0x000fe4000fffe833 */
[----:B------:R-:W-:-:S03]  /*8500*/  PLOP3.LUT P6, PT, PT, PT, UP1, 0x80, 0x0 ;  /* 0x000000000000781c */ /* 0x000fc60003fcf018 */
[----:B------:R-:W-:Y:S01]  /*8510*/  @UP0 ULDC UR6, c[0x0][0x44c] ;  /* 0x0001130000060ab9 */ /* 0x000fe20000000800 */
[----:B------:R-:W-:Y:S01]  /*8520*/  @UP0 ULDC UR19, c[0x0][0x450] ;  /* 0x0001140000130ab9 */ /* 0x000fe20000000800 */
[----:B------:R-:W-:-:S04]  /*8530*/  UIMAD.WIDE.U32 UR6, UR14, UR6, URZ ;  /* 0x000000060e0672a5 */ /* 0x000fc8000f8e003f */
[----:B------:R-:W-:-:S04]  /*8540*/  @UP0 USHF.R.U32.HI UR14, URZ, UR19, UR7 ;  /* 0x000000133f0e0299 */ /* 0x000fc80008011607 */
[----:B------:R-:W-:-:S04]  /*8550*/  UIADD3 UR14, UR15, UR14, URZ ;  /* 0x0000000e0f0e7290 */ /* 0x000fc8000fffe03f */
        /* <DEDUP_REMOVED lines=12> */
.L_x_2354:
[----:B------:R-:W-:-:S11]  /*8620*/  UISETP.NE.AND UP1, UPT, UR18, 0x1, UPT ;  /* 0x000000011200788c */ /* 0x000fd6000bf25270 */
[----:B------:R-:W-:Y:S02]  /*8630*/  @UP1 ULDC.64 UR20, c[0x0][0x9e8] ;  /* 0x00027a0000141ab9 */ /* 0x000fe40000000a00 */
[----:B------:R-:W-:-:S04]  /*8640*/  UIMAD.WIDE.U32 UR6, UR14, UR20, URZ ;  /* 0x000000140e0672a5 */ /* 0x000fc8000f8e003f */
[----:B------:R-:W-:-:S12]  /*8650*/  @UP1 USHF.R.U32.HI UR14, URZ, UR21, UR7 ;  /* 0x000000153f0e1299 */ /* 0x000fd80008011607 */
.L_x_2355:
[----:B------:R-:W-:-:S04]  /*8660*/  UIMAD UR14, UR14, UR18, URZ ;  /* 0x000000120e0e72a4 */ /* 0x000fc8000f8e023f */
[----:B------:R-:W-:-:S04]  /*8670*/  UISETP.LT.AND UP1, UPT, UR11, UR14, UPT ;  /* 0x0000000e0b00728c */ /* 0x000fc8000bf21270 */
[----:B------:R-:W-:-:S12]  /*8680*/  USEL UR11, UR11, UR14, !UP1 ;  /* 0x0000000e0b0b7287 */ /* 0x000fd8000c800000 */
.L_x_2353:
[----:B------:R-:W-:-:S04]  /*8690*/  UIADD3 UR11, UR11, 0x3f, URZ ;  /* 0x0000003f0b0b7890 */ /* 0x000fc8000fffe03f */
[----:B------:R-:W-:-:S04]  /*86a0*/  USHF.R.S32.HI UR6, URZ, 0x1f, UR11 ;  /* 0x0000001f3f067899 */ /* 0x000fc8000801140b */
[----:B------:R-:W-:-:S04]  /*86b0*/  ULEA.HI UR6, UR6, UR11, URZ, 0x6 ;  /* 0x0000000b06067291 */ /* 0x000fc8000f8f303f */
[----:B------:R-:W-:-:S04]  /*86c0*/  USHF.R.S32.HI UR6, URZ, 0x6, UR6 ;  /* 0x000000063f067899 */ /* 0x000fc80008011406 */
[----:B------:R-:W-:-:S04]  /*86d0*/  UISETP.LT.AND UP1, UPT, UR48, UR6, UPT ;  /* 0x000000063000728c */ /* 0x000fc8000bf21270 */
[----:B------:R-:W-:-:S06]  /*86e0*/  USEL UR20, UR48, UR6, !UP1 ;  /* 0x0000000630147287 */ /* 0x000fcc000c800000 */
[----:B------:R-:W-:-:S13]  /*86f0*/  ISETP.GE.AND P2, PT, R7, UR20, PT ;  /* 0x0000001407007c0c */ /* 0x000fda000bf46270 */
[----:B------:R-:W-:Y:S05]  /*8700*/  @!P2 BRA `(.L_x_2356) ;  /* 0x000000180034a947 */ /* 0x000fea0003800000 */
[----:B------:R-:W-:Y:S01]  /*8710*/  IMAD.MOV.U32 R9, RZ, RZ, R6 ;  /* 0x000000ffff097224 */ /* 0x000fe200078e0006 */
[----:B------:R-:W-:Y:S01]  /*8720*/  UMOV UR22, UR37 ;  /* 0x0000002500167c82 */ /* 0x000fe20008000000 */
[----:B-1----:R-:W-:Y:S01]  /*8730*/  IMAD.MOV.U32 R10, RZ, RZ, R5 ;  /* 0x000000ffff0a7224 */ /* 0x002fe200078e0005 */
[----:B------:R-:W-:Y:S01]  /*8740*/  ULDC UR21, c[0x0][0x988] ;  /* 0x0002620000157ab9 */ /* 0x000fe20000000800 */
[----:B------:R-:W-:-:S07]  /*8750*/  IMAD.MOV.U32 R8, RZ, RZ, R7 ;  /* 0x000000ffff087224 */ /* 0x000fce00078e0007 */
.L_x_2365:
[----:B------:R-:W-:Y:S01]  /*8760*/  UIADD3 UR37, UR22, 0x1, URZ ;  /* 0x0000000116257890 */ /* 0x000fe2000fffe03f */
[C---:B------:R-:W-:Y:S01]  /*8770*/  ISETP.GT.AND P2, PT, R8.reuse, UR20, PT ;  /* 0x0000001408007c0c */ /* 0x040fe2000bf44270 */
[----:B------:R-:W-:Y:S02]  /*8780*/  VIADD R8, R8, 0xffffffff ;  /* 0xffffffff08087836 */ /* 0x000fe40000000000 */
[----:B------:R-:W-:-:S04]  /*8790*/  UISETP.NE.AND UP1, UPT, UR37, 0x2, UPT ;  /* 0x000000022500788c */ /* 0x000fc8000bf25270 */
[----:B------:R-:W-:Y:S02]  /*87a0*/  USEL UR6, URZ, 0x1, UP1 ;  /* 0x000000013f067887 */ /* 0x000fe40008800000 */
[----:B------:R-:W-:Y:S02]  /*87b0*/  USEL UR37, UR37, URZ, UP1 ;  /* 0x0000003f25257287 */ /* 0x000fe40008800000 */
[----:B------:R-:W-:Y:S01]  /*87c0*/  ULOP3.LUT UR38, UR38, UR6, URZ, 0x3c, !UPT ;  /* 0x0000000626267292 */ /* 0x000fe2000f8e3c3f */
[----:B0123--:R-:W-:Y:S11]  /*87d0*/  @!P0 BRA `(.L_x_2357) ;  /* 0x0000000000048947 */ /* 0x00fff60003800000 */
[----:B------:R-:W-:Y:S01]  /*87e0*/  BPT.TRAP 0x1 ;  /* 0x000000040000795c */ /* 0x000fe20000300000 */
.L_x_2357:
[----:B------:R-:W-:Y:S01]  /*87f0*/  ULEA UR23, UR37, UR46, 0x3 ;  /* 0x0000002e25177291 */ /* 0x000fe2000f8e183f */
[----:B------:R-:W-:-:S05]  /*8800*/  IMAD.U32 R7, RZ, RZ, UR38 ;  /* 0x00000026ff077e24 */ /* 0x000fca000f8e00ff */
[----:B------:R-:W-:-:S04]  /*8810*/  SHF.L.U32 R7, R7, 0x1f, RZ ;  /* 0x0000001f07077819 */ /* 0x000fc800000006ff */
[----:B------:R1:W3:Y:S01]  /*8820*/  SYNCS.PHASECHK.TRANS64.TRYWAIT P3, [UR23+0x28c30], R7 ;  /* 0x028c3007ff0075a7 */ /* 0x0002e20008060157 */
[----:B------:R-:W-:Y:S05]  /*8830*/  @!P0 BRA `(.L_x_2358) ;  /* 0x0000000000048947 */ /* 0x000fea0003800000 */
[----:B------:R-:W-:Y:S01]  /*8840*/  BPT.TRAP 0x1 ;  /* 0x000000040000795c */ /* 0x000fe20000300000 */
.L_x_2358:
[----:B---3--:R-:W-:Y:S05]  /*8850*/  @P3 BRA `(.L_x_2359) ;  /* 0x0000000000083947 */ /* 0x008fea0003800000 */
[----:B------:R-:W3:Y:S02]  /*8860*/  SYNCS.PHASECHK.TRANS64.TRYWAIT P3, [UR23+0x28c30], R7 ;  /* 0x028c3007ff0075a7 */ /* 0x000ee40008060157 */
[----:B---3--:R-:W-:Y:S05]  /*8870*/  @!P3 BRA `(.L_x_2360) ;  /* 0x000000e8006cb947 */ /* 0x008fea0003800000 */
.L_x_2359:
[----:B------:R-:W-:Y:S01]  /*8880*/  R2UR UR18, R0 ;  /* 0x00000000001272ca */ /* 0x000fe200000e0000 */
[----:B--2-4-:R-:W-:Y:S01]  /*8890*/  WARPGROUP.ARRIVE ;  /* 0x00000000000079c5 */ /* 0x014fe20000000000 */
        /* <DEDUP_REMOVED lines=20> */
[----:B---3--:R-:W-:-:S04]  /*89e0*/  FMNMX.FTZ R6, R152, R10, !PT ;  /* 0x0000000a98067209 */ /* 0x008fc80007810000 */
        /* <DEDUP_REMOVED lines=16> */
[----:B------:R-:W2:Y:S02]  /*8af0*/  SHFL.BFLY PT, R5, R12, 0x2, 0x1f ;  /* 0x0c401f000c057f89 */ /* 0x000ea400000e0000 */
[----:B--2---:R-:W-:Y:S02]  /*8b00*/  FMNMX.FTZ R13, R12, R5, !PT ;  /* 0x000000050c0d7209 */ /* 0x004fe40007810000 */
[----:B------:R-:W-:-:S03]  /*8b10*/  FMNMX.FTZ R5, R155, R6, !PT ;  /* 0x000000069b057209 */ /* 0x000fc60007810000 */
[----:B------:R-:W2:Y:S01]  /*8b20*/  SHFL.BFLY PT, R14, R13, 0x1, 0x1f ;  /* 0x0c201f000d0e7f89 */ /* 0x000ea200000e0000 */
[----:B------:R-:W-:-:S04]  /*8b30*/  FMNMX.FTZ R6, R158, R5, !PT ;  /* 0x000000059e067209 */ /* 0x000fc80007810000 */
[----:B------:R-:W-:-:S04]  /*8b40*/  FMNMX.FTZ R5, R159, R6, !PT ;  /* 0x000000069f057209 */ /* 0x000fc80007810000 */
[----:B------:R-:W-:-:S04]  /*8b50*/  FMNMX.FTZ R6, R162, R5, !PT ;  /* 0x00000005a2067209 */ /* 0x000fc80007810000 */
[----:B0-----:R-:W-:-:S04]  /*8b60*/  FMNMX.FTZ R11, R163, R6, !PT ;  /* 0x00000006a30b7209 */ /* 0x001fc80007810000 */
[----:B------:R-:W-:-:S04]  /*8b70*/  FMNMX.FTZ R6, R166, R11, !PT ;  /* 0x0000000ba6067209 */ /* 0x000fc80007810000 */
[----:B------:R-:W-:Y:S02]  /*8b80*/  FMNMX.FTZ R11, R167, R6, !PT ;  /* 0x00000006a70b7209 */ /* 0x000fe40007810000 */
[----:B--2---:R-:W-:Y:S02]  /*8b90*/  FMNMX.FTZ R5, R13, R14, !PT ;  /* 0x0000000e0d057209 */ /* 0x004fe40007810000 */
        /* <DEDUP_REMOVED lines=15> */
[----:B------:R-:W0:Y:S01]  /*8c90*/  MUFU.EX2 R10, R10 ;  /* 0x0000000a000a7308 */ /* 0x000e220000000800 */
        /* <DEDUP_REMOVED lines=10> */
[----:B------:R-:W-:Y:S01]  /*8d40*/  FFMA.FTZ R164, R173, UR10, -R20 ;  /* 0x0000000aada47c23 */ /* 0x000fe20008010814 */
[----:B------:R-:W-:-:S03]  /*8d50*/  IMAD.MOV R173, RZ, RZ, -R17 ;  /* 0x000000ffffad7224 */ /* 0x000fc600078e0a11 */
[----:B------:R-:W3:Y:S01]  /*8d60*/  SHFL.BFLY PT, R153, R6, 0x2, 0x1f ;  /* 0x0c401f0006997f89 */ /* 0x000ee200000e0000 */
[----:B------:R-:W4:Y:S01]  /*8d70*/  MUFU.EX2 R152, R152 ;  /* 0x0000009800987308 */ /* 0x000f220000000800 */
[----:B------:R-:W-:Y:S01]  /*8d80*/  ISETP.NE.AND P3, PT, R2, R173, PT ;  /* 0x000000ad0200720c */ /* 0x000fe20003f65270 */
[-C--:B0-----:R-:W-:Y:S01]  /*8d90*/  FMUL.FTZ R24, R24, R10.reuse ;  /* 0x0000000a18187220 */ /* 0x081fe20000410000 */
[-C--:B------:R-:W-:Y:S01]  /*8da0*/  FMUL.FTZ R25, R25, R10.reuse ;  /* 0x0000000a19197220 */ /* 0x080fe20000410000 */
[-C--:B------:R-:W-:Y:S01]  /*8db0*/  FMUL.FTZ R28, R28, R10.reuse ;  /* 0x0000000a1c1c7220 */ /* 0x080fe20000410000 */
[-C--:B------:R-:W-:Y:S01]  /*8dc0*/  FMUL.FTZ R29, R29, R10.reuse ;  /* 0x0000000a1d1d7220 */ /* 0x080fe20000410000 */
[-C--:B------:R-:W-:Y:S01]  /*8dd0*/  FMUL.FTZ R32, R32, R10.reuse ;  /* 0x0000000a20207220 */ /* 0x080fe20000410000 */
[-C--:B------:R-:W-:Y:S01]  /*8de0*/  FMUL.FTZ R33, R33, R10.reuse ;  /* 0x0000000a21217220 */ /* 0x080fe20000410000 */
[----:B------:R-:W0:Y:S01]  /*8df0*/  MUFU.EX2 R12, R12 ;  /* 0x0000000c000c7308 */ /* 0x000e220000000800 */
        /* <DEDUP_REMOVED lines=18> */
[-C--:B------:R-:W-:Y:S01]  /*8f20*/  FMUL.FTZ R57, R57, R10.reuse ;  /* 0x0000000a39397220 */ /* 0x080fe20000410000 */
[----:B------:R-:W2:Y:S01]  /*8f30*/  SHFL.BFLY PT, R6, R165, 0x1, 0x1f ;  /* 0x0c201f00a5067f89 */ /* 0x000ea200000e0000 */
        /* <DEDUP_REMOVED lines=23> */
[----:B--2---:R-:W-:Y:S01]  /*90b0*/  FMNMX.FTZ R6, R165, R6, !PT ;  /* 0x00000006a5067209 */ /* 0x004fe20007810000 */
        /* <DEDUP_REMOVED lines=13> */
[----:B------:R-:W-:Y:S01]  /*9190*/  FFMA.FTZ R169, R158, UR10, -R177 ;  /* 0x0000000a9ea97c23 */ /* 0x000fe200080108b1 */
[----:B------:R-:W-:Y:S01]  /*91a0*/  MUFU.EX2 R9, R9 ;  /* 0x0000000900097308 */ /* 0x000fe20000000800 */
[----:B------:R-:W-:-:S02]  /*91b0*/  IMAD.U32 R170, RZ, RZ, UR23 ;  /* 0x00000017ffaa7e24 */ /* 0x000fc4000f8e00ff */
[--C-:B------:R-:W-:Y:S01]  /*91c0*/  FFMA.FTZ R176, R159, UR10, -R177.reuse ;  /* 0x0000000a9fb07c23 */ /* 0x100fe200080108b1 */
[--C-:B------:R-:W-:Y:S01]  /*91d0*/  FFMA.FTZ R159, R162, UR10, -R177.reuse ;  /* 0x0000000aa29f7c23 */ /* 0x100fe200080108b1 */
[--C-:B--2---:R-:W-:Y:S01]  /*91e0*/  FFMA.FTZ R180, R163, UR10, -R177.reuse ;  /* 0x0000000aa3b47c23 */ /* 0x104fe200080108b1 */
[----:B------:R-:W-:Y:S02]  /*91f0*/  @!P1 VIADD R154, R170, 0x28c40 ;  /* 0x00028c40aa9a9836 */ /* 0x000fe40000000000 */
[--C-:B------:R-:W-:Y:S01]  /*9200*/  FFMA.FTZ R163, R166, UR10, -R177.reuse ;  /* 0x0000000aa6a37c23 */ /* 0x100fe200080108b1 */
[--C-:B------:R-:W-:Y:S01]  /*9210*/  FFMA.FTZ R208, R171, UR10, -R177.reuse ;  /* 0x0000000aabd07c23 */ /* 0x100fe200080108b1 */
[----:B------:R-:W2:Y:S01]  /*9220*/  MUFU.EX2 R172, R172 ;  /* 0x000000ac00ac7308 */ /* 0x000ea20000000800 */
[--C-:B------:R-:W-:Y:S01]  /*9230*/  FFMA.FTZ R171, R174, UR10, -R177.reuse ;  /* 0x0000000aaeab7c23 */ /* 0x100fe200080108b1 */
[----:B------:R-:W-:Y:S01]  /*9240*/  @!P1 PRMT R154, RZ, 0x654, R154 ;  /* 0x00000654ff9a9816 */ /* 0x000fe2000000009a */
[----:B------:R-:W-:Y:S01]  /*9250*/  FFMA.FTZ R174, R175, UR10, -R177 ;  /* 0x0000000aafae7c23 */ /* 0x000fe200080108b1 */
[----:B------:R-:W-:-:S02]  /*9260*/  IMAD.U32 R175, RZ, RZ, UR22 ;  /* 0x00000016ffaf7e24 */ /* 0x000fc4000f8e00ff */
[--C-:B------:R-:W-:Y:S01]  /*9270*/  FFMA.FTZ R173, R178, UR10, -R177.reuse ;  /* 0x0000000ab2ad7c23 */ /* 0x100fe200080108b1 */
[----:B------:R0:W-:Y:S01]  /*9280*/  @!P1 SYNCS.ARRIVE.TRANS64.RED.A1T0 RZ, [R154+URZ], RZ ;  /* 0x000000ff9aff99a7 */ /* 0x0001e2000810043f */
[--C-:B------:R-:W-:Y:S01]  /*9290*/  FFMA.FTZ R178, R179, UR10, -R177.reuse ;  /* 0x0000000ab3b27c23 */ /* 0x100fe200080108b1 */
[----:B------:R-:W3:Y:S01]  /*92a0*/  MUFU.EX2 R155, R155 ;  /* 0x0000009b009b7308 */ /* 0x000ee20000000800 */
[----:B------:R-:W-:Y:S02]  /*92b0*/  @!P3 IMAD R158, R175, 0x40, R16 ;  /* 0x00000040af9eb824 */ /* 0x000fe400078e0210 */
[--C-:B------:R-:W-:Y:S01]  /*92c0*/  FFMA.FTZ R182, R182, UR10, -R177.reuse ;  /* 0x0000000ab6b67c23 */ /* 0x100fe200080108b1 */
[----:B------:R-:W-:Y:S01]  /*92d0*/  FFMA.FTZ R177, R183, UR10, -R177 ;  /* 0x0000000ab7b17c23 */ /* 0x000fe200080108b1 */
[-C--:B------:R-:W-:Y:S01]  /*92e0*/  FMUL.FTZ R109, R109, R10.reuse ;  /* 0x0000000a6d6d7220 */ /* 0x080fe20000410000 */
[----:B------:R-:W-:Y:S01]  /*92f0*/  FMUL.FTZ R112, R112, R10 ;  /* 0x0000000a70707220 */ /* 0x000fe20000410000 */
[----:B0-----:R-:W-:Y:S01]  /*9300*/  FADD.FTZ R154, R12, R3 ;  /* 0x000000030c9a7221 */ /* 0x001fe20000010000 */
[----:B------:R-:W-:Y:S01]  /*9310*/  @!P3 LEA R158, R158, UR46, 0x2 ;  /* 0x0000002e9e9ebc11 */ /* 0x000fe2000f8e10ff */
[----:B------:R-:W0:Y:S01]  /*9320*/  MUFU.EX2 R169, R169 ;  /* 0x000000a900a97308 */ /* 0x000e220000000800 */
[----:B--2---:R-:W-:Y:S01]  /*9330*/  FFMA.FTZ R4, R9, R4, R172 ;  /* 0x0000000409047223 */ /* 0x004fe200000100ac */
[----:B------:R-:W-:Y:S01]  /*9340*/  FADD.FTZ R3, R13, R154 ;  /* 0x0000009a0d037221 */ /* 0x000fe20000010000 */
[-C--:B------:R-:W-:Y:S01]  /*9350*/  FMUL.FTZ R113, R113, R10.reuse ;  /* 0x0000000a71717220 */ /* 0x080fe20000410000 */
[----:B------:R-:W-:Y:S01]  /*9360*/  @!P3 STS [R158+0x28800], R10 ;  /* 0x0288000a9e00b388 */ /* 0x000fe20000000800 */
[-C--:B------:R-:W-:Y:S01]  /*9370*/  FMUL.FTZ R116, R116, R10.reuse ;  /* 0x0000000a74747220 */ /* 0x080fe20000410000 */
[----:B------:R-:W-:Y:S01]  /*9380*/  FADD.FTZ R154, R156, R3 ;  /* 0x000000039c9a7221 */ /* 0x000fe20000010000 */
[-C--:B------:R-:W-:Y:S01]  /*9390*/  FMUL.FTZ R117, R117, R10.reuse ;  /* 0x0000000a75757220 */ /* 0x080fe20000410000 */
[----:B------:R-:W2:Y:S01]  /*93a0*/  MUFU.EX2 R176, R176 ;  /* 0x000000b000b07308 */ /* 0x000ea20000000800 */
[----:B---3--:R-:W-:Y:S01]  /*93b0*/  FADD.FTZ R4, R155, R4 ;  /* 0x000000049b047221 */ /* 0x008fe20000010000 */
[----:B------:R-:W-:Y:S01]  /*93c0*/  FADD.FTZ R175, R15, R154 ;  /* 0x0000009a0faf7221 */ /* 0x000fe20000010000 */
[----:B------:R3:W-:Y:S01]  /*93d0*/  @!P3 STS [R158+0x28820], R9 ;  /* 0x028820099e00b388 */ /* 0x0007e20000000800 */
[-C--:B------:R-:W-:Y:S01]  /*93e0*/  FMUL.FTZ R120, R120, R10.reuse ;  /* 0x0000000a78787220 */ /* 0x080fe20000410000 */
[-C--:B------:R-:W-:Y:S01]  /*93f0*/  FMUL.FTZ R121, R121, R10.reuse ;  /* 0x0000000a79797220 */ /* 0x080fe20000410000 */
[----:B------:R-:W-:Y:S01]  /*9400*/  FADD.FTZ R154, R14, R175 ;  /* 0x000000af0e9a7221 */ /* 0x000fe20000010000 */
[-C--:B------:R-:W-:Y:S01]  /*9410*/  FMUL.FTZ R124, R124, R10.reuse ;  /* 0x0000000a7c7c7220 */ /* 0x080fe20000410000 */
[----:B------:R-:W4:Y:S01]  /*9420*/  MUFU.EX2 R159, R159 ;  /* 0x0000009f009f7308 */ /* 0x000f220000000800 */
        /* <DEDUP_REMOVED lines=16> */
[----:B----4-:R-:W-:Y:S01]  /*9530*/  FADD.FTZ R3, R159, R4 ;  /* 0x000000049f037221 */ /* 0x010fe20000010000 */
[-C--:B------:R-:W-:Y:S01]  /*9540*/  FMUL.FTZ R148, R148, R10.reuse ;  /* 0x0000000a94947220 */ /* 0x080fe20000410000 */
[----:B------:R-:W-:Y:S01]  /*9550*/  FMUL.FTZ R149, R149, R10 ;  /* 0x0000000a95957220 */ /* 0x000fe20000410000 */
[----:B------:R-:W-:Y:S01]  /*9560*/  F2FP.BF16.F32.PACK_AB R152, R152, R11 ;  /* 0x0000000b9898723e */ /* 0x000fe200000010ff */
[-C--:B------:R-:W-:Y:S01]  /*9570*/  FMUL.FTZ R26, R26, R9.reuse ;  /* 0x000000091a1a7220 */ /* 0x080fe20000410000 */
[----:B------:R-:W-:Y:S01]  /*9580*/  F2FP.BF16.F32.PACK_AB R156, R15, R156 ;  /* 0x0000009c0f9c723e */ /* 0x000fe200000010ff */
[-C--:B------:R-:W-:Y:S01]  /*9590*/  FMUL.FTZ R27, R27, R9.reuse ;  /* 0x000000091b1b7220 */ /* 0x080fe20000410000 */
[----:B------:R-:W4:Y:S01]  /*95a0*/  MUFU.EX2 R160, R160 ;  /* 0x000000a000a07308 */ /* 0x000f220000000800 */
[----:B0-----:R-:W-:Y:S01]  /*95b0*/  FADD.FTZ R4, R180, R3 ;  /* 0x00000003b4047221 */ /* 0x001fe20000010000 */
[----:B---3--:R-:W-:Y:S01]  /*95c0*/  F2FP.BF16.F32.PACK_AB R158, R21, R14 ;  /* 0x0000000e159e723e */ /* 0x008fe200000010ff */
        /* <DEDUP_REMOVED lines=16> */
[-C--:B------:R-:W-:Y:S01]  /*96d0*/  FMUL.FTZ R54, R54, R9.reuse ;  /* 0x0000000936367220 */ /* 0x080fe20000410000 */
[-C--:B------:R-:W-:Y:S01]  /*96e0*/  FMUL.FTZ R55, R55, R9.reuse ;  /* 0x0000000937377220 */ /* 0x080fe20000410000 */
[-C--:B------:R-:W-:Y:S01]  /*96f0*/  FMUL.FTZ R58, R58, R9.reuse ;  /* 0x000000093a3a7220 */ /* 0x080fe20000410000 */
        /* <DEDUP_REMOVED lines=14> */
[----:B------:R-:W-:Y:S01]  /*97e0*/  F2FP.BF16.F32.PACK_AB R153, R155, R172 ;  /* 0x000000ac9b99723e */ /* 0x000fe200000010ff */
[----:B------:R-:W-:Y:S01]  /*97f0*/  FMUL.FTZ R78, R78, R9 ;  /* 0x000000094e4e7220 */ /* 0x000fe20000410000 */
[----:B------:R-:W-:Y:S01]  /*9800*/  F2FP.BF16.F32.PACK_AB R155, R176, R169 ;  /* 0x000000a9b09b723e */ /* 0x000fe200000010ff */
        /* <DEDUP_REMOVED lines=27> */
[C---:B---3--:R-:W-:Y:S01]  /*99c0*/  FADD.FTZ R10, R164.reuse, R175 ;  /* 0x000000afa40a7221 */ /* 0x048fe20000010000 */
[----:B------:R-:W-:Y:S01]  /*99d0*/  F2FP.BF16.F32.PACK_AB R162, R164, R157 ;  /* 0x0000009da4a2723e */ /* 0x000fe200000010ff */
[----:B------:R-:W-:Y:S01]  /*99e0*/  FMUL.FTZ R115, R115, R9 ;  /* 0x0000000973737220 */ /* 0x000fe20000410000 */
[----:B------:R-:W-:Y:S01]  /*99f0*/  F2FP.BF16.F32.PACK_AB R157, R180, R159 ;  /* 0x0000009fb49d723e */ /* 0x000fe200000010ff */
[----:B------:R-:W-:Y:S01]  /*9a00*/  FMUL.FTZ R118, R118, R9 ;  /* 0x0000000976767220 */ /* 0x000fe20000410000 */
[----:B------:R-:W-:Y:S01]  /*9a10*/  F2FP.BF16.F32.PACK_AB R159, R206, R163 ;  /* 0x000000a3ce9f723e */ /* 0x000fe200000010ff */
[-C--:B------:R-:W-:Y:S01]  /*9a20*/  FMUL.FTZ R119, R119, R9.reuse ;  /* 0x0000000977777220 */ /* 0x080fe20000410000 */
[----:B------:R-:W3:Y:S01]  /*9a30*/  MUFU.EX2 R174, R174 ;  /* 0x000000ae00ae7308 */ /* 0x000ee20000000800 */
[----:B0-----:R-:W-:Y:S01]  /*9a40*/  FADD.FTZ R3, R171, R4 ;  /* 0x00000004ab037221 */ /* 0x001fe20000010000 */
[----:B------:R0:W-:Y:S01]  /*9a50*/  STSM.16.M88.4 [R18+0x26800], R152 ;  /* 0x0268009812007844 */ /* 0x0001e20000000200 */
[-C--:B------:R-:W-:Y:S01]  /*9a60*/  FMUL.FTZ R122, R122, R9.reuse ;  /* 0x000000097a7a7220 */ /* 0x080fe20000410000 */
[-C--:B------:R-:W-:Y:S01]  /*9a70*/  FMUL.FTZ R123, R123, R9.reuse ;  /* 0x000000097b7b7220 */ /* 0x080fe20000410000 */
[-C--:B------:R-:W-:Y:S01]  /*9a80*/  FMUL.FTZ R126, R126, R9.reuse ;  /* 0x000000097e7e7220 */ /* 0x080fe20000410000 */
[----:B------:R0:W-:Y:S01]  /*9a90*/  STSM.16.M88.4 [R19], R156 ;  /* 0x0000009c13007844 */ /* 0x0001e20000000200 */
        /* <DEDUP_REMOVED lines=12> */
[-C--:B------:R-:W-:Y:S01]  /*9b60*/  FMUL.FTZ R142, R142, R9.reuse ;  /* 0x000000098e8e7220 */ /* 0x080fe20000410000 */
[-C--:B------:R-:W-:Y:S01]  /*9b70*/  FMUL.FTZ R143, R143, R9.reuse ;  /* 0x000000098f8f7220 */ /* 0x080fe20000410000 */
[-C--:B------:R-:W-:Y:S01]  /*9b80*/  FMUL.FTZ R146, R146, R9.reuse ;  /* 0x0000000992927220 */ /* 0x080fe20000410000 */
[-C--:B------:R-:W-:Y:S01]  /*9b90*/  FMUL.FTZ R147, R147, R9.reuse ;  /* 0x0000000993937220 */ /* 0x080fe20000410000 */
[----:B------:R-:W-:Y:S01]  /*9ba0*/  FMUL.FTZ R150, R150, R9 ;  /* 0x0000000996967220 */ /* 0x000fe20000410000 */
[----:B------:R-:W3:Y:S01]  /*9bb0*/  MUFU.EX2 R20, R20 ;  /* 0x0000001400147308 */ /* 0x000ee20000000800 */
[C---:B----4-:R-:W-:Y:S01]  /*9bc0*/  FADD.FTZ R10, R168.reuse, R11 ;  /* 0x0000000ba80a7221 */ /* 0x050fe20000010000 */
[----:B------:R-:W-:Y:S01]  /*9bd0*/  F2FP.BF16.F32.PACK_AB R164, R168, R161 ;  /* 0x000000a1a8a4723e */ /* 0x000fe200000010ff */
[----:B------:R-:W-:Y:S01]  /*9be0*/  FMUL.FTZ R151, R151, R9 ;  /* 0x0000000997977220 */ /* 0x000fe20000410000 */
[----:B------:R-:W-:Y:S01]  /*9bf0*/  F2FP.BF16.F32.PACK_AB R161, R208, R167 ;  /* 0x000000a7d0a1723e */ /* 0x000fe200000010ff */
[----:B------:R-:W-:-:S03]  /*9c00*/  FADD.FTZ R3, R165, R10 ;  /* 0x0000000aa5037221 */ /* 0x000fc60000010000 */
[----:B------:R-:W4:Y:S01]  /*9c10*/  MUFU.EX2 R178, R178 ;  /* 0x000000b200b27308 */ /* 0x000f220000000800 */
[----:B--2---:R-:W-:Y:S01]  /*9c20*/  FADD.FTZ R11, R173, R4 ;  /* 0x00000004ad0b7221 */ /* 0x004fe20000010000 */
[----:B------:R0:W-:Y:S06]  /*9c30*/  STSM.16.M88.4 [R23], R160 ;  /* 0x000000a017007844 */ /* 0x0001ec0000000200 */
[----:B------:R-:W2:Y:S01]  /*9c40*/  MUFU.EX2 R182, R182 ;  /* 0x000000b600b67308 */ /* 0x000ea20000000800 */
[C---:B---3--:R-:W-:Y:S01]  /*9c50*/  F2FP.BF16.F32.PACK_AB R166, R20.reuse, R165 ;  /* 0x000000a514a6723e */ /* 0x048fe200000010ff */
[----:B------:R-:W-:-:S06]  /*9c60*/  FADD.FTZ R3, R20, R3 ;  /* 0x0000000314037221 */ /* 0x000fcc0000010000 */
[----:B------:R-:W3:Y:S01]  /*9c70*/  MUFU.EX2 R177, R177 ;  /* 0x000000b100b17308 */ /* 0x000ee20000000800 */
[C---:B----4-:R-:W-:Y:S01]  /*9c80*/  FADD.FTZ R11, R178.reuse, R11 ;  /* 0x0000000bb20b7221 */ /* 0x050fe20000010000 */
[----:B------:R-:W-:-:S03]  /*9c90*/  F2FP.BF16.F32.PACK_AB R165, R178, R173 ;  /* 0x000000adb2a5723e */ /* 0x000fc600000010ff */
[----:B--2---:R-:W-:Y:S01]  /*9ca0*/  FADD.FTZ R4, R182, R11 ;  /* 0x0000000bb6047221 */ /* 0x004fe20000010000 */
[----:B---3--:R-:W-:-:S03]  /*9cb0*/  F2FP.BF16.F32.PACK_AB R167, R177, R182 ;  /* 0x000000b6b1a7723e */ /* 0x008fc600000010ff */
[----:B------:R-:W-:Y:S02]  /*9cc0*/  FADD.FTZ R4, R177, R4 ;  /* 0x00000004b1047221 */ /* 0x000fe40000010000 */
[----:B------:R0:W-:Y:S01]  /*9cd0*/  STSM.16.M88.4 [R22], R164 ;  /* 0x000000a416007844 */ /* 0x0001e20000000200 */
[----:B------:R-:W-:Y:S05]  /*9ce0*/  @!P0 BRA `(.L_x_2361) ;  /* 0x0000000000048947 */ /* 0x000fea0003800000 */
[----:B------:R-:W-:Y:S01]  /*9cf0*/  BPT.TRAP 0x1 ;  /* 0x000000040000795c */ /* 0x000fe20000300000 */
.L_x_2361:
[----:B------:R2:W3:Y:S01]  /*9d00*/  SYNCS.PHASECHK.TRANS64.TRYWAIT P3, [UR23+0x28c50], R7 ;  /* 0x028c5007ff0075a7 */ /* 0x0004e20008060157 */
[----:B------:R-:W-:Y:S05]  /*9d10*/  @!P0 BRA `(.L_x_2362) ;  /* 0x0000000000048947 */ /* 0x000fea0003800000 */
[----:B------:R-:W-:Y:S01]  /*9d20*/  BPT.TRAP 0x1 ;  /* 0x000000040000795c */ /* 0x000fe20000300000 */
.L_x_2362:
[----:B---3--:R-:W-:Y:S05]  /*9d30*/  @P3 BRA `(.L_x_2363) ;  /* 0x0000000000083947 */ /* 0x008fea0003800000 */
[----:B------:R-:W3:Y:S02]  /*9d40*/  SYNCS.PHASECHK.TRANS64.TRYWAIT P3, [UR23+0x28c50], R7 ;  /* 0x028c5007ff0075a7 */ /* 0x000ee40008060157 */
[----:B---3--:R-:W-:Y:S05]  /*9d50*/  @!P3 BRA `(.L_x_2364) ;  /* 0x000000d4004cb947 */ /* 0x008fea0003800000 */
.L_x_2363:
        /* <DEDUP_REMOVED lines=39> */
[----:B-12---:R-:W-:-:S07]  /*9fd0*/  IMAD.MOV.U32 R7, RZ, RZ, R8 ;  /* 0x000000ffff077224 */ /* 0x006fce00078e0008 */
.L_x_2356:
[----:B------:R-:W-:-:S13]  /*9fe0*/  ISETP.GE.AND P2, PT, R7, UR48, PT ;  /* 0x0000003007007c0c */ /* 0x000fda000bf46270 */
[----:B------:R-:W-:Y:S05]  /*9ff0*/  @!P2 BRA `(.L_x_2366) ;  /* 0x0000002000e0a947 */ /* 0x000fea0003800000 */
[----:B------:R-:W-:Y:S01]  /*a000*/  IMAD.MOV.U32 R12, RZ, RZ, R6 ;  /* 0x000000ffff0c7224 */ /* 0x000fe200078e0006 */
[----:B------:R-:W-:Y:S01]  /*a010*/  UMOV UR21, UR37 ;  /* 0x0000002500157c82 */ /* 0x000fe20008000000 */
[----:B------:R-:W-:Y:S01]  /*a020*/  IMAD.MOV.U32 R13, RZ, RZ, R5 ;  /* 0x000000ffff0d7224 */ /* 0x000fe200078e0005 */
[----:B------:R-:W-:Y:S01]  /*a030*/  ULDC UR22, c[0x0][0x9e4] ;  /* 0x0002790000167ab9 */ /* 0x000fe20000000800 */
[----:B------:R-:W-:Y:S01]  /*a040*/  ULDC UR23, c[0x0][0x9dc] ;  /* 0x0002770000177ab9 */ /* 0x000fe20000000800 */
[----:B------:R-:W-:Y:S01]  /*a050*/  ULDC UR20, c[0x0][0x988] ;  /* 0x0002620000147ab9 */ /* 0x000fe20000000800 */
[----:B------:R-:W-:-:S05]  /*a060*/  ULDC UR24, c[0x0][0x9e0] ;  /* 0x0002780000187ab9 */ /* 0x000fca0000000800 */
.L_x_2383:
[----:B------:R-:W-:-:S04]  /*a070*/  UIADD3 UR37, UR21, 0x1, URZ ;  /* 0x0000000115257890 */ /* 0x000fc8000fffe03f */
[----:B------:R-:W-:-:S04]  /*a080*/  UISETP.NE.AND UP1, UPT, UR37, 0x2, UPT ;  /* 0x000000022500788c */ /* 0x000fc8000bf25270 */
[----:B------:R-:W-:Y:S02]  /*a090*/  USEL UR6, URZ, 0x1, UP1 ;  /* 0x000000013f067887 */ /* 0x000fe40008800000 */
[----:B------:R-:W-:Y:S02]  /*a0a0*/  USEL UR37, UR37, URZ, UP1 ;  /* 0x0000003f25257287 */ /* 0x000fe40008800000 */
[----:B------:R-:W-:Y:S01]  /*a0b0*/  ULOP3.LUT UR38, UR38, UR6, URZ, 0x3c, !UPT ;  /* 0x0000000626267292 */ /* 0x000fe2000f8e3c3f */
[----:B-12---:R-:W-:Y:S11]  /*a0c0*/  @!P0 BRA `(.L_x_2367) ;  /* 0x0000000000048947 */ /* 0x006ff60003800000 */
[----:B------:R-:W-:Y:S01]  /*a0d0*/  BPT.TRAP 0x1 ;  /* 0x000000040000795c */ /* 0x000fe20000300000 */
.L_x_2367:
[----:B------:R-:W-:Y:S01]  /*a0e0*/  ULEA UR25, UR37, UR46, 0x3 ;  /* 0x0000002e25197291 */ /* 0x000fe2000f8e183f */
[----:B0-----:R-:W-:-:S05]  /*a0f0*/  IMAD.U32 R11, RZ, RZ, UR38 ;  /* 0x00000026ff0b7e24 */ /* 0x001fca000f8e00ff */
[----:B------:R-:W-:-:S04]  /*a100*/  SHF.L.U32 R11, R11, 0x1f, RZ ;  /* 0x0000001f0b0b7819 */ /* 0x000fc800000006ff */
[----:B------:R0:W0:Y:S01]  /*a110*/  SYNCS.PHASECHK.TRANS64.TRYWAIT P2, [UR25+0x28c30], R11 ;  /* 0x028c300bff0075a7 */ /* 0x0000220008040159 */
[----:B------:R-:W-:Y:S05]  /*a120*/  @!P0 BRA `(.L_x_2368) ;  /* 0x0000000000048947 */ /* 0x000fea0003800000 */
[----:B------:R-:W-:Y:S01]  /*a130*/  BPT.TRAP 0x1 ;  /* 0x000000040000795c */ /* 0x000fe20000300000 */
.L_x_2368:
[----:B0-----:R-:W-:Y:S05]  /*a140*/  @P2 BRA `(.L_x_2369) ;  /* 0x0000000000082947 */ /* 0x001fea0003800000 */
[----:B------:R-:W0:Y:S02]  /*a150*/  SYNCS.PHASECHK.TRANS64.TRYWAIT P2, [UR25+0x28c30], R11 ;  /* 0x028c300bff0075a7 */ /* 0x000e240008040159 */
[----:B0-----:R-:W-:Y:S05]  /*a160*/  @!P2 BRA `(.L_x_2370) ;  /* 0x000000d0005ca947 */ /* 0x001fea0003800000 */
.L_x_2369:
[----:B------:R-:W-:Y:S01]  /*a170*/  R2UR UR18, R0 ;  /* 0x00000000001272ca */ /* 0x000fe200000e0000 */
[----:B--234-:R-:W-:Y:S01]  /*a180*/  WARPGROUP.ARRIVE ;  /* 0x00000000000079c5 */ /* 0x01cfe20000000000 */
[----:B------:R-:W-:Y:S01]  /*a190*/  UMOV UR19, 0x40000040 ;  /* 0x4000004000137882 */ /* 0x000fe20000000000 */
[----:B------:R-:W-:Y:S01]  /*a1a0*/  UMOV UR7, 0x40000040 ;  /* 0x4000004000077882 */ /* 0x000fe20000000000 */
[----:B------:R-:W-:Y:S01]  /*a1b0*/  UMOV UR11, 0x40000040 ;  /* 0x40000040000b7882 */ /* 0x000fe20000000000 */
[----:B------:R-:W-:Y:S01]  /*a1c0*/  UMOV UR15, 0x40000040 ;  /* 0x40000040000f7882 */ /* 0x000fe20000000000 */
[----:B------:R-:W-:Y:S01]  /*a1d0*/  PLOP3.LUT P2, PT, PT, PT, UP0, 0x80, 0x0 ;  /* 0x000000000000781c */ /* 0x000fe20003f4f008 */
[----:B------:R-:W-:Y:S02]  /*a1e0*/  VIADD R14, R185, UR42 ;  /* 0x0000002ab90e7c36 */ /* 0x000fe40008000000 */
[----:B-1----:R-:W-:Y:S02]  /*a1f0*/  IMAD.U32 R10, RZ, RZ, UR25 ;  /* 0x00000019ff0a7e24 */ /* 0x002fe4000f8e00ff */
[----:B------:R-:W-:-:S02]  /*a200*/  IMAD.U32 R9, RZ, RZ, UR51 ;  /* 0x00000033ff097e24 */ /* 0x000fc4000f8e00ff */
[----:B------:R-:W-:-:S04]  /*a210*/  ULEA UR18, UR37, UR18, 0x9 ;  /* 0x0000001225127291 */ /* 0x000fc8000f8e483f */
        /* <DEDUP_REMOVED lines=8> */
[----:B------:R-:W-:Y:S01]  /*a2a0*/  @P2 IMAD.HI.U32 R5, R14, UR6, RZ ;  /* 0x000000060e052c27 */ /* 0x000fe2000f8e00ff */
[----:B------:R-:W-:-:S04]  /*a2b0*/  @UP0 ULDC UR6, c[0x0][0x450] ;  /* 0x0001140000060ab9 */ /* 0x000fc80000000800 */
[----:B------:R-:W-:Y:S01]  /*a2c0*/  @P2 SHF.R.U32.HI R14, RZ, UR6, R5 ;  /* 0x00000006ff0e2c19 */ /* 0x000fe20008011605 */
[----:B------:R-:W-:Y:S01]  /*a2d0*/  @!P1 VIADD R5, R10, 0x28c40 ;  /* 0x00028c400a059836 */ /* 0x000fe20000000000 */
[----:B------:R-:W-:-:S03]  /*a2e0*/  ULOP3.LUT UR6, URZ, UR23, URZ, 0x33, !UPT ;  /* 0x000000173f067292 */ /* 0x000fc6000f8e333f */
[----:B------:R-:W0:Y:S01]  /*a2f0*/  SHFL.IDX PT, R20, R14, RZ, 0x1c1f ;  /* 0x001c1fff0e147589 */ /* 0x000e2200000e0000 */
[----:B------:R-:W-:Y:S01]  /*a300*/  @!P1 PRMT R6, RZ, 0x654, R5 ;  /* 0x00000654ff069816 */ /* 0x000fe20000000005 */
[----:B------:R-:W-:Y:S01]  /*a310*/  IMAD.SHL.U32 R5, R7, 0x40, RZ ;  /* 0x0000004007057824 */ /* 0x000fe200078e00ff */
[----:B------:R-:W-:Y:S02]  /*a320*/  WARPGROUP.DEPBAR.LE gsb0, 0x0 ;  /* 0x00008000000079c5 */ /* 0x000fe40000010000 */
[----:B------:R-:W-:-:S06]  /*a330*/  WARPGROUP.ARRIVE ;  /* 0x00000000000079c5 */ /* 0x000fcc0000000000 */
[----:B------:R-:W-:Y:S03]  /*a340*/  HGMMA.64x64x16.F32.BF16 R152, gdesc[UR8], R152, gsb0 ;  /* 0x00e00000089879f0 */ /* 0x000fe60008001898 */
[----:B------:R-:W-:Y:S02]  /*a350*/  WARPGROUP.DEPBAR.LE gsb0, 0x0 ;  /* 0x00008000000079c5 */ /* 0x000fe40000010000 */
[----:B------:R-:W-:-:S06]  /*a360*/  WARPGROUP.ARRIVE ;  /* 0x00000000000079c5 */ /* 0x000fcc0000000000 */
[----:B------:R-:W-:Y:S03]  /*a370*/  HGMMA.64x64x16.F32.BF16 R152, gdesc[UR12], R152, gsb0 ;  /* 0x00e000000c9879f0 */ /* 0x000fe60008001898 */
[----:B------:R-:W-:Y:S02]  /*a380*/  WARPGROUP.DEPBAR.LE gsb0, 0x0 ;  /* 0x00008000000079c5 */ /* 0x000fe40000010000 */
[----:B------:R1:W-:Y:S02]  /*a390*/  @!P1 SYNCS.ARRIVE.TRANS64.RED.A1T0 RZ, [R6+URZ], RZ ;  /* 0x000000ff06ff99a7 */ /* 0x0003e4000810043f */
[----:B-1----:R-:W-:-:S04]  /*a3a0*/  IADD3 R6, -R2, 0x1, -R5 ;  /* 0x0000000102067810 */ /* 0x002fc80007ffe905 */
[----:B------:R-:W-:-:S05]  /*a3b0*/  IADD3 R6, -R9, UR49, R6 ;  /* 0x0000003109067c10 */ /* 0x000fca000fffe106 */
[C---:B------:R-:W-:Y:S02]  /*a3c0*/  VIADD R205, R6.reuse, UR24 ;  /* 0x0000001806cd7c36 */ /* 0x040fe40008000000 */
[----:B------:R-:W-:Y:S02]  /*a3d0*/  VIADD R206, R6, UR6 ;  /* 0x0000000606ce7c36 */ /* 0x000fe40008000000 */
[--C-:B0-----:R-:W-:Y:S02]  /*a3e0*/  IMAD.IADD R6, R205, 0x1, R20.reuse ;  /* 0x00000001cd067824 */ /* 0x101fe400078e0214 */
[----:B------:R-:W-:Y:S01]  /*a3f0*/  IMAD.IADD R15, R206, 0x1, R20 ;  /* 0x00000001ce0f7824 */ /* 0x000fe200078e0214 */
[----:B------:R-:W-:Y:S06]  /*a400*/  @!P6 BRA `(.L_x_2371) ;  /* 0x00000000005ce947 */ /* 0x000fec0003800000 */
        /* <DEDUP_REMOVED lines=13> */
.L_x_2373:
[----:B------:R-:W-:-:S05]  /*a4e0*/  IMAD.U32 R207, RZ, RZ, UR22 ;  /* 0x00000016ffcf7e24 */ /* 0x000fca000f8e00ff */
[----:B------:R-:W-:-:S13]  /*a4f0*/  ISETP.NE.AND P2, PT, R207, 0x1, PT ;  /* 0x00000001cf00780c */ /* 0x000fda0003f45270 */
[----:B------:R-:W0:Y:S02]  /*a500*/  @P2 LDC.64 R8, c[0x0][0x9e8] ;  /* 0x00027a00ff082b82 */ /* 0x000e240000000a00 */
[----:B0-----:R-:W-:-:S05]  /*a510*/  @P2 IMAD.HI.U32 R8, R20, R8, RZ ;  /* 0x0000000814082227 */ /* 0x001fca00078e00ff */
[----:B------:R-:W-:-:S07]  /*a520*/  @P2 SHF.R.U32.HI R20, RZ, R9, R8 ;  /* 0x00000009ff142219 */ /* 0x000fce0000011608 */
.L_x_2374:
[----:B------:R-:W-:Y:S05]  /*a530*/  BSYNC B0 ;  /* 0x0000000000007941 */ /* 0x000fea0003800000 */
.L_x_2372:
[----:B------:R-:W-:-:S04]  /*a540*/  IMAD R9, R20, R207, -R5 ;  /* 0x000000cf14097224 */ /* 0x000fc800078e0a05 */
[----:B------:R-:W-:-:S05]  /*a550*/  IMAD.IADD R9, R9, 0x1, -R2 ;  /* 0x0000000109097824 */ /* 0x000fca00078e0a02 */
[----:B------:R-:W-:Y:S02]  /*a560*/  VIADDMNMX R6, R9, R207, R6, PT ;  /* 0x000000cf09067246 */ /* 0x000fe40003800106 */
[----:B------:R-:W-:-:S07]  /*a570*/  VIMNMX R15, R15, R9, !PT ;  /* 0x000000090f0f7248 */ /* 0x000fce0007fe0100 */
.L_x_2371:
[----:B------:R-:W-:Y:S01]  /*a580*/  ISETP.GT.AND P2, PT, R7, -0x1, PT ;  /* 0xffffffff0700780c */ /* 0x000fe20003f44270 */
[----:B------:R-:W0:Y:S03]  /*a590*/  SHFL.IDX PT, R8, R14, 0x1, 0x1c1f ;  /* 0x003c1f000e087f89 */ /* 0x000e2600000e0000 */
[C---:B------:R-:W-:Y:S02]  /*a5a0*/  ISETP.GT.AND P3, PT, R15.reuse, RZ, P2 ;  /* 0x000000ff0f00720c */ /* 0x040fe40001764270 */
[C---:B------:R-:W-:Y:S02]  /*a5b0*/  ISETP.GT.AND P5, PT, R15.reuse, 0x1, P2 ;  /* 0x000000010f00780c */ /* 0x040fe400017a4270 */
[----:B------:R-:W-:Y:S02]  /*a5c0*/  ISETP.LT.OR P4, PT, R6, 0x1, P3 ;  /* 0x000000010600780c */ /* 0x000fe40001f81670 */
[----:B------:R-:W-:-:S02]  /*a5d0*/  ISETP.GT.AND P3, PT, R15, 0x8, P2 ;  /* 0x000000080f00780c */ /* 0x000fc40001764270 */
[----:B------:R-:W-:Y:S02]  /*a5e0*/  FSEL R152, R152, -INF , !P4 ;  /* 0xff80000098987808 */ /* 0x000fe40006000000 */
[----:B------:R-:W-:Y:S02]  /*a5f0*/  ISETP.GT.AND P4, PT, R15, 0x9, P2 ;  /* 0x000000090f00780c */ /* 0x000fe40001784270 */
[C---:B------:R-:W-:Y:S02]  /*a600*/  ISETP.LT.OR P5, PT, R6.reuse, 0x2, P5 ;  /* 0x000000020600780c */ /* 0x040fe40002fa1670 */
[C---:B------:R-:W-:Y:S02]  /*a610*/  ISETP.LT.OR P3, PT, R6.reuse, 0x9, P3 ;  /* 0x000000090600780c */ /* 0x040fe40001f61670 */
[----:B------:R-:W-:Y:S02]  /*a620*/  ISETP.LT.OR P4, PT, R6, 0xa, P4 ;  /* 0x0000000a0600780c */ /* 0x000fe40002781670 */
[----:B------:R-:W-:-:S02]  /*a630*/  FSEL R153, R153, -INF , !P5 ;  /* 0xff80000099997808 */ /* 0x000fc40006800000 */
[----:B------:R-:W-:Y:S01]  /*a640*/  FSEL R156, R156, -INF , !P3 ;  /* 0xff8000009c9c7808 */ /* 0x000fe20005800000 */
[----:B0-----:R-:W-:Y:S01]  /*a650*/  IMAD.IADD R14, R206, 0x1, R8 ;  /* 0x00000001ce0e7824 */ /* 0x001fe200078e0208 */
[----:B------:R-:W-:Y:S02]  /*a660*/  FSEL R157, R157, -INF , !P4 ;  /* 0xff8000009d9d7808 */ /* 0x000fe40006000000 */
        /* <DEDUP_REMOVED lines=9> */
[----:B------:R-:W-:-:S02]  /*a700*/  ISETP.GT.AND P5, PT, R15, 0x19, P2 ;  /* 0x000000190f00780c */ /* 0x000fc400017a4270 */
[C---:B------:R-:W-:Y:S02]  /*a710*/  ISETP.GT.AND P3, PT, R15.reuse, 0x20, P2 ;  /* 0x000000200f00780c */ /* 0x040fe40001764270 */
[----:B------:R-:W-:Y:S02]  /*a720*/  ISETP.GT.AND P4, PT, R15, 0x21, P2 ;  /* 0x000000210f00780c */ /* 0x000fe40001784270 */
[C---:B------:R-:W-:Y:S02]  /*a730*/  ISETP.LT.OR P5, PT, R6.reuse, 0x1a, P5 ;  /* 0x0000001a0600780c */ /* 0x040fe40002fa1670 */
[C---:B------:R-:W-:Y:S02]  /*a740*/  ISETP.LT.OR P3, PT, R6.reuse, 0x21, P3 ;  /* 0x000000210600780c */ /* 0x040fe40001f61670 */
[----:B------:R-:W-:Y:S02]  /*a750*/  ISETP.LT.OR P4, PT, R6, 0x22, P4 ;  /* 0x000000220600780c */ /* 0x000fe40002781670 */
[----:B------:R-:W-:-:S02]  /*a760*/  FSEL R165, R165, -INF , !P5 ;  /* 0xff800000a5a57808 */ /* 0x000fc40006800000 */
[----:B------:R-:W-:Y:S02]  /*a770*/  FSEL R168, R168, -INF , !P3 ;  /* 0xff800000a8a87808 */ /* 0x000fe40005800000 */
        /* <DEDUP_REMOVED lines=34> */
.L_x_2377:
[----:B------:R-:W-:-:S05]  /*a9a0*/  IMAD.U32 R20, RZ, RZ, UR22 ;  /* 0x00000016ff147e24 */ /* 0x000fca000f8e00ff */
[----:B------:R-:W-:-:S13]  /*a9b0*/  ISETP.NE.AND P3, PT, R20, 0x1, PT ;  /* 0x000000011400780c */ /* 0x000fda0003f65270 */
[----:B------:R-:W0:Y:S02]  /*a9c0*/  @P3 LDC.64 R8, c[0x0][0x9e8] ;  /* 0x00027a00ff083b82 */ /* 0x000e240000000a00 */
[----:B0-----:R-:W-:-:S05]  /*a9d0*/  @P3 IMAD.HI.U32 R8, R15, R8, RZ ;  /* 0x000000080f083227 */ /* 0x001fca00078e00ff */
[----:B------:R-:W-:-:S07]  /*a9e0*/  @P3 SHF.R.U32.HI R15, RZ, R9, R8 ;  /* 0x00000009ff0f3219 */ /* 0x000fce0000011608 */
.L_x_2378:
[----:B------:R-:W-:Y:S05]  /*a9f0*/  BSYNC B0 ;  /* 0x0000000000007941 */ /* 0x000fea0003800000 */
.L_x_2376:
[----:B------:R-:W-:-:S04]  /*aa00*/  IMAD R5, R15, R20, -R5 ;  /* 0x000000140f057224 */ /* 0x000fc800078e0a05 */
[----:B------:R-:W-:-:S05]  /*aa10*/  IMAD.IADD R5, R5, 0x1, -R2 ;  /* 0x0000000105057824 */ /* 0x000fca00078e0a02 */
[----:B------:R-:W-:Y:S02]  /*aa20*/  VIADDMNMX R6, R5, R20, R6, PT ;  /* 0x0000001405067246 */ /* 0x000fe40003800106 */
[----:B------:R-:W-:-:S07]  /*aa30*/  VIMNMX R14, R14, R5, !PT ;  /* 0x000000050e0e7248 */ /* 0x000fce0007fe0100 */
.L_x_2375:
        /* <DEDUP_REMOVED lines=8> */
[----:B------:R-:W-:Y:S02]  /*aac0*/  ISETP.GT.AND P3, PT, R14, RZ, P2 ;  /* 0x000000ff0e00720c */ /* 0x000fe40001764270 */
        /* <DEDUP_REMOVED lines=9> */
[----:B------:R-:W-:-:S02]  /*ab60*/  ISETP.LT.OR P4, PT, R6, 0x9, P4 ;  /* 0x000000090600780c */ /* 0x000fc40002781670 */
[----:B------:R-:W-:Y:S02]  /*ab70*/  FMNMX.FTZ R5, R169, R8, !PT ;  /* 0x00000008a9057209 */ /* 0x000fe40007810000 */
[----:B------:R-:W-:Y:S02]  /*ab80*/  FSEL R159, R159, -INF , !P5 ;  /* 0xff8000009f9f7808 */ /* 0x000fe40006800000 */
[----:B------:R-:W-:Y:S02]  /*ab90*/  FMNMX.FTZ R8, R172, R5, !PT ;  /* 0x00000005ac087209 */ /* 0x000fe40007810000 */
[----:B------:R-:W-:Y:S02]  /*aba0*/  ISETP.GT.AND P5, PT, R14, 0x11, P2 ;  /* 0x000000110e00780c */ /* 0x000fe400017a4270 */
[----:B------:R-:W-:Y:S02]  /*abb0*/  FMNMX.FTZ R5, R173, R8, !PT ;  /* 0x00000008ad057209 */ /* 0x000fe40007810000 */
[----:B------:R-:W-:-:S02]  /*abc0*/  FSEL R158, R158, -INF , !P4 ;  /* 0xff8000009e9e7808 */ /* 0x000fc40006000000 */
        /* <DEDUP_REMOVED lines=8> */
[----:B------:R-:W-:Y:S01]  /*ac50*/  ISETP.GT.AND P5, PT, R14, 0x20, P2 ;  /* 0x000000200e00780c */ /* 0x000fe200017a4270 */
[----:B------:R-:W0:Y:S01]  /*ac60*/  SHFL.BFLY PT, R5, R8, 0x2, 0x1f ;  /* 0x0c401f0008057f89 */ /* 0x000e2200000e0000 */
[----:B------:R-:W-:Y:S02]  /*ac70*/  FSEL R162, R162, -INF , !P4 ;  /* 0xff800000a2a27808 */ /* 0x000fe40006000000 */
[----:B------:R-:W-:Y:S02]  /*ac80*/  ISETP.LT.OR P5, PT, R6, 0x21, P5 ;  /* 0x000000210600780c */ /* 0x000fe40002fa1670 */
[----:B------:R-:W-:-:S02]  /*ac90*/  ISETP.GT.AND P4, PT, R14, 0x19, P2 ;  /* 0x000000190e00780c */ /* 0x000fc40001784270 */
[----:B------:R-:W-:Y:S02]  /*aca0*/  FSEL R170, R170, -INF , !P5 ;  /* 0xff800000aaaa7808 */ /* 0x000fe40006800000 */
[----:B------:R-:W-:-:S04]  /*acb0*/  ISETP.LT.OR P4, PT, R6, 0x1a, P4 ;  /* 0x0000001a0600780c */ /* 0x000fc80002781670 */
[----:B------:R-:W-:Y:S02]  /*acc0*/  FSEL R167, R167, -INF , !P4 ;  /* 0xff800000a7a77808 */ /* 0x000fe40006000000 */
[----:B------:R-:W-:-:S04]  /*acd0*/  ISETP.GT.AND P4, PT, R14, 0x28, P2 ;  /* 0x000000280e00780c */ /* 0x000fc80001784270 */
[----:B------:R-:W-:-:S04]  /*ace0*/  ISETP.LT.OR P4, PT, R6, 0x29, P4 ;  /* 0x000000290600780c */ /* 0x000fc80002781670 */
[----:B------:R-:W-:Y:S02]  /*acf0*/  FSEL R174, R174, -INF , !P4 ;  /* 0xff800000aeae7808 */ /* 0x000fe40006000000 */
[----:B0-----:R-:W-:Y:S02]  /*ad00*/  FMNMX.FTZ R9, R8, R5, !PT ;  /* 0x0000000508097209 */ /* 0x001fe40007810000 */
[----:B------:R-:W-:-:S03]  /*ad10*/  ISETP.GT.AND P4, PT, R14, 0x30, P2 ;  /* 0x000000300e00780c */ /* 0x000fc60001784270 */
[----:B------:R-:W0:Y:S01]  /*ad20*/  SHFL.BFLY PT, R20, R9, 0x1, 0x1f ;  /* 0x0c201f0009147f89 */ /* 0x000e2200000e0000 */
[----:B------:R-:W-:-:S04]  /*ad30*/  ISETP.LT.OR P4, PT, R6, 0x31, P4 ;  /* 0x000000310600780c */ /* 0x000fc80002781670 */
[----:B------:R-:W-:Y:S02]  /*ad40*/  FSEL R178, R178, -INF , !P4 ;  /* 0xff800000b2b27808 */ /* 0x000fe40006000000 */
[----:B------:R-:W-:-:S04]  /*ad50*/  ISETP.GT.AND P4, PT, R14, 0x38, P2 ;  /* 0x000000380e00780c */ /* 0x000fc80001784270 */
[----:B------:R-:W-:-:S04]  /*ad60*/  ISETP.LT.OR P4, PT, R6, 0x39, P4 ;  /* 0x000000390600780c */ /* 0x000fc80002781670 */
[----:B------:R-:W-:Y:S02]  /*ad70*/  FSEL R182, R182, -INF , !P4 ;  /* 0xff800000b6b67808 */ /* 0x000fe40006000000 */
[----:B0-----:R-:W-:Y:S02]  /*ad80*/  FMNMX.FTZ R5, R9, R20, !PT ;  /* 0x0000001409057209 */ /* 0x001fe40007810000 */
[----:B------:R-:W-:Y:S02]  /*ad90*/  FSEL R9, R154, -INF , !P3 ;  /* 0xff8000009a097808 */ /* 0x000fe40005800000 */
[----:B------:R-:W-:Y:S01]  /*ada0*/  ISETP.GT.AND P3, PT, R14, 0x18, P2 ;  /* 0x000000180e00780c */ /* 0x000fe20001764270 */
[----:B------:R-:W-:Y:S01]  /*adb0*/  FMUL.FTZ R20, R5, UR10 ;  /* 0x0000000a05147c20 */ /* 0x000fe20008410000 */
[----:B------:R-:W-:Y:S02]  /*adc0*/  FMNMX.FTZ R8, R9, R12, !PT ;  /* 0x0000000c09087209 */ /* 0x000fe40007810000 */
[----:B------:R-:W-:-:S02]  /*add0*/  ISETP.LT.OR P3, PT, R6, 0x19, P3 ;  /* 0x000000190600780c */ /* 0x000fc40001f61670 */
[----:B------:R-:W-:Y:S02]  /*ade0*/  FMNMX.FTZ R15, R155, R8, !PT ;  /* 0x000000089b0f7209 */ /* 0x000fe40007810000 */
[----:B------:R-:W-:Y:S02]  /*adf0*/  FSETP.NEU.FTZ.AND P5, PT, R5, -INF , PT ;  /* 0xff8000000500780b */ /* 0x000fe40003fbd000 */
[----:B------:R-:W-:Y:S02]  /*ae00*/  FMNMX.FTZ R8, R158, R15, !PT ;  /* 0x0000000f9e087209 */ /* 0x000fe40007810000 */
[----:B------:R-:W-:Y:S02]  /*ae10*/  FSEL R166, R166, -INF , !P3 ;  /* 0xff800000a6a67808 */ /* 0x000fe40005800000 */
[----:B------:R-:W-:Y:S02]  /*ae20*/  FMNMX.FTZ R15, R159, R8, !PT ;  /* 0x000000089f0f7209 */ /* 0x000fe40007810000 */
[----:B------:R-:W-:-:S02]  /*ae30*/  ISETP.GT.AND P3, PT, R14, 0x21, P2 ;  /* 0x000000210e00780c */ /* 0x000fc40001764270 */
[----:B------:R-:W-:Y:S02]  /*ae40*/  FMNMX.FTZ R8, R162, R15, !PT ;  /* 0x0000000fa2087209 */ /* 0x000fe40007810000 */
[----:B------:R-:W-:Y:S02]  /*ae50*/  ISETP.LT.OR P3, PT, R6, 0x22, P3 ;  /* 0x000000220600780c */ /* 0x000fe40001f61670 */
[----:B------:R-:W-:Y:S02]  /*ae60*/  FMNMX.FTZ R15, R163, R8, !PT ;  /* 0x00000008a30f7209 */ /* 0x000fe40007810000 */
[----:B------:R-:W-:Y:S02]  /*ae70*/  FSEL R8, R20, RZ, P5 ;  /* 0x000000ff14087208 */ /* 0x000fe40002800000 */
[----:B------:R-:W-:Y:S02]  /*ae80*/  FMNMX.FTZ R20, R166, R15, !PT ;  /* 0x0000000fa6147209 */ /* 0x000fe40007810000 */
[----:B------:R-:W-:Y:S01]  /*ae90*/  FSEL R171, R171, -INF , !P3 ;  /* 0xff800000abab7808 */ /* 0x000fe20005800000 */
[--C-:B------:R-:W-:Y:S01]  /*aea0*/  FFMA.FTZ R152, R152, UR10, -R8.reuse ;  /* 0x0000000a98987c23 */ /* 0x100fe20008010808 */
[----:B------:R-:W-:Y:S01]  /*aeb0*/  FMNMX.FTZ R15, R167, R20, !PT ;  /* 0x00000014a70f7209 */ /* 0x000fe20007810000 */
[--C-:B------:R-:W-:Y:S01]  /*aec0*/  FFMA.FTZ R154, R156, UR10, -R8.reuse ;  /* 0x0000000a9c9a7c23 */ /* 0x100fe20008010808 */
[----:B------:R-:W-:Y:S01]  /*aed0*/  ISETP.GT.AND P3, PT, R14, 0x29, P2 ;  /* 0x000000290e00780c */ /* 0x000fe20001764270 */
[--C-:B------:R-:W-:Y:S01]  /*aee0*/  FFMA.FTZ R156, R160, UR10, -R8.reuse ;  /* 0x0000000aa09c7c23 */ /* 0x100fe20008010808 */
[----:B------:R-:W-:Y:S01]  /*aef0*/  FMNMX.FTZ R20, R170, R15, !PT ;  /* 0x0000000faa147209 */ /* 0x000fe20007810000 */
[--C-:B------:R-:W-:Y:S01]  /*af00*/  FFMA.FTZ R15, R153, UR10, -R8.reuse ;  /* 0x0000000a990f7c23 */ /* 0x100fe20008010808 */
[----:B------:R-:W-:Y:S01]  /*af10*/  ISETP.LT.OR P3, PT, R6, 0x2a, P3 ;  /* 0x0000002a0600780c */ /* 0x000fe20001f61670 */
[----:B------:R-:W-:Y:S01]  /*af20*/  MUFU.EX2 R152, R152 ;  /* 0x0000009800987308 */ /* 0x000fe20000000800 */
[----:B------:R-:W-:Y:S01]  /*af30*/  FMNMX.FTZ R21, R171, R20, !PT ;  /* 0x00000014ab157209 */ /* 0x000fe20007810000 */
[--C-:B------:R-:W-:Y:S01]  /*af40*/  FFMA.FTZ R160, R168, UR10, -R8.reuse ;  /* 0x0000000aa8a07c23 */ /* 0x100fe20008010808 */
[----:B------:R-:W-:Y:S01]  /*af50*/  FSEL R175, R175, -INF , !P3 ;  /* 0xff800000afaf7808 */ /* 0x000fe20005800000 */
[----:B------:R-:W-:Y:S01]  /*af60*/  FFMA.FTZ R168, R180, UR10, -R8 ;  /* 0x0000000ab4a87c23 */ /* 0x000fe20008010808 */
[----:B------:R-:W-:-:S02]  /*af70*/  ISETP.GT.AND P3, PT, R14, 0x31, P2 ;  /* 0x000000310e00780c */ /* 0x000fc40001764270 */
[----:B------:R-:W-:Y:S01]  /*af80*/  FMNMX.FTZ R20, R174, R21, !PT ;  /* 0x00000015ae147209 */ /* 0x000fe20007810000 */
[----:B------:R-:W-:Y:S01]  /*af90*/  MUFU.EX2 R15, R15 ;  /* 0x0000000f000f7308 */ /* 0x000fe20000000800 */
[----:B------:R-:W-:Y:S02]  /*afa0*/  ISETP.LT.OR P3, PT, R6, 0x32, P3 ;  /* 0x000000320600780c */ /* 0x000fe40001f61670 */
[----:B------:R-:W-:Y:S01]  /*afb0*/  FMNMX.FTZ R21, R175, R20, !PT ;  /* 0x00000014af157209 */ /* 0x000fe20007810000 */
[--C-:B------:R-:W-:Y:S01]  /*afc0*/  FFMA.FTZ R20, R172, UR10, -R8.reuse ;  /* 0x0000000aac147c23 */ /* 0x100fe20008010808 */
[----:B------:R-:W-:Y:S02]  /*afd0*/  ISETP.GT.AND P2, PT, R14, 0x39, P2 ;  /* 0x000000390e00780c */ /* 0x000fe40001744270 */
[----:B------:R-:W-:Y:S01]  /*afe0*/  FSEL R179, R179, -INF , !P3 ;  /* 0xff800000b3b37808 */ /* 0x000fe20005800000 */
[----:B------:R-:W-:Y:S01]  /*aff0*/  MUFU.EX2 R154, R154 ;  /* 0x0000009a009a7308 */ /* 0x000fe20000000800 */
[----:B------:R-:W-:Y:S01]  /*b000*/  FMNMX.FTZ R14, R178, R21, !PT ;  /* 0x00000015b20e7209 */ /* 0x000fe20007810000 */
[--C-:B------:R-:W-:Y:S01]  /*b010*/  FFMA.FTZ R21, R157, UR10, -R8.reuse ;  /* 0x0000000a9d157c23 */ /* 0x100fe20008010808 */
[----:B------:R-:W-:Y:S01]  /*b020*/  ISETP.LT.OR P2, PT, R6, 0x3a, P2 ;  /* 0x0000003a0600780c */ /* 0x000fe20001741670 */
[--C-:B------:R-:W-:Y:S01]  /*b030*/  FFMA.FTZ R157, R165, UR10, -R8.reuse ;  /* 0x0000000aa59d7c23 */ /* 0x100fe20008010808 */
[----:B------:R-:W-:Y:S01]  /*b040*/  FMNMX.FTZ R153, R179, R14, !PT ;  /* 0x0000000eb3997209 */ /* 0x000fe20007810000 */
[--C-:B------:R-:W-:Y:S01]  /*b050*/  FFMA.FTZ R14, R164, UR10, -R8.reuse ;  /* 0x0000000aa40e7c23 */ /* 0x100fe20008010808 */
[----:B------:R-:W-:Y:S01]  /*b060*/  FSEL R183, R183, -INF , !P2 ;  /* 0xff800000b7b77808 */ /* 0x000fe20005000000 */
[----:B------:R-:W-:Y:S01]  /*b070*/  MUFU.EX2 R21, R21 ;  /* 0x0000001500157308 */ /* 0x000fe20000000800 */
[----:B------:R-:W-:Y:S01]  /*b080*/  FMNMX.FTZ R6, R182, R153, !PT ;  /* 0x00000099b6067209 */ /* 0x000fe20007810000 */
[--C-:B------:R-:W-:Y:S01]  /*b090*/  FFMA.FTZ R153, R161, UR10, -R8.reuse ;  /* 0x0000000aa1997c23 */ /* 0x100fe20008010808 */
[----:B------:R-:W-:Y:S01]  /*b0a0*/  FSEL R164, R5, RZ, P5 ;  /* 0x000000ff05a47208 */ /* 0x000fe20002800000 */
[----:B------:R-:W-:Y:S01]  /*b0b0*/  FFMA.FTZ R165, R173, UR10, -R8 ;  /* 0x0000000aada57c23 */ /* 0x000fe20008010808 */
[----:B------:R-:W-:Y:S01]  /*b0c0*/  FMNMX.FTZ R6, R183, R6, !PT ;  /* 0x00000006b7067209 */ /* 0x000fe20007810000 */
[----:B------:R-:W-:-:S02]  /*b0d0*/  IMAD.MOV R173, RZ, RZ, -R17 ;  /* 0x000000ffffad7224 */ /* 0x000fc400078e0a11 */
[--C-:B------:R-:W-:Y:S01]  /*b0e0*/  FFMA.FTZ R161, R169, UR10, -R8.reuse ;  /* 0x0000000aa9a17c23 */ /* 0x100fe20008010808 */
[----:B------:R-:W-:Y:S01]  /*b0f0*/  FADD.FTZ R164, -R164, R13 ;  /* 0x0000000da4a47221 */ /* 0x000fe20000010100 */
[----:B------:R-:W-:Y:S01]  /*b100*/  MUFU.EX2 R156, R156 ;  /* 0x0000009c009c7308 */ /* 0x000fe20000000800 */
[----:B------:R-:W0:Y:S01]  /*b110*/  SHFL.BFLY PT, R205, R6, 0x2, 0x1f ;  /* 0x0c401f0006cd7f89 */ /* 0x000e2200000e0000 */
[----:B------:R-:W-:Y:S01]  /*b120*/  ISETP.NE.AND P3, PT, R2, R173, PT ;  /* 0x000000ad0200720c */ /* 0x000fe20003f65270 */
[----:B------:R-:W-:Y:S01]  /*b130*/  FMUL.FTZ R13, R164, UR10 ;  /* 0x0000000aa40d7c20 */ /* 0x000fe20008410000 */
[--C-:B------:R-:W-:Y:S01]  /*b140*/  FFMA.FTZ R164, R176, UR10, -R8.reuse ;  /* 0x0000000ab0a47c23 */ /* 0x100fe20008010808 */
[--C-:B------:R-:W-:Y:S01]  /*b150*/  FFMA.FTZ R169, R177, UR10, -R8.reuse ;  /* 0x0000000ab1a97c23 */ /* 0x100fe20008010808 */
[----:B------:R-:W-:Y:S01]  /*b160*/  FFMA.FTZ R173, R181, UR10, -R8 ;  /* 0x0000000ab5ad7c23 */ /* 0x000fe20008010808 */
[----:B------:R-:W-:Y:S01]  /*b170*/  IMAD.U32 R181, RZ, RZ, UR21 ;  /* 0x00000015ffb57e24 */ /* 0x000fe2000f8e00ff */
[----:B------:R-:W-:Y:S08]  /*b180*/  MUFU.EX2 R153, R153 ;  /* 0x0000009900997308 */ /* 0x000ff00000000800 */
[----:B------:R-:W1:Y:S08]  /*b190*/  MUFU.EX2 R13, R13 ;  /* 0x0000000d000d7308 */ /* 0x000e700000000800 */
[----:B------:R-:W2:Y:S01]  /*b1a0*/  MUFU.EX2 R14, R14 ;  /* 0x0000000e000e7308 */ /* 0x000ea20000000800 */
[----:B0-----:R-:W-:-:S05]  /*b1b0*/  FMNMX.FTZ R205, R6, R205, !PT ;  /* 0x000000cd06cd7209 */ /* 0x001fca0007810000 */
[----:B------:R-:W0:Y:S02]  /*b1c0*/  SHFL.BFLY PT, R6, R205, 0x1, 0x1f ;  /* 0x0c201f00cd067f89 */ /* 0x000e2400000e0000 */
[----:B------:R-:W3:Y:S01]  /*b1d0*/  MUFU.EX2 R157, R157 ;  /* 0x0000009d009d7308 */ /* 0x000ee20000000800 */
[----:B-1----:R-:W-:Y:S01]  /*b1e0*/  FFMA.FTZ R172, R13, R3, R152 ;  /* 0x000000030dac7223 */ /* 0x002fe20000010098 */
[----:B------:R-:W-:Y:S01]  /*b1f0*/  F2FP.BF16.F32.PACK_AB R152, R15, R152 ;  /* 0x000000980f98723e */ /* 0x000fe200000010ff */
[-C--:B------:R-:W-:Y:S01]  /*b200*/  FMUL.FTZ R24, R24, R13.reuse ;  /* 0x0000000d18187220 */ /* 0x080fe20000410000 */
[-C--:B------:R-:W-:Y:S01]  /*b210*/  FMUL.FTZ R25, R25, R13.reuse ;  /* 0x0000000d19197220 */ /* 0x080fe20000410000 */
[----:B------:R-:W-:Y:S01]  /*b220*/  FADD.FTZ R3, R15, R172 ;  /* 0x000000ac0f037221 */ /* 0x000fe20000010000 */
[-C--:B------:R-:W-:Y:S01]  /*b230*/  FMUL.FTZ R28, R28, R13.reuse ;  /* 0x0000000d1c1c7220 */ /* 0x080fe20000410000 */
[-C--:B------:R-:W-:Y:S01]  /*b240*/  FMUL.FTZ R29, R29, R13.reuse ;  /* 0x0000000d1d1d7220 */ /* 0x080fe20000410000 */
[----:B------:R-:W1:Y:S01]  /*b250*/  MUFU.EX2 R160, R160 ;  /* 0x000000a000a07308 */ /* 0x000e620000000800 */
[----:B------:R-:W-:Y:S01]  /*b260*/  FADD.FTZ R8, R154, R3 ;  /* 0x000000039a087221 */ /* 0x000fe20000010000 */
[----:B------:R-:W-:Y:S01]  /*b270*/  F2FP.BF16.F32.PACK_AB R154, R21, R154 ;  /* 0x0000009a159a723e */ /* 0x000fe200000010ff */
[-C--:B------:R-:W-:Y:S01]  /*b280*/  FMUL.FTZ R32, R32, R13.reuse ;  /* 0x0000000d20207220 */ /* 0x080fe20000410000 */
[----:B------:R-:W-:Y:S01]  /*b290*/  FMUL.FTZ R33, R33, R13 ;  /* 0x0000000d21217220 */ /* 0x000fe20000410000 */
[----:B------:R-:W-:Y:S01]  /*b2a0*/  FADD.FTZ R177, R21, R8 ;  /* 0x0000000815b17221 */ /* 0x000fe20000010000 */
[----:B------:R-:W-:-:S02]  /*b2b0*/  @!P3 IMAD R8, R181, 0x40, R16 ;  /* 0x00000040b508b824 */ /* 0x000fc400078e0210 */
[-C--:B------:R-:W-:Y:S01]  /*b2c0*/  FMUL.FTZ R36, R36, R13.reuse ;  /* 0x0000000d24247220 */ /* 0x080fe20000410000 */
[----:B------:R-:W4:Y:S01]  /*b2d0*/  MUFU.EX2 R161, R161 ;  /* 0x000000a100a17308 */ /* 0x000f220000000800 */
[----:B------:R-:W-:Y:S01]  /*b2e0*/  FADD.FTZ R172, R156, R177 ;  /* 0x000000b19cac7221 */ /* 0x000fe20000010000 */
[----:B------:R-:W-:Y:S01]  /*b2f0*/  F2FP.BF16.F32.PACK_AB R156, R153, R156 ;  /* 0x0000009c999c723e */ /* 0x000fe200000010ff */
[-C--:B------:R-:W-:Y:S01]  /*b300*/  FMUL.FTZ R37, R37, R13.reuse ;  /* 0x0000000d25257220 */ /* 0x080fe20000410000 */
[-C--:B------:R-:W-:Y:S01]  /*b310*/  FMUL.FTZ R40, R40, R13.reuse ;  /* 0x0000000d28287220 */ /* 0x080fe20000410000 */
[----:B------:R-:W-:Y:S01]  /*b320*/  FADD.FTZ R177, R153, R172 ;  /* 0x000000ac99b17221 */ /* 0x000fe20000010000 */
[----:B0-----:R-:W-:Y:S01]  /*b330*/  FMNMX.FTZ R6, R205, R6, !PT ;  /* 0x00000006cd067209 */ /* 0x001fe20007810000 */
[-C--:B------:R-:W-:Y:S01]  /*b340*/  FMUL.FTZ R41, R41, R13.reuse ;  /* 0x0000000d29297220 */ /* 0x080fe20000410000 */
[----:B------:R-:W0:Y:S01]  /*b350*/  MUFU.EX2 R20, R20 ;  /* 0x0000001400147308 */ /* 0x000e220000000800 */
[----:B------:R-:W-:Y:S01]  /*b360*/  @!P3 LEA R172, R8, UR46, 0x2 ;  /* 0x0000002e08acbc11 */ /* 0x000fe2000f8e10ff */
[----:B--2---:R-:W-:Y:S01]  /*b370*/  FADD.FTZ R8, R14, R177 ;  /* 0x000000b10e087221 */ /* 0x004fe20000010000 */
[C---:B------:R-:W-:Y:S01]  /*b380*/  FMUL.FTZ R176, R6.reuse, UR10 ;  /* 0x0000000a06b07c20 */ /* 0x040fe20008410000 */
[----:B------:R-:W-:Y:S01]  /*b390*/  FSETP.NEU.FTZ.AND P2, PT, R6, -INF , PT ;  /* 0xff8000000600780b */ /* 0x000fe20003f5d000 */
[-C--:B------:R-:W-:Y:S01]  /*b3a0*/  FMUL.FTZ R44, R44, R13.reuse ;  /* 0x0000000d2c2c7220 */ /* 0x080fe20000410000 */
[----:B---3--:R-:W-:Y:S01]  /*b3b0*/  FADD.FTZ R181, R157, R8 ;  /* 0x000000089db57221 */ /* 0x008fe20000010000 */
[----:B------:R-:W-:Y:S01]  /*b3c0*/  @!P3 STS [R172+0x28800], R13 ;  /* 0x0288000dac00b388 */ /* 0x000fe20000000800 */
[----:B------:R-:W-:Y:S01]  /*b3d0*/  FSEL R176, R176, RZ, P2 ;  /* 0x000000ffb0b07208 */ /* 0x000fe20001000000 */
[----:B------:R-:W2:Y:S01]  /*b3e0*/  MUFU.EX2 R165, R165 ;  /* 0x000000a500a57308 */ /* 0x000ea20000000800 */
[----:B------:R-:W-:Y:S01]  /*b3f0*/  FSEL R3, R6, RZ, P2 ;  /* 0x000000ff06037208 */ /* 0x000fe20001000000 */
[-C--:B------:R-:W-:Y:S01]  /*b400*/  FMUL.FTZ R45, R45, R13.reuse ;  /* 0x0000000d2d2d7220 */ /* 0x080fe20000410000 */
[-C--:B------:R-:W-:Y:S01]  /*b410*/  FMUL.FTZ R48, R48, R13.reuse ;  /* 0x0000000d30307220 */ /* 0x080fe20000410000 */
[----:B------:R-:W-:Y:S01]  /*b420*/  FFMA.FTZ R177, R162, UR10, -R176 ;  /* 0x0000000aa2b17c23 */ /* 0x000fe200080108b0 */
[----:B-1----:R-:W-:Y:S01]  /*b430*/  FADD.FTZ R162, R160, R181 ;  /* 0x000000b5a0a27221 */ /* 0x002fe20000010000 */
[----:B------:R-:W-:Y:S01]  /*b440*/  FADD.FTZ R3, -R3, R12 ;  /* 0x0000000c03037221 */ /* 0x000fe20000010100 */
[----:B------:R-:W-:Y:S01]  /*b450*/  FFMA.FTZ R9, R9, UR10, -R176 ;  /* 0x0000000a09097c23 */ /* 0x000fe200080108b0 */
[----:B------:R-:W1:Y:S01]  /*b460*/  MUFU.EX2 R164, R164 ;  /* 0x000000a400a47308 */ /* 0x000e620000000800 */
[----:B----4-:R-:W-:Y:S01]  /*b470*/  FADD.FTZ R205, R161, R162 ;  /* 0x000000a2a1cd7221 */ /* 0x010fe20000010000 */
[----:B------:R-:W-:Y:S01]  /*b480*/  FMUL.FTZ R3, R3, UR10 ;  /* 0x0000000a03037c20 */ /* 0x000fe20008410000 */
[--C-:B------:R-:W-:Y:S01]  /*b490*/  FFMA.FTZ R155, R155, UR10, -R176.reuse ;  /* 0x0000000a9b9b7c23 */ /* 0x100fe200080108b0 */
[--C-:B------:R-:W-:Y:S01]  /*b4a0*/  FFMA.FTZ R158, R158, UR10, -R176.reuse ;  /* 0x0000000a9e9e7c23 */ /* 0x100fe200080108b0 */
[----:B0-----:R-:W-:Y:S01]  /*b4b0*/  FADD.FTZ R162, R20, R205 ;  /* 0x000000cd14a27221 */ /* 0x001fe20000010000 */
[--C-:B------:R-:W-:Y:S01]  /*b4c0*/  FFMA.FTZ R159, R159, UR10, -R176.reuse ;  /* 0x0000000a9f9f7c23 */ /* 0x100fe200080108b0 */
[--C-:B------:R-:W-:Y:S01]  /*b4d0*/  FFMA.FTZ R181, R170, UR10, -R176.reuse ;  /* 0x0000000aaab57c23 */ /* 0x100fe200080108b0 */
[----:B------:R-:W0:Y:S01]  /*b4e0*/  MUFU.EX2 R169, R169 ;  /* 0x000000a900a97308 */ /* 0x000e220000000800 */
[--C-:B------:R-:W-:Y:S01]  /*b4f0*/  FFMA.FTZ R163, R163, UR10, -R176.reuse ;  /* 0x0000000aa3a37c23 */ /* 0x100fe200080108b0 */
[--C-:B------:R-:W-:Y:S01]  /*b500*/  FFMA.FTZ R180, R166, UR10, -R176.reuse ;  /* 0x0000000aa6b47c23 */ /* 0x100fe200080108b0 */
[--C-:B------:R-:W-:Y:S01]  /*b510*/  FFMA.FTZ R167, R167, UR10, -R176.reuse ;  /* 0x0000000aa7a77c23 */ /* 0x100fe200080108b0 */
[----:B------:R-:W-:Y:S01]  /*b520*/  F2FP.BF16.F32.PACK_AB R160, R161, R160 ;  /* 0x000000a0a1a0723e */ /* 0x000fe200000010ff */
[--C-:B------:R-:W-:Y:S01]  /*b530*/  FFMA.FTZ R171, R171, UR10, -R176.reuse ;  /* 0x0000000aabab7c23 */ /* 0x100fe200080108b0 */
[--C-:B------:R-:W-:Y:S01]  /*b540*/  FFMA.FTZ R174, R174, UR10, -R176.reuse ;  /* 0x0000000aaeae7c23 */ /* 0x100fe200080108b0 */
[--C-:B------:R-:W-:Y:S01]  /*b550*/  FFMA.FTZ R175, R175, UR10, -R176.reuse ;  /* 0x0000000aafaf7c23 */ /* 0x100fe200080108b0 */
[----:B------:R-:W-:Y:S01]  /*b560*/  MUFU.EX2 R168, R168 ;  /* 0x000000a800a87308 */ /* 0x000fe20000000800 */
[--C-:B------:R-:W-:Y:S01]  /*b570*/  FFMA.FTZ R178, R178, UR10, -R176.reuse ;  /* 0x0000000ab2b27c23 */ /* 0x100fe200080108b0 */
[--C-:B------:R-:W-:Y:S01]  /*b580*/  FFMA.FTZ R179, R179, UR10, -R176.reuse ;  /* 0x0000000ab3b37c23 */ /* 0x100fe200080108b0 */
[--C-:B------:R-:W-:Y:S01]  /*b590*/  FFMA.FTZ R182, R182, UR10, -R176.reuse ;  /* 0x0000000ab6b67c23 */ /* 0x100fe200080108b0 */
[----:B------:R-:W-:Y:S01]  /*b5a0*/  FFMA.FTZ R176, R183, UR10, -R176 ;  /* 0x0000000ab7b07c23 */ /* 0x000fe200080108b0 */
        /* <DEDUP_REMOVED lines=24> */
[----:B-1----:R-:W-:Y:S01]  /*b730*/  FADD.FTZ R162, R164, R3 ;  /* 0x00000003a4a27221 */ /* 0x002fe20000010000 */
[----:B0-----:R-:W-:Y:S01]  /*b740*/  F2FP.BF16.F32.PACK_AB R164, R169, R164 ;  /* 0x000000a4a9a4723e */ /* 0x001fe200000010ff */
        /* <DEDUP_REMOVED lines=51> */
[C---:B--2---:R-:W-:Y:S01]  /*ba80*/  FADD.FTZ R172, R14.reuse, R15 ;  /* 0x0000000f0eac7221 */ /* 0x044fe20000010000 */
[----:B------:R-:W-:Y:S01]  /*ba90*/  F2FP.BF16.F32.PACK_AB R157, R14, R177 ;  /* 0x000000b10e9d723e */ /* 0x000fe200000010ff */
[-C--:B------:R-:W-:Y:S01]  /*baa0*/  FMUL.FTZ R148, R148, R13.reuse ;  /* 0x0000000d94947220 */ /* 0x080fe20000410000 */
[----:B------:R-:W-:Y:S01]  /*bab0*/  FMUL.FTZ R149, R149, R13 ;  /* 0x0000000d95957220 */ /* 0x000fe20000410000 */
        /* <DEDUP_REMOVED lines=93> */
.L_x_2379:
[----:B------:R0:W2:Y:S01]  /*c090*/  SYNCS.PHASECHK.TRANS64.TRYWAIT P2, [UR25+0x28c50], R11 ;  /* 0x028c500bff0075a7 */ /* 0x0000a20008040159 */
[----:B------:R-:W-:Y:S05]  /*c0a0*/  @!P0 BRA `(.L_x_2380) ;  /* 0x0000000000048947 */ /* 0x000fea0003800000 */
[----:B------:R-:W-:Y:S01]  /*c0b0*/  BPT.TRAP 0x1 ;  /* 0x000000040000795c */ /* 0x000fe20000300000 */
.L_x_2380:
[----:B--2---:R-:W-:Y:S05]  /*c0c0*/  @P2 BRA `(.L_x_2381) ;  /* 0x0000000000082947 */ /* 0x004fea0003800000 */
[----:B------:R-:W2:Y:S02]  /*c0d0*/  SYNCS.PHASECHK.TRANS64.TRYWAIT P2, [UR25+0x28c50], R11 ;  /* 0x028c500bff0075a7 */ /* 0x000ea40008040159 */
[----:B--2---:R-:W-:Y:S05]  /*c0e0*/  @!P2 BRA `(.L_x_2382) ;  /* 0x000000b00094a947 */ /* 0x004fea0003800000 */
.L_x_2381:
[----:B------:R-:W-:Y:S01]  /*c0f0*/  ULEA UR11, UR37, UR50, 0xc ;  /* 0x00000032250b7291 */ /* 0x000fe2000f8e603f */
[----:B------:R-:W-:Y:S01]  /*c100*/  WARPGROUP.ARRIVE ;  /* 0x00000000000079c5 */ /* 0x000fe20000000000 */
[----:B------:R-:W-:Y:S01]  /*c110*/  UMOV UR7, 0x40000040 ;  /* 0x4000004000077882 */ /* 0x000fe20000000000 */
[C---:B------:R-:W-:Y:S01]  /*c120*/  ISETP.GT.AND P2, PT, R7.reuse, UR48, PT ;  /* 0x0000003007007c0c */ /* 0x040fe2000bf44270 */
[----:B--2---:R-:W-:Y:S01]  /*c130*/  @!P1 VIADD R10, R10, 0x28c60 ;  /* 0x00028c600a0a9836 */ /* 0x004fe20000000000 */
        /* <DEDUP_REMOVED lines=36> */
.L_x_2366:
[----:B------:R-:W5:Y:S01]  /*c380*/  SHFL.BFLY PT, R0, R3, 0x2, 0x1f ;  /* 0x0c401f0003007f89 */ /* 0x000f6200000e0000 */
[----:B------:R-:W-:Y:S01]  /*c390*/  IMAD.U32 R20, RZ, RZ, UR10 ;  /* 0x0000000aff147e24 */ /* 0x000fe2000f8e00ff */
[----:B------:R-:W-:Y:S02]  /*c3a0*/  UIADD3 UR39, UR39, 0x1, URZ ;  /* 0x0000000127277890 */ /* 0x000fe4000fffe03f */
        /* <DEDUP_REMOVED lines=10> */
[----:B------:R-:W5:Y:S02]  /*c450*/  SHFL.BFLY PT, R8, R9, 0x1, 0x1f ;  /* 0x0c201f0009087f89 */ /* 0x000f6400000e0000 */
[----:B------:R-:W-:Y:S02]  /*c460*/  USEL UR4, URZ, 0x1, UP0 ;  /* 0x000000013f047887 */ /* 0x000fe40008000000 */
[----:B------:R-:W-:Y:S02]  /*c470*/  USEL UR37, UR37, URZ, UP0 ;  /* 0x0000003f25257287 */ /* 0x000fe40008000000 */
[----:B------:R-:W-:Y:S01]  /*c480*/  ULOP3.LUT UR38, UR38, UR4, URZ, 0x3c, !UPT ;  /* 0x0000000426267292 */ /* 0x000fe2000f8e3c3f */
[----:B0-----:R-:W-:Y:S01]  /*c490*/  FADD.FTZ R13, R0, R7 ;  /* 0x00000007000d7221 */ /* 0x001fe20000010000 */
[----:B------:R-:W-:-:S02]  /*c4a0*/  IMAD.MOV R7, RZ, RZ, -R17 ;  /* 0x000000ffff077224 */ /* 0x000fc400078e0a11 */
[----:B-----5:R-:W-:Y:S02]  /*c4b0*/  FADD.FTZ R11, R9, R8 ;  /* 0x00000008090b7221 */ /* 0x020fe40000010000 */
[----:B------:R-:W-:Y:S02]  /*c4c0*/  FSETP.NE.FTZ.AND P1, PT, R13, RZ, PT ;  /* 0x000000ff0d00720b */ /* 0x000fe40003f35000 */
[----:B------:R-:W-:Y:S01]  /*c4d0*/  ISETP.NE.AND P0, PT, R2, R7, PT ;  /* 0x000000070200720c */ /* 0x000fe20003f05270 */
[----:B------:R-:W-:Y:S01]  /*c4e0*/  IMAD.MOV.U32 R7, RZ, RZ, RZ ;  /* 0x000000ffff077224 */ /* 0x000fe200078e00ff */
[----:B------:R-:W-:-:S09]  /*c4f0*/  FSETP.NE.FTZ.AND P2, PT, R11, RZ, PT ;  /* 0x000000ff0b00720b */ /* 0x000fd20003f55000 */
[----:B------:R-:W3:Y:S01]  /*c500*/  @P1 MUFU.RCP R7, R13 ;  /* 0x0000000d00071308 */ /* 0x000ee20000001000 */
[----:B------:R-:W-:Y:S01]  /*c510*/  @P1 FMUL.FTZ R20, R20, 0.69314718246459960938 ;  /* 0x3f31721814141820 */ /* 0x000fe20000410000 */
[----:B------:R-:W-:Y:S02]  /*c520*/  @!P0 IMAD R0, R3, 0x40, R16 ;  /* 0x0000004003008824 */ /* 0x000fe400078e0210 */
[----:B------:R-:W-:-:S03]  /*c530*/  IMAD.MOV.U32 R3, RZ, RZ, -0x800000 ;  /* 0xff800000ff037424 */ /* 0x000fc600078e00ff */
[----:B------:R-:W-:Y:S01]  /*c540*/  @!P0 LEA R9, R0, UR46, 0x2 ;  /* 0x0000002e00098c11 */ /* 0x000fe2000f8e10ff */
[----:B------:R-:W-:Y:S01]  /*c550*/  @P2 MUFU.RCP R4, R11 ;  /* 0x0000000b00042308 */ /* 0x000fe20000001000 */
[----:B------:R-:W-:-:S07]  /*c560*/  IMAD.MOV.U32 R0, RZ, RZ, -0x800000 ;  /* 0xff800000ff007424 */ /* 0x000fce00078e00ff */
[----:B------:R-:W0:Y:S01]  /*c570*/  @P1 MUFU.LG2 R13, R13 ;  /* 0x0000000d000d1308 */ /* 0x000e220000000c00 */
[-C--:B---3--:R-:W-:Y:S01]  /*c580*/  FMUL.FTZ R170, R24, R7.reuse ;  /* 0x0000000718aa7220 */ /* 0x088fe20000410000 */
[-C--:B------:R-:W-:Y:S01]  /*c590*/  FMUL.FTZ R14, R25, R7.reuse ;  /* 0x00000007190e7220 */ /* 0x080fe20000410000 */
[-C--:B------:R-:W-:Y:S01]  /*c5a0*/  FMUL.FTZ R169, R28, R7.reuse ;  /* 0x000000071ca97220 */ /* 0x080fe20000410000 */
[-C--:B------:R-:W-:Y:S01]  /*c5b0*/  FMUL.FTZ R12, R29, R7.reuse ;  /* 0x000000071d0c7220 */ /* 0x080fe20000410000 */
[-C--:B-12-4-:R-:W-:Y:S01]  /*c5c0*/  FMUL.FTZ R167, R32, R7.reuse ;  /* 0x0000000720a77220 */ /* 0x096fe20000410000 */
        /* <DEDUP_REMOVED lines=60> */
[----:B------:R-:W-:-:S02]  /*c990*/  IMAD.U32 R24, RZ, RZ, UR10 ;  /* 0x0000000aff187e24 */ /* 0x000fc4000f8e00ff */
[----:B0-----:R-:W-:Y:S01]  /*c9a0*/  @P1 FMUL.FTZ R13, R13, 0.69314718246459960938 ;  /* 0x3f3172180d0d1820 */ /* 0x001fe20000410000 */
[-C--:B------:R-:W-:Y:S01]  /*c9b0*/  FMUL.FTZ R26, R26, R4.reuse ;  /* 0x000000041a1a7220 */ /* 0x080fe20000410000 */
[----:B------:R0:W-:Y:S01]  /*c9c0*/  @!P0 STS [R9+0x28820], R4 ;  /* 0x0288200409008388 */ /* 0x0001e20000000800 */
[----:B------:R-:W-:Y:S01]  /*c9d0*/  @P2 FMUL.FTZ R24, R24, 0.69314718246459960938 ;  /* 0x3f31721818182820 */ /* 0x000fe20000410000 */
[----:B------:R-:W-:Y:S01]  /*c9e0*/  PLOP3.LUT P0, PT, PT, PT, PT, 0x8, 0x0 ;  /* 0x000000000000781c */ /* 0x000fe20003f0e170 */
[-C--:B------:R-:W-:Y:S01]  /*c9f0*/  FMUL.FTZ R27, R27, R4.reuse ;  /* 0x000000041b1b7220 */ /* 0x080fe20000410000 */
[-C--:B------:R-:W-:Y:S01]  /*ca00*/  FMUL.FTZ R30, R30, R4.reuse ;  /* 0x000000041e1e7220 */ /* 0x080fe20000410000 */
[-C--:B------:R-:W-:Y:S01]  /*ca10*/  FMUL.FTZ R31, R31, R4.reuse ;  /* 0x000000041f1f7220 */ /* 0x080fe20000410000 */
[----:B-1----:R1:W2:Y:S01]  /*ca20*/  @P2 MUFU.LG2 R7, R11 ;  /* 0x0000000b00072308 */ /* 0x0022a20000000c00 */
        /* <DEDUP_REMOVED lines=16> */
[----:B--2---:R-:W-:Y:S01]  /*cb30*/  @P2 FMUL.FTZ R7, R7, 0.69314718246459960938 ;  /* 0x3f31721807072820 */ /* 0x004fe20000410000 */
        /* <DEDUP_REMOVED lines=47> */
.L_x_2299:
[----:B------:R-:W0:Y:S08]  /*ce30*/  S2UR UR4, SR_CgaCtaId ;  /* 0x00000000000479c3 */ /* 0x000e300000008800 */
[----:B------:R-:W-:Y:S06]  /*ce40*/  BAR.SYNC.DEFER_BLOCKING 0x5, 0x180 ;  /* 0x0146000000007b1d */ /* 0x000fec0000010000 */
[----:B------:R-:W-:Y:S01]  /*ce50*/  UMOV UR46, 0x400 ;  /* 0x00000400002e7882 */ /* 0x000fe20000000000 */
[----:B------:R-:W-:Y:S01]  /*ce60*/  BSSY B0, `(.L_x_2384) ;  /* 0x00002f2000007945 */ /* 0x000fe20003800000 */
[----:B0-----:R-:W-:-:S09]  /*ce70*/  ULEA UR46, UR4, UR46, 0x18 ;  /* 0x0000002e042e7291 */ /* 0x001fd2000f8ec03f */
[----:B------:R-:W0:Y:S02]  /*ce80*/  LDS.128 R4, [UR46+0x28cd0] ;  /* 0x028cd02eff047984 */ /* 0x000e240008000c00 */
[----:B0-----:R-:W-:Y:S02]  /*ce90*/  R2UR UR5, R5 ;  /* 0x00000000050572ca */ /* 0x001fe400000e0000 */
[----:B------:R-:W-:Y:S02]  /*cea0*/  R2UR UR7, R6 ;  /* 0x00000000060772ca */ /* 0x000fe400000e0000 */
[----:B------:R-:W-:Y:S01]  /*ceb0*/  R2UR UR6, R7 ;  /* 0x00000000070672ca */ /* 0x000fe200000e0000 */
[----:B------:R-:W-:Y:S06]  /*cec0*/  BAR.ARV 0x4, 0x180 ;  /* 0x0106000000007b1d */ /* 0x000fec0000002000 */
[----:B------:R-:W-:Y:S08]  /*ced0*/  @P0 BRA `(.L_x_2385) ;  /* 0x0000002000240947 */ /* 0x000ff00003800000 */
[----:B------:R-:W0:Y:S08]  /*cee0*/  S2UR UR4, SR_SWINHI ;  /* 0x00000000000479c3 */ /* 0x000e300000002f00 */
[----:B------:R-:W-:Y:S01]  /*cef0*/  BAR.SYNC.DEFER_BLOCKING 0x1, 0x100 ;  /* 0x0044000000007b1d */ /* 0x000fe20000010000 */
        /* <DEDUP_REMOVED lines=23> */
[----:B------:R-:W-:-:S02]  /*d070*/  F2FP.BF16.F32.PACK_AB R67, R71, R70 ;  /* 0x000000464743723e */ /* 0x000fc400000010ff */
[C---:B------:R-:W-:Y:S01]  /*d080*/  IADD3 R175, P1, R4.reuse, 0x20, RZ ;  /* 0x0000002004af7810 */ /* 0x040fe20007f3e0ff */
[----:B------:R-:W-:Y:S01]  /*d090*/  UISETP.NE.AND.EX UP0, UPT, UR9, URZ, UPT, UP0 ;  /* 0x0000003f0900728c */ /* 0x000fe2000bf05300 */
[C---:B------:R-:W-:Y:S02]  /*d0a0*/  LOP3.LUT R7, R4.reuse, 0x380, RZ, 0xc0, !PT ;  /* 0x0000038004077812 */ /* 0x040fe400078ec0ff */
        /* <DEDUP_REMOVED lines=14> */
[----:B------:R-:W-:Y:S01]  /*d190*/  SHF.R.U64 R7, R7, 0x3, RZ ;  /* 0x0000000307077819 */ /* 0x000fe200000012ff */
[--C-:B------:R-:W-:Y:S01]  /*d1a0*/  IMAD.X R91, RZ, RZ, R5.reuse, P2 ;  /* 0x000000ffff5b7224 */ /* 0x100fe200010e0605 */
[C---:B------:R-:W-:Y:S01]  /*d1b0*/  IADD3 R207, P0, R4.reuse, 0x4020, RZ ;  /* 0x0000402004cf7810 */ /* 0x040fe20007f1e0ff */
[--C-:B------:R-:W-:Y:S01]  /*d1c0*/  IMAD.X R95, RZ, RZ, R5.reuse, P1 ;  /* 0x000000ffff5f7224 */ /* 0x100fe200008e0605 */
[C---:B------:R-:W-:Y:S01]  /*d1d0*/  IADD3 R102, P4, R4.reuse, 0x4040, RZ ;  /* 0x0000404004667810 */ /* 0x040fe20007f9e0ff */
[----:B------:R-:W-:Y:S01]  /*d1e0*/  UIMAD.WIDE UR8, UR43, 0x4, UR8 ;  /* 0x000000042b0878a5 */ /* 0x000fe2000f8e0208 */
        /* <DEDUP_REMOVED lines=12> */
[----:B------:R-:W-:Y:S01]  /*d2b0*/  LOP3.LUT R7, R24, 0x380, RZ, 0xc0, !PT ;  /* 0x0000038018077812 */ /* 0x000fe200078ec0ff */
[----:B------:R-:W-:Y:S01]  /*d2c0*/  IMAD.X R15, RZ, RZ, R5, P1 ;  /* 0x000000ffff0f7224 */ /* 0x000fe200008e0605 */
[----:B------:R-:W-:-:S02]  /*d2d0*/  LOP3.LUT R6, R175, 0x380, RZ, 0xc0, !PT ;  /* 0x00000380af067812 */ /* 0x000fc400078ec0ff */
[----:B------:R-:W-:Y:S02]  /*d2e0*/  SHF.R.U64 R7, R7, 0x3, RZ ;  /* 0x0000000307077819 */ /* 0x000fe400000012ff */
[----:B------:R-:W-:Y:S02]  /*d2f0*/  SHF.R.U64 R6, R6, 0x3, RZ ;  /* 0x0000000306067819 */ /* 0x000fe400000012ff */
[----:B------:R-:W-:Y:S02]  /*d300*/  LOP3.LUT R24, R7, R24, RZ, 0x3c, !PT ;  /* 0x0000001807187212 */ /* 0x000fe400078e3cff */
[----:B------:R-:W-:Y:S02]  /*d310*/  LOP3.LUT R7, R40, 0x380, RZ, 0xc0, !PT ;  /* 0x0000038028077812 */ /* 0x000fe400078ec0ff */
[----:B------:R-:W-:Y:S02]  /*d320*/  LOP3.LUT R20, R6, R175, RZ, 0x3c, !PT ;  /* 0x000000af06147212 */ /* 0x000fe400078e3cff */
        /* <DEDUP_REMOVED lines=10> */
[----:B------:R-:W-:Y:S02]  /*d3d0*/  MOV R174, R4 ;  /* 0x0000000400ae7202 */ /* 0x000fe40000000f00 */
[----:B------:R-:W-:Y:S02]  /*d3e0*/  LOP3.LUT R7, R168, 0x380, RZ, 0xc0, !PT ;  /* 0x00000380a8077812 */ /* 0x000fe400078ec0ff */
[----:B------:R-:W-:-:S02]  /*d3f0*/  LOP3.LUT R28, R177, 0x380, RZ, 0xc0, !PT ;  /* 0x00000380b11c7812 */ /* 0x000fc400078ec0ff */
[----:B------:R-:W-:Y:S02]  /*d400*/  F2FP.BF16.F32.PACK_AB R5, R27, R26 ;  /* 0x0000001a1b05723e */ /* 0x000fe400000010ff */
[----:B------:R-:W-:Y:S02]  /*d410*/  LOP3.LUT R32, R179, 0x380, RZ, 0xc0, !PT ;  /* 0x00000380b3207812 */ /* 0x000fe400078ec0ff */
[----:B------:R-:W-:Y:S02]  /*d420*/  LOP3.LUT R98, R6, R207, RZ, 0x3c, !PT ;  /* 0x000000cf06627212 */ /* 0x000fe400078e3cff */
[----:B------:R-:W-:Y:S02]  /*d430*/  LOP3.LUT R27, R114, 0x380, RZ, 0xc0, !PT ;  /* 0x00000380721b7812 */ /* 0x000fe400078ec0ff */
[----:B------:R-:W-:Y:S02]  /*d440*/  F2FP.BF16.F32.PACK_AB R6, R12, R169 ;  /* 0x000000a90c06723e */ /* 0x000fe400000010ff */
[----:B------:R-:W-:-:S02]  /*d450*/  SHF.R.U64 R169, R7, 0x3, RZ ;  /* 0x0000000307a97819 */ /* 0x000fc400000012ff */
[----:B------:R-:W-:Y:S02]  /*d460*/  SHF.R.U64 R28, R28, 0x3, RZ ;  /* 0x000000031c1c7819 */ /* 0x000fe400000012ff */
[----:B------:R-:W-:Y:S02]  /*d470*/  LOP3.LUT R90, R183, 0x380, RZ, 0xc0, !PT ;  /* 0x00000380b75a7812 */ /* 0x000fe400078ec0ff */
[----:B------:R-:W-:Y:S02]  /*d480*/  F2FP.BF16.F32.PACK_AB R4, R14, R170 ;  /* 0x000000aa0e04723e */ /* 0x000fe400000010ff */
[----:B------:R-:W-:Y:S02]  /*d490*/  F2FP.BF16.F32.PACK_AB R7, R31, R30 ;  /* 0x0000001e1f07723e */ /* 0x000fe400000010ff */
[----:B------:R-:W-:Y:S02]  /*d4a0*/  SHF.R.U64 R32, R32, 0x3, RZ ;  /* 0x0000000320207819 */ /* 0x000fe400000012ff */
[----:B------:R-:W-:Y:S01]  /*d4b0*/  LOP3.LUT R94, R205, 0x380, RZ, 0xc0, !PT ;  /* 0x00000380cd5e7812 */ /* 0x000fe200078ec0ff */
[----:B------:R0:W-:Y:S01]  /*d4c0*/  STSM.16.M88.4 [R174], R4 ;  /* 0x00000004ae007844 */ /* 0x0001e20000000200 */
[----:B------:R-:W-:-:S02]  /*d4d0*/  SHF.R.U64 R27, R27, 0x3, RZ ;  /* 0x000000031b1b7819 */ /* 0x000fc400000012ff */
[----:B------:R-:W-:Y:S02]  /*d4e0*/  LOP3.LUT R106, R209, 0x380, RZ, 0xc0, !PT ;  /* 0x00000380d16a7812 */ /* 0x000fe400078ec0ff */
[----:B------:R-:W-:Y:S02]  /*d4f0*/  LOP3.LUT R28, R28, R177, RZ, 0x3c, !PT ;  /* 0x000000b11c1c7212 */ /* 0x000fe400078e3cff */
[----:B------:R-:W-:Y:S02]  /*d500*/  SHF.R.U64 R90, R90, 0x3, RZ ;  /* 0x000000035a5a7819 */ /* 0x000fe400000012ff */
[----:B------:R-:W-:Y:S02]  /*d510*/  LOP3.LUT R32, R32, R179, RZ, 0x3c, !PT ;  /* 0x000000b320207212 */ /* 0x000fe400078e3cff */
[----:B------:R-:W-:Y:S02]  /*d520*/  SHF.R.U64 R94, R94, 0x3, RZ ;  /* 0x000000035e5e7819 */ /* 0x000fe400000012ff */
[----:B------:R-:W-:-:S02]  /*d530*/  LOP3.LUT R110, R211, 0x380, RZ, 0xc0, !PT ;  /* 0x00000380d36e7812 */ /* 0x000fc400078ec0ff */
[----:B------:R-:W-:Y:S02]  /*d540*/  LOP3.LUT R114, R27, R114, RZ, 0x3c, !PT ;  /* 0x000000721b727212 */ /* 0x000fe400078e3cff */
[----:B------:R-:W-:Y:S02]  /*d550*/  SHF.R.U64 R106, R106, 0x3, RZ ;  /* 0x000000036a6a7819 */ /* 0x000fe400000012ff */
[----:B------:R-:W-:Y:S02]  /*d560*/  MOV R27, R20 ;  /* 0x00000014001b7202 */ /* 0x000fe40000000f00 */
[----:B0-----:R-:W-:Y:S02]  /*d570*/  F2FP.BF16.F32.PACK_AB R4, R163, R167 ;  /* 0x000000a7a304723e */ /* 0x001fe400000010ff */
[----:B------:R-:W-:Y:S02]  /*d580*/  F2FP.BF16.F32.PACK_AB R5, R35, R34 ;  /* 0x000000222305723e */ /* 0x000fe400000010ff */
[----:B------:R-:W-:-:S02]  /*d590*/  F2FP.BF16.F32.PACK_AB R6, R154, R165 ;  /* 0x000000a59a06723e */ /* 0x000fc400000010ff */
[----:B------:R-:W-:Y:S02]  /*d5a0*/  F2FP.BF16.F32.PACK_AB R7, R39, R38 ;  /* 0x000000262707723e */ /* 0x000fe400000010ff */
[----:B------:R-:W-:Y:S02]  /*d5b0*/  MOV R26, R24 ;  /* 0x00000018001a7202 */ /* 0x000fe40000000f00 */
[----:B------:R-:W-:Y:S01]  /*d5c0*/  LOP3.LUT R90, R90, R183, RZ, 0x3c, !PT ;  /* 0x000000b75a5a7212 */ /* 0x000fe200078e3cff */
[----:B------:R0:W-:Y:S01]  /*d5d0*/  STSM.16.M88.4 [R27], R4 ;  /* 0x000000041b007844 */ /* 0x0001e20000000200 */
[----:B------:R-:W-:Y:S02]  /*d5e0*/  LOP3.LUT R14, R171, 0x380, RZ, 0xc0, !PT ;  /* 0x00000380ab0e7812 */ /* 0x000fe400078ec0ff */
[----:B------:R-:W-:Y:S01]  /*d5f0*/  MOV R28, R28 ;  /* 0x0000001c001c7202 */ /* 0x000fe20000000f00 */
[----:B------:R-:W-:Y:S01]  /*d600*/  STSM.16.M88.4 [R26], R8 ;  /* 0x000000081a007844 */ /* 0x000fe20000000200 */
[----:B------:R-:W-:-:S02]  /*d610*/  LOP3.LUT R94, R94, R205, RZ, 0x3c, !PT ;  /* 0x000000cd5e5e7212 */ /* 0x000fc400078e3cff */
[----:B------:R-:W-:Y:S01]  /*d620*/  SHF.R.U64 R110, R110, 0x3, RZ ;  /* 0x000000036e6e7819 */ /* 0x000fe200000012ff */
[----:B------:R-:W-:Y:S01]  /*d630*/  STSM.16.M88.4 [R28], R48 ;  /* 0x000000301c007844 */ /* 0x000fe20000000200 */
[----:B------:R-:W-:Y:S02]  /*d640*/  MOV R32, R32 ;  /* 0x0000002000207202 */ /* 0x000fe40000000f00 */
[----:B------:R-:W-:Y:S02]  /*d650*/  LOP3.LUT R106, R106, R209, RZ, 0x3c, !PT ;  /* 0x000000d16a6a7212 */ /* 0x000fe400078e3cff */
[----:B------:R-:W-:Y:S01]  /*d660*/  MOV R36, R36 ;  /* 0x0000002400247202 */ /* 0x000fe20000000f00 */
[----:B------:R-:W-:Y:S01]  /*d670*/  STSM.16.M88.4 [R32], R56 ;  /* 0x0000003820007844 */ /* 0x000fe20000000200 */
[----:B------:R-:W-:Y:S01]  /*d680*/  F2FP.BF16.F32.PACK_AB R73, R75, R74 ;  /* 0x0000004a4b49723e */ /* 0x000fe200000010ff */
[----:B0-----:R-:W-:Y:S01]  /*d690*/  IMAD.U32 R4, RZ, RZ, UR8 ;  /* 0x00000008ff047e24 */ /* 0x001fe2000f8e00ff */
[----:B------:R-:W-:Y:S01]  /*d6a0*/  F2FP.BF16.F32.PACK_AB R80, R81, R80 ;  /* 0x000000505150723e */ /* 0x000fe200000010ff */
[----:B------:R-:W-:Y:S01]  /*d6b0*/  STSM.16.M88.4 [R36], R64 ;  /* 0x0000004024007844 */ /* 0x000fe20000000200 */
[----:B------:R-:W-:Y:S01]  /*d6c0*/  MOV R40, R40 ;  /* 0x0000002800287202 */ /* 0x000fe20000000f00 */
[----:B------:R-:W-:Y:S01]  /*d6d0*/  IMAD.U32 R5, RZ, RZ, UR9 ;  /* 0x00000009ff057e24 */ /* 0x000fe2000f8e00ff */
[----:B------:R-:W-:Y:S01]  /*d6e0*/  F2FP.BF16.F32.PACK_AB R74, R77, R76 ;  /* 0x0000004c4d4a723e */ /* 0x000fe200000010ff */
[----:B------:R-:W-:Y:S01]  /*d6f0*/  ULDC.64 UR8, c[0x0][0xc08] ;  /* 0x0003020000087ab9 */ /* 0x000fe20000000a00 */
[----:B------:R-:W-:-:S02]  /*d700*/  F2FP.BF16.F32.PACK_AB R75, R79, R78 ;  /* 0x0000004e4f4b723e */ /* 0x000fc400000010ff */
[----:B------:R-:W-:Y:S02]  /*d710*/  F2FP.BF16.F32.PACK_AB R81, R83, R82 ;  /* 0x000000525351723e */ /* 0x000fe400000010ff */
[----:B------:R-:W-:Y:S01]  /*d720*/  SHF.R.U64 R14, R14, 0x3, RZ ;  /* 0x000000030e0e7819 */ /* 0x000fe200000012ff */
[----:B------:R-:W-:Y:S01]  /*d730*/  STSM.16.M88.4 [R40], R72 ;  /* 0x0000004828007844 */ /* 0x000fe20000000200 */
[----:B------:R-:W-:Y:S02]  /*d740*/  MOV R25, R90 ;  /* 0x0000005a00197202 */ /* 0x000fe40000000f00 */
        /* <DEDUP_REMOVED lines=27> */
[----:B------:R-:W-:Y:S02]  /*d900*/  LOP3.LUT R14, R14, R171, RZ, 0x3c, !PT ;  /* 0x000000ab0e0e7212 */ /* 0x000fe400078e3cff */
[----:B------:R-:W-:Y:S02]  /*d910*/  F2FP.BF16.F32.PACK_AB R113, R166, R164 ;  /* 0x000000a4a671723e */ /* 0x000fe400000010ff */
[----:B------:R-:W-:Y:S02]  /*d920*/  F2FP.BF16.F32.PACK_AB R114, R117, R116 ;  /* 0x000000747572723e */ /* 0x000fe400000010ff */
[----:B------:R-:W-:-:S02]  /*d930*/  F2FP.BF16.F32.PACK_AB R115, R119, R118 ;  /* 0x000000767773723e */ /* 0x000fc400000010ff */
[----:B------:R-:W-:Y:S02]  /*d940*/  F2FP.BF16.F32.PACK_AB R121, R123, R122 ;  /* 0x0000007a7b79723e */ /* 0x000fe400000010ff */
[----:B------:R-:W-:Y:S01]  /*d950*/  F2FP.BF16.F32.PACK_AB R128, R129, R128 ;  /* 0x000000808180723e */ /* 0x000fe200000010ff */
[----:B------:R-:W-:Y:S01]  /*d960*/  STSM.16.M88.4 [R21], R112 ;  /* 0x0000007015007844 */ /* 0x000fe20000000200 */
[----:B------:R-:W-:Y:S02]  /*d970*/  MOV R110, R110 ;  /* 0x0000006e006e7202 */ /* 0x000fe40000000f00 */
[----:B------:R-:W-:Y:S02]  /*d980*/  F2FP.BF16.F32.PACK_AB R122, R125, R124 ;  /* 0x0000007c7d7a723e */ /* 0x000fe400000010ff */
[----:B------:R-:W-:Y:S02]  /*d990*/  F2FP.BF16.F32.PACK_AB R123, R127, R126 ;  /* 0x0000007e7f7b723e */ /* 0x000fe400000010ff */
[----:B------:R-:W-:-:S02]  /*d9a0*/  F2FP.BF16.F32.PACK_AB R129, R131, R130 ;  /* 0x000000828381723e */ /* 0x000fc400000010ff */
[----:B------:R-:W-:Y:S01]  /*d9b0*/  F2FP.BF16.F32.PACK_AB R136, R137, R136 ;  /* 0x000000888988723e */ /* 0x000fe200000010ff */
[----:B------:R-:W-:Y:S01]  /*d9c0*/  STSM.16.M88.4 [R110], R120 ;  /* 0x000000786e007844 */ /* 0x000fe20000000200 */
        /* <DEDUP_REMOVED lines=9> */
[----:B------:R-:W-:Y:S01]  /*da60*/  MOV R14, R14 ;  /* 0x0000000e000e7202 */ /* 0x000fe20000000f00 */
[----:B------:R-:W-:Y:S01]  /*da70*/  STSM.16.M88.4 [R12], R136 ;  /* 0x000000880c007844 */ /* 0x000fe20000000200 */
[----:B------:R-:W-:Y:S02]  /*da80*/  F2FP.BF16.F32.PACK_AB R146, R149, R148 ;  /* 0x000000949592723e */ /* 0x000fe400000010ff */
[----:B------:R-:W-:Y:S01]  /*da90*/  F2FP.BF16.F32.PACK_AB R147, R151, R150 ;  /* 0x000000969793723e */ /* 0x000fe200000010ff */
[----:B------:R-:W-:Y:S01]  /*daa0*/  UISETP.NE.U32.AND UP1, UPT, UR8, URZ, UPT ;  /* 0x0000003f0800728c */ /* 0x000fe2000bf25070 */
[----:B------:R-:W-:-:S03]  /*dab0*/  PLOP3.LUT P0, PT, PT, PT, UP0, 0x80, 0x0 ;  /* 0x000000000000781c */ /* 0x000fc60003f0f008 */
[----:B------:R0:W-:Y:S01]  /*dac0*/  STSM.16.M88.4 [R14], R144 ;  /* 0x000000900e007844 */ /* 0x0001e20000000200 */
[----:B------:R-:W-:Y:S01]  /*dad0*/  BAR.SYNC.DEFER_BLOCKING 0x1, 0x100 ;  /* 0x0044000000007b1d */ /* 0x000fe20000010000 */
[----:B------:R-:W-:-:S06]  /*dae0*/  UISETP.NE.AND.EX UP1, UPT, UR9, URZ, UPT, UP1 ;  /* 0x0000003f0900728c */ /* 0x000fcc000bf25310 */
[----:B------:R-:W-:-:S05]  /*daf0*/  PLOP3.LUT P6, PT, PT, PT, UP1, 0x80, 0x0 ;  /* 0x000000000000781c */ /* 0x000fca0003fcf018 */
[----:B------:R-:W-:Y:S02]  /*db00*/  @UP1 ULDC.64 UR8, c[0x0][0xc08] ;  /* 0x0003020000081ab9 */ /* 0x000fe40000000a00 */
[----:B------:R-:W-:Y:S01]  /*db10*/  @UP1 UIMAD.WIDE UR8, UR43, 0x4, UR8 ;  /* 0x000000042b0818a5 */ /* 0x000fe2000f8e0208 */
[----:B------:R-:W-:Y:S02]  /*db20*/  ULDC UR4, c[0x0][0xa88] ;  /* 0x0002a20000047ab9 */ /* 0x000fe40000000800 */
[----:B------:R-:W-:-:S03]  /*db30*/  IMAD.U32 R76, RZ, RZ, UR4 ;  /* 0x00000004ff4c7e24 */ /* 0x000fc6000f8e00ff */
[----:B0-----:R-:W-:Y:S02]  /*db40*/  IMAD.U32 R14, RZ, RZ, UR8 ;  /* 0x00000008ff0e7e24 */ /* 0x001fe4000f8e00ff */
[----:B------:R-:W-:Y:S01]  /*db50*/  IMAD.U32 R15, RZ, RZ, UR9 ;  /* 0x00000009ff0f7e24 */ /* 0x000fe2000f8e00ff */
[----:B------:R-:W2:Y:S01]  /*db60*/  @P0 LDG.E R6, desc[UR40][R4.64] ;  /* 0x0000002804060981 */ /* 0x000ea2000c1e1900 */
        /* <DEDUP_REMOVED lines=29> */
[----:B--2---:R-:W-:Y:S01]  /*dd40*/  @P0 R2UR UR4, R6 ;  /* 0x00000000060402ca */ /* 0x004fe200000e0000 */
[----:B0-----:R-:W-:-:S14]  /*dd50*/  @P6 BRA `(.L_x_2386) ;  /* 0x0000000000106947 */ /* 0x001fdc0003800000 */
[----:B------:R-:W-:Y:S05]  /*dd60*/  @!P0 BRA `(.L_x_2386) ;  /* 0x00000000000c8947 */ /* 0x000fea0003800000 */
[----:B------:R-:W2:Y:S04]  /*dd70*/  LDG.E R7, desc[UR40][R4.64] ;  /* 0x0000002804077981 */ /* 0x000ea8000c1e1900 */
[----:B-----5:R-:W2:Y:S02]  /*dd80*/  LDG.E R76, desc[UR40][R4.64+0x4] ;  /* 0x00000428044c7981 */ /* 0x020ea4000c1e1900 */
[----:B--2---:R-:W-:-:S07]  /*dd90*/  IMAD.IADD R76, R76, 0x1, -R7 ;  /* 0x000000014c4c7824 */ /* 0x004fce00078e0a07 */
.L_x_2386:
        /* <DEDUP_REMOVED lines=18> */
[----:B------:R-:W-:Y:S01]  /*dec0*/  USHF.R.S32.HI UR17, URZ, 0x1f, UR44 ;  /* 0x0000001f3f117899 */ /* 0x000fe2000801142c */
[----:B------:R-:W-:Y:S01]  /*ded0*/  SHF.R.U64 R44, R44, 0x3, RZ ;  /* 0x000000032c2c7819 */ /* 0x000fe200000012ff */
[----:B------:R-:W-:Y:S01]  /*dee0*/  USEL UR8, UR43, URZ, !UP0 ;  /* 0x0000003f2b087287 */ /* 0x000fe2000c000000 */
[----:B------:R-:W-:Y:S01]  /*def0*/  LOP3.LUT R48, R48, R49, RZ, 0x3c, !PT ;  /* 0x0000003130307212 */ /* 0x000fe200078e3cff */
[--C-:B------:R-:W-:Y:S01]  /*df00*/  IMAD.X R49, RZ, RZ, R173.reuse, P6 ;  /* 0x000000ffff317224 */ /* 0x100fe200030e06ad */
[----:B------:R-:W-:Y:S01]  /*df10*/  LOP3.LUT R40, R40, R41, RZ, 0x3c, !PT ;  /* 0x0000002928287212 */ /* 0x000fe200078e3cff */
[--C-:B------:R-:W-:Y:S01]  /*df20*/  IMAD.X R41, RZ, RZ, R173.reuse, P0 ;  /* 0x000000ffff297224 */ /* 0x100fe200000e06ad */
[----:B0-----:R-:W-:Y:S01]  /*df30*/  ISETP.NE.AND P6, PT, R4, RZ, PT ;  /* 0x000000ff0400720c */ /* 0x001fe20003fc5270 */
[----:B------:R-:W-:Y:S01]  /*df40*/  USEL UR18, UR9, URZ, !UP0 ;  /* 0x0000003f09127287 */ /* 0x000fe2000c000000 */
[----:B------:R-:W-:Y:S01]  /*df50*/  LOP3.LUT R44, R44, R45, RZ, 0x3c, !PT ;  /* 0x0000002d2c2c7212 */ /* 0x000fe200078e3cff */
[----:B------:R-:W-:Y:S01]  /*df60*/  IMAD.X R45, RZ, RZ, R173, P1 ;  /* 0x000000ffff2d7224 */ /* 0x000fe200008e06ad */
[----:B------:R-:W-:-:S02]  /*df70*/  IADD3 R57, P2, R172, 0xa000, RZ ;  /* 0x0000a000ac397810 */ /* 0x000fc40007f5e0ff */
[C---:B------:R-:W-:Y:S02]  /*df80*/  IADD3 R53, P3, R172.reuse, 0xb000, RZ ;  /* 0x0000b000ac357810 */ /* 0x040fe40007f7e0ff */
[C---:B------:R-:W-:Y:S02]  /*df90*/  IADD3 R65, P4, R172.reuse, 0xc000, RZ ;  /* 0x0000c000ac417810 */ /* 0x040fe40007f9e0ff */
[C---:B------:R-:W-:Y:S02]  /*dfa0*/  IADD3 R61, P5, R172.reuse, 0xd000, RZ ;  /* 0x0000d000ac3d7810 */ /* 0x040fe40007fbe0ff */
[C---:B------:R-:W-:Y:S02]  /*dfb0*/  IADD3 R73, P0, R172.reuse, 0xe000, RZ ;  /* 0x0000e000ac497810 */ /* 0x040fe40007f1e0ff */
[----:B------:R-:W-:Y:S02]  /*dfc0*/  IADD3 R5, P1, R172, 0xf000, RZ ;  /* 0x0000f000ac057810 */ /* 0x000fe40007f3e0ff */
[----:B------:R-:W-:-:S02]  /*dfd0*/  LOP3.LUT R56, R57, 0x380, RZ, 0xc0, !PT ;  /* 0x0000038039387812 */ /* 0x000fc400078ec0ff */
[----:B------:R-:W-:Y:S01]  /*dfe0*/  LOP3.LUT R52, R53, 0x380, RZ, 0xc0, !PT ;  /* 0x0000038035347812 */ /* 0x000fe200078ec0ff */
[----:B------:R-:W-:Y:S01]  /*dff0*/  IMAD.X R69, RZ, RZ, R173, P1 ;  /* 0x000000ffff457224 */ /* 0x000fe200008e06ad */
[----:B------:R-:W-:Y:S02]  /*e000*/  LOP3.LUT R64, R65, 0x380, RZ, 0xc0, !PT ;  /* 0x0000038041407812 */ /* 0x000fe400078ec0ff */
[----:B------:R-:W-:Y:S02]  /*e010*/  LOP3.LUT R60, R61, 0x380, RZ, 0xc0, !PT ;  /* 0x000003803d3c7812 */ /* 0x000fe400078ec0ff */
[----:B------:R-:W-:Y:S02]  /*e020*/  LOP3.LUT R72, R73, 0x380, RZ, 0xc0, !PT ;  /* 0x0000038049487812 */ /* 0x000fe400078ec0ff */
[----:B------:R-:W-:Y:S02]  /*e030*/  LOP3.LUT R7, R172, 0x380, RZ, 0xc0, !PT ;  /* 0x00000380ac077812 */ /* 0x000fe400078ec0ff */
[----:B------:R-:W-:-:S02]  /*e040*/  LOP3.LUT R4, R5, 0x380, RZ, 0xc0, !PT ;  /* 0x0000038005047812 */ /* 0x000fc400078ec0ff */
[----:B------:R-:W-:Y:S02]  /*e050*/  SHF.R.U64 R56, R56, 0x3, RZ ;  /* 0x0000000338387819 */ /* 0x000fe400000012ff */
[----:B------:R-:W-:Y:S02]  /*e060*/  SHF.R.U64 R52, R52, 0x3, RZ ;  /* 0x0000000334347819 */ /* 0x000fe400000012ff */
[----:B------:R-:W-:Y:S02]  /*e070*/  SHF.R.U64 R64, R64, 0x3, RZ ;  /* 0x0000000340407819 */ /* 0x000fe400000012ff */
[----:B------:R-:W-:Y:S02]  /*e080*/  SHF.R.U64 R60, R60, 0x3, RZ ;  /* 0x000000033c3c7819 */ /* 0x000fe400000012ff */
        /* <DEDUP_REMOVED lines=17> */
[----:B------:R-:W-:Y:S01]  /*e1a0*/  VIADD R10, R185, UR42 ;  /* 0x0000002ab90a7c36 */ /* 0x000fe20008000000 */
[----:B------:R-:W-:Y:S01]  /*e1b0*/  ULDC.64 UR12, c[0x0][0xb90] ;  /* 0x0002e400000c7ab9 */ /* 0x000fe20000000a00 */
[----:B------:R-:W-:Y:S01]  /*e1c0*/  UMOV UR10, UR4 ;  /* 0x00000004000a7c82 */ /* 0x000fe20008000000 */
[----:B------:R-:W-:Y:S01]  /*e1d0*/  UIMAD UR9, UR17, UR12, URZ ;  /* 0x0000000c110972a4 */ /* 0x000fe2000f8e023f */
[----:B------:R-:W-:Y:S01]  /*e1e0*/  IMAD.MOV.U32 R4, RZ, RZ, R10 ;  /* 0x000000ffff047224 */ /* 0x000fe200078e000a */
[----:B------:R-:W-:Y:S01]  /*e1f0*/  UMOV UR11, UR16 ;  /* 0x00000010000b7c82 */ /* 0x000fe20008000000 */
[----:B------:R-:W-:Y:S01]  /*e200*/  ULDC.64 UR14, c[0x0][0xb98] ;  /* 0x0002e600000e7ab9 */ /* 0x000fe20000000a00 */
[----:B------:R-:W-:Y:S01]  /*e210*/  UIMAD.WIDE.U32 UR10, UR44, UR12, UR10 ;  /* 0x0000000c2c0a72a5 */ /* 0x000fe2000f8e000a */
[----:B------:R-:W-:Y:S01]  /*e220*/  IMAD.MOV R21, RZ, RZ, -R17 ;  /* 0x000000ffff157224 */ /* 0x000fe200078e0a11 */
[----:B------:R-:W-:Y:S01]  /*e230*/  UIMAD UR9, UR44, UR13, UR9 ;  /* 0x0000000d2c0972a4 */ /* 0x000fe2000f8e0209 */
[----:B------:R-:W-:Y:S01]  /*e240*/  VIADD R20, R16, UR42 ;  /* 0x0000002a10147c36 */ /* 0x000fe20008000000 */
[----:B------:R-:W-:-:S02]  /*e250*/  UIMAD UR12, UR18, UR14, URZ ;  /* 0x0000000e120c72a4 */ /* 0x000fc4000f8e023f */
[----:B------:R-:W-:Y:S02]  /*e260*/  UIADD3 UR11, UR11, UR9, URZ ;  /* 0x000000090b0b7290 */ /* 0x000fe4000fffe03f */
        /* <DEDUP_REMOVED lines=15> */
[----:B------:R-:W-:Y:S01]  /*e360*/  ULDC.64 UR10, c[0x0][0xb88] ;  /* 0x0002e200000a7ab9 */ /* 0x000fe20000000a00 */
[----:B------:R-:W-:Y:S02]  /*e370*/  VIADD R10, R20, 0x8 ;  /* 0x00000008140a7836 */ /* 0x000fe40000000000 */
        /* <DEDUP_REMOVED lines=9> */
[----:B------:R-:W-:Y:S03]  /*e410*/  SHFL.IDX PT, R4, R14, RZ, 0x1c1f ;  /* 0x001c1fff0e047589 */ /* 0x000fe600000e0000 */
[-C--:B------:R-:W-:Y:S01]  /*e420*/  ISETP.GE.OR P1, PT, R20, R11.reuse, P0 ;  /* 0x0000000b1400720c */ /* 0x080fe20000726670 */
[----:B------:R-:W0:Y:S01]  /*e430*/  SHFL.IDX PT, R5, R15, RZ, 0x1c1f ;  /* 0x001c1fff0f057589 */ /* 0x000e2200000e0000 */
[----:B------:R-:W-:-:S03]  /*e440*/  ISETP.GE.OR P0, PT, R10, R11, P0 ;  /* 0x0000000b0a00720c */ /* 0x000fc60000706670 */
[----:B------:R-:W1:Y:S08]  /*e450*/  SHFL.IDX PT, R7, R15, 0x1, 0x1c1f ;  /* 0x003c1f000f077f89 */ /* 0x000e7000000e0000 */
[----:B0-----:R0:W-:Y:S04]  /*e460*/  @!P1 ST.E desc[UR40][R4.64], R3 ;  /* 0x0000000304009985 */ /* 0x0011e8000c101928 */
[----:B-1----:R0:W-:Y:S02]  /*e470*/  @!P0 ST.E desc[UR40][R6.64], R0 ;  /* 0x0000000006008985 */ /* 0x0021e4000c101928 */
.L_x_2387:
        /* <DEDUP_REMOVED lines=8> */
[----:B------:R-:W-:-:S03]  /*e500*/  SEL R0, RZ, 0x1, P1 ;  /* 0x00000001ff007807 */ /* 0x000fc60000800000 */
[----:B------:R-:W-:Y:S01]  /*e510*/  IMAD.SHL.U32 R3, R3, 0x2, RZ ;  /* 0x0000000203037824 */ /* 0x000fe200078e00ff */
[----:B------:R-:W-:Y:S01]  /*e520*/  ISETP.GE.AND P0, PT, R189, UR14, PT ;  /* 0x0000000ebd007c0c */ /* 0x000fe2000bf06270 */
[----:B------:R-:W5:Y:S04]  /*e530*/  LD.E.128 R12, desc[UR40][R12.64] ;  /* 0x000000280c0c7980 */ /* 0x000f68000c101d00 */
[----:B------:R-:W5:Y:S04]  /*e540*/  LD.E.128 R24, desc[UR40][R24.64] ;  /* 0x0000002818187980 */ /* 0x000f68000c101d00 */
[----:B------:R-:W5:Y:S01]  /*e550*/  LD.E.128 R28, desc[UR40][R28.64] ;  /* 0x000000281c1c7980 */ /* 0x000f62000c101d00 */
[----:B-1----:R-:W-:-:S02]  /*e560*/  ISETP.NE.AND P2, PT, R81, 0x1, PT ;  /* 0x000000015100780c */ /* 0x002fc40003f45270 */
[----:B------:R-:W-:Y:S01]  /*e570*/  LOP3.LUT R0, R3, 0x2, R0, 0xe2, !PT ;  /* 0x0000000203007812 */ /* 0x000fe200078ee200 */
[----:B------:R-:W5:Y:S01]  /*e580*/  LD.E.128 R32, desc[UR40][R32.64] ;  /* 0x0000002820207980 */ /* 0x000f62000c101d00 */
[----:B------:R-:W-:Y:S01]  /*e590*/  SEL R3, RZ, 0xffffffff, P0 ;  /* 0xffffffffff037807 */ /* 0x000fe20000000000 */
[----:B------:R-:W-:Y:S02]  /*e5a0*/  UIMAD UR9, UR16, UR12, URZ ;  /* 0x0000000c100972a4 */ /* 0x000fe4000f8e023f */
[----:B------:R-:W5:Y:S04]  /*e5b0*/  LD.E.128 R36, desc[UR40][R36.64] ;  /* 0x0000002824247980 */ /* 0x000f68000c101d00 */
[----:B------:R-:W5:Y:S02]  /*e5c0*/  LD.E.128 R40, desc[UR40][R40.64] ;  /* 0x0000002828287980 */ /* 0x000f64000c101d00 */
[----:B------:R-:W1:Y:S01]  /*e5d0*/  @P2 LDC R21, c[0x0][0xbec] ;  /* 0x0002fb00ff152b82 */ /* 0x000e620000000800 */
[----:B------:R-:W-:Y:S01]  /*e5e0*/  IMAD.SHL.U32 R3, R3, 0x4, RZ ;  /* 0x0000000403037824 */ /* 0x000fe200078e00ff */
[----:B------:R-:W-:Y:S01]  /*e5f0*/  ISETP.GE.AND P0, PT, R188, UR14, PT ;  /* 0x0000000ebc007c0c */ /* 0x000fe2000bf06270 */
[----:B------:R-:W5:Y:S04]  /*e600*/  LD.E.128 R48, desc[UR40][R48.64] ;  /* 0x0000002830307980 */ /* 0x000f68000c101d00 */
[----:B------:R-:W5:Y:S01]  /*e610*/  LD.E.128 R44, desc[UR40][R44.64] ;  /* 0x000000282c2c7980 */ /* 0x000f62000c101d00 */
[----:B------:R-:W2:Y:S01]  /*e620*/  @P2 LDC R77, c[0x0][0xbf0] ;  /* 0x0002fc00ff4d2b82 */ /* 0x000ea20000000800 */
[----:B------:R-:W-:Y:S01]  /*e630*/  UIMAD.WIDE.U32 UR10, UR4, UR12, URZ ;  /* 0x0000000c040a72a5 */ /* 0x000fe2000f8e003f */
[----:B------:R-:W-:Y:S01]  /*e640*/  LOP3.LUT R3, R3, 0x4, R0, 0xe2, !PT ;  /* 0x0000000403037812 */ /* 0x000fe200078ee200 */
[----:B------:R-:W-:Y:S01]  /*e650*/  UIMAD UR9, UR4, UR13, UR9 ;  /* 0x0000000d040972a4 */ /* 0x000fe2000f8e0209 */
[----:B------:R-:W-:Y:S01]  /*e660*/  SEL R20, RZ, 0xffffffff, P0 ;  /* 0xffffffffff147807 */ /* 0x000fe20000000000 */
[----:B------:R-:W-:Y:S01]  /*e670*/  IMAD R0, R191, 0x20, R192 ;  /* 0x00000020bf007824 */ /* 0x000fe200078e02c0 */
[----:B------:R-:W-:Y:S01]  /*e680*/  ULDC.64 UR12, c[0x0][0xae8] ;  /* 0x0002ba00000c7ab9 */ /* 0x000fe20000000a00 */
[----:B------:R-:W-:Y:S01]  /*e690*/  ISETP.GE.AND P0, PT, R187, UR14, PT ;  /* 0x0000000ebb007c0c */ /* 0x000fe2000bf06270 */
[----:B------:R-:W-:Y:S01]  /*e6a0*/  UIADD3 UR11, UR11, UR9, URZ ;  /* 0x000000090b0b7290 */ /* 0x000fe2000fffe03f */
[----:B------:R-:W5:Y:S01]  /*e6b0*/  LD.E.128 R56, desc[UR40][R56.64] ;  /* 0x0000002838387980 */ /* 0x000f62000c101d00 */
[----:B------:R-:W-:Y:S01]  /*e6c0*/  UIMAD UR4, UR17, UR12, URZ ;  /* 0x0000000c110472a4 */ /* 0x000fe2000f8e023f */
[----:B------:R-:W-:Y:S01]  /*e6d0*/  VIADD R82, R0, UR42 ;  /* 0x0000002a00527c36 */ /* 0x000fe20008000000 */
[----:B------:R-:W-:Y:S01]  /*e6e0*/  SEL R0, RZ, 0xffffffff, P0 ;  /* 0xffffffffff007807 */ /* 0x000fe20000000000 */
[----:B------:R-:W-:Y:S01]  /*e6f0*/  UIMAD.WIDE.U32 UR10, UR44, UR12, UR10 ;  /* 0x0000000c2c0a72a5 */ /* 0x000fe2000f8e000a */
[----:B------:R-:W5:Y:S01]  /*e700*/  LD.E.128 R52, desc[UR40][R52.64] ;  /* 0x0000002834347980 */ /* 0x000f62000c101d00 */
[----:B------:R-:W-:Y:S01]  /*e710*/  UIMAD UR4, UR44, UR13, UR4 ;  /* 0x0000000d2c0472a4 */ /* 0x000fe2000f8e0204 */
[----:B------:R-:W-:-:S02]  /*e720*/  IMAD.SHL.U32 R20, R20, 0x8, RZ ;  /* 0x0000000814147824 */ /* 0x000fc400078e00ff */
[----:B------:R-:W-:Y:S01]  /*e730*/  ULDC.64 UR12, c[0x0][0xaf0] ;  /* 0x0002bc00000c7ab9 */ /* 0x000fe20000000a00 */
[----:B------:R-:W-:Y:S01]  /*e740*/  UIADD3 UR11, UR11, UR4, URZ ;  /* 0x000000040b0b7290 */ /* 0x000fe2000fffe03f */
[----:B------:R-:W-:Y:S01]  /*e750*/  IMAD.SHL.U32 R79, R0, 0x10, RZ ;  /* 0x00000010004f7824 */ /* 0x000fe200078e00ff */
[----:B------:R-:W-:Y:S01]  /*e760*/  UIMAD UR4, UR18, UR12, URZ ;  /* 0x0000000c120472a4 */ /* 0x000fe2000f8e023f */
[----:B-1----:R-:W-:Y:S01]  /*e770*/  @P2 IMAD.HI.U32 R0, R82, R21, RZ ;  /* 0x0000001552002227 */ /* 0x002fe200078e00ff */
[----:B------:R-:W-:Y:S01]  /*e780*/  LOP3.LUT R20, R20, 0x8, R3, 0xe2, !PT ;  /* 0x0000000814147812 */ /* 0x000fe200078ee203 */
[----:B------:R-:W5:Y:S01]  /*e790*/  LD.E.128 R64, desc[UR40][R64.64] ;  /* 0x0000002840407980 */ /* 0x000f62000c101d00 */
[----:B------:R-:W-:Y:S01]  /*e7a0*/  UIMAD UR4, UR8, UR13, UR4 ;  /* 0x0000000d080472a4 */ /* 0x000fe2000f8e0204 */
[----:B------:R-:W-:Y:S01]  /*e7b0*/  IMAD.MOV.U32 R3, RZ, RZ, R82 ;  /* 0x000000ffff037224 */ /* 0x000fe200078e0052 */
[----:B------:R-:W-:Y:S01]  /*e7c0*/  UIMAD.WIDE.U32 UR8, UR8, UR12, UR10 ;  /* 0x0000000c080872a5 */ /* 0x000fe2000f8e000a */
[----:B--2---:R-:W-:Y:S01]  /*e7d0*/  @P2 SHF.R.U32.HI R3, RZ, R77, R0 ;  /* 0x0000004dff032219 */ /* 0x004fe20000011600 */
[----:B------:R-:W5:Y:S01]  /*e7e0*/  LD.E.128 R60, desc[UR40][R60.64] ;  /* 0x000000283c3c7980 */ /* 0x000f62000c101d00 */
[----:B------:R-:W-:-:S02]  /*e7f0*/  LOP3.LUT R78, R79, 0x10, R20, 0xe2, !PT ;  /* 0x000000104f4e7812 */ /* 0x000fc400078ee214 */
        /* <DEDUP_REMOVED lines=10> */
[----:B------:R-:W5:Y:S01]  /*e8a0*/  LD.E.128 R68, desc[UR40][R68.64] ;  /* 0x0000002844447980 */ /* 0x000f62000c101d00 */
[----:B------:R-:W-:Y:S01]  /*e8b0*/  IMAD R77, R81, R79, R82 ;  /* 0x0000004f514d7224 */ /* 0x000fe200078e0252 */
[----:B------:R-:W-:Y:S01]  /*e8c0*/  ISETP.GE.AND P0, PT, R195, UR14, PT ;  /* 0x0000000ec3007c0c */ /* 0x000fe2000bf06270 */
[----:B------:R-:W-:Y:S01]  /*e8d0*/  IMAD.U32 R21, RZ, RZ, UR4 ;  /* 0x00000004ff157e24 */ /* 0x000fe2000f8e00ff */
[----:B------:R-:W-:Y:S01]  /*e8e0*/  @!PT LDS RZ, [RZ] ;  /* 0x00000000fffff984 */ /* 0x000fe20000000800 */
[----:B------:R-:W-:Y:S01]  /*e8f0*/  @!PT LDS RZ, [RZ] ;  /* 0x00000000fffff984 */ /* 0x000fe20000000800 */
[----:B------:R-:W-:Y:S01]  /*e900*/  @!PT LDS RZ, [RZ] ;  /* 0x00000000fffff984 */ /* 0x000fe20000000800 */
[----:B------:R-:W-:Y:S01]  /*e910*/  @!PT LDS RZ, [RZ] ;  /* 0x00000000fffff984 */ /* 0x000fe20000000800 */
[----:B------:R1:W-:Y:S06]  /*e920*/  MEMBAR.ALL.CTA ;  /* 0x0000000000007992 */ /* 0x0003ec0000008000 */
[----:B-1----:R-:W1:Y:S01]  /*e930*/  FENCE.VIEW.ASYNC.S ;  /* 0x00000000000073c6 */ /* 0x002e620000000000 */
[----:B------:R-:W-:Y:S01]  /*e940*/  IMAD.SHL.U32 R83, R0, 0x20, RZ ;  /* 0x0000002000537824 */ /* 0x000fe200078e00ff */
        /* <DEDUP_REMOVED lines=11> */
[----:B-----5:R-:W-:Y:S01]  /*ea00*/  IMAD R87, R76, R81, RZ ;  /* 0x000000514c577224 */ /* 0x020fe200078e02ff */
[----:B------:R-:W-:Y:S01]  /*ea10*/  BSSY B1, `(.L_x_2388) ;  /* 0x000002f000017945 */ /* 0x000fe20003800000 */
[----:B------:R-:W-:Y:S01]  /*ea20*/  VIADD R86, R192, UR42 ;  /* 0x0000002ac0567c36 */ /* 0x000fe20008000000 */
[----:B------:R-:W-:Y:S01]  /*ea30*/  LOP3.LUT R3, R78, R3, RZ, 0xfc, !PT ;  /* 0x000000034e037212 */ /* 0x000fe200078efcff */
[C---:B------:R-:W-:Y:S01]  /*ea40*/  IMAD R79, R77.reuse, UR9, R0 ;  /* 0x000000094d4f7c24 */ /* 0x040fe2000f8e0200 */
[----:B------:R-:W-:Y:S01]  /*ea50*/  SEL R0, RZ, 0x80, P0 ;  /* 0x00000080ff007807 */ /* 0x000fe20000000000 */
[----:B------:R-:W-:Y:S01]  /*ea60*/  IMAD.WIDE.U32 R20, R77, UR8, R20 ;  /* 0x000000084d147c25 */ /* 0x000fe2000f8e0014 */
[----:B------:R-:W-:Y:S01]  /*ea70*/  ISETP.GE.AND P0, PT, R86, R87, PT ;  /* 0x000000575600720c */ /* 0x000fe20003f06270 */
[----:B------:R-:W-:Y:S01]  /*ea80*/  ULDC.64 UR8, c[0x0][0xa80] ;  /* 0x0002a00000087ab9 */ /* 0x000fe20000000a00 */
[----:B------:R-:W-:Y:S01]  /*ea90*/  LOP3.LUT R0, R3, R0, RZ, 0xfc, !PT ;  /* 0x0000000003007212 */ /* 0x000fe200078efcff */
[----:B------:R-:W-:Y:S01]  /*eaa0*/  IMAD.IADD R21, R21, 0x1, R79 ;  /* 0x0000000115157824 */ /* 0x000fe200078e024f */
[C---:B------:R-:W-:Y:S01]  /*eab0*/  LEA R84, P1, R20.reuse, UR8, 0x1 ;  /* 0x0000000814547c11 */ /* 0x040fe2000f8208ff */
[----:B-1----:R-:W-:Y:S03]  /*eac0*/  SYNCS.ARRIVE.TRANS64.RED.A1T0 RZ, [UR4], RZ ;  /* 0x000000ffffff79a7 */ /* 0x002fe60008100404 */
        /* <DEDUP_REMOVED lines=25> */
[-C--:B--2---:R-:W-:Y:S02]  /*ec60*/  @P0 LEA R12, P3, R195, R76.reuse, 0x1 ;  /* 0x0000004cc30c0211 */ /* 0x084fe400078608ff */
        /* <DEDUP_REMOVED lines=9> */
.L_x_2389:
[----:B------:R-:W-:Y:S05]  /*ed00*/  BSYNC B1 ;  /* 0x0000000000017941 */ /* 0x000fea0003800000 */
.L_x_2388:
[----:B---3--:R-:W-:Y:S01]  /*ed10*/  VIADD R4, R86, 0x20 ;  /* 0x0000002056047836 */ /* 0x008fe20000000000 */
        /* <DEDUP_REMOVED lines=11> */
[----:B------:R-:W-:Y:S01]  /*edd0*/  @!P3 LEA R14, P6, R189, R6, 0x1 ;  /* 0x00000006bd0eb211 */ /* 0x000fe200078c08ff */
[----:B------:R0:W-:Y:S01]  /*ede0*/  @!P0 ST.E.128 desc[UR40][R4.64], R8 ;  /* 0x0000000804008985 */ /* 0x0001e2000c101d28 */
[----:B------:R-:W-:Y:S02]  /*edf0*/  ISETP.GE.AND P0, PT, R186, UR14, PT ;  /* 0x0000000eba007c0c */ /* 0x000fe4000bf06270 */
[----:B------:R-:W-:Y:S02]  /*ee00*/  @!P5 LEA.HI.X R13, R190, R7, R204, 0x1, P4 ;  /* 0x00000007be0dd211 */ /* 0x000fe400020f0ccc */
[----:B------:R-:W-:-:S02]  /*ee10*/  LOP3.LUT P4, RZ, R3, 0x40, RZ, 0xc0, !PT ;  /* 0x0000004003ff7812 */ /* 0x000fc4000788c0ff */
[----:B------:R-:W-:Y:S01]  /*ee20*/  @!P3 LEA.HI.X R15, R189, R7, R203, 0x1, P6 ;  /* 0x00000007bd0fb211 */ /* 0x000fe200030f0ccb */
        /* <DEDUP_REMOVED lines=16> */
[----:B---3--:R-:W-:-:S04]  /*ef30*/  LEA R4, P0, R194, R6, 0x1 ;  /* 0x00000006c2047211 */ /* 0x008fc800078008ff */
[----:B------:R-:W-:-:S05]  /*ef40*/  LEA.HI.X R5, R194, R7, R198, 0x1, P0 ;  /* 0x00000007c2057211 */ /* 0x000fca00000f0cc6 */
[----:B------:R0:W-:Y:S01]  /*ef50*/  ST.E.128 desc[UR40][R4.64], R68 ;  /* 0x0000004404007985 */ /* 0x0001e2000c101d28 */
[----:B------:R-:W-:Y:S05]  /*ef60*/  BRA `(.L_x_2390) ;  /* 0x0000000c00847947 */ /* 0x000fea0003800000 */
.L_x_2385:
        /* <DEDUP_REMOVED lines=11> */
[----:B------:R-:W-:Y:S01]  /*f020*/  UISETP.NE.U32.AND UP1, UPT, UR8, URZ, UPT ;  /* 0x0000003f0800728c */ /* 0x000fe2000bf25070 */
[----:B------:R-:W-:Y:S02]  /*f030*/  IMAD.U32 R0, RZ, RZ, UR4 ;  /* 0x00000004ff007e24 */ /* 0x000fe4000f8e00ff */
[----:B------:R-:W2:Y:S01]  /*f040*/  @P1 LDG.E R3, desc[UR40][R4.64] ;  /* 0x0000002804031981 */ /* 0x000ea2000c1e1900 */
[----:B------:R-:W-:-:S06]  /*f050*/  UISETP.NE.AND.EX UP1, UPT, UR9, URZ, UPT, UP1 ;  /* 0x0000003f0900728c */ /* 0x000fcc000bf25310 */
        /* <DEDUP_REMOVED lines=9> */
[----:B--2---:R-:W-:Y:S01]  /*f0f0*/  @P1 R2UR UR4, R3 ;  /* 0x00000000030412ca */ /* 0x004fe200000e0000 */
[----:B01----:R-:W-:-:S14]  /*f100*/  @P2 BRA `(.L_x_2391) ;  /* 0x0000000000102947 */ /* 0x003fdc0003800000 */
[----:B------:R-:W-:Y:S05]  /*f110*/  @!P1 BRA `(.L_x_2391) ;  /* 0x00000000000c9947 */ /* 0x000fea0003800000 */
[----:B------:R-:W2:Y:S04]  /*f120*/  LDG.E R3, desc[UR40][R4.64] ;  /* 0x0000002804037981 */ /* 0x000ea8000c1e1900 */
[----:B-----5:R-:W2:Y:S02]  /*f130*/  LDG.E R0, desc[UR40][R4.64+0x4] ;  /* 0x0000042804007981 */ /* 0x020ea4000c1e1900 */
[----:B--2---:R-:W-:-:S07]  /*f140*/  IMAD.IADD R0, R0, 0x1, -R3 ;  /* 0x0000000100007824 */ /* 0x004fce00078e0a03 */
.L_x_2391:
[----:B------:R-:W-:Y:S01]  /*f150*/  USHF.R.S32.HI UR9, URZ, 0x1f, UR43 ;  /* 0x0000001f3f097899 */ /* 0x000fe2000801142b */
[----:B------:R-:W-:Y:S01]  /*f160*/  BSSY B1, `(.L_x_2392) ;  /* 0x000002e000017945 */ /* 0x000fe20003800000 */
[----:B------:R-:W-:Y:S02]  /*f170*/  USHF.R.S32.HI UR12, URZ, 0x1f, UR4 ;  /* 0x0000001f3f0c7899 */ /* 0x000fe40008011404 */
[----:B------:R-:W-:Y:S02]  /*f180*/  USEL UR8, UR43, URZ, !UP0 ;  /* 0x0000003f2b087287 */ /* 0x000fe4000c000000 */
[----:B------:R-:W-:Y:S01]  /*f190*/  USEL UR14, UR9, URZ, !UP0 ;  /* 0x0000003f090e7287 */ /* 0x000fe2000c000000 */
[----:B------:R-:W-:Y:S11]  /*f1a0*/  @P0 BRA `(.L_x_2393) ;  /* 0x0000000000a40947 */ /* 0x000ff60003800000 */
[----:B------:R-:W0:Y:S01]  /*f1b0*/  S2R R6, SR_TID.X ;  /* 0x0000000000067919 */ /* 0x000e220000002100 */
[----:B------:R-:W1:Y:S01]  /*f1c0*/  LDC R5, c[0x0][0xbe8] ;  /* 0x0002fa00ff057b82 */ /* 0x000e620000000800 */
[----:B------:R-:W-:Y:S02]  /*f1d0*/  IMAD.U32 R7, RZ, RZ, UR42 ;  /* 0x0000002aff077e24 */ /* 0x000fe4000f8e00ff */
[----:B-1---5:R-:W-:-:S03]  /*f1e0*/  IMAD R3, R0, R5, RZ ;  /* 0x0000000500037224 */ /* 0x022fc600078e02ff */
[----:B0-----:R-:W-:-:S04]  /*f1f0*/  IADD3 R6, R7, -0x80, R6 ;  /* 0xffffff8007067810 */ /* 0x001fc80007ffe006 */
[----:B------:R-:W-:-:S13]  /*f200*/  ISETP.GE.AND P0, PT, R6, R3, PT ;  /* 0x000000030600720c */ /* 0x000fda0003f06270 */
[----:B------:R-:W-:Y:S05]  /*f210*/  @P0 BRA `(.L_x_2393) ;  /* 0x0000000000880947 */ /* 0x000fea0003800000 */
[----:B------:R-:W-:Y:S01]  /*f220*/  ISETP.NE.AND P0, PT, R5, 0x1, PT ;  /* 0x000000010500780c */ /* 0x000fe20003f05270 */
[----:B------:R-:W-:Y:S01]  /*f230*/  ULDC.64 UR16, c[0x0][0xb90] ;  /* 0x0002e40000107ab9 */ /* 0x000fe20000000a00 */
[----:B------:R-:W-:Y:S01]  /*f240*/  UMOV UR10, UR4 ;  /* 0x00000004000a7c82 */ /* 0x000fe20008000000 */
[----:B------:R-:W-:Y:S01]  /*f250*/  UIMAD UR9, UR13, UR16, URZ ;  /* 0x000000100d0972a4 */ /* 0x000fe2000f8e023f */
[----:B------:R-:W-:Y:S01]  /*f260*/  IMAD.MOV.U32 R4, RZ, RZ, R6 ;  /* 0x000000ffff047224 */ /* 0x000fe200078e0006 */
[----:B------:R-:W-:Y:S02]  /*f270*/  UMOV UR11, UR12 ;  /* 0x0000000c000b7c82 */ /* 0x000fe40008000000 */
[----:B------:R-:W-:Y:S02]  /*f280*/  UIMAD.WIDE.U32 UR10, UR44, UR16, UR10 ;  /* 0x000000102c0a72a5 */ /* 0x000fe4000f8e000a */
[----:B------:R-:W-:-:S03]  /*f290*/  UIMAD UR9, UR44, UR17, UR9 ;  /* 0x000000112c0972a4 */ /* 0x000fc6000f8e0209 */
[----:B------:R-:W-:Y:S01]  /*f2a0*/  ULDC.64 UR16, c[0x0][0xb98] ;  /* 0x0002e60000107ab9 */ /* 0x000fe20000000a00 */
[----:B------:R-:W0:Y:S01]  /*f2b0*/  @P0 LDC R3, c[0x0][0xbec] ;  /* 0x0002fb00ff030b82 */ /* 0x000e220000000800 */
[----:B------:R-:W-:Y:S02]  /*f2c0*/  UIADD3 UR11, UR11, UR9, URZ ;  /* 0x000000090b0b7290 */ /* 0x000fe4000fffe03f */
[----:B------:R-:W-:Y:S02]  /*f2d0*/  UIMAD UR9, UR14, UR16, URZ ;  /* 0x000000100e0972a4 */ /* 0x000fe4000f8e023f */
[----:B------:R-:W-:Y:S02]  /*f2e0*/  UIMAD.WIDE.U32 UR10, UR8, UR16, UR10 ;  /* 0x00000010080a72a5 */ /* 0x000fe4000f8e000a */
[----:B------:R-:W-:Y:S01]  /*f2f0*/  UIMAD UR9, UR8, UR17, UR9 ;  /* 0x00000011080972a4 */ /* 0x000fe2000f8e0209 */
[----:B------:R-:W1:Y:S02]  /*f300*/  @P0 LDC R8, c[0x0][0xbf0] ;  /* 0x0002fc00ff080b82 */ /* 0x000e640000000800 */
[----:B------:R-:W-:Y:S01]  /*f310*/  ULDC.64 UR16, c[0x0][0xb88] ;  /* 0x0002e20000107ab9 */ /* 0x000fe20000000a00 */
[----:B0-----:R-:W-:-:S05]  /*f320*/  @P0 IMAD.HI.U32 R3, R6, R3, RZ ;  /* 0x0000000306030227 */ /* 0x001fca00078e00ff */
        /* <DEDUP_REMOVED lines=17> */
.L_x_2393:
[----:B------:R-:W-:Y:S05]  /*f440*/  BSYNC B1 ;  /* 0x0000000000017941 */ /* 0x000fea0003800000 */
.L_x_2392:
        /* <DEDUP_REMOVED lines=10> */
[----:B-----5:R-:W-:Y:S01]  /*f4f0*/  IMAD R25, R0, R11, RZ ;  /* 0x0000000b00197224 */ /* 0x020fe200078e02ff */
[----:B------:R-:W-:Y:S01]  /*f500*/  ULDC.64 UR16, c[0x0][0xae8] ;  /* 0x0002ba0000107ab9 */ /* 0x000fe20000000a00 */
[----:B------:R-:W-:Y:S01]  /*f510*/  IMAD.SHL.U32 R4, R4, 0x2, RZ ;  /* 0x0000000204047824 */ /* 0x000fe200078e00ff */
[----:B------:R-:W0:Y:S01]  /*f520*/  @P0 LDC R5, c[0x0][0xbec] ;  /* 0x0002fb00ff050b82 */ /* 0x000e220000000800 */
[----:B------:R-:W-:Y:S01]  /*f530*/  UIADD3 UR11, UR11, UR9, URZ ;  /* 0x000000090b0b7290 */ /* 0x000fe2000fffe03f */
[----:B------:R-:W-:Y:S01]  /*f540*/  ISETP.GE.AND P2, PT, R189, UR15, PT ;  /* 0x0000000fbd007c0c */ /* 0x000fe2000bf46270 */
[----:B------:R-:W-:Y:S01]  /*f550*/  UIMAD UR4, UR13, UR16, URZ ;  /* 0x000000100d0472a4 */ /* 0x000fe2000f8e023f */
[----:B------:R-:W-:Y:S01]  /*f560*/  LOP3.LUT R4, R4, 0x2, R3, 0xe2, !PT ;  /* 0x0000000204047812 */ /* 0x000fe200078ee203 */
[----:B------:R-:W-:Y:S01]  /*f570*/  IMAD R3, R191, 0x20, R192 ;  /* 0x00000020bf037824 */ /* 0x000fe200078e02c0 */
[----:B------:R-:W-:Y:S01]  /*f580*/  UIMAD.WIDE.U32 UR10, UR44, UR16, UR10 ;  /* 0x000000102c0a72a5 */ /* 0x000fe2000f8e000a */
[----:B------:R-:W-:Y:S01]  /*f590*/  SEL R6, RZ, 0xffffffff, P2 ;  /* 0xffffffffff067807 */ /* 0x000fe20001000000 */
[----:B------:R-:W1:Y:S01]  /*f5a0*/  @P0 LDC R7, c[0x0][0xbf0] ;  /* 0x0002fc00ff070b82 */ /* 0x000e620000000800 */
[----:B------:R-:W-:Y:S01]  /*f5b0*/  UIMAD UR4, UR44, UR17, UR4 ;  /* 0x000000112c0472a4 */ /* 0x000fe2000f8e0204 */
[----:B------:R-:W-:Y:S01]  /*f5c0*/  VIADD R8, R3, UR42 ;  /* 0x0000002a03087c36 */ /* 0x000fe20008000000 */
[----:B------:R-:W-:Y:S01]  /*f5d0*/  ULDC.64 UR12, c[0x0][0xaf0] ;  /* 0x0002bc00000c7ab9 */ /* 0x000fe20000000a00 */
[----:B------:R-:W-:Y:S01]  /*f5e0*/  ISETP.GE.AND P1, PT, R188, UR15, PT ;  /* 0x0000000fbc007c0c */ /* 0x000fe2000bf26270 */
[----:B------:R-:W-:Y:S01]  /*f5f0*/  UIADD3 UR11, UR11, UR4, URZ ;  /* 0x000000040b0b7290 */ /* 0x000fe2000fffe03f */
[----:B------:R-:W-:Y:S01]  /*f600*/  IMAD.SHL.U32 R9, R6, 0x4, RZ ;  /* 0x0000000406097824 */ /* 0x000fe200078e00ff */
[----:B------:R-:W-:Y:S01]  /*f610*/  UIMAD UR4, UR14, UR12, URZ ;  /* 0x0000000c0e0472a4 */ /* 0x000fe2000f8e023f */
[----:B------:R-:W-:Y:S01]  /*f620*/  SEL R10, RZ, 0xffffffff, P1 ;  /* 0xffffffffff0a7807 */ /* 0x000fe20000800000 */
[----:B------:R-:W-:Y:S01]  /*f630*/  IMAD.MOV.U32 R3, RZ, RZ, R8 ;  /* 0x000000ffff037224 */ /* 0x000fe200078e0008 */
[----:B------:R-:W-:Y:S01]  /*f640*/  ISETP.GE.AND P2, PT, R194, UR15, PT ;  /* 0x0000000fc2007c0c */ /* 0x000fe2000bf46270 */
[----:B------:R-:W-:Y:S01]  /*f650*/  UIMAD UR4, UR8, UR13, UR4 ;  /* 0x0000000d080472a4 */ /* 0x000fe2000f8e0204 */
[----:B------:R-:W-:Y:S01]  /*f660*/  LOP3.LUT R9, R9, 0x4, R4, 0xe2, !PT ;  /* 0x0000000409097812 */ /* 0x000fe200078ee204 */
[----:B------:R-:W-:Y:S01]  /*f670*/  UIMAD.WIDE.U32 UR8, UR8, UR12, UR10 ;  /* 0x0000000c080872a5 */ /* 0x000fe2000f8e000a */
[----:B------:R-:W-:Y:S01]  /*f680*/  IMAD.SHL.U32 R10, R10, 0x8, RZ ;  /* 0x000000080a0a7824 */ /* 0x000fe200078e00ff */
[----:B------:R-:W-:Y:S01]  /*f690*/  SEL R0, RZ, 0x80, P2 ;  /* 0x00000080ff007807 */ /* 0x000fe20001000000 */
[----:B0-----:R-:W-:Y:S01]  /*f6a0*/  @P0 IMAD.HI.U32 R6, R8, R5, RZ ;  /* 0x0000000508060227 */ /* 0x001fe200078e00ff */
[----:B------:R-:W-:Y:S01]  /*f6b0*/  UIADD3 UR4, UR9, UR4, URZ ;  /* 0x0000000409047290 */ /* 0x000fe2000fffe03f */
[----:B------:R-:W-:Y:S01]  /*f6c0*/  BSSY B1, `(.L_x_2394) ;  /* 0x0000047000017945 */ /* 0x000fe20003800000 */
[----:B------:R-:W-:Y:S01]  /*f6d0*/  LOP3.LUT R10, R10, 0x8, R9, 0xe2, !PT ;  /* 0x000000080a0a7812 */ /* 0x000fe200078ee209 */
[----:B------:R-:W-:-:S02]  /*f6e0*/  IMAD.U32 R4, RZ, RZ, UR8 ;  /* 0x00000008ff047e24 */ /* 0x000fc4000f8e00ff */
[----:B------:R-:W-:Y:S01]  /*f6f0*/  IMAD.U32 R5, RZ, RZ, UR9 ;  /* 0x00000009ff057e24 */ /* 0x000fe2000f8e00ff */
[----:B------:R-:W-:Y:S01]  /*f700*/  ULDC.64 UR8, c[0x0][0xae0] ;  /* 0x0002b80000087ab9 */ /* 0x000fe20000000a00 */
[----:B-1----:R-:W-:Y:S01]  /*f710*/  @P0 SHF.R.U32.HI R3, RZ, R7, R6 ;  /* 0x00000007ff030219 */ /* 0x002fe20000011606 */
[----:B------:R-:W-:Y:S01]  /*f720*/  IMAD.U32 R5, RZ, RZ, UR4 ;  /* 0x00000004ff057e24 */ /* 0x000fe2000f8e00ff */
[----:B------:R-:W-:Y:S01]  /*f730*/  ISETP.GE.AND P0, PT, R187, UR15, PT ;  /* 0x0000000fbb007c0c */ /* 0x000fe2000bf06270 */
[----:B------:R-:W-:Y:S01]  /*f740*/  VIADD R26, R192, UR42 ;  /* 0x0000002ac01a7c36 */ /* 0x000fe20008000000 */
        /* <DEDUP_REMOVED lines=16> */
[----:B------:R-:W-:-:S04]  /*f850*/  IMAD.WIDE.U32 R4, R7, UR8, R4 ;  /* 0x0000000807047c25 */ /* 0x000fc8000f8e0004 */
[----:B------:R-:W-:Y:S01]  /*f860*/  IMAD R3, R7, UR9, R6 ;  /* 0x0000000907037c24 */ /* 0x000fe2000f8e0206 */
[----:B------:R-:W-:Y:S01]  /*f870*/  SEL R7, RZ, 0x40, P0 ;  /* 0x00000040ff077807 */ /* 0x000fe20000000000 */
[----:B------:R-:W-:Y:S01]  /*f880*/  ULDC.64 UR8, c[0x0][0xa80] ;  /* 0x0002a00000087ab9 */ /* 0x000fe20000000a00 */
[----:B------:R-:W-:Y:S01]  /*f890*/  ISETP.GE.AND P0, PT, R26, R25, PT ;  /* 0x000000191a00720c */ /* 0x000fe20003f06270 */
[----:B------:R-:W-:Y:S01]  /*f8a0*/  IMAD.SHL.U32 R13, R8, 0x20, RZ ;  /* 0x00000020080d7824 */ /* 0x000fe200078e00ff */
[----:B------:R-:W-:Y:S01]  /*f8b0*/  LEA R20, P1, R4, UR8, 0x1 ;  /* 0x0000000804147c11 */ /* 0x000fe2000f8208ff */
[----:B------:R-:W-:-:S03]  /*f8c0*/  IMAD.IADD R3, R5, 0x1, R3 ;  /* 0x0000000105037824 */ /* 0x000fc600078e0203 */
[----:B------:R-:W-:Y:S01]  /*f8d0*/  LOP3.LUT R10, R13, 0x20, R10, 0xe2, !PT ;  /* 0x000000200d0a7812 */ /* 0x000fe200078ee20a */
[----:B------:R0:W1:Y:S01]  /*f8e0*/  SHFL.IDX PT, R6, R20, RZ, 0x181f ;  /* 0x00181fff14067589 */ /* 0x00006200000e0000 */
[----:B------:R-:W-:Y:S02]  /*f8f0*/  LEA.HI.X R3, R4, UR9, R3, 0x1, P1 ;  /* 0x0000000904037c11 */ /* 0x000fe400088f0c03 */
[----:B------:R-:W-:-:S03]  /*f900*/  LOP3.LUT R21, R10, R7, RZ, 0xfc, !PT ;  /* 0x000000070a157212 */ /* 0x000fc600078efcff */
        /* <DEDUP_REMOVED lines=34> */
.L_x_2395:
[----:B------:R-:W-:Y:S05]  /*fb30*/  BSYNC B1 ;  /* 0x0000000000017941 */ /* 0x000fea0003800000 */
.L_x_2394:
        /* <DEDUP_REMOVED lines=36> */
.L_x_2390:
[----:B------:R-:W-:Y:S05]  /*fd80*/  BSYNC B0 ;  /* 0x0000000000007941 */ /* 0x000fea0003800000 */
.L_x_2384:
[----:B------:R-:W-:Y:S02]  /*fd90*/  ULDC UR4, c[0x0][0xc3c] ;  /* 0x00030f0000047ab9 */ /* 0x000fe40000000800 */
[----:B------:R-:W-:-:S06]  /*fda0*/  UISETP.GE.AND UP0, UPT, UR6, UR4, UPT ;  /* 0x000000040600728c */ /* 0x000fcc000bf06270 */
[----:B------:R-:W-:-:S13]  /*fdb0*/  PLOP3.LUT P0, PT, PT, PT, UP0, 0x80, 0x0 ;  /* 0x000000000000781c */ /* 0x000fda0003f0f008 */
[----:B------:R-:W-:Y:S05]  /*fdc0*/  @!P0 BRA `(.L_x_2396) ;  /* 0xffffff10009c8947 */ /* 0x000fea000383ffff */
[----:B------:R-:W-:Y:S05]  /*fdd0*/  EXIT ;  /* 0x000000000000794d */ /* 0x000fea0003800000 */
.L_x_2287:
[----:B------:R-:W-:-:S08]  /*fde0*/  NOP ;  /* 0x0000000000007918 */ /* 0x000fd00000000000 */
[----:B------:R-:W0:-:S00]  /*fdf0*/  USETMAXREG.DEALLOC.CTAPOOL 0x18 ;  /* 0x00000018000079c8 */ /* 0x000e0000080e0500 */
[----:B0-----:R-:W2:Y:S01]  /*fe00*/  LDL.LU R2, [R1+0x10] ;  /* 0x0000100001027983 */ /* 0x001ea20000300800 */
[----:B------:R-:W-:Y:S01]  /*fe10*/  LOP3.LUT R0, R0, 0x3, RZ, 0xc0, !PT ;  /* 0x0000000300007812 */ /* 0x000fe200078ec0ff */
[----:B------:R-:W-:-:S05]  /*fe20*/  IMAD.MOV.U32 R5, RZ, RZ, RZ ;  /* 0x000000ffff057224 */ /* 0x000fca00078e00ff */
[----:B------:R-:W0:Y:S02]  /*fe30*/  SHFL.IDX PT, R0, R0, RZ, 0x1f ;  /* 0x00001fff00007589 */ /* 0x000e2400000e0000 */
[----:B0-----:R-:W-:Y:S02]  /*fe40*/  ISETP.NE.AND P0, PT, R0, RZ, PT ;  /* 0x000000ff0000720c */ /* 0x001fe40003f05270 */
        /* <DEDUP_REMOVED lines=8> */
[----:B------:R-:W2:Y:S01]  /*fed0*/  LDS.128 R16, [UR4+0x28cd0] ;  /* 0x028cd004ff107984 */ /* 0x000ea20008000c00 */
[----:B------:R-:W-:Y:S06]  /*fee0*/  BAR.ARV 0x4, 0x180 ;  /* 0x0106000000007b1d */ /* 0x000fec0000002000 */
[----:B------:R-:W-:Y:S05]  /*fef0*/  BRA `(.L_x_2398) ;  /* 0x0000000800847947 */ /* 0x000fea0003800000 */
.L_x_2397:
[----:B------:R-:W-:Y:S01]  /*ff00*/  LOP3.LUT R0, R4, 0x1f, RZ, 0xc0, !PT ;  /* 0x0000001f04007812 */ /* 0x000fe200078ec0ff */
[----:B------:R-:W-:Y:S01]  /*ff10*/  ULDC UR4, c[0x0][0xc3c] ;  /* 0x00030f0000047ab9 */ /* 0x000fe20000000800 */
[----:B------:R-:W1:Y:S01]  /*ff20*/  S2UR UR6, SR_CTAID.X ;  /* 0x00000000000679c3 */ /* 0x000e620000002500 */
[----:B------:R-:W-:Y:S01]  /*ff30*/  ULDC UR5, c[0x0][0xc38] ;  /* 0x00030e0000057ab9 */ /* 0x000fe20000000800 */
[----:B------:R-:W-:-:S04]  /*ff40*/  ISETP.NE.AND P0, PT, R0, 0x1f, PT ;  /* 0x0000001f0000780c */ /* 0x000fc80003f05270 */
[----:B------:R-:W-:-:S13]  /*ff50*/  ISETP.GE.OR P1, PT, R0, UR4, !P0 ;  /* 0x0000000400007c0c */ /* 0x000fda000c726670 */
[----:B0-----:R-:W0:Y:S02]  /*ff60*/  @!P1 LDC.64 R2, c[0x0][0xc80] ;  /* 0x00032000ff029b82 */ /* 0x001e240000000a00 */
        /* <DEDUP_REMOVED lines=34> */
.L_x_2403:
        /* <DEDUP_REMOVED lines=12> */
.L_x_2402:
[----:B------:R-:W-:Y:S05]  /*10250*/  BSYNC B0 ;  /* 0x0000000000007941 */ /* 0x000fea0003800000 */
.L_x_2401:
        /* <DEDUP_REMOVED lines=20> */
[----:B------:R-:W-:-:S07]  /*103a0*/  IMAD.MOV.U32 R6, RZ, RZ, R10 ;  /* 0x000000ffff067224 */ /* 0x000fce00078e000a */
.L_x_2399:
[----:B------:R-:W-:-:S04]  /*103b0*/  IMAD.IADD R7, R7, 0x1, -R2 ;  /* 0x0000000107077824 */ /* 0x000fc800078e0a02 */
[----:B------:R-:W-:-:S05]  /*103c0*/  IMAD R2, R6, UR5, R7 ;  /* 0x0000000506027c24 */ /* 0x000fca000f8e0207 */
[----:B------:R-:W-:Y:S02]  /*103d0*/  ISETP.GT.AND P0, PT, R2, UR6, PT ;  /* 0x0000000602007c0c */ /* 0x000fe4000bf04270 */
[----:B------:R-:W0:Y:S11]  /*103e0*/  LDC.64 R2, c[0x0][0xc90] ;  /* 0x00032400ff027b82 */ /* 0x000e360000000a00 */
[----:B------:R-:W-:-:S04]  /*103f0*/  VOTE.ANY R12, PT, !P0 ;  /* 0x00000000000c7806 */ /* 0x000fc800040e0100 */
[----:B------:R-:W1:Y:S02]  /*10400*/  POPC R8, R12 ;  /* 0x0000000c00087309 */ /* 0x000e640000000000 */
[----:B-1----:R-:W-:-:S04]  /*10410*/  VIADD R19, R8, UR4 ;  /* 0x0000000408137c36 */ /* 0x002fc80008000000 */
[----:B0-----:R-:W-:-:S05]  /*10420*/  IMAD.WIDE R2, R19, 0x4, R2 ;  /* 0x0000000413027825 */ /* 0x001fca00078e0202 */
[----:B------:R-:W2:Y:S01]  /*10430*/  LDG.E R10, desc[UR40][R2.64] ;  /* 0x00000028020a7981 */ /* 0x000ea2000c1e1900 */
[----:B------:R-:W-:-:S03]  /*10440*/  ISETP.NE.AND P0, PT, R12, RZ, PT ;  /* 0x000000ff0c00720c */ /* 0x000fc60003f05270 */
[----:B------:R-:W2:Y:S02]  /*10450*/  SHFL.IDX PT, R5, R5, R8, 0x1f ;  /* 0x00001f0805057589 */ /* 0x000ea400000e0000 */
[----:B--2---:R-:W-:-:S05]  /*10460*/  IMAD R9, R5, R10, RZ ;  /* 0x0000000a05097224 */ /* 0x004fca00078e02ff */
[----:B------:R-:W-:-:S04]  /*10470*/  IABS R11, R9 ;  /* 0x00000009000b7213 */ /* 0x000fc80000000000 */
[----:B------:R-:W0:Y:S08]  /*10480*/  I2F.RP R13, R11 ;  /* 0x0000000b000d7306 */ /* 0x000e300000209400 */
[----:B0-----:R-:W0:Y:S02]  /*10490*/  MUFU.RCP R13, R13 ;  /* 0x0000000d000d7308 */ /* 0x001e240000001000 */
[----:B0-----:R-:W-:-:S06]  /*104a0*/  VIADD R14, R13, 0xffffffe ;  /* 0x0ffffffe0d0e7836 */ /* 0x001fcc0000000000 */
[----:B------:R0:W1:Y:S01]  /*104b0*/  F2I.FTZ.U32.TRUNC.NTZ R3, R14 ;  /* 0x0000000e00037305 */ /* 0x000062000021f000 */
[----:B------:R-:W-:Y:S05]  /*104c0*/  @!P0 BRA `(.L_x_2404) ;  /* 0x0000000000088947 */ /* 0x000fea0003800000 */
[----:B------:R-:W-:-:S05]  /*104d0*/  VIADD R13, R8, 0xffffffff ;  /* 0xffffffff080d7836 */ /* 0x000fca0000000000 */
[----:B------:R2:W3:Y:S02]  /*104e0*/  SHFL.IDX PT, R16, R6, R13, 0x1f ;  /* 0x00001f0d06107589 */ /* 0x0004e400000e0000 */
.L_x_2404:
[----:B-1----:R-:W-:Y:S02]  /*104f0*/  IMAD.MOV R2, RZ, RZ, -R3 ;  /* 0x000000ffff027224 */ /* 0x002fe400078e0a03 */
[----:B---3--:R-:W-:Y:S02]  /*10500*/  IMAD R16, R16, UR5, R7 ;  /* 0x0000000510107c24 */ /* 0x008fe4000f8e0207 */
[----:B------:R-:W-:Y:S02]  /*10510*/  IMAD R7, R2, R11, RZ ;  /* 0x0000000b02077224 */ /* 0x000fe400078e02ff */
[----:B------:R-:W-:-:S04]  /*10520*/  IMAD.MOV.U32 R2, RZ, RZ, RZ ;  /* 0x000000ffff027224 */ /* 0x000fc800078e00ff */
[----:B------:R-:W-:Y:S01]  /*10530*/  IMAD.HI.U32 R3, R3, R7, R2 ;  /* 0x0000000703037227 */ /* 0x000fe200078e0002 */
[----:B------:R-:W-:Y:S02]  /*10540*/  IADD3 R2, -R16, UR6, RZ ;  /* 0x0000000610027c10 */ /* 0x000fe4000fffe1ff */
[----:B------:R-:W-:Y:S02]  /*10550*/  IABS R7, R9 ;  /* 0x0000000900077213 */ /* 0x000fe40000000000 */
[----:B--2---:R-:W-:-:S03]  /*10560*/  IABS R6, R2 ;  /* 0x0000000200067213 */ /* 0x004fc60000000000 */
        /* <DEDUP_REMOVED lines=10> */
[----:B------:R-:W-:-:S04]  /*10610*/  @P0 VIADD R3, R3, 0x1 ;  /* 0x0000000103030836 */ /* 0x000fc80000000000 */
[----:B------:R-:W-:-:S04]  /*10620*/  IMAD.MOV.U32 R11, RZ, RZ, R3 ;  /* 0x000000ffff0b7224 */ /* 0x000fc800078e0003 */
[----:B------:R-:W-:Y:S01]  /*10630*/  @!P2 IMAD.MOV R11, RZ, RZ, -R11 ;  /* 0x000000ffff0ba224 */ /* 0x000fe200078e0a0b */
[----:B------:R-:W-:-:S05]  /*10640*/  @!P1 LOP3.LUT R11, RZ, R9, RZ, 0x33, !PT ;  /* 0x00000009ff0b9212 */ /* 0x000fca00078e33ff */
[----:B------:R-:W-:Y:S02]  /*10650*/  IMAD R6, R10, R11, RZ ;  /* 0x0000000b0a067224 */ /* 0x000fe400078e02ff */
[----:B------:R-:W-:Y:S02]  /*10660*/  IMAD.MOV R11, RZ, RZ, -R11 ;  /* 0x000000ffff0b7224 */ /* 0x000fe400078e0a0b */
[----:B------:R-:W-:Y:S02]  /*10670*/  IMAD.MOV R3, RZ, RZ, -R6 ;  /* 0x000000ffff037224 */ /* 0x000fe400078e0a06 */
[----:B------:R-:W-:-:S03]  /*10680*/  IMAD R9, R9, R11, R2 ;  /* 0x0000000b09097224 */ /* 0x000fc600078e0202 */
[----:B------:R-:W-:-:S04]  /*10690*/  VIADDMNMX R10, R3, UR5, R10, PT ;  /* 0x00000005030a7c46 */ /* 0x000fc8000b80010a */
[----:B------:R-:W-:-:S04]  /*106a0*/  IABS R7, R10 ;  /* 0x0000000a00077213 */ /* 0x000fc80000000000 */
[----:B------:R-:W1:Y:S08]  /*106b0*/  I2F.RP R8, R7 ;  /* 0x0000000700087306 */ /* 0x000e700000209400 */
[----:B-1----:R-:W1:Y:S02]  /*106c0*/  MUFU.RCP R8, R8 ;  /* 0x0000000800087308 */ /* 0x002e640000001000 */
[----:B-1----:R-:W-:Y:S01]  /*106d0*/  VIADD R3, R8, 0xffffffe ;  /* 0x0ffffffe08037836 */ /* 0x002fe20000000000 */
[----:B------:R-:W-:-:S05]  /*106e0*/  IABS R8, R10 ;  /* 0x0000000a00087213 */ /* 0x000fca0000000000 */
[----:B------:R-:W1:Y:S01]  /*106f0*/  F2I.FTZ.U32.TRUNC.NTZ R3, R3 ;  /* 0x0000000300037305 */ /* 0x000e62000021f000 */
[----:B------:R-:W-:Y:S02]  /*10700*/  IMAD.MOV R8, RZ, RZ, -R8 ;  /* 0x000000ffff087224 */ /* 0x000fe400078e0a08 */
[----:B-1----:R-:W-:-:S04]  /*10710*/  IMAD.MOV R2, RZ, RZ, -R3 ;  /* 0x000000ffff027224 */ /* 0x002fc800078e0a03 */
[----:B------:R-:W-:Y:S02]  /*10720*/  IMAD R11, R2, R7, RZ ;  /* 0x00000007020b7224 */ /* 0x000fe400078e02ff */
[----:B------:R-:W-:-:S04]  /*10730*/  IMAD.MOV.U32 R2, RZ, RZ, RZ ;  /* 0x000000ffff027224 */ /* 0x000fc800078e00ff */
[----:B------:R-:W-:Y:S01]  /*10740*/  IMAD.HI.U32 R2, R3, R11, R2 ;  /* 0x0000000b03027227 */ /* 0x000fe200078e0002 */
[----:B------:R-:W-:Y:S02]  /*10750*/  IABS R11, R9 ;  /* 0x00000009000b7213 */ /* 0x000fe40000000000 */
[C---:B------:R-:W-:Y:S01]  /*10760*/  LOP3.LUT R3, R9.reuse, R10, RZ, 0x3c, !PT ;  /* 0x0000000a09037212 */ /* 0x040fe200078e3cff */
[----:B------:R-:W-:Y:S02]  /*10770*/  IMAD.IADD R9, R9, 0x1, R6 ;  /* 0x0000000109097824 */ /* 0x000fe400078e0206 */
[----:B------:R-:W-:Y:S01]  /*10780*/  IMAD.HI.U32 R2, R2, R11, RZ ;  /* 0x0000000b02027227 */ /* 0x000fe200078e00ff */
[----:B------:R-:W-:-:S03]  /*10790*/  ISETP.GE.AND P2, PT, R3, RZ, PT ;  /* 0x000000ff0300720c */ /* 0x000fc60003f46270 */
[----:B------:R-:W-:-:S05]  /*107a0*/  IMAD R8, R2, R8, R11 ;  /* 0x0000000802087224 */ /* 0x000fca00078e020b */
[----:B------:R-:W-:-:S13]  /*107b0*/  ISETP.GT.U32.AND P1, PT, R7, R8, PT ;  /* 0x000000080700720c */ /* 0x000fda0003f24070 */
[----:B------:R-:W-:Y:S02]  /*107c0*/  @!P1 IMAD.IADD R8, R8, 0x1, -R7 ;  /* 0x0000000108089824 */ /* 0x000fe400078e0a07 */
[----:B------:R-:W-:Y:S01]  /*107d0*/  @!P1 VIADD R2, R2, 0x1 ;  /* 0x0000000102029836 */ /* 0x000fe20000000000 */
[----:B------:R-:W-:Y:S02]  /*107e0*/  ISETP.NE.AND P1, PT, R10, RZ, PT ;  /* 0x000000ff0a00720c */ /* 0x000fe40003f25270 */
[----:B------:R-:W-:-:S13]  /*107f0*/  ISETP.GE.U32.AND P0, PT, R8, R7, PT ;  /* 0x000000070800720c */ /* 0x000fda0003f06070 */
[----:B------:R-:W-:-:S04]  /*10800*/  @P0 VIADD R2, R2, 0x1 ;  /* 0x0000000102020836 */ /* 0x000fc80000000000 */
[----:B------:R-:W-:Y:S01]  /*10810*/  @!P2 IMAD.MOV R2, RZ, RZ, -R2 ;  /* 0x000000ffff02a224 */ /* 0x000fe200078e0a02 */
[----:B------:R-:W-:Y:S01]  /*10820*/  @!P1 LOP3.LUT R2, RZ, R10, RZ, 0x33, !PT ;  /* 0x0000000aff029212 */ /* 0x000fe200078e33ff */
[----:B------:R-:W-:-:S04]  /*10830*/  IMAD.MOV R10, RZ, RZ, -R10 ;  /* 0x000000ffff0a7224 */ /* 0x000fc800078e0a0a */
[----:B------:R-:W-:Y:S01]  /*10840*/  IMAD R18, R2, R10, R9 ;  /* 0x0000000a02127224 */ /* 0x000fe200078e0209 */
[----:B------:R-:W-:-:S05]  /*10850*/  LOP3.LUT R2, RZ, R2, RZ, 0x33, !PT ;  /* 0x00000002ff027212 */ /* 0x000fca00078e33ff */
[----:B------:R-:W-:Y:S01]  /*10860*/  IMAD.IADD R17, R5, 0x1, R2 ;  /* 0x0000000105117824 */ /* 0x000fe200078e0202 */
[----:B------:R-:W-:Y:S06]  /*10870*/  BRA `(.L_x_2405) ;  /* 0x00000000000c7947 */ /* 0x000fec0003800000 */
.L_x_2400:
[----:B------:R-:W-:Y:S02]  /*10880*/  IMAD.MOV.U32 R17, RZ, RZ, RZ ;  /* 0x000000ffff117224 */ /* 0x000fe400078e00ff */
[----:B------:R-:W-:Y:S02]  /*10890*/  IMAD.U32 R16, RZ, RZ, UR6 ;  /* 0x00000006ff107e24 */ /* 0x000fe4000f8e00ff */
[----:B------:R-:W-:-:S07]  /*108a0*/  IMAD.MOV.U32 R18, RZ, RZ, RZ ;  /* 0x000000ffff127224 */ /* 0x000fce00078e00ff */
.L_x_2405:
[----:B------:R-:W-:-:S13]  /*108b0*/  ISETP.NE.AND P0, PT, R0, RZ, PT ;  /* 0x000000ff0000720c */ /* 0x000fda0003f05270 */
[----:B------:R-:W1:Y:S01]  /*108c0*/  @!P0 S2R R3, SR_CgaCtaId ;  /* 0x0000000000038919 */ /* 0x000e620000008800 */
[----:B------:R-:W-:-:S04]  /*108d0*/  @!P0 MOV R0, 0x400 ;  /* 0x0000040000008802 */ /* 0x000fc80000000f00 */
[----:B-1----:R-:W-:-:S05]  /*108e0*/  @!P0 LEA R0, R3, R0, 0x18 ;  /* 0x0000000003008211 */ /* 0x002fca00078ec0ff */
[----:B------:R1:W-:Y:S01]  /*108f0*/  @!P0 STS.128 [R0+0x28cd0], R16 ;  /* 0x028cd01000008388 */ /* 0x0003e20000000c00 */
[----:B------:R-:W-:Y:S06]  /*10900*/  BAR.ARV 0x5, 0x180 ;  /* 0x0146000000007b1d */ /* 0x000fec0000002000 */
.L_x_2398:
[----:B-1----:R-:W-:Y:S01]  /*10910*/  IMAD.MOV.U32 R0, RZ, RZ, 0x1 ;  /* 0x00000001ff007424 */ /* 0x002fe200078e00ff */
[----:B------:R1:W-:Y:S01]  /*10920*/  STL [R1+0x4], RZ ;  /* 0x000004ff01007387 */ /* 0x0003e20000100800 */
[----:B------:R-:W-:Y:S02]  /*10930*/  ULDC UR4, c[0x0][0xc3c] ;  /* 0x00030f0000047ab9 */ /* 0x000fe40000000800 */
[----:B--2---:R-:W-:Y:S01]  /*10940*/  ISETP.GE.AND P0, PT, R19, UR4, PT ;  /* 0x0000000413007c0c */ /* 0x004fe2000bf06270 */
[----:B------:R1:W-:Y:S04]  /*10950*/  STL [R1+0xc], R0 ;  /* 0x00000c0001007387 */ /* 0x0003e80000100800 */
[----:B------:R1:W-:Y:S08]  /*10960*/  STL [R1+0x40], RZ ;  /* 0x000040ff01007387 */ /* 0x0003f00000100800 */
[----:B-1----:R-:W-:Y:S05]  /*10970*/  @P0 BRA `(.L_x_2406) ;  /* 0x00000060009c0947 */ /* 0x002fea0003800000 */
[----:B------:R-:W1:Y:S01]  /*10980*/  S2UR UR5, SR_CgaCtaId ;  /* 0x00000000000579c3 */ /* 0x000e620000008800 */
[C---:B------:R-:W-:Y:S01]  /*10990*/  IMAD.SHL.U32 R0, R4.reuse, 0x8, RZ ;  /* 0x0000000804007824 */ /* 0x040fe200078e00ff */
[----:B------:R-:W-:Y:S01]  /*109a0*/  LOP3.LUT R5, R4, 0x7f, RZ, 0xc0, !PT ;  /* 0x0000007f04057812 */ /* 0x000fe200078ec0ff */
[----:B------:R-:W-:Y:S01]  /*109b0*/  UMOV UR4, 0x400 ;  /* 0x0000040000047882 */ /* 0x000fe20000000000 */
[----:B------:R-:W-:Y:S01]  /*109c0*/  BSSY B8, `(.L_x_2406) ;  /* 0x0000622000087945 */ /* 0x000fe20003800000 */
[----:B------:R-:W-:Y:S01]  /*109d0*/  ULDC UR37, c[0x0][0xc] ;  /* 0x0000030000257ab9 */ /* 0x000fe20000000800 */
[----:B------:R-:W-:Y:S01]  /*109e0*/  LOP3.LUT R3, R0, 0x1f8, RZ, 0xc0, !PT ;  /* 0x000001f800037812 */ /* 0x000fe200078ec0ff */
[----:B0-----:R-:W-:Y:S01]  /*109f0*/  IMAD.SHL.U32 R2, R5, 0x8, RZ ;  /* 0x0000000805027824 */ /* 0x001fe200078e00ff */
[----:B------:R-:W-:Y:S01]  /*10a00*/  SHF.R.U32.HI R5, RZ, 0x3, R5 ;  /* 0x00000003ff057819 */ /* 0x000fe20000011605 */
[----:B------:R-:W-:Y:S01]  /*10a10*/  ULDC.64 UR38, c[0x0][0x198] ;  /* 0x0000660000267ab9 */ /* 0x000fe20000000a00 */
[----:B------:R-:W-:Y:S01]  /*10a20*/  LOP3.LUT R3, R3, 0x38, R4, 0x78, !PT ;  /* 0x0000003803037812 */ /* 0x000fe200078e7804 */
[----:B------:R-:W-:-:S03]  /*10a30*/  IMAD.SHL.U32 R4, R4, 0x10, RZ ;  /* 0x0000001004047824 */ /* 0x000fc600078e00ff */
[----:B------:R-:W-:Y:S02]  /*10a40*/  LOP3.LUT R2, R3, 0x200, R2, 0xf8, !PT ;  /* 0x0000020003027812 */ /* 0x000fe400078ef802 */
[----:B------:R-:W-:Y:S01]  /*10a50*/  LOP3.LUT R0, R5, 0x70, R4, 0xf8, !PT ;  /* 0x0000007005007812 */ /* 0x000fe200078ef804 */
[----:B------:R-:W-:Y:S01]  /*10a60*/  IMAD.MOV.U32 R0, RZ, RZ, 0x1 ;  /* 0x00000001ff007424 */ /* 0x000fe200078e00ff */
[----:B-1----:R-:W-:-:S06]  /*10a70*/  ULEA UR4, UR5, UR4, 0x18 ;  /* 0x0000000405047291 */ /* 0x002fcc000f8ec03f */
[----:B------:R-:W-:-:S04]  /*10a80*/  IMAD.U32 R3, RZ, RZ, UR4 ;  /* 0x00000004ff037e24 */ /* 0x000fc8000f8e00ff */
[----:B------:R-:W-:Y:S01]  /*10a90*/  IMAD R2, R2, 0x2, R3 ;  /* 0x0000000202027824 */ /* 0x000fe200078e0203 */
[----:B------:R0:W-:Y:S04]  /*10aa0*/  STL [R1], R3 ;  /* 0x0000000301007387 */ /* 0x0001e80000100800 */
[----:B------:R0:W-:Y:S04]  /*10ab0*/  STL [R1+0x44], R2 ;  /* 0x0000440201007387 */ /* 0x0001e80000100800 */
[----:B------:R0:W-:Y:S04]  /*10ac0*/  STL [R1+0x40], RZ ;  /* 0x000040ff01007387 */ /* 0x0001e80000100800 */
[----:B------:R0:W-:Y:S04]  /*10ad0*/  STL [R1+0xc], R0 ;  /* 0x00000c0001007387 */ /* 0x0001e80000100800 */
[----:B------:R0:W-:Y:S02]  /*10ae0*/  STL [R1+0x4], RZ ;  /* 0x000004ff01007387 */ /* 0x0001e40000100800 */
.L_x_2532:
[----:B------:R-:W-:Y:S05]  /*10af0*/  YIELD ;  /* 0x0000000000007946 */ /* 0x000fea0003800000 */
[----:B------:R-:W-:Y:S01]  /*10b00*/  ULDC.64 UR4, c[0x0][0xa28] ;  /* 0x00028a0000047ab9 */ /* 0x000fe20000000a00 */
[----:B0--3--:R-:W-:Y:S01]  /*10b10*/  IMAD.MOV.U32 R0, RZ, RZ, RZ ;  /* 0x000000ffff007224 */ /* 0x009fe200078e00ff */
[----:B------:R-:W-:Y:S01]  /*10b20*/  ISETP.NE.U32.AND P0, PT, RZ, UR4, PT ;  /* 0x00000004ff007c0c */ /* 0x000fe2000bf05070 */
[----:B------:R-:W0:Y:S01]  /*10b30*/  LDC.64 R4, c[0x0][0xa00] ;  /* 0x00028000ff047b82 */ /* 0x000e220000000a00 */
[----:B-1---5:R-:W-:Y:S01]  /*10b40*/  CS2R R8, SRZ ;  /* 0x0000000000087805 */ /* 0x022fe2000001ff00 */
[----:B------:R-:W-:Y:S01]  /*10b50*/  ULDC.64 UR6, c[0x0][0xa08] ;  /* 0x0002820000067ab9 */ /* 0x000fe20000000a00 */
[----:B------:R-:W-:Y:S01]  /*10b60*/  ISETP.NE.AND.EX P0, PT, RZ, UR5, PT, P0 ;  /* 0x00000005ff007c0c */ /* 0x000fe2000bf05300 */
[----:B------:R-:W-:-:S12]  /*10b70*/  ULDC.64 UR4, c[0x0][0xa18] ;  /* 0x0002860000047ab9 */ /* 0x000fd80000000a00 */
[----:B--2---:R-:W1:Y:S02]  /*10b80*/  @P0 LDC.64 R2, c[0x0][0xa28] ;  /* 0x00028a00ff020b82 */ /* 0x004e640000000a00 */
[----:B-1----:R-:W-:-:S05]  /*10b90*/  @P0 IMAD.WIDE R2, R19, 0x4, R2 ;  /* 0x0000000413020825 */ /* 0x002fca00078e0202 */
[----:B------:R1:W5:Y:S01]  /*10ba0*/  @P0 LDG.E R0, desc[UR40][R2.64] ;  /* 0x0000002802000981 */ /* 0x000362000c1e1900 */
[----:B------:R-:W-:Y:S01]  /*10bb0*/  ISETP.NE.U32.AND P0, PT, RZ, UR4, PT ;  /* 0x00000004ff007c0c */ /* 0x000fe2000bf05070 */
[----:B0-----:R-:W-:Y:S01]  /*10bc0*/  IMAD.WIDE R4, R19, 0x4, R4 ;  /* 0x0000000413047825 */ /* 0x001fe200078e0204 */
[----:B------:R-:W-:Y:S02]  /*10bd0*/  ISETP.NE.U32.AND P1, PT, RZ, UR6, PT ;  /* 0x00000006ff007c0c */ /* 0x000fe4000bf25070 */
[----:B------:R-:W-:Y:S01]  /*10be0*/  ISETP.NE.AND.EX P2, PT, RZ, UR5, PT, P0 ;  /* 0x00000005ff007c0c */ /* 0x000fe2000bf45300 */
[----:B------:R-:W-:Y:S01]  /*10bf0*/  ULDC.64 UR4, c[0x0][0xa00] ;  /* 0x0002800000047ab9 */ /* 0x000fe20000000a00 */
[----:B------:R-:W-:Y:S02]  /*10c00*/  ISETP.NE.AND.EX P1, PT, RZ, UR7, PT, P1 ;  /* 0x00000007ff007c0c */ /* 0x000fe4000bf25310 */
[----:B------:R-:W-:Y:S01]  /*10c10*/  ISETP.NE.U32.AND P0, PT, RZ, UR4, PT ;  /* 0x00000004ff007c0c */ /* 0x000fe2000bf05070 */
[----:B-1----:R-:W0:Y:S03]  /*10c20*/  LDC.64 R2, c[0x0][0xa08] ;  /* 0x00028200ff027b82 */ /* 0x002e260000000a00 */
[----:B------:R-:W-:-:S05]  /*10c30*/  ISETP.NE.AND.EX P0, PT, RZ, UR5, PT, P0 ;  /* 0x00000005ff007c0c */ /* 0x000fca000bf05300 */
[----:B------:R-:W1:Y:S08]  /*10c40*/  @P2 LDC.64 R6, c[0x0][0xa18] ;  /* 0x00028600ff062b82 */ /* 0x000e700000000a00 */
[----:B------:R-:W2:Y:S01]  /*10c50*/  @P0 LDG.E R9, desc[UR40][R4.64] ;  /* 0x0000002804090981 */ /* 0x000ea2000c1e1900 */
[----:B------:R-:W-:Y:S01]  /*10c60*/  ULDC UR4, c[0x0][0x288] ;  /* 0x0000a20000047ab9 */ /* 0x000fe20000000800 */
[----:B0-----:R-:W-:-:S05]  /*10c70*/  IMAD.WIDE R2, R19, 0x4, R2 ;  /* 0x0000000413027825 */ /* 0x001fca00078e0202 */
[----:B------:R-:W5:Y:S01]  /*10c80*/  @P1 LDG.E R8, desc[UR40][R2.64] ;  /* 0x0000002802081981 */ /* 0x000f62000c1e1900 */
[----:B-1----:R-:W-:-:S03]  /*10c90*/  @P2 IMAD.WIDE R6, R19, 0x4, R6 ;  /* 0x0000000413062825 */ /* 0x002fc600078e0206 */
        /* <DEDUP_REMOVED lines=14> */
[----:B------:R-:W0:Y:S04]  /*10d80*/  LDG.E R7, desc[UR40][R4.64] ;  /* 0x0000002804077981 */ /* 0x000e28000c1e1900 */
[----:B------:R-:W0:Y:S02]  /*10d90*/  LDG.E R4, desc[UR40][R4.64+0x4] ;  /* 0x0000042804047981 */ /* 0x000e24000c1e1900 */
[----:B0-----:R-:W-:-:S05]  /*10da0*/  IMAD.IADD R9, R4, 0x1, -R7 ;  /* 0x0000000104097824 */ /* 0x001fca00078e0a07 */
[----:B------:R1:W-:Y:S02]  /*10db0*/  STL [R1+0x2c], R9 ;  /* 0x00002c0901007387 */ /* 0x0003e40000100800 */
.L_x_2407:
[----:B-----5:R-:W-:Y:S01]  /*10dc0*/  IMAD.IADD R4, R8, 0x1, R0 ;  /* 0x0000000108047824 */ /* 0x020fe200078e0200 */
[----:B------:R-:W-:Y:S02]  /*10dd0*/  ULDC.64 UR4, c[0x0][0xa20] ;  /* 0x0002880000047ab9 */ /* 0x000fe40000000a00 */
[----:B------:R-:W-:Y:S02]  /*10de0*/  ISETP.NE.U32.AND P0, PT, RZ, UR4, PT ;  /* 0x00000004ff007c0c */ /* 0x000fe4000bf05070 */
[----:B------:R2:W-:Y:S02]  /*10df0*/  STL [R1+0x18], R4 ;  /* 0x0000180401007387 */ /* 0x0005e40000100800 */
[----:B------:R-:W-:-:S13]  /*10e00*/  ISETP.NE.AND.EX P0, PT, RZ, UR5, PT, P0 ;  /* 0x00000005ff007c0c */ /* 0x000fda000bf05300 */
[----:B--2---:R-:W-:Y:S05]  /*10e10*/  @!P0 BRA `(.L_x_2408) ;  /* 0x0000000000108947 */ /* 0x004fea0003800000 */
[----:B------:R-:W2:Y:S02]  /*10e20*/  LDC.64 R2, c[0x0][0xa20] ;  /* 0x00028800ff027b82 */ /* 0x000ea40000000a00 */
[----:B--2---:R-:W-:-:S05]  /*10e30*/  IMAD.WIDE R2, R19, 0x4, R2 ;  /* 0x0000000413027825 */ /* 0x004fca00078e0202 */
[----:B------:R2:W5:Y:S01]  /*10e40*/  LDG.E R6, desc[UR40][R2.64] ;  /* 0x0000002802067981 */ /* 0x000562000c1e1900 */
[----:B------:R-:W-:Y:S05]  /*10e50*/  BRA `(.L_x_2409) ;  /* 0x0000000000107947 */ /* 0x000fea0003800000 */
.L_x_2408:
[----:B------:R-:W-:Y:S05]  /*10e60*/  @!P1 BRA `(.L_x_2409) ;  /* 0x00000000000c9947 */ /* 0x000fea0003800000 */
[----:B------:R-:W2:Y:S04]  /*10e70*/  LDG.E R6, desc[UR40][R2.64] ;  /* 0x0000002802067981 */ /* 0x000ea8000c1e1900 */
[----:B------:R-:W2:Y:S02]  /*10e80*/  LDG.E R2, desc[UR40][R2.64+0x4] ;  /* 0x0000042802027981 */ /* 0x000ea4000c1e1900 */
[----:B--2---:R-:W-:-:S07]  /*10e90*/  IMAD.IADD R6, R2, 0x1, -R6 ;  /* 0x0000000102067824 */ /* 0x004fce00078e0a06 */
.L_x_2409:
[----:B--2---:R-:W2:Y:S01]  /*10ea0*/  LDC R2, c[0x0][0x448] ;  /* 0x00011200ff027b82 */ /* 0x004ea20000000800 */
[----:B------:R-:W-:Y:S02]  /*10eb0*/  IMAD.SHL.U32 R8, R17, 0x40, RZ ;  /* 0x0000004011087824 */ /* 0x000fe400078e00ff */
[----:B-----5:R-:W-:Y:S02]  /*10ec0*/  IMAD.IADD R0, R6, 0x1, -R0 ;  /* 0x0000000106007824 */ /* 0x020fe400078e0a00 */
[----:B------:R-:W-:Y:S01]  /*10ed0*/  VIADD R4, R8, 0x3f ;  /* 0x0000003f08047836 */ /* 0x000fe20000000000 */
[----:B------:R3:W-:Y:S03]  /*10ee0*/  STL [R1+0x28], R8 ;  /* 0x0000280801007387 */ /* 0x0007e60000100800 */
[----:B------:R-:W-:Y:S01]  /*10ef0*/  IMAD.MOV.U32 R6, RZ, RZ, R4 ;  /* 0x000000ffff067224 */ /* 0x000fe200078e0004 */
[----:B--2---:R-:W-:-:S13]  /*10f00*/  ISETP.NE.AND P1, PT, R2, 0x1, PT ;  /* 0x000000010200780c */ /* 0x004fda0003f25270 */
[----:B------:R-:W2:Y:S08]  /*10f10*/  @P1 LDC R3, c[0x0][0x44c] ;  /* 0x00011300ff031b82 */ /* 0x000eb00000000800 */
[----:B------:R-:W4:Y:S01]  /*10f20*/  @P1 LDC R2, c[0x0][0x450] ;  /* 0x00011400ff021b82 */ /* 0x000f220000000800 */
[----:B--2---:R-:W-:-:S05]  /*10f30*/  @P1 IMAD.HI.U32 R3, R4, R3, RZ ;  /* 0x0000000304031227 */ /* 0x004fca00078e00ff */
[----:B----4-:R-:W-:Y:S02]  /*10f40*/  @P1 SHF.R.U32.HI R6, RZ, R2, R3 ;  /* 0x00000002ff061219 */ /* 0x010fe40000011603 */
[----:B------:R-:W-:-:S05]  /*10f50*/  IADD3 R2, R0, 0x1, -R9 ;  /* 0x0000000100027810 */ /* 0x000fca0007ffe809 */
[----:B------:R-:W-:Y:S02]  /*10f60*/  IMAD.IADD R6, R2, 0x1, R6 ;  /* 0x0000000102067824 */ /* 0x000fe400078e0206 */
[----:B------:R-:W2:Y:S02]  /*10f70*/  LDC.64 R2, c[0x0][0x9e0] ;  /* 0x00027800ff027b82 */ /* 0x000ea40000000a00 */
[----:B--2---:R-:W-:Y:S01]  /*10f80*/  ISETP.GE.AND P2, PT, R3, 0x1, PT ;  /* 0x000000010300780c */ /* 0x004fe20003f46270 */
[----:B------:R-:W-:-:S12]  /*10f90*/  IMAD.IADD R2, R6, 0x1, R2 ;  /* 0x0000000106027824 */ /* 0x000fd800078e0202 */
[----:B---3--:R-:W-:Y:S05]  /*10fa0*/  @!P2 BRA `(.L_x_2410) ;  /* 0x000000000048a947 */ /* 0x008fea0003800000 */
[C---:B------:R-:W-:Y:S01]  /*10fb0*/  ISETP.GT.AND P0, PT, R6.reuse, RZ, PT ;  /* 0x000000ff0600720c */ /* 0x040fe20003f04270 */
[----:B------:R-:W-:Y:S01]  /*10fc0*/  BSSY B0, `(.L_x_2411) ;  /* 0x000000e000007945 */ /* 0x000fe20003800000 */
[----:B------:R-:W-:-:S11]  /*10fd0*/  VIADD R7, R6, 0xffffffff ;  /* 0xffffffff06077836 */ /* 0x000fd60000000000 */
[----:B------:R-:W-:Y:S05]  /*10fe0*/  @P0 BRA `(.L_x_2412) ;  /* 0x00000000001c0947 */ /* 0x000fea0003800000 */
[----:B------:R-:W-:Y:S01]  /*10ff0*/  ISETP.NE.AND P0, PT, R3, 0x1, PT ;  /* 0x000000010300780c */ /* 0x000fe20003f05270 */
[----:B------:R-:W-:-:S12]  /*11000*/  IMAD.MOV R6, RZ, RZ, -R6 ;  /* 0x000000ffff067224 */ /* 0x000fd800078e0a06 */
[----:B------:R-:W2:Y:S02]  /*11010*/  @P0 LDC.64 R4, c[0x0][0x9e8] ;  /* 0x00027a00ff040b82 */ /* 0x000ea40000000a00 */
[----:B--2---:R-:W-:-:S05]  /*11020*/  @P0 IMAD.HI.U32 R4, R6, R4, RZ ;  /* 0x0000000406040227 */ /* 0x004fca00078e00ff */
[----:B------:R-:W-:-:S04]  /*11030*/  @P0 SHF.R.U32.HI R6, RZ, R5, R4 ;  /* 0x00000005ff060219 */ /* 0x000fc80000011604 */
[----:B------:R-:W-:Y:S01]  /*11040*/  LOP3.LUT R7, RZ, R6, RZ, 0x33, !PT ;  /* 0x00000006ff077212 */ /* 0x000fe200078e33ff */
[----:B------:R-:W-:Y:S06]  /*11050*/  BRA `(.L_x_2413) ;  /* 0x0000000000107947 */ /* 0x000fec0003800000 */
.L_x_2412:
[----:B------:R-:W-:-:S13]  /*11060*/  ISETP.NE.AND P0, PT, R3, 0x1, PT ;  /* 0x000000010300780c */ /* 0x000fda0003f05270 */
[----:B------:R-:W2:Y:S02]  /*11070*/  @P0 LDC.64 R4, c[0x0][0x9e8] ;  /* 0x00027a00ff040b82 */ /* 0x000ea40000000a00 */
[----:B--2---:R-:W-:-:S05]  /*11080*/  @P0 IMAD.HI.U32 R4, R7, R4, RZ ;  /* 0x0000000407040227 */ /* 0x004fca00078e00ff */
[----:B------:R-:W-:-:S07]  /*11090*/  @P0 SHF.R.U32.HI R7, RZ, R5, R4 ;  /* 0x00000005ff070219 */ /* 0x000fce0000011604 */
.L_x_2413:
[----:B------:R-:W-:Y:S05]  /*110a0*/  BSYNC B0 ;  /* 0x0000000000007941 */ /* 0x000fea0003800000 */
.L_x_2411:
[----:B------:R-:W-:-:S05]  /*110b0*/  IMAD R7, R7, R3, R3 ;  /* 0x0000000307077224 */ /* 0x000fca00078e0203 */
[----:B------:R-:W-:-:S07]  /*110c0*/  VIMNMX R2, R2, R7, PT ;  /* 0x0000000702027248 */ /* 0x000fce0003fe0100 */
.L_x_2410:
[----:B------:R-:W2:Y:S01]  /*110d0*/  @P1 LDC R5, c[0x0][0x44c] ;  /* 0x00011300ff051b82 */ /* 0x000ea20000000800 */
[----:B------:R-:W-:Y:S01]  /*110e0*/  IMAD.MOV.U32 R6, RZ, RZ, R8 ;  /* 0x000000ffff067224 */ /* 0x000fe200078e0008 */
[----:B------:R-:W-:-:S06]  /*110f0*/  ULDC UR4, c[0x0][0x9dc] ;  /* 0x0002770000047ab9 */ /* 0x000fcc0000000800 */
[----:B------:R-:W3:Y:S01]  /*11100*/  @P1 LDC R4, c[0x0][0x450] ;  /* 0x00011400ff041b82 */ /* 0x000ee20000000800 */
[----:B--2---:R-:W-:-:S05]  /*11110*/  @P1 IMAD.HI.U32 R5, R8, R5, RZ ;  /* 0x0000000508051227 */ /* 0x004fca00078e00ff */
[----:B---3--:R-:W-:Y:S01]  /*11120*/  @P1 SHF.R.U32.HI R6, RZ, R4, R5 ;  /* 0x00000004ff061219 */ /* 0x008fe20000011605 */
[----:B------:R-:W-:-:S03]  /*11130*/  VIADD R4, R2, 0x3f ;  /* 0x0000003f02047836 */ /* 0x000fc60000000000 */
[----:B------:R-:W-:Y:S01]  /*11140*/  IADD3 R2, R6, R0, -R9 ;  /* 0x0000000006027210 */ /* 0x000fe20007ffe809 */
[----:B------:R-:W-:Y:S01]  /*11150*/  VIADD R0, R0, 0x3f ;  /* 0x0000003f00007836 */ /* 0x000fe20000000000 */
[----:B------:R-:W-:-:S04]  /*11160*/  SHF.R.S32.HI R5, RZ, 0x1f, R4 ;  /* 0x0000001fff057819 */ /* 0x000fc80000011404 */
[----:B------:R-:W-:Y:S02]  /*11170*/  LEA.HI R5, R5, R4, RZ, 0x6 ;  /* 0x0000000405057211 */ /* 0x000fe400078f30ff */
[----:B------:R-:W-:Y:S02]  /*11180*/  SHF.R.S32.HI R4, RZ, 0x1f, R0 ;  /* 0x0000001fff047819 */ /* 0x000fe40000011400 */
[----:B------:R-:W-:Y:S02]  /*11190*/  SHF.R.S32.HI R5, RZ, 0x6, R5 ;  /* 0x00000006ff057819 */ /* 0x000fe40000011405 */
[----:B------:R-:W-:Y:S01]  /*111a0*/  LEA.HI R4, R4, R0, RZ, 0x6 ;  /* 0x0000000004047211 */ /* 0x000fe200078f30ff */
[----:B------:R-:W-:-:S03]  /*111b0*/  VIADD R0, R2, -UR4 ;  /* 0x8000000402007c36 */ /* 0x000fc60008000000 */
[----:B------:R-:W-:-:S04]  /*111c0*/  SHF.R.S32.HI R4, RZ, 0x6, R4 ;  /* 0x00000006ff047819 */ /* 0x000fc80000011404 */
[----:B------:R-:W-:-:S05]  /*111d0*/  VIMNMX R7, R4, R5, PT ;  /* 0x0000000504077248 */ /* 0x000fca0003fe0100 */
[----:B------:R2:W-:Y:S01]  /*111e0*/  STL [R1+0x20], R7 ;  /* 0x0000200701007387 */ /* 0x0005e20000100800 */
[----:B------:R-:W-:Y:S05]  /*111f0*/  @!P2 BRA `(.L_x_2414) ;  /* 0x000000000044a947 */ /* 0x000fea0003800000 */
[----:B------:R-:W-:Y:S01]  /*11200*/  ISETP.GT.AND P0, PT, R2, -0x1, PT ;  /* 0xffffffff0200780c */ /* 0x000fe20003f04270 */
[----:B------:R-:W-:-:S12]  /*11210*/  BSSY B0, `(.L_x_2415) ;  /* 0x000000d000007945 */ /* 0x000fd80003800000 */
[----:B------:R-:W-:Y:S05]  /*11220*/  @P0 BRA `(.L_x_2416) ;  /* 0x00000000001c0947 */ /* 0x000fea0003800000 */
[----:B------:R-:W-:Y:S02]  /*11230*/  ISETP.NE.AND P0, PT, R3, 0x1, PT ;  /* 0x000000010300780c */ /* 0x000fe40003f05270 */
[----:B------:R-:W-:-:S11]  /*11240*/  LOP3.LUT R2, RZ, R2, RZ, 0x33, !PT ;  /* 0x00000002ff027212 */ /* 0x000fd600078e33ff */
[----:B------:R-:W3:Y:S02]  /*11250*/  @P0 LDC.64 R4, c[0x0][0x9e8] ;  /* 0x00027a00ff040b82 */ /* 0x000ee40000000a00 */
[----:B---3--:R-:W-:-:S05]  /*11260*/  @P0 IMAD.HI.U32 R4, R2, R4, RZ ;  /* 0x0000000402040227 */ /* 0x008fca00078e00ff */
[----:B------:R-:W-:-:S04]  /*11270*/  @P0 SHF.R.U32.HI R2, RZ, R5, R4 ;  /* 0x00000005ff020219 */ /* 0x000fc80000011604 */
[----:B------:R-:W-:Y:S01]  /*11280*/  LOP3.LUT R2, RZ, R2, RZ, 0x33, !PT ;  /* 0x00000002ff027212 */ /* 0x000fe200078e33ff */
[----:B------:R-:W-:Y:S06]  /*11290*/  BRA `(.L_x_2417) ;  /* 0x0000000000107947 */ /* 0x000fec0003800000 */
.L_x_2416:
[----:B------:R-:W-:-:S13]  /*112a0*/  ISETP.NE.AND P0, PT, R3, 0x1, PT ;  /* 0x000000010300780c */ /* 0x000fda0003f05270 */
[----:B------:R-:W3:Y:S02]  /*112b0*/  @P0 LDC.64 R4, c[0x0][0x9e8] ;  /* 0x00027a00ff040b82 */ /* 0x000ee40000000a00 */
[----:B---3--:R-:W-:-:S05]  /*112c0*/  @P0 IMAD.HI.U32 R4, R2, R4, RZ ;  /* 0x0000000402040227 */ /* 0x008fca00078e00ff */
[----:B------:R-:W-:-:S07]  /*112d0*/  @P0 SHF.R.U32.HI R2, RZ, R5, R4 ;  /* 0x00000005ff020219 */ /* 0x000fce0000011604 */
.L_x_2417:
[----:B------:R-:W-:Y:S05]  /*112e0*/  BSYNC B0 ;  /* 0x0000000000007941 */ /* 0x000fea0003800000 */
.L_x_2415:
[----:B------:R-:W-:-:S05]  /*112f0*/  IMAD R2, R2, R3, RZ ;  /* 0x0000000302027224 */ /* 0x000fca00078e02ff */
[----:B------:R-:W-:-:S07]  /*11300*/  VIMNMX R0, R0, R2, !PT ;  /* 0x0000000200007248 */ /* 0x000fce0007fe0100 */
.L_x_2414:
[----:B------:R-:W-:Y:S01]  /*11310*/  SHF.R.S32.HI R2, RZ, 0x1f, R0 ;  /* 0x0000001fff027819 */ /* 0x000fe20000011400 */
[----:B------:R-:W-:Y:S03]  /*11320*/  BSSY B7, `(.L_x_2418) ;  /* 0x00004c6000077945 */ /* 0x000fe60003800000 */
[----:B------:R-:W-:-:S04]  /*11330*/  LEA.HI R2, R2, R0, RZ, 0x6 ;  /* 0x0000000002027211 */ /* 0x000fc800078f30ff */
[----:B------:R-:W-:-:S04]  /*11340*/  SHF.R.S32.HI R2, RZ, 0x6, R2 ;  /* 0x00000006ff027819 */ /* 0x000fc80000011402 */
[----:B------:R-:W-:-:S04]  /*11350*/  VIMNMX R3, RZ, R2, !PT ;  /* 0x00000002ff037248 */ /* 0x000fc80007fe0100 */
[----:B------:R-:W-:Y:S01]  /*11360*/  ISETP.GT.AND P0, PT, R7, R3, PT ;  /* 0x000000030700720c */ /* 0x000fe20003f04270 */
[----:B------:R3:W-:-:S12]  /*11370*/  STL [R1+0x1c], R3 ;  /* 0x00001c0301007387 */ /* 0x0007d80000100800 */
[----:B---3--:R-:W-:Y:S05]  /*11380*/  @P0 BRA `(.L_x_2419) ;  /* 0x0000000000440947 */ /* 0x008fea0003800000 */
[----:B------:R-:W3:Y:S02]  /*11390*/  S2R R3, SR_TID.X ;  /* 0x0000000000037919 */ /* 0x000ee40000002100 */
[----:B---3--:R-:W-:-:S04]  /*113a0*/  LOP3.LUT R3, R3, 0x7f, RZ, 0xc0, !PT ;  /* 0x0000007f03037812 */ /* 0x008fc800078ec0ff */
[----:B------:R-:W-:-:S13]  /*113b0*/  ISETP.NE.AND P0, PT, R3, RZ, PT ;  /* 0x000000ff0300720c */ /* 0x000fda0003f05270 */
[----:B------:R-:W-:Y:S05]  /*113c0*/  @P0 BRA `(.L_x_2420) ;  /* 0x0000004800ec0947 */ /* 0x000fea0003800000 */
[----:B------:R-:W3:Y:S01]  /*113d0*/  S2R R5, SR_LANEID ;  /* 0x0000000000057919 */ /* 0x000ee20000000000 */
[----:B------:R-:W-:Y:S01]  /*113e0*/  VOTEU.ANY UR4, UPT, PT ;  /* 0x0000000000047886 */ /* 0x000fe200038e0100 */
[----:B------:R-:W4:Y:S01]  /*113f0*/  LDC.64 R2, c[0x0][0xc60] ;  /* 0x00031800ff027b82 */ /* 0x000f220000000a00 */
[----:B------:R-:W3:Y:S02]  /*11400*/  FLO.U32 R0, UR4 ;  /* 0x0000000400007d00 */ /* 0x000ee400080e0000 */
[----:B---3--:R-:W-:-:S06]  /*11410*/  ISETP.EQ.U32.AND P0, PT, R0, R5, PT ;  /* 0x000000050000720c */ /* 0x008fcc0003f02070 */
[----:B------:R-:W4:Y:S07]  /*11420*/  POPC R5, UR4 ;  /* 0x0000000400057d09 */ /* 0x000f2e0008000000 */
[----:B----4-:R-:W3:Y:S01]  /*11430*/  @P0 ATOMG.E.ADD.STRONG.GPU PT, R3, desc[UR40][R2.64], R5 ;  /* 0x00000005020309a8 */ /* 0x010ee200081ee1e8 */
[----:B------:R-:W4:Y:S02]  /*11440*/  S2R R4, SR_LTMASK ;  /* 0x0000000000047919 */ /* 0x000f240000003900 */
[----:B----4-:R-:W-:-:S04]  /*11450*/  LOP3.LUT R4, R4, UR4, RZ, 0xc0, !PT ;  /* 0x0000000404047c12 */ /* 0x010fc8000f8ec0ff */
[----:B--2---:R-:W2:Y:S01]  /*11460*/  POPC R7, R4 ;  /* 0x0000000400077309 */ /* 0x004ea20000000000 */
[----:B---3--:R-:W2:Y:S02]  /*11470*/  SHFL.IDX PT, R0, R3, R0, 0x1f ;  /* 0x00001f0003007589 */ /* 0x008ea400000e0000 */
[----:B--2---:R-:W-:Y:S01]  /*11480*/  IADD3 R16, R0, UR37, R7 ;  /* 0x0000002500107c10 */ /* 0x004fe2000fffe007 */
[----:B------:R-:W-:Y:S06]  /*11490*/  BRA `(.L_x_2420) ;  /* 0x0000004800b87947 */ /* 0x000fec0003800000 */
.L_x_2419:
[----:B------:R-:W3:Y:S01]  /*114a0*/  LDL R17, [R1] ;  /* 0x0000000001117983 */ /* 0x000ee20000100800 */
[----:B------:R-:W-:Y:S01]  /*114b0*/  BSSY B6, `(.L_x_2421) ;  /* 0x0000014000067945 */ /* 0x000fe20003800000 */
[----:B---3--:R-:W-:-:S05]  /*114c0*/  VIADD R0, R17, 0x22400 ;  /* 0x0002240011007836 */ /* 0x008fca0000000000 */
[----:B------:R-:W-:-:S13]  /*114d0*/  LOP3.LUT P0, RZ, R0, 0x3ff, RZ, 0xc0, !PT ;  /* 0x000003ff00ff7812 */ /* 0x000fda000780c0ff */
[----:B------:R-:W-:Y:S05]  /*114e0*/  @!P0 BRA `(.L_x_2422) ;  /* 0x0000000000408947 */ /* 0x000fea0003800000 */
[----:B------:R-:W-:Y:S01]  /*114f0*/  MOV R2, 0x0 ;  /* 0x0000000000027802 */ /* 0x000fe20000000f00 */
[----:B------:R-:W-:Y:S01]  /*11500*/  ULDC.64 UR6, c[0x4][0x90] ;  /* 0x0100240000067ab9 */ /* 0x000fe20000000a00 */
[----:B------:R-:W-:Y:S01]  /*11510*/  ULDC.64 UR8, c[0x4][0x98] ;  /* 0x0100260000087ab9 */ /* 0x000fe20000000a00 */
[----:B------:R-:W-:Y:S01]  /*11520*/  ULDC.64 UR4, c[0x4][0x8] ;  /* 0x0100020000047ab9 */ /* 0x000fe20000000a00 */
[----:B------:R-:W-:Y:S02]  /*11530*/  IMAD.U32 R4, RZ, RZ, UR6 ;  /* 0x00000006ff047e24 */ /* 0x000fe4000f8e00ff */
[----:B------:R-:W3:Y:S01]  /*11540*/  LDC.64 R2, c[0x4][R2] ;  /* 0x0100000002027b82 */ /* 0x000ee20000000a00 */
[----:B------:R-:W-:Y:S02]  /*11550*/  IMAD.U32 R5, RZ, RZ, UR7 ;  /* 0x00000007ff057e24 */ /* 0x000fe4000f8e00ff */
[----:B------:R-:W-:Y:S02]  /*11560*/  IMAD.U32 R6, RZ, RZ, UR8 ;  /* 0x00000008ff067e24 */ /* 0x000fe4000f8e00ff */
[----:B--2---:R-:W-:-:S02]  /*11570*/  IMAD.U32 R7, RZ, RZ, UR9 ;  /* 0x00000009ff077e24 */ /* 0x004fc4000f8e00ff */
[----:B------:R-:W-:Y:S02]  /*11580*/  IMAD.U32 R10, RZ, RZ, UR4 ;  /* 0x00000004ff0a7e24 */ /* 0x000fe4000f8e00ff */
[----:B------:R-:W-:Y:S02]  /*11590*/  IMAD.U32 R11, RZ, RZ, UR5 ;  /* 0x00000005ff0b7e24 */ /* 0x000fe4000f8e00ff */
[----:B------:R-:W-:Y:S02]  /*115a0*/  IMAD.MOV.U32 R8, RZ, RZ, 0x70 ;  /* 0x00000070ff087424 */ /* 0x000fe400078e00ff */
[----:B------:R-:W-:Y:S02]  /*115b0*/  IMAD.MOV.U32 R12, RZ, RZ, 0x1 ;  /* 0x00000001ff0c7424 */ /* 0x000fe400078e00ff */
[----:B------:R-:W-:-:S07]  /*115c0*/  IMAD.MOV.U32 R13, RZ, RZ, RZ ;  /* 0x000000ffff0d7224 */ /* 0x000fce00078e00ff */
[----:B------:R-:W-:-:S07]  /*115d0*/  LEPC R20, `(.L_x_2422) ;  /* 0x000000001014794e */ /* 0x000fce0000000000 */
[----:B01-3--:R-:W-:Y:S05]  /*115e0*/  CALL.ABS.NOINC R2 ;  /* 0x0000000002007343 */ /* 0x00bfea0003c00000 */
.L_x_2422:
[----:B------:R-:W-:Y:S05]  /*115f0*/  BSYNC B6 ;  /* 0x0000000000067941 */ /* 0x000fea0003800000 */
.L_x_2421:
        /* <DEDUP_REMOVED lines=8> */
[----:B------:R3:W4:Y:S01]  /*11680*/  LDC.64 R2, c[0x4][R17] ;  /* 0x0100000011027b82 */ /* 0x0007220000000a00 */
[----:B------:R-:W-:Y:S02]  /*11690*/  IMAD.U32 R4, RZ, RZ, UR6 ;  /* 0x00000006ff047e24 */ /* 0x000fe4000f8e00ff */
[----:B------:R-:W-:Y:S02]  /*116a0*/  IMAD.U32 R5, RZ, RZ, UR7 ;  /* 0x00000007ff057e24 */ /* 0x000fe4000f8e00ff */
[----:B------:R-:W-:Y:S02]  /*116b0*/  IMAD.U32 R6, RZ, RZ, UR8 ;  /* 0x00000008ff067e24 */ /* 0x000fe4000f8e00ff */
[----:B--2---:R-:W-:-:S02]  /*116c0*/  IMAD.U32 R7, RZ, RZ, UR9 ;  /* 0x00000009ff077e24 */ /* 0x004fc4000f8e00ff */
[----:B------:R-:W-:Y:S02]  /*116d0*/  IMAD.U32 R10, RZ, RZ, UR4 ;  /* 0x00000004ff0a7e24 */ /* 0x000fe4000f8e00ff */
[----:B------:R-:W-:Y:S02]  /*116e0*/  IMAD.U32 R11, RZ, RZ, UR5 ;  /* 0x00000005ff0b7e24 */ /* 0x000fe4000f8e00ff */
[----:B------:R-:W-:Y:S02]  /*116f0*/  IMAD.MOV.U32 R8, RZ, RZ, 0x70 ;  /* 0x00000070ff087424 */ /* 0x000fe400078e00ff */
[----:B------:R-:W-:Y:S02]  /*11700*/  IMAD.MOV.U32 R12, RZ, RZ, 0x1 ;  /* 0x00000001ff0c7424 */ /* 0x000fe400078e00ff */
[----:B---3--:R-:W-:-:S07]  /*11710*/  IMAD.MOV.U32 R13, RZ, RZ, RZ ;  /* 0x000000ffff0d7224 */ /* 0x008fce00078e00ff */
[----:B------:R-:W-:-:S07]  /*11720*/  LEPC R20, `(.L_x_2425) ;  /* 0x000000001014794e */ /* 0x000fce0000000000 */
[----:B01--4-:R-:W-:Y:S05]  /*11730*/  CALL.ABS.NOINC R2 ;  /* 0x0000000002007343 */ /* 0x013fea0003c00000 */
.L_x_2425:
        /* <DEDUP_REMOVED lines=15> */
.L_x_2424:
[----:B------:R-:W-:Y:S05]  /*11830*/  BSYNC B6 ;  /* 0x0000000000067941 */ /* 0x000fea0003800000 */
.L_x_2423:
[----:B------:R-:W-:Y:S01]  /*11840*/  ULDC.64 UR4, c[0x0][0x9f8] ;  /* 0x00027e0000047ab9 */ /* 0x000fe20000000a00 */
[----:B------:R-:W3:Y:S01]  /*11850*/  LDL R17, [R1+0x20] ;  /* 0x0000200001117983 */ /* 0x000ee20000100800 */
[----:B------:R-:W-:Y:S01]  /*11860*/  ISETP.NE.U32.AND P0, PT, RZ, UR4, PT ;  /* 0x00000004ff007c0c */ /* 0x000fe2000bf05070 */
[----:B--2---:R-:W-:-:S03]  /*11870*/  IMAD.MOV.U32 R7, RZ, RZ, R19 ;  /* 0x000000ffff077224 */ /* 0x004fc600078e0013 */
[----:B------:R-:W-:Y:S01]  /*11880*/  ISETP.NE.AND.EX P0, PT, RZ, UR5, PT, P0 ;  /* 0x00000005ff007c0c */ /* 0x000fe2000bf05300 */
[----:B------:R-:W-:-:S12]  /*11890*/  ULDC.64 UR4, c[0x0][0xa08] ;  /* 0x0002820000047ab9 */ /* 0x000fd80000000a00 */
[----:B------:R-:W2:Y:S02]  /*118a0*/  @P0 LDC.64 R2, c[0x0][0x9f8] ;  /* 0x00027e00ff020b82 */ /* 0x000ea40000000a00 */
[----:B--2---:R-:W-:-:S05]  /*118b0*/  @P0 IMAD.WIDE R2, R19, 0x4, R2 ;  /* 0x0000000413020825 */ /* 0x004fca00078e0202 */
[----:B------:R2:W4:Y:S02]  /*118c0*/  @P0 LDG.E R7, desc[UR40][R2.64] ;  /* 0x0000002802070981 */ /* 0x000524000c1e1900 */
[----:B--2---:R-:W2:Y:S02]  /*118d0*/  LDC.64 R2, c[0x0][0x418] ;  /* 0x00010600ff027b82 */ /* 0x004ea40000000a00 */
[----:B--2---:R-:W-:Y:S01]  /*118e0*/  LOP3.LUT P0, RZ, R2, UR4, RZ, 0xfc, !PT ;  /* 0x0000000402ff7c12 */ /* 0x004fe2000f80fcff */
[----:B------:R-:W-:-:S03]  /*118f0*/  UMOV UR4, 0xffffffff ;  /* 0xffffffff00047882 */ /* 0x000fc60000000000 */
[----:B------:R-:W-:Y:S01]  /*11900*/  LOP3.LUT P0, RZ, R3, UR5, RZ, 0xfc, P0 ;  /* 0x0000000503ff7c12 */ /* 0x000fe2000800fcff */
[----:B---3--:R-:W-:Y:S01]  /*11910*/  VIADD R0, R17, 0xffffffff ;  /* 0xffffffff11007836 */ /* 0x008fe20000000000 */
[----:B----4-:R-:W-:Y:S01]  /*11920*/  SHF.R.S32.HI R8, RZ, 0x1f, R7 ;  /* 0x0000001fff087819 */ /* 0x010fe20000011407 */
[----:B------:R2:W-:Y:S01]  /*11930*/  STL [R1+0x8], R7 ;  /* 0x0000080701007387 */ /* 0x0005e20000100800 */
[----:B------:R-:W-:-:S03]  /*11940*/  SEL R17, R7, RZ, !P0 ;  /* 0x000000ff07117207 */ /* 0x000fc60004000000 */
[----:B------:R2:W-:Y:S01]  /*11950*/  STL [R1+0x14], R8 ;  /* 0x0000140801007387 */ /* 0x0005e20000100800 */
[----:B------:R-:W-:Y:S05]  /*11960*/  BRA.DIV UR4, `(.L_x_2426) ;  /* 0x0000005a04887947 */ /* 0x000fea000b800000 */
[----:B------:R-:W3:Y:S02]  /*11970*/  S2R R4, SR_TID.X ;  /* 0x0000000000047919 */ /* 0x000ee40000002100 */
[----:B---3--:R-:W-:-:S04]  /*11980*/  SHF.R.U32.HI R4, RZ, 0x5, R4 ;  /* 0x00000005ff047819 */ /* 0x008fc80000011604 */
[----:B------:R-:W-:-:S05]  /*11990*/  LOP3.LUT R4, R4, 0x3, RZ, 0xc0, !PT ;  /* 0x0000000304047812 */ /* 0x000fca00078ec0ff */
[----:B------:R3:W4:Y:S02]  /*119a0*/  SHFL.IDX PT, R14, R4, RZ, 0x1f ;  /* 0x00001fff040e7589 */ /* 0x00072400000e0000 */
.L_x_2549:
[----:B---3--:R-:W3:Y:S01]  /*119b0*/  LDL.LU R4, [R1+0x10] ;  /* 0x0000100001047983 */ /* 0x008ee20000300800 */
[----:B------:R-:W-:Y:S02]  /*119c0*/  PLOP3.LUT P1, PT, PT, PT, PT, 0x8, 0x0 ;  /* 0x000000000000781c */ /* 0x000fe40003f2e170 */
[----:B----4-:R-:W-:Y:S01]  /*119d0*/  ISETP.NE.AND P0, PT, R14, RZ, PT ;  /* 0x000000ff0e00720c */ /* 0x010fe20003f05270 */
[----:B------:R4:W-:Y:S01]  /*119e0*/  STL [R1+0x24], R0 ;  /* 0x0000240001007387 */ /* 0x0009e20000100800 */
[----:B---3--:R-:W-:-:S09]  /*119f0*/  LOP3.LUT R4, R4, 0xfffffffe, RZ, 0xc0, !PT ;  /* 0xfffffffe04047812 */ /* 0x008fd200078ec0ff */
[----:B------:R-:W-:-:S05]  /*11a00*/  @P1 LOP3.LUT R4, R4, 0x1, RZ, 0xfc, !PT ;  /* 0x0000000104041812 */ /* 0x000fca00078efcff */
[----:B------:R4:W-:Y:S01]  /*11a10*/  STL [R1+0x10], R4 ;  /* 0x0000100401007387 */ /* 0x0009e20000100800 */
[----:B------:R-:W-:Y:S05]  /*11a20*/  @P0 BRA `(.L_x_2427) ;  /* 0x00000004001c0947 */ /* 0x000fea0003800000 */
[----:B------:R-:W-:-:S03]  /*11a30*/  UMOV UR4, 0xffffffff ;  /* 0xffffffff00047882 */ /* 0x000fc60000000000 */
[----:B------:R-:W-:Y:S05]  /*11a40*/  BRA.DIV UR4, `(.L_x_2428) ;  /* 0x0000005a04847947 */ /* 0x000fea000b800000 */
[----:B------:R-:W-:-:S13]  /*11a50*/  ELECT P6, URZ, PT ;  /* 0x00000000003f782f */ /* 0x000fda00038c0000 */
.L_x_2552:
[----:B------:R-:W-:Y:S05]  /*11a60*/  @!P6 BRA `(.L_x_2427) ;  /* 0x00000004000ce947 */ /* 0x000fea0003800000 */
[----:B------:R-:W-:-:S04]  /*11a70*/  ISETP.NE.U32.AND P0, PT, R2, RZ, PT ;  /* 0x000000ff0200720c */ /* 0x000fc80003f05070 */
[----:B------:R-:W-:-:S13]  /*11a80*/  ISETP.NE.AND.EX P0, PT, R3, RZ, PT, P0 ;  /* 0x000000ff0300720c */ /* 0x000fda0003f05300 */
[----:B------:R-:W-:Y:S05]  /*11a90*/  @!P0 BRA `(.L_x_2429) ;  /* 0x0000000000508947 */ /* 0x000fea0003800000 */
[----:B------:R-:W3:Y:S01]  /*11aa0*/  LDC R6, c[0x0][0x43c] ;  /* 0x00010f00ff067b82 */ /* 0x000ee20000000800 */
[----:B01----:R-:W-:Y:S01]  /*11ab0*/  IMAD.MOV.U32 R9, RZ, RZ, R0 ;  /* 0x000000ffff097224 */ /* 0x003fe200078e0000 */
[----:B------:R-:W-:-:S03]  /*11ac0*/  ULDC.64 UR4, c[0x0][0x428] ;  /* 0x00010a0000047ab9 */ /* 0x000fc60000000a00 */
[----:B----4-:R-:W-:Y:S01]  /*11ad0*/  IMAD.MOV.U32 R0, RZ, RZ, R9 ;  /* 0x000000ffff007224 */ /* 0x010fe200078e0009 */
[----:B---3--:R-:W-:-:S13]  /*11ae0*/  ISETP.NE.AND P0, PT, R6, 0x1, PT ;  /* 0x000000010600780c */ /* 0x008fda0003f05270 */
[----:B------:R-:W0:Y:S02]  /*11af0*/  @P0 LDC.64 R4, c[0x0][0x440] ;  /* 0x00011000ff040b82 */ /* 0x000e240000000a00 */
[----:B0-----:R-:W-:-:S05]  /*11b00*/  @P0 IMAD.HI.U32 R4, R9, R4, RZ ;  /* 0x0000000409040227 */ /* 0x001fca00078e00ff */
[----:B------:R-:W-:-:S04]  /*11b10*/  @P0 SHF.R.U32.HI R0, RZ, R5, R4 ;  /* 0x00000005ff000219 */ /* 0x000fc80000011604 */
[--C-:B------:R-:W-:Y:S01]  /*11b20*/  SHF.R.S32.HI R5, RZ, 0x1f, R0.reuse ;  /* 0x0000001fff057819 */ /* 0x100fe20000011400 */
[----:B------:R-:W-:-:S04]  /*11b30*/  IMAD.MOV R4, RZ, RZ, -R0 ;  /* 0x000000ffff047224 */ /* 0x000fc800078e0a00 */
[----:B------:R-:W-:Y:S02]  /*11b40*/  IMAD R9, R6, R4, R9 ;  /* 0x0000000406097224 */ /* 0x000fe400078e0209 */
[----:B------:R-:W-:Y:S02]  /*11b50*/  IMAD R6, R8, UR4, RZ ;  /* 0x0000000408067c24 */ /* 0x000fe4000f8e02ff */
[----:B------:R-:W-:Y:S01]  /*11b60*/  IMAD.MOV.U32 R4, RZ, RZ, R0 ;  /* 0x000000ffff047224 */ /* 0x000fe200078e0000 */
[----:B------:R3:W-:Y:S01]  /*11b70*/  STL [R1+0x24], R9 ;  /* 0x0000240901007387 */ /* 0x0007e20000100800 */
[C---:B------:R-:W-:Y:S02]  /*11b80*/  IMAD R0, R7.reuse, UR5, R6 ;  /* 0x0000000507007c24 */ /* 0x040fe4000f8e0206 */
[----:B------:R-:W-:-:S04]  /*11b90*/  IMAD.WIDE.U32 R4, R7, UR4, R4 ;  /* 0x0000000407047c25 */ /* 0x000fc8000f8e0004 */
[----:B------:R-:W-:Y:S01]  /*11ba0*/  IMAD.IADD R0, R5, 0x1, R0 ;  /* 0x0000000105007824 */ /* 0x000fe200078e0200 */
[----:B------:R-:W-:-:S04]  /*11bb0*/  LEA R2, P0, R4, R2, 0x2 ;  /* 0x0000000204027211 */ /* 0x000fc800078010ff */
[----:B------:R-:W-:-:S05]  /*11bc0*/  LEA.HI.X R3, R4, R3, R0, 0x2, P0 ;  /* 0x0000000304037211 */ /* 0x000fca00000f1400 */
[----:B------:R3:W5:Y:S04]  /*11bd0*/  LDG.E R17, desc[UR40][R2.64] ;  /* 0x0000002802117981 */ /* 0x000768000c1e1900 */
.L_x_2429:
[----:B--2---:R-:W2:Y:S04]  /*11be0*/  LDL R7, [R1] ;  /* 0x0000000001077983 */ /* 0x004ea80000100800 */
[----:B----4-:R-:W2:Y:S04]  /*11bf0*/  LDL R0, [R1+0x4] ;  /* 0x0000040001007983 */ /* 0x010ea80000100800 */
[----:B---3--:R-:W3:Y:S01]  /*11c00*/  LDL R2, [R1+0xc] ;  /* 0x00000c0001027983 */ /* 0x008ee20000100800 */
[----:B--2---:R-:W-:Y:S01]  /*11c10*/  IMAD R0, R0, 0x8, R7 ;  /* 0x0000000800007824 */ /* 0x004fe200078e0207 */
[----:B---3--:R-:W-:-:S04]  /*11c20*/  SHF.L.U32 R2, R2, 0x1f, RZ ;  /* 0x0000001f02027819 */ /* 0x008fc800000006ff */
[----:B------:R-:W2:Y:S02]  /*11c30*/  SYNCS.PHASECHK.TRANS64.TRYWAIT P0, [R0+URZ+0x28c40], R2 ;  /* 0x028c4002000075a7 */ /* 0x000ea4000800017f */
[----:B--2---:R-:W-:Y:S05]  /*11c40*/  @!P0 BRA `(.L_x_2430) ;  /* 0x0000005800248947 */ /* 0x004fea0003800000 */
.L_x_2553:
        /* <DEDUP_REMOVED lines=11> */
.L_x_2431:
[----:B------:R-:W3:Y:S04]  /*11d00*/  LDL R5, [R1] ;  /* 0x0000000001057983 */ /* 0x000ee80000100800 */
[----:B------:R-:W3:Y:S04]  /*11d10*/  LDL R4, [R1+0x4] ;  /* 0x0000040001047983 */ /* 0x000ee80000100800 */
[----:B------:R-:W4:Y:S04]  /*11d20*/  LDL R6, [R1+0x24] ;  /* 0x0000240001067983 */ /* 0x000f280000100800 */
[----:B------:R-:W4:Y:S04]  /*11d30*/  LDL R3, [R1+0x18] ;  /* 0x0000180001037983 */ /* 0x000f280000100800 */
[----:B--2---:R-:W2:Y:S01]  /*11d40*/  LDL.LU R2, [R1+0x10] ;  /* 0x0000100001027983 */ /* 0x004ea20000300800 */
[----:B------:R-:W-:-:S02]  /*11d50*/  R2UR UR9, R0 ;  /* 0x00000000000972ca */ /* 0x000fc400000e0000 */
[----:B------:R-:W-:Y:S01]  /*11d60*/  PLOP3.LUT P0, PT, PT, PT, PT, 0x80, 0x0 ;  /* 0x000000000000781c */ /* 0x000fe20003f0f070 */
[----:B------:R-:W-:Y:S01]  /*11d70*/  UIADD3 UR6, UP0, UR38, 0x370, URZ ;  /* 0x0000037026067890 */ /* 0x000fe2000ff1e03f */
[----:B------:R-:W-:Y:S02]  /*11d80*/  R2UR UR12, R18 ;  /* 0x00000000120c72ca */ /* 0x000fe400000e0000 */
[----:B-----5:R-:W-:Y:S01]  /*11d90*/  R2UR UR13, R17 ;  /* 0x00000000110d72ca */ /* 0x020fe200000e0000 */
[----:B------:R-:W-:-:S06]  /*11da0*/  UIADD3.X UR7, URZ, UR39, URZ, UP0, !UPT ;  /* 0x000000273f077290 */ /* 0x000fcc00087fe43f */
[----:B------:R-:W-:Y:S01]  /*11db0*/  UIADD3 UR9, UR9, 0x28c30, URZ ;  /* 0x00028c3009097890 */ /* 0x000fe2000fffe03f */
[----:B------:R-:W-:Y:S01]  /*11dc0*/  UMOV UR5, 0x14f00000 ;  /* 0x14f0000000057882 */ /* 0x000fe20000000000 */
[----:B------:R-:W-:Y:S01]  /*11dd0*/  UMOV UR10, URZ ;  /* 0x0000003f000a7c82 */ /* 0x000fe20008000000 */
[----:B---3--:R-:W-:Y:S01]  /*11de0*/  IMAD R0, R4, 0x2000, R5 ;  /* 0x0000200004007824 */ /* 0x008fe200078e0205 */
[----:B----4-:R-:W-:-:S04]  /*11df0*/  R2UR UR11, R6 ;  /* 0x00000000060b72ca */ /* 0x010fc800000e0000 */
[----:B------:R-:W-:Y:S02]  /*11e00*/  R2UR UR8, R0 ;  /* 0x00000000000872ca */ /* 0x000fe400000e0000 */
[----:B------:R-:W-:Y:S02]  /*11e10*/  R2UR UR4, R3 ;  /* 0x00000000030472ca */ /* 0x000fe400000e0000 */
[----:B--2---:R-:W-:-:S09]  /*11e20*/  LOP3.LUT R2, R2, 0xfffffffe, RZ, 0xc0, !PT ;  /* 0xfffffffe02027812 */ /* 0x004fd200078ec0ff */
[----:B------:R-:W-:Y:S02]  /*11e30*/  UIADD3 UR8, UR8, 0x22400, URZ ;  /* 0x0002240008087890 */ /* 0x000fe4000fffe03f */
[----:B------:R-:W-:Y:S01]  /*11e40*/  ULEA UR11, UR11, UR4, 0x6 ;  /* 0x000000040b0b7291 */ /* 0x000fe2000f8e303f */
[----:B------:R-:W-:Y:S02]  /*11e50*/  @P0 LOP3.LUT R2, R2, 0x1, RZ, 0xfc, !PT ;  /* 0x0000000102020812 */ /* 0x000fe400078efcff */
[----:B------:R-:W-:-:S03]  /*11e60*/  UMOV UR4, 0x0 ;  /* 0x0000000000047882 */ /* 0x000fc60000000000 */
[----:B------:R3:W-:Y:S03]  /*11e70*/  STL [R1+0x10], R2 ;  /* 0x0000100201007387 */ /* 0x0007e60000100800 */
[----:B------:R3:W-:Y:S01]  /*11e80*/  UTMALDG.4D [UR8], [UR6], desc[UR4] ;  /* 0x00000408060075b4 */ /* 0x0007e20008019000 */
[----:B------:R-:W-:Y:S02]  /*11e90*/  NOP ;  /* 0x0000000000007918 */ /* 0x000fe40000000000 */
.L_x_2427:
[----:B----4-:R-:W4:Y:S04]  /*11ea0*/  LDL R0, [R1] ;  /* 0x0000000001007983 */ /* 0x010f280000100800 */
[----:B------:R-:W5:Y:S01]  /*11eb0*/  LDL.LU R3, [R1+0x34] ;  /* 0x0000340001037983 */ /* 0x000f620000300800 */
[----:B------:R-:W-:Y:S05]  /*11ec0*/  WARPSYNC.ALL ;  /* 0x0000000000007948 */ /* 0x000fea0003800000 */
[----:B---3--:R-:W-:Y:S01]  /*11ed0*/  ULDC.64 UR4, c[0x0][0x298] ;  /* 0x0000a60000047ab9 */ /* 0x008fe20000000a00 */
[----:B------:R-:W-:Y:S01]  /*11ee0*/  BSSY B6, `(.L_x_2432) ;  /* 0x000001c000067945 */ /* 0x000fe20003800000 */
[----:B------:R-:W-:Y:S01]  /*11ef0*/  BAR.SYNC.DEFER_BLOCKING 0x8, 0x100 ;  /* 0x0204000000007b1d */ /* 0x000fe20000010000 */
[----:B----4-:R-:W-:Y:S01]  /*11f00*/  VIADD R0, R0, 0x20400 ;  /* 0x0002040000007836 */ /* 0x010fe20000000000 */
[----:B-----5:R-:W-:Y:S01]  /*11f10*/  SHF.R.S32.HI R2, RZ, 0x1f, R3 ;  /* 0x0000001fff027819 */ /* 0x020fe20000011403 */
[----:B------:R-:W-:-:S03]  /*11f20*/  IMAD.WIDE.U32 R4, R3, UR4, RZ ;  /* 0x0000000403047c25 */ /* 0x000fc6000f8e00ff */
[----:B------:R-:W-:Y:S01]  /*11f30*/  LOP3.LUT P0, RZ, R0, 0x3ff, RZ, 0xc0, !PT ;  /* 0x000003ff00ff7812 */ /* 0x000fe2000780c0ff */
[----:B------:R-:W-:Y:S01]  /*11f40*/  IMAD R2, R2, UR4, RZ ;  /* 0x0000000402027c24 */ /* 0x000fe2000f8e02ff */
[----:B------:R3:W-:Y:S03]  /*11f50*/  STL.64 [R1+0x38], R4 ;  /* 0x0000380401007387 */ /* 0x0007e60000100a00 */
[----:B------:R-:W-:-:S04]  /*11f60*/  IMAD R2, R3, UR5, R2 ;  /* 0x0000000503027c24 */ /* 0x000fc8000f8e0202 */
[----:B------:R-:W-:-:S05]  /*11f70*/  IMAD.IADD R0, R5, 0x1, R2 ;  /* 0x0000000105007824 */ /* 0x000fca00078e0202 */
[----:B------:R3:W-:Y:S01]  /*11f80*/  STL [R1+0x34], R0 ;  /* 0x0000340001007387 */ /* 0x0007e20000100800 */
[----:B------:R-:W-:Y:S05]  /*11f90*/  @!P0 BRA `(.L_x_2433) ;  /* 0x0000000000408947 */ /* 0x000fea0003800000 */
[----:B------:R-:W-:Y:S01]  /*11fa0*/  MOV R2, 0x0 ;  /* 0x0000000000027802 */ /* 0x000fe20000000f00 */
[----:B------:R-:W-:Y:S01]  /*11fb0*/  ULDC.64 UR4, c[0x4][0x90] ;  /* 0x0100240000047ab9 */ /* 0x000fe20000000a00 */
[----:B------:R-:W-:Y:S01]  /*11fc0*/  ULDC.64 UR6, c[0x4][0x98] ;  /* 0x0100260000067ab9 */ /* 0x000fe20000000a00 */
[----:B------:R-:W-:Y:S01]  /*11fd0*/  ULDC.64 UR8, c[0x4][0x20] ;  /* 0x0100080000087ab9 */ /* 0x000fe20000000a00 */
[----:B---3--:R-:W-:Y:S02]  /*11fe0*/  IMAD.U32 R4, RZ, RZ, UR4 ;  /* 0x00000004ff047e24 */ /* 0x008fe4000f8e00ff */
        /* <DEDUP_REMOVED lines=11> */
.L_x_2433:
[----:B------:R-:W-:Y:S05]  /*120a0*/  BSYNC B6 ;  /* 0x0000000000067941 */ /* 0x000fea0003800000 */
.L_x_2432:
[----:B---3--:R-:W3:Y:S01]  /*120b0*/  LDL.LU R0, [R1+0x34] ;  /* 0x0000340001007983 */ /* 0x008ee20000300800 */
[----:B--2---:R-:W2:Y:S01]  /*120c0*/  LDC R7, c[0x0][0x448] ;  /* 0x00011200ff077b82 */ /* 0x004ea20000000800 */
[----:B------:R-:W-:Y:S01]  /*120d0*/  ULDC.64 UR4, c[0x0][0x2d8] ;  /* 0x0000b60000047ab9 */ /* 0x000fe20000000a00 */
[----:B------:R-:W-:Y:S01]  /*120e0*/  ULDC UR6, c[0x0][0x2b8] ;  /* 0x0000ae0000067ab9 */ /* 0x000fe20000000800 */
[----:B------:R-:W3:Y:S04]  /*120f0*/  LDL.LU.64 R2, [R1+0x38] ;  /* 0x0000380001027983 */ /* 0x000ee80000300a00 */
[----:B------:R-:W4:Y:S04]  /*12100*/  LDL R12, [R1+0x28] ;  /* 0x00002800010c7983 */ /* 0x000f280000100800 */
[----:B01----:R0:W5:Y:S01]  /*12110*/  LDL R9, [R1+0x44] ;  /* 0x0000440001097983 */ /* 0x0031620000100800 */
[----:B------:R-:W1:Y:S01]  /*12120*/  S2R R5, SR_TID.X ;  /* 0x0000000000057919 */ /* 0x000e620000002100 */
[----:B------:R-:W0:Y:S01]  /*12130*/  S2R R8, SR_TID.X ;  /* 0x0000000000087919 */ /* 0x000e220000002100 */
[----:B-1----:R-:W-:-:S04]  /*12140*/  LOP3.LUT R5, R5, 0x7f, RZ, 0xc0, !PT ;  /* 0x0000007f05057812 */ /* 0x002fc800078ec0ff */
[----:B------:R-:W-:Y:S01]  /*12150*/  SHF.R.U32.HI R5, RZ, 0x3, R5 ;  /* 0x00000003ff057819 */ /* 0x000fe20000011605 */
[----:B0-----:R-:W-:-:S05]  /*12160*/  IMAD.SHL.U32 R8, R8, 0x10, RZ ;  /* 0x0000001008087824 */ /* 0x001fca00078e00ff */
[----:B------:R-:W-:Y:S01]  /*12170*/  LOP3.LUT R8, R5, 0x70, R8, 0xf8, !PT ;  /* 0x0000007005087812 */ /* 0x000fe200078ef808 */
[----:B------:R-:W0:Y:S02]  /*12180*/  S2R R10, SR_TID.X ;  /* 0x00000000000a7919 */ /* 0x000e240000002100 */
[----:B0-----:R-:W-:-:S05]  /*12190*/  IMAD.SHL.U32 R10, R10, 0x8, RZ ;  /* 0x000000080a0a7824 */ /* 0x001fca00078e00ff */
[----:B------:R-:W-:Y:S01]  /*121a0*/  LOP3.LUT R10, R10, 0x38, RZ, 0xc0, !PT ;  /* 0x000000380a0a7812 */ /* 0x000fe200078ec0ff */
[----:B---3--:R-:W-:Y:S01]  /*121b0*/  IMAD.MOV.U32 R3, RZ, RZ, R0 ;  /* 0x000000ffff037224 */ /* 0x008fe200078e0000 */
[----:B------:R-:W-:-:S05]  /*121c0*/  SHF.R.S32.HI R0, RZ, 0x1f, R18 ;  /* 0x0000001fff007819 */ /* 0x000fca0000011412 */
[----:B------:R-:W-:Y:S02]  /*121d0*/  IMAD R0, R0, UR4, RZ ;  /* 0x0000000400007c24 */ /* 0x000fe4000f8e02ff */
[----:B------:R-:W-:-:S04]  /*121e0*/  IMAD.WIDE.U32 R2, R18, UR4, R2 ;  /* 0x0000000412027c25 */ /* 0x000fc8000f8e0002 */
[----:B------:R-:W-:Y:S01]  /*121f0*/  IMAD R0, R18, UR5, R0 ;  /* 0x0000000512007c24 */ /* 0x000fe2000f8e0200 */
[----:B------:R-:W-:Y:S02]  /*12200*/  ULDC.64 UR4, c[0x0][0xa00] ;  /* 0x0002800000047ab9 */ /* 0x000fe40000000a00 */
[----:B------:R-:W-:Y:S01]  /*12210*/  ISETP.NE.U32.AND P0, PT, RZ, UR4, PT ;  /* 0x00000004ff007c0c */ /* 0x000fe2000bf05070 */
[----:B------:R-:W-:Y:S01]  /*12220*/  IMAD.IADD R3, R3, 0x1, R0 ;  /* 0x0000000103037824 */ /* 0x000fe200078e0200 */
[----:B------:R-:W-:Y:S02]  /*12230*/  SHF.R.S32.HI R0, RZ, 0x1f, R19 ;  /* 0x0000001fff007819 */ /* 0x000fe40000011413 */
[----:B------:R-:W-:Y:S01]  /*12240*/  ISETP.NE.AND.EX P0, PT, RZ, UR5, PT, P0 ;  /* 0x00000005ff007c0c */ /* 0x000fe2000bf05300 */
[----:B------:R-:W-:-:S03]  /*12250*/  ULDC.64 UR4, c[0x0][0x2e0] ;  /* 0x0000b80000047ab9 */ /* 0x000fc60000000a00 */
[----:B------:R-:W-:Y:S02]  /*12260*/  SEL R4, R0, RZ, !P0 ;  /* 0x000000ff00047207 */ /* 0x000fe40004000000 */
[----:B------:R-:W-:Y:S02]  /*12270*/  SEL R0, R19, RZ, !P0 ;  /* 0x000000ff13007207 */ /* 0x000fe40004000000 */
[----:B--2---:R-:W-:Y:S01]  /*12280*/  ISETP.NE.AND P0, PT, R7, 0x1, PT ;  /* 0x000000010700780c */ /* 0x004fe20003f05270 */
[----:B------:R-:W-:-:S12]  /*12290*/  IMAD R4, R4, UR4, RZ ;  /* 0x0000000404047c24 */ /* 0x000fd8000f8e02ff */
[----:B------:R-:W0:Y:S08]  /*122a0*/  @P0 LDC R5, c[0x0][0x44c] ;  /* 0x00011300ff050b82 */ /* 0x000e300000000800 */
[----:B------:R-:W1:Y:S01]  /*122b0*/  @P0 LDC R6, c[0x0][0x450] ;  /* 0x00011400ff060b82 */ /* 0x000e620000000800 */
[----:B------:R-:W-:-:S04]  /*122c0*/  IMAD.WIDE.U32 R2, R0, UR4, R2 ;  /* 0x0000000400027c25 */ /* 0x000fc8000f8e0002 */
[----:B------:R-:W-:Y:S01]  /*122d0*/  IMAD R0, R0, UR5, R4 ;  /* 0x0000000500007c24 */ /* 0x000fe2000f8e0204 */
[----:B------:R-:W-:-:S03]  /*122e0*/  ULDC.64 UR4, c[0x0][0x2d0] ;  /* 0x0000b40000047ab9 */ /* 0x000fc60000000a00 */
[----:B------:R-:W-:Y:S02]  /*122f0*/  IMAD.IADD R3, R3, 0x1, R0 ;  /* 0x0000000103037824 */ /* 0x000fe400078e0200 */
[----:B----4-:R-:W-:-:S04]  /*12300*/  IMAD.IADD R0, R8, 0x1, R12 ;  /* 0x0000000108007824 */ /* 0x010fc800078e020c */
[----:B0-----:R-:W-:-:S04]  /*12310*/  @P0 IMAD.HI.U32 R5, R0, R5, RZ ;  /* 0x0000000500050227 */ /* 0x001fc800078e00ff */
[----:B------:R-:W-:Y:S01]  /*12320*/  IMAD.MOV.U32 R4, RZ, RZ, R0 ;  /* 0x000000ffff047224 */ /* 0x000fe200078e0000 */
[----:B-1----:R-:W-:Y:S01]  /*12330*/  @P0 SHF.R.U32.HI R4, RZ, R6, R5 ;  /* 0x00000006ff040219 */ /* 0x002fe20000011605 */
[----:B------:R-:W0:Y:S04]  /*12340*/  S2R R8, SR_TID.X ;  /* 0x0000000000087919 */ /* 0x000e280000002100 */
        /* <DEDUP_REMOVED lines=16> */
[----:B0-----:R-:W-:Y:S02]  /*12450*/  LOP3.LUT R8, R8, 0x7f, RZ, 0xc0, !PT ;  /* 0x0000007f08087812 */ /* 0x001fe400078ec0ff */
[----:B------:R-:W-:Y:S02]  /*12460*/  ISETP.GE.AND P0, PT, R10, UR6, PT ;  /* 0x000000060a007c0c */ /* 0x000fe4000bf06270 */
[----:B------:R-:W-:-:S02]  /*12470*/  LEA.HI.X R3, R2, UR5, R0, 0x1, P1 ;  /* 0x0000000502037c11 */ /* 0x000fc400088f0c00 */
[----:B------:R-:W-:Y:S01]  /*12480*/  SHF.R.U32.HI R8, RZ, 0x3, R8 ;  /* 0x00000003ff087819 */ /* 0x000fe20000011608 */
[----:B------:R-:W-:Y:S08]  /*12490*/  BRA.DIV UR4, `(.L_x_2434) ;  /* 0x0000005204247947 */ /* 0x000ff0000b800000 */
[----:B------:R-:W2:Y:S04]  /*124a0*/  LDL.LU R6, [R1+0x2c] ;  /* 0x00002c0001067983 */ /* 0x000ea80000300800 */
[----:B------:R-:W3:Y:S01]  /*124b0*/  LDL.LU R5, [R1+0x28] ;  /* 0x0000280001057983 */ /* 0x000ee20000300800 */
[----:B--2---:R-:W-:-:S03]  /*124c0*/  IMAD R0, R6, R7, RZ ;  /* 0x0000000706007224 */ /* 0x004fc600078e02ff */
[----:B------:R-:W0:Y:S01]  /*124d0*/  SHFL.IDX PT, R7, R4, RZ, 0x181f ;  /* 0x00181fff04077589 */ /* 0x000e2200000e0000 */
[----:B---3--:R-:W-:-:S03]  /*124e0*/  IMAD.IADD R2, R8, 0x1, R5 ;  /* 0x0000000108027824 */ /* 0x008fc600078e0205 */
[----:B------:R-:W1:Y:S01]  /*124f0*/  SHFL.IDX PT, R6, R3, RZ, 0x181f ;  /* 0x00181fff03067589 */ /* 0x000e6200000e0000 */
[C---:B------:R-:W-:Y:S01]  /*12500*/  VIADD R5, R2.reuse, 0x10 ;  /* 0x0000001002057836 */ /* 0x040fe20000000000 */
[----:B------:R-:W-:-:S13]  /*12510*/  ISETP.GE.AND P1, PT, R2, R0, PT ;  /* 0x000000000200720c */ /* 0x000fda0003f26270 */
[----:B0-----:R-:W-:-:S05]  /*12520*/  @!P1 LEA R7, P2, R10, R7, 0x1 ;  /* 0x000000070a079211 */ /* 0x001fca00078408ff */
[----:B-1----:R-:W-:-:S05]  /*12530*/  @!P1 IMAD.X R6, RZ, RZ, R6, P2 ;  /* 0x000000ffff069224 */ /* 0x002fca00010e0606 */
[----:B------:R-:W-:-:S04]  /*12540*/  @!P1 LOP3.LUT R7, R7, R6, RZ, 0x3c, !PT ;  /* 0x0000000607079212 */ /* 0x000fc800078e3cff */
[----:B------:R-:W-:-:S04]  /*12550*/  @!P1 LOP3.LUT R6, R7, R6, RZ, 0x3c, !PT ;  /* 0x0000000607069212 */ /* 0x000fc800078e3cff */
[----:B------:R-:W-:-:S05]  /*12560*/  @!P1 LOP3.LUT R7, R7, R6, RZ, 0x3c, !PT ;  /* 0x0000000607079212 */ /* 0x000fca00078e3cff */
[----:B------:R-:W-:Y:S01]  /*12570*/  @!PT LDS RZ, [RZ] ;  /* 0x00000000fffff984 */ /* 0x000fe20000000800 */
[----:B-----5:R0:W-:Y:S01]  /*12580*/  @!P1 LDGSTS.E.BYPASS.LTC128B.128 [R9+0x20400], desc[UR40][R6.64], !P0 ;  /* 0x2040000006099fae */ /* 0x0201e2000c101d68 */
[----:B------:R-:W-:-:S03]  /*12590*/  ISETP.GE.AND P1, PT, R5, R0, PT ;  /* 0x000000000500720c */ /* 0x000fc60003f26270 */
[----:B------:R-:W1:Y:S04]  /*125a0*/  SHFL.IDX PT, R5, R4, 0x1, 0x181f ;  /* 0x00381f0004057f89 */ /* 0x000e6800000e0000 */
[----:B0-----:R-:W0:Y:S06]  /*125b0*/  SHFL.IDX PT, R6, R3, 0x1, 0x181f ;  /* 0x00381f0003067f89 */ /* 0x001e2c00000e0000 */
[----:B-1----:R-:W-:-:S05]  /*125c0*/  @!P1 LEA R5, P2, R10, R5, 0x1 ;  /* 0x000000050a059211 */ /* 0x002fca00078408ff */
[----:B0-----:R-:W-:-:S04]  /*125d0*/  @!P1 IMAD.X R6, RZ, RZ, R6, P2 ;  /* 0x000000ffff069224 */ /* 0x001fc800010e0606 */
[----:B------:R-:W-:Y:S02]  /*125e0*/  @!P1 IMAD.MOV.U32 R7, RZ, RZ, R6 ;  /* 0x000000ffff079224 */ /* 0x000fe400078e0006 */
[----:B------:R-:W-:Y:S02]  /*125f0*/  @!P1 IMAD.MOV.U32 R6, RZ, RZ, R5 ;  /* 0x000000ffff069224 */ /* 0x000fe400078e0005 */
[----:B------:R-:W-:-:S03]  /*12600*/  VIADD R5, R2, 0x20 ;  /* 0x0000002002057836 */ /* 0x000fc60000000000 */
[----:B------:R0:W-:Y:S02]  /*12610*/  @!P1 LDGSTS.E.BYPASS.LTC128B.128 [R9+0x20c00], desc[UR40][R6.64], !P0 ;  /* 0x20c0000006099fae */ /* 0x0001e4000c101d68 */
[----:B------:R-:W-:Y:S02]  /*12620*/  ISETP.GE.AND P1, PT, R5, R0, PT ;  /* 0x000000000500720c */ /* 0x000fe40003f26270 */
[----:B------:R-:W1:Y:S04]  /*12630*/  SHFL.IDX PT, R5, R4, 0x2, 0x181f ;  /* 0x00581f0004057f89 */ /* 0x000e6800000e0000 */
[----:B------:R-:W-:Y:S04]  /*12640*/  SHFL.IDX PT, R4, R4, 0x3, 0x181f ;  /* 0x00781f0004047f89 */ /* 0x000fe800000e0000 */
[----:B0-----:R-:W0:Y:S04]  /*12650*/  SHFL.IDX PT, R6, R3, 0x2, 0x181f ;  /* 0x00581f0003067f89 */ /* 0x001e2800000e0000 */
[----:B------:R-:W2:Y:S01]  /*12660*/  SHFL.IDX PT, R3, R3, 0x3, 0x181f ;  /* 0x00781f0003037f89 */ /* 0x000ea200000e0000 */
[----:B-1----:R-:W-:-:S05]  /*12670*/  @!P1 LEA R5, P2, R10, R5, 0x1 ;  /* 0x000000050a059211 */ /* 0x002fca00078408ff */
[----:B0-----:R-:W-:-:S04]  /*12680*/  @!P1 IMAD.X R6, RZ, RZ, R6, P2 ;  /* 0x000000ffff069224 */ /* 0x001fc800010e0606 */
[----:B------:R-:W-:Y:S02]  /*12690*/  @!P1 IMAD.MOV.U32 R7, RZ, RZ, R6 ;  /* 0x000000ffff079224 */ /* 0x000fe400078e0006 */
[----:B------:R-:W-:-:S05]  /*126a0*/  @!P1 IMAD.MOV.U32 R6, RZ, RZ, R5 ;  /* 0x000000ffff069224 */ /* 0x000fca00078e0005 */
[----:B--2---:R0:W-:Y:S02]  /*126b0*/  @!P1 LDGSTS.E.BYPASS.LTC128B.128 [R9+0x21400], desc[UR40][R6.64], !P0 ;  /* 0x2140000006099fae */ /* 0x0041e4000c101d68 */
.L_x_2562:
[----:B------:R1:W5:Y:S01]  /*126c0*/  LDL R8, [R1] ;  /* 0x0000000001087983 */ /* 0x0003620000100800 */
        /* <DEDUP_REMOVED lines=10> */
.L_x_2435:
[----:B-1----:R-:W2:Y:S01]  /*12770*/  LDL R2, [R1] ;  /* 0x0000000001027983 */ /* 0x002ea20000100800 */
        /* <DEDUP_REMOVED lines=16> */
[----:B------:R-:W2:Y:S03]  /*12880*/  SYNCS.PHASECHK.TRANS64.TRYWAIT P0, [R2+URZ+0x28c20], R0 ;  /* 0x028c2000020075a7 */ /* 0x000ea6000800017f */
[----:B-12---:R-:W-:Y:S05]  /*12890*/  @!P0 BRA `(.L_x_2437) ;  /* 0x0000005000688947 */ /* 0x006fea0003800000 */
.L_x_2563:
[----:B------:R-:W-:Y:S05]  /*128a0*/  BSYNC B0 ;  /* 0x0000000000007941 */ /* 0x000fea0003800000 */
.L_x_2436:
[----:B-1----:R-:W2:Y:S01]  /*128b0*/  LDL R2, [R1+0x10] ;  /* 0x0000100001027983 */ /* 0x002ea20000100800 */
[----:B------:R-:W-:Y:S01]  /*128c0*/  BSSY B0, `(.L_x_2438) ;  /* 0x000009a000007945 */ /* 0x000fe20003800000 */
[----:B--2---:R-:W-:-:S13]  /*128d0*/  LOP3.LUT P0, RZ, R2, 0x1, RZ, 0xc0, !PT ;  /* 0x0000000102ff7812 */ /* 0x004fda000780c0ff */
[----:B------:R-:W-:Y:S05]  /*128e0*/  @!P0 BRA `(.L_x_2439) ;  /* 0x00000008005c8947 */ /* 0x000fea0003800000 */
[----:B------:R-:W2:Y:S04]  /*128f0*/  LDL R5, [R1] ;  /* 0x0000000001057983 */ /* 0x000ea80000100800 */
[----:B------:R-:W2:Y:S04]  /*12900*/  LDL R4, [R1+0x4] ;  /* 0x0000040001047983 */ /* 0x000ea80000100800 */
[----:B------:R-:W3:Y:S01]  /*12910*/  LDL R2, [R1+0xc] ;  /* 0x00000c0001027983 */ /* 0x000ee20000100800 */
[----:B------:R-:W-:Y:S01]  /*12920*/  BSSY B1, `(.L_x_2440) ;  /* 0x0000008000017945 */ /* 0x000fe20003800000 */
[----:B------:R-:W1:Y:S02]  /*12930*/  S2R R3, SR_TID.X ;  /* 0x0000000000037919 */ /* 0x000e640000002100 */
[----:B-1----:R-:W-:-:S04]  /*12940*/  LOP3.LUT R3, R3, 0x7f, RZ, 0xc0, !PT ;  /* 0x0000007f03037812 */ /* 0x002fc800078ec0ff */
[----:B------:R-:W-:Y:S01]  /*12950*/  ISETP.NE.AND P1, PT, R3, RZ, PT ;  /* 0x000000ff0300720c */ /* 0x000fe20003f25270 */
[----:B--2---:R-:W-:Y:S01]  /*12960*/  IMAD R0, R4, 0x8, R5 ;  /* 0x0000000804007824 */ /* 0x004fe200078e0205 */
[----:B---3--:R-:W-:-:S04]  /*12970*/  SHF.L.U32 R2, R2, 0x1f, RZ ;  /* 0x0000001f02027819 */ /* 0x008fc800000006ff */
[----:B------:R-:W1:Y:S02]  /*12980*/  SYNCS.PHASECHK.TRANS64.TRYWAIT P0, [R0+URZ+0x28c60], R2 ;  /* 0x028c6002000075a7 */ /* 0x000e64000800017f */
[----:B-1----:R-:W-:Y:S05]  /*12990*/  @!P0 BRA `(.L_x_2441) ;  /* 0x0000005000408947 */ /* 0x002fea0003800000 */
.L_x_2564:
[----:B------:R-:W-:Y:S05]  /*129a0*/  BSYNC B1 ;  /* 0x0000000000017941 */ /* 0x000fea0003800000 */
.L_x_2440:
[----:B------:R-:W-:Y:S04]  /*129b0*/  BSSY B1, `(.L_x_2442) ;  /* 0x0000009000017945 */ /* 0x000fe80003800000 */
        /* <DEDUP_REMOVED lines=8> */
.L_x_2443:
[----:B------:R-:W-:Y:S05]  /*12a40*/  BSYNC B1 ;  /* 0x0000000000017941 */ /* 0x000fea0003800000 */
.L_x_2442:
[----:B------:R-:W2:Y:S04]  /*12a50*/  LDL R5, [R1+0x18] ;  /* 0x0000180001057983 */ /* 0x000ea80000100800 */
[----:B------:R-:W2:Y:S04]  /*12a60*/  LDL.LU R3, [R1+0x24] ;  /* 0x0000240001037983 */ /* 0x000ea80000300800 */
[----:B------:R-:W3:Y:S04]  /*12a70*/  LDL R4, [R1] ;  /* 0x0000000001047983 */ /* 0x000ee80000100800 */
[----:B-1----:R-:W3:Y:S01]  /*12a80*/  LDL R2, [R1+0x4] ;  /* 0x0000040001027983 */ /* 0x002ee20000100800 */
[----:B------:R-:W-:Y:S01]  /*12a90*/  UIADD3 UR4, UP0, UR38, 0x470, URZ ;  /* 0x0000047026047890 */ /* 0x000fe2000ff1e03f */
[----:B------:R-:W-:Y:S01]  /*12aa0*/  PLOP3.LUT P0, PT, PT, PT, PT, 0x80, 0x0 ;  /* 0x000000000000781c */ /* 0x000fe20003f0f070 */
[----:B------:R-:W-:Y:S01]  /*12ab0*/  VIADD R0, R0, 0x28c50 ;  /* 0x00028c5000007836 */ /* 0x000fe20000000000 */
[----:B------:R-:W-:Y:S01]  /*12ac0*/  UMOV UR6, 0x0 ;  /* 0x0000000000067882 */ /* 0x000fe20000000000 */
[----:B------:R-:W-:Y:S01]  /*12ad0*/  UIADD3.X UR5, URZ, UR39, URZ, UP0, !UPT ;  /* 0x000000273f057290 */ /* 0x000fe200087fe43f */
[----:B------:R-:W-:Y:S01]  /*12ae0*/  UMOV UR7, 0x14f00000 ;  /* 0x14f0000000077882 */ /* 0x000fe20000000000 */
[----:B------:R-:W-:Y:S01]  /*12af0*/  UMOV UR10, URZ ;  /* 0x0000003f000a7c82 */ /* 0x000fe20008000000 */
[----:B--2---:R-:W-:-:S02]  /*12b00*/  IMAD R3, R3, 0x40, R5 ;  /* 0x0000004003037824 */ /* 0x004fc400078e0205 */
[----:B---3--:R-:W-:-:S04]  /*12b10*/  IMAD R2, R2, 0x10000, R4 ;  /* 0x0001000002027824 */ /* 0x008fc800078e0204 */
[----:B------:R-:W-:-:S07]  /*12b20*/  VIADD R4, R2, 0x400 ;  /* 0x0000040002047836 */ /* 0x000fce0000000000 */
.L_x_2444:
        /* <DEDUP_REMOVED lines=10> */
[----:B------:R-:W-:Y:S01]  /*12bd0*/  PLOP3.LUT P0, PT, PT, PT, PT, 0x80, 0x0 ;  /* 0x000000000000781c */ /* 0x000fe20003f0f070 */
[----:B------:R-:W-:Y:S01]  /*12be0*/  VIADD R4, R2, 0x2400 ;  /* 0x0000240002047836 */ /* 0x000fe20000000000 */
[----:B------:R-:W-:Y:S01]  /*12bf0*/  UMOV UR6, 0x0 ;  /* 0x0000000000067882 */ /* 0x000fe20000000000 */
[----:B------:R-:W-:Y:S01]  /*12c00*/  UMOV UR7, 0x14f00000 ;  /* 0x14f0000000077882 */ /* 0x000fe20000000000 */
[----:B------:R-:W-:-:S09]  /*12c10*/  UMOV UR10, 0x40 ;  /* 0x00000040000a7882 */ /* 0x000fd20000000000 */
.L_x_2445:
        /* <DEDUP_REMOVED lines=15> */
.L_x_2446:
        /* <DEDUP_REMOVED lines=15> */
.L_x_2447:
        /* <DEDUP_REMOVED lines=15> */
.L_x_2448:
        /* <DEDUP_REMOVED lines=15> */
.L_x_2449:
        /* <DEDUP_REMOVED lines=15> */
.L_x_2450:
        /* <DEDUP_REMOVED lines=15> */
.L_x_2451:
        /* <DEDUP_REMOVED lines=10> */
.L_x_2439:
[----:B------:R-:W-:Y:S05]  /*13260*/  BSYNC B0 ;  /* 0x0000000000007941 */ /* 0x000fea0003800000 */
.L_x_2438:
[----:B------:R-:W2:Y:S04]  /*13270*/  LDL R4, [R1+0x20] ;  /* 0x0000200001047983 */ /* 0x000ea80000100800 */
[----:B------:R-:W3:Y:S01]  /*13280*/  LDL R5, [R1+0x1c] ;  /* 0x00001c0001057983 */ /* 0x000ee20000100800 */
[----:B------:R-:W-:Y:S01]  /*13290*/  BSSY B0, `(.L_x_2452) ;  /* 0x00002b3000007945 */ /* 0x000fe20003800000 */
[----:B--2---:R-:W-:-:S05]  /*132a0*/  VIADD R0, R4, 0xfffffffe ;  /* 0xfffffffe04007836 */ /* 0x004fca0000000000 */
[----:B---3--:R-:W-:-:S13]  /*132b0*/  ISETP.GE.AND P0, PT, R0, R5, PT ;  /* 0x000000050000720c */ /* 0x008fda0003f06270 */
[----:B------:R-:W-:Y:S05]  /*132c0*/  @!P0 BRA `(.L_x_2453) ;  /* 0x0000002800bc8947 */ /* 0x000fea0003800000 */
[----:B------:R-:W-:Y:S01]  /*132d0*/  IMAD.MOV R2, RZ, RZ, -R4 ;  /* 0x000000ffff027224 */ /* 0x000fe200078e0a04 */
[----:B0-----:R-:W-:Y:S01]  /*132e0*/  LOP3.LUT R6, RZ, R5, RZ, 0x33, !PT ;  /* 0x00000005ff067212 */ /* 0x001fe200078e33ff */
[----:B------:R-:W-:Y:S03]  /*132f0*/  BSSY B2, `(.L_x_2454) ;  /* 0x00000e7000027945 */ /* 0x000fe60003800000 */
[----:B------:R-:W-:-:S05]  /*13300*/  VIADDMNMX R6, R2, 0x1, R6, !PT ;  /* 0x0000000102067846 */ /* 0x000fca0007800106 */
[----:B------:R-:W-:-:S05]  /*13310*/  IMAD.IADD R2, R4, 0x1, R6 ;  /* 0x0000000104027824 */ /* 0x000fca00078e0206 */
[----:B------:R-:W-:-:S04]  /*13320*/  LOP3.LUT R2, R2, 0x1, RZ, 0xc0, !PT ;  /* 0x0000000102027812 */ /* 0x000fc800078ec0ff */
[----:B------:R-:W-:-:S13]  /*13330*/  ISETP.NE.U32.AND P0, PT, R2, 0x1, PT ;  /* 0x000000010200780c */ /* 0x000fda0003f05070 */
        /* <DEDUP_REMOVED lines=36> */
[----:B------:R1:W5:Y:S04]  /*13580*/  LDG.E R17, desc[UR40][R4.64] ;  /* 0x0000002804117981 */ /* 0x000368000c1e1900 */
.L_x_2458:
[----:B------:R-:W2:Y:S01]  /*13590*/  LDL R2, [R1] ;  /* 0x0000000001027983 */ /* 0x000ea20000100800 */
[----:B------:R-:W-:Y:S01]  /*135a0*/  BSSY B3, `(.L_x_2459) ;  /* 0x0000008000037945 */ /* 0x000fe20003800000 */
[----:B-1----:R-:W1:Y:S02]  /*135b0*/  S2R R4, SR_TID.X ;  /* 0x0000000000047919 */ /* 0x002e640000002100 */
[----:B-1----:R-:W-:-:S04]  /*135c0*/  LOP3.LUT R4, R4, 0x7f, RZ, 0xc0, !PT ;  /* 0x0000007f04047812 */ /* 0x002fc800078ec0ff */
[----:B------:R-:W-:Y:S01]  /*135d0*/  ISETP.NE.AND P1, PT, R4, RZ, PT ;  /* 0x000000ff0400720c */ /* 0x000fe20003f25270 */
[----:B--2---:R-:W-:Y:S01]  /*135e0*/  IMAD R3, R8, 0x8, R2 ;  /* 0x0000000808037824 */ /* 0x004fe200078e0202 */
[----:B------:R-:W-:-:S04]  /*135f0*/  SHF.L.U32 R2, R7, 0x1f, RZ ;  /* 0x0000001f07027819 */ /* 0x000fc800000006ff */
[----:B------:R-:W1:Y:S02]  /*13600*/  SYNCS.PHASECHK.TRANS64.TRYWAIT P0, [R3+URZ+0x28c40], R2 ;  /* 0x028c4002030075a7 */ /* 0x000e64000800017f */
[----:B-1----:R-:W-:Y:S05]  /*13610*/  @!P0 BRA `(.L_x_2460) ;  /* 0x0000004400348947 */ /* 0x002fea0003800000 */
.L_x_2565:
[----:B------:R-:W-:Y:S05]  /*13620*/  BSYNC B3 ;  /* 0x0000000000037941 */ /* 0x000fea0003800000 */
.L_x_2459:
        /* <DEDUP_REMOVED lines=9> */
.L_x_2462:
[----:B------:R-:W-:Y:S05]  /*136c0*/  BSYNC B3 ;  /* 0x0000000000037941 */ /* 0x000fea0003800000 */
.L_x_2461:
[----:B0-----:R-:W2:Y:S04]  /*136d0*/  LDL R8, [R1] ;  /* 0x0000000001087983 */ /* 0x001ea80000100800 */
        /* <DEDUP_REMOVED lines=13> */
.L_x_2463:
        /* <DEDUP_REMOVED lines=13> */
.L_x_2566:
[----:B------:R-:W-:Y:S05]  /*13880*/  BSYNC B3 ;  /* 0x0000000000037941 */ /* 0x000fea0003800000 */
.L_x_2464:
        /* <DEDUP_REMOVED lines=11> */
.L_x_2467:
[----:B------:R-:W-:Y:S05]  /*13940*/  BSYNC B3 ;  /* 0x0000000000037941 */ /* 0x000fea0003800000 */
.L_x_2466:
[----:B------:R-:W2:Y:S04]  /*13950*/  LDL R4, [R1] ;  /* 0x0000000001047983 */ /* 0x000ea80000100800 */
        /* <DEDUP_REMOVED lines=10> */
.L_x_2468:
        /* <DEDUP_REMOVED lines=15> */
.L_x_2469:
        /* <DEDUP_REMOVED lines=15> */
.L_x_2470:
        /* <DEDUP_REMOVED lines=15> */
.L_x_2471:
        /* <DEDUP_REMOVED lines=15> */
.L_x_2472:
        /* <DEDUP_REMOVED lines=15> */
.L_x_2473:
        /* <DEDUP_REMOVED lines=15> */
.L_x_2474:
        /* <DEDUP_REMOVED lines=15> */
.L_x_2475:
        /* <DEDUP_REMOVED lines=10> */
.L_x_2457:
[----:B------:R-:W-:Y:S05]  /*14130*/  BSYNC B1 ;  /* 0x0000000000017941 */ /* 0x000fea0003800000 */
.L_x_2456:
[----:B------:R-:W2:Y:S02]  /*14140*/  LDL R4, [R1+0x20] ;  /* 0x0000200001047983 */ /* 0x000ea40000100800 */
[----:B--2---:R-:W-:-:S07]  /*14150*/  VIADD R0, R4, 0xfffffffd ;  /* 0xfffffffd04007836 */ /* 0x004fce0000000000 */
.L_x_2455:
[----:B------:R-:W-:Y:S05]  /*14160*/  BSYNC B2 ;  /* 0x0000000000027941 */ /* 0x000fea0003800000 */
.L_x_2454:
[----:B------:R-:W2:Y:S01]  /*14170*/  LDL.LU R2, [R1+0x20] ;  /* 0x0000200001027983 */ /* 0x000ea20000300800 */
[----:B------:R-:W-:Y:S01]  /*14180*/  VIADD R6, R6, 0xfffffffe ;  /* 0xfffffffe06067836 */ /* 0x000fe20000000000 */
[----:B--2---:R-:W-:-:S04]  /*14190*/  LOP3.LUT R2, RZ, R2, RZ, 0x33, !PT ;  /* 0x00000002ff027212 */ /* 0x004fc800078e33ff */
[----:B------:R-:W-:-:S13]  /*141a0*/  ISETP.NE.AND P0, PT, R6, R2, PT ;  /* 0x000000020600720c */ /* 0x000fda0003f05270 */
[----:B------:R-:W-:Y:S05]  /*141b0*/  @!P0 BRA `(.L_x_2453) ;  /* 0x0000001c00008947 */ /* 0x000fea0003800000 */
.L_x_2516:
        /* <DEDUP_REMOVED lines=36> */
.L_x_2478:
[----:B------:R-:W0:Y:S01]  /*14400*/  LDL R2, [R1] ;  /* 0x0000000001027983 */ /* 0x000e220000100800 */
[----:B------:R-:W-:Y:S01]  /*14410*/  BSSY B2, `(.L_x_2479) ;  /* 0x0000008000027945 */ /* 0x000fe20003800000 */
[----:B------:R-:W1:Y:S02]  /*14420*/  S2R R3, SR_TID.X ;  /* 0x0000000000037919 */ /* 0x000e640000002100 */
[----:B-1----:R-:W-:-:S04]  /*14430*/  LOP3.LUT R3, R3, 0x7f, RZ, 0xc0, !PT ;  /* 0x0000007f03037812 */ /* 0x002fc800078ec0ff */
[----:B------:R-:W-:Y:S01]  /*14440*/  ISETP.NE.AND P1, PT, R3, RZ, PT ;  /* 0x000000ff0300720c */ /* 0x000fe20003f25270 */
[----:B0-----:R-:W-:Y:S01]  /*14450*/  IMAD R4, R7, 0x8, R2 ;  /* 0x0000000807047824 */ /* 0x001fe200078e0202 */
[----:B------:R-:W-:-:S04]  /*14460*/  SHF.L.U32 R2, R6, 0x1f, RZ ;  /* 0x0000001f06027819 */ /* 0x000fc800000006ff */
[----:B------:R-:W0:Y:S02]  /*14470*/  SYNCS.PHASECHK.TRANS64.TRYWAIT P0, [R4+URZ+0x28c40], R2 ;  /* 0x028c4002040075a7 */ /* 0x000e24000800017f */
[----:B0-----:R-:W-:Y:S05]  /*14480*/  @!P0 BRA `(.L_x_2480) ;  /* 0x0000003400c08947 */ /* 0x001fea0003800000 */
.L_x_2567:
[----:B------:R-:W-:Y:S05]  /*14490*/  BSYNC B2 ;  /* 0x0000000000027941 */ /* 0x000fea0003800000 */
.L_x_2479:
        /* <DEDUP_REMOVED lines=9> */
.L_x_2482:
[----:B------:R-:W-:Y:S05]  /*14530*/  BSYNC B2 ;  /* 0x0000000000027941 */ /* 0x000fea0003800000 */
.L_x_2481:
[----:B------:R-:W2:Y:S04]  /*14540*/  LDL R3, [R1] ;  /* 0x0000000001037983 */ /* 0x000ea80000100800 */
        /* <DEDUP_REMOVED lines=12> */
.L_x_2483:
        /* <DEDUP_REMOVED lines=13> */
.L_x_2568:
[----:B------:R-:W-:Y:S05]  /*146e0*/  BSYNC B2 ;  /* 0x0000000000027941 */ /* 0x000fea0003800000 */
.L_x_2484:
        /* <DEDUP_REMOVED lines=11> */
.L_x_2487:
[----:B------:R-:W-:Y:S05]  /*147a0*/  BSYNC B2 ;  /* 0x0000000000027941 */ /* 0x000fea0003800000 */
.L_x_2486:
[----:B------:R-:W2:Y:S01]  /*147b0*/  LDL R5, [R1] ;  /* 0x0000000001057983 */ /* 0x000ea20000100800 */
        /* <DEDUP_REMOVED lines=9> */
.L_x_2488:
        /* <DEDUP_REMOVED lines=15> */
.L_x_2489:
        /* <DEDUP_REMOVED lines=15> */
.L_x_2490:
        /* <DEDUP_REMOVED lines=15> */
.L_x_2491:
        /* <DEDUP_REMOVED lines=15> */
.L_x_2492:
        /* <DEDUP_REMOVED lines=15> */
.L_x_2493:
        /* <DEDUP_REMOVED lines=15> */
.L_x_2494:
        /* <DEDUP_REMOVED lines=15> */
.L_x_2495:
        /* <DEDUP_REMOVED lines=10> */
.L_x_2477:
[----:B------:R-:W-:Y:S05]  /*14f80*/  BSYNC B1 ;  /* 0x0000000000017941 */ /* 0x000fea0003800000 */
.L_x_2476:
[----:B------:R-:W2:Y:S01]  /*14f90*/  LDL R2, [R1+0x10] ;  /* 0x0000100001027983 */ /* 0x000ea20000100800 */
[----:B------:R-:W-:Y:S01]  /*14fa0*/  VIADD R7, R7, 0x1 ;  /* 0x0000000107077836 */ /* 0x000fe20000000000 */
[----:B------:R-:W-:Y:S04]  /*14fb0*/  BSSY B1, `(.L_x_2496) ;  /* 0x00000dc000017945 */ /* 0x000fe80003800000 */
[----:B------:R-:W-:-:S04]  /*14fc0*/  ISETP.NE.AND P0, PT, R7, 0x2, PT ;  /* 0x000000020700780c */ /* 0x000fc80003f05270 */
[----:B------:R-:W-:Y:S02]  /*14fd0*/  SEL R9, R7, RZ, P0 ;  /* 0x000000ff07097207 */ /* 0x000fe40000000000 */
[----:B--2---:R-:W-:Y:S02]  /*14fe0*/  LOP3.LUT P2, RZ, R2, 0x1, RZ, 0xc0, !PT ;  /* 0x0000000102ff7812 */ /* 0x004fe4000784c0ff */
[----:B------:R-:W-:-:S04]  /*14ff0*/  SEL R2, RZ, 0x1, P0 ;  /* 0x00000001ff027807 */ /* 0x000fc80000000000 */
[----:B-----5:R-:W-:Y:S01]  /*15000*/  LOP3.LUT R8, R6, R2, RZ, 0x3c, !PT ;  /* 0x0000000206087212 */ /* 0x020fe200078e3cff */
[----:B------:R-:W-:-:S04]  /*15010*/  VIADD R6, R0, 0xffffffff ;  /* 0xffffffff00067836 */ /* 0x000fc80000000000 */
[----:B------:R0:W-:Y:S04]  /*15020*/  STL [R1+0xc], R8 ;  /* 0x00000c0801007387 */ /* 0x0001e80000100800 */
[----:B------:R0:W-:Y:S01]  /*15030*/  STL [R1+0x4], R9 ;  /* 0x0000040901007387 */ /* 0x0001e20000100800 */
[----:B------:R-:W-:Y:S05]  /*15040*/  @!P2 BRA `(.L_x_2497) ;  /* 0x0000000c0048a947 */ /* 0x000fea0003800000 */
[----:B------:R-:W-:Y:S01]  /*15050*/  ULDC.64 UR4, c[0x0][0x418] ;  /* 0x0001060000047ab9 */ /* 0x000fe20000000a00 */
[----:B------:R-:W-:Y:S01]  /*15060*/  IMAD.MOV.U32 R7, RZ, RZ, R6 ;  /* 0x000000ffff077224 */ /* 0x000fe200078e0006 */
        /* <DEDUP_REMOVED lines=22> */
.L_x_2498:
[----:B------:R-:W1:Y:S01]  /*151d0*/  LDL R2, [R1] ;  /* 0x0000000001027983 */ /* 0x000e620000100800 */
[----:B------:R-:W-:Y:S01]  /*151e0*/  BSSY B2, `(.L_x_2499) ;  /* 0x0000008000027945 */ /* 0x000fe20003800000 */
[----:B------:R-:W2:Y:S02]  /*151f0*/  S2R R3, SR_TID.X ;  /* 0x0000000000037919 */ /* 0x000ea40000002100 */
[----:B--2---:R-:W-:-:S04]  /*15200*/  LOP3.LUT R3, R3, 0x7f, RZ, 0xc0, !PT ;  /* 0x0000007f03037812 */ /* 0x004fc800078ec0ff */
[----:B------:R-:W-:Y:S01]  /*15210*/  ISETP.NE.AND P1, PT, R3, RZ, PT ;  /* 0x000000ff0300720c */ /* 0x000fe20003f25270 */
[----:B-1----:R-:W-:Y:S01]  /*15220*/  IMAD R4, R9, 0x8, R2 ;  /* 0x0000000809047824 */ /* 0x002fe200078e0202 */
[----:B------:R-:W-:-:S04]  /*15230*/  SHF.L.U32 R2, R8, 0x1f, RZ ;  /* 0x0000001f08027819 */ /* 0x000fc800000006ff */
[----:B------:R-:W1:Y:S02]  /*15240*/  SYNCS.PHASECHK.TRANS64.TRYWAIT P0, [R4+URZ+0x28c40], R2 ;  /* 0x028c4002040075a7 */ /* 0x000e64000800017f */
[----:B-1----:R-:W-:Y:S05]  /*15250*/  @!P0 BRA `(.L_x_2500) ;  /* 0x0000002800748947 */ /* 0x002fea0003800000 */
.L_x_2569:
[----:B------:R-:W-:Y:S05]  /*15260*/  BSYNC B2 ;  /* 0x0000000000027941 */ /* 0x000fea0003800000 */
.L_x_2499:
        /* <DEDUP_REMOVED lines=9> */
.L_x_2502:
[----:B------:R-:W-:Y:S05]  /*15300*/  BSYNC B2 ;  /* 0x0000000000027941 */ /* 0x000fea0003800000 */
.L_x_2501:
        /* <DEDUP_REMOVED lines=14> */
.L_x_2503:
        /* <DEDUP_REMOVED lines=13> */
.L_x_2570:
[----:B------:R-:W-:Y:S05]  /*154c0*/  BSYNC B2 ;  /* 0x0000000000027941 */ /* 0x000fea0003800000 */
.L_x_2504:
        /* <DEDUP_REMOVED lines=11> */
.L_x_2507:
[----:B------:R-:W-:Y:S05]  /*15580*/  BSYNC B2 ;  /* 0x0000000000027941 */ /* 0x000fea0003800000 */
.L_x_2506:
[----:B------:R-:W2:Y:S04]  /*15590*/  LDL R9, [R1] ;  /* 0x0000000001097983 */ /* 0x000ea80000100800 */
        /* <DEDUP_REMOVED lines=10> */
.L_x_2508:
        /* <DEDUP_REMOVED lines=15> */
.L_x_2509:
        /* <DEDUP_REMOVED lines=15> */
.L_x_2510:
        /* <DEDUP_REMOVED lines=15> */
.L_x_2511:
        /* <DEDUP_REMOVED lines=15> */
.L_x_2512:
        /* <DEDUP_REMOVED lines=15> */
.L_x_2513:
        /* <DEDUP_REMOVED lines=15> */
.L_x_2514:
        /* <DEDUP_REMOVED lines=15> */
.L_x_2515:
        /* <DEDUP_REMOVED lines=10> */
.L_x_2497:
[----:B------:R-:W-:Y:S05]  /*15d70*/  BSYNC B1 ;  /* 0x0000000000017941 */ /* 0x000fea0003800000 */
.L_x_2496:
[----:B------:R-:W2:Y:S01]  /*15d80*/  LDL R2, [R1+0x1c] ;  /* 0x00001c0001027983 */ /* 0x000ea20000100800 */
[----:B------:R-:W-:Y:S01]  /*15d90*/  VIADD R0, R0, 0xfffffffe ;  /* 0xfffffffe00007836 */ /* 0x000fe20000000000 */
[----:B--2---:R-:W-:-:S13]  /*15da0*/  ISETP.GT.AND P0, PT, R6, R2, PT ;  /* 0x000000020600720c */ /* 0x004fda0003f04270 */
[----:B------:R-:W-:Y:S05]  /*15db0*/  @P0 BRA `(.L_x_2516) ;  /* 0xffffffe400000947 */ /* 0x000fea000383ffff */
.L_x_2453:
[----:B------:R-:W-:Y:S05]  /*15dc0*/  BSYNC B0 ;  /* 0x0000000000007941 */ /* 0x000fea0003800000 */
.L_x_2452:
        /* <DEDUP_REMOVED lines=19> */
[----:B0-----:R-:W0:Y:S02]  /*15f00*/  S2R R6, SR_LTMASK ;  /* 0x0000000000067919 */ /* 0x001e240000003900 */
[----:B0-----:R-:W-:-:S04]  /*15f10*/  LOP3.LUT R6, R6, UR4, RZ, 0xc0, !PT ;  /* 0x0000000406067c12 */ /* 0x001fc8000f8ec0ff */
[----:B------:R-:W0:Y:S01]  /*15f20*/  POPC R7, R6 ;  /* 0x0000000600077309 */ /* 0x000e220000000000 */
[----:B--2---:R-:W0:Y:S02]  /*15f30*/  SHFL.IDX PT, R4, R3, R4, 0x1f ;  /* 0x00001f0403047589 */ /* 0x004e2400000e0000 */
[----:B0-----:R-:W-:-:S07]  /*15f40*/  IADD3 R16, R4, UR37, R7 ;  /* 0x0000002504107c10 */ /* 0x001fce000fffe007 */
.L_x_2518:
[----:B------:R-:W-:Y:S05]  /*15f50*/  BSYNC B0 ;  /* 0x0000000000007941 */ /* 0x000fea0003800000 */
.L_x_2517:
[----:B------:R-:W-:-:S05]  /*15f60*/  SEL R0, R0, RZ, P0 ;  /* 0x000000ff00007207 */ /* 0x000fca0000000000 */
[----:B------:R2:W-:Y:S02]  /*15f70*/  STL [R1+0x4], R0 ;  /* 0x0000040001007387 */ /* 0x0005e40000100800 */
.L_x_2420:
[----:B------:R-:W-:Y:S05]  /*15f80*/  BSYNC B7 ;  /* 0x0000000000077941 */ /* 0x000fea0003800000 */
.L_x_2418:
        /* <DEDUP_REMOVED lines=10> */
[----:B------:R3:W-:Y:S01]  /*16030*/  STL [R1], R0 ;  /* 0x0000000001007387 */ /* 0x0007e20000100800 */
[----:B------:R-:W-:Y:S06]  /*16040*/  BAR.ARV 0x4, 0x180 ;  /* 0x0106000000007b1d */ /* 0x000fec0000002000 */
[----:B------:R-:W-:Y:S05]  /*16050*/  BRA `(.L_x_2520) ;  /* 0x0000000800d47947 */ /* 0x000fea0003800000 */
.L_x_2519:
        /* <DEDUP_REMOVED lines=36> */
.L_x_2580:
[----:B------:R-:W-:Y:S02]  /*162a0*/  ULDC UR4, c[0x0][0xc38] ;  /* 0x00030e0000047ab9 */ /* 0x000fe40000000800 */
[----:B------:R-:W-:-:S04]  /*162b0*/  IMAD.U32 R4, RZ, RZ, UR4 ;  /* 0x00000004ff047e24 */ /* 0x000fc8000f8e00ff */
[----:B--2---:R-:W-:-:S04]  /*162c0*/  IMAD R5, R14, R4, RZ ;  /* 0x000000040e057224 */ /* 0x004fc800078e02ff */
[----:B------:R-:W-:-:S05]  /*162d0*/  IMAD.IADD R16, R16, 0x1, R5 ;  /* 0x0000000110107824 */ /* 0x000fca00078e0205 */
[----:B------:R-:W-:-:S13]  /*162e0*/  ISETP.GT.AND P6, PT, R16, R0, PT ;  /* 0x000000001000720c */ /* 0x000fda0003fc4270 */
[----:B------:R-:W-:Y:S05]  /*162f0*/  @P6 BRA `(.L_x_2522) ;  /* 0x00000000009c6947 */ /* 0x000fea0003800000 */
.L_x_2527:
[----:B------:R-:W2:Y:S01]  /*16300*/  LDC R4, c[0x0][0xc3c] ;  /* 0x00030f00ff047b82 */ /* 0x000ea20000000800 */
[----:B------:R-:W-:-:S05]  /*16310*/  VIADD R19, R19, 0x1f ;  /* 0x0000001f13137836 */ /* 0x000fca0000000000 */
[----:B--2---:R-:W-:-:S13]  /*16320*/  ISETP.GE.AND P6, PT, R19, R4, PT ;  /* 0x000000041300720c */ /* 0x004fda0003fc6270 */
[----:B0-----:R-:W-:Y:S05]  /*16330*/  @P6 BRA `(.L_x_2523) ;  /* 0x0000000400d06947 */ /* 0x001fea0003800000 */
        /* <DEDUP_REMOVED lines=10> */
.L_x_2525:
[----:B------:R-:W-:Y:S05]  /*163e0*/  BSYNC B0 ;  /* 0x0000000000007941 */ /* 0x000fea0003800000 */
.L_x_2524:
[----:B------:R-:W-:-:S03]  /*163f0*/  UMOV UR4, 0xffffffff ;  /* 0xffffffff00047882 */ /* 0x000fc60000000000 */
[----:B------:R-:W-:Y:S05]  /*16400*/  BRA.DIV UR4, `(.L_x_2526) ;  /* 0x0000001e04547947 */ /* 0x000fea000b800000 */
[----:B-----5:R-:W3:Y:S02]  /*16410*/  SHFL.UP PT, R14, R2, 0x1, RZ ;  /* 0x04200000020e7989 */ /* 0x020ee400000e00ff */
[----:B---3--:R-:W-:-:S05]  /*16420*/  SEL R13, R14, RZ, P1 ;  /* 0x000000ff0e0d7207 */ /* 0x008fca0000800000 */
[----:B------:R-:W-:-:S05]  /*16430*/  IMAD.IADD R13, R2, 0x1, R13 ;  /* 0x00000001020d7824 */ /* 0x000fca00078e020d */
[----:B------:R-:W3:Y:S02]  /*16440*/  SHFL.UP PT, R14, R13, 0x2, RZ ;  /* 0x044000000d0e7989 */ /* 0x000ee400000e00ff */
[----:B---3--:R-:W-:-:S05]  /*16450*/  SEL R4, R14, RZ, P2 ;  /* 0x000000ff0e047207 */ /* 0x008fca0001000000 */
[----:B------:R-:W-:-:S05]  /*16460*/  IMAD.IADD R4, R13, 0x1, R4 ;  /* 0x000000010d047824 */ /* 0x000fca00078e0204 */
[----:B------:R-:W3:Y:S02]  /*16470*/  SHFL.UP PT, R14, R4, 0x4, RZ ;  /* 0x04800000040e7989 */ /* 0x000ee400000e00ff */
[----:B---3--:R-:W-:-:S05]  /*16480*/  SEL R5, R14, RZ, P3 ;  /* 0x000000ff0e057207 */ /* 0x008fca0001800000 */
[----:B------:R-:W-:-:S05]  /*16490*/  IMAD.IADD R5, R4, 0x1, R5 ;  /* 0x0000000104057824 */ /* 0x000fca00078e0205 */
[----:B------:R-:W0:Y:S02]  /*164a0*/  SHFL.UP PT, R14, R5, 0x8, RZ ;  /* 0x05000000050e7989 */ /* 0x000e2400000e00ff */
[----:B0-----:R-:W-:-:S05]  /*164b0*/  SEL R6, R14, RZ, P4 ;  /* 0x000000ff0e067207 */ /* 0x001fca0002000000 */
[----:B------:R-:W-:-:S05]  /*164c0*/  IMAD.IADD R6, R5, 0x1, R6 ;  /* 0x0000000105067824 */ /* 0x000fca00078e0206 */
[----:B------:R-:W1:Y:S02]  /*164d0*/  SHFL.UP PT, R14, R6, 0x10, RZ ;  /* 0x06000000060e7989 */ /* 0x000e6400000e00ff */
[----:B-12---:R-:W-:-:S05]  /*164e0*/  SEL R3, R14, RZ, P5 ;  /* 0x000000ff0e037207 */ /* 0x006fca0002800000 */
[----:B------:R-:W-:-:S05]  /*164f0*/  IMAD.IADD R3, R6, 0x1, R3 ;  /* 0x0000000106037824 */ /* 0x000fca00078e0203 */
[----:B------:R0:W1:Y:S02]  /*16500*/  SHFL.IDX PT, R14, R3, 0x1f, 0x1f ;  /* 0x03e01f00030e7f89 */ /* 0x00006400000e0000 */
.L_x_2588:
[----:B------:R-:W-:Y:S02]  /*16510*/  ULDC UR4, c[0x0][0xc38] ;  /* 0x00030e0000047ab9 */ /* 0x000fe40000000800 */
[----:B------:R-:W-:-:S04]  /*16520*/  IMAD.U32 R4, RZ, RZ, UR4 ;  /* 0x00000004ff047e24 */ /* 0x000fc8000f8e00ff */
[----:B-1----:R-:W-:-:S04]  /*16530*/  IMAD R5, R14, R4, RZ ;  /* 0x000000040e057224 */ /* 0x002fc800078e02ff */
[----:B------:R-:W-:-:S05]  /*16540*/  IMAD.IADD R16, R5, 0x1, R16 ;  /* 0x0000000105107824 */ /* 0x000fca00078e0210 */
[----:B------:R-:W-:-:S13]  /*16550*/  ISETP.GT.AND P6, PT, R16, R0, PT ;  /* 0x000000001000720c */ /* 0x000fda0003fc4270 */
[----:B------:R-:W-:Y:S05]  /*16560*/  @!P6 BRA `(.L_x_2527) ;  /* 0xfffffffc0064e947 */ /* 0x000fea000383ffff */
.L_x_2522:
[----:B------:R-:W-:Y:S01]  /*16570*/  IMAD.IADD R16, R16, 0x1, -R5 ;  /* 0x0000000110107824 */ /* 0x000fe200078e0a05 */
[----:B------:R-:W-:-:S03]  /*16580*/  UMOV UR4, 0xffffffff ;  /* 0xffffffff00047882 */ /* 0x000fc60000000000 */
[----:B------:R-:W-:-:S05]  /*16590*/  IMAD R5, R3, R4, R16 ;  /* 0x0000000403057224 */ /* 0x000fca00078e0210 */
[----:B------:R-:W-:Y:S01]  /*165a0*/  ISETP.GT.AND P6, PT, R5, R0, PT ;  /* 0x000000000500720c */ /* 0x000fe20003fc4270 */
[----:B------:R-:W-:-:S12]  /*165b0*/  BRA.DIV UR4, `(.L_x_2528) ;  /* 0x0000001e04a47947 */ /* 0x000fd8000b800000 */
[----:B------:R-:W-:-:S04]  /*165c0*/  VOTE.ANY R5, PT, !P6 ;  /* 0x0000000000057806 */ /* 0x000fc800070e0100 */
[----:B0-----:R-:W0:Y:S02]  /*165d0*/  POPC R6, R5 ;  /* 0x0000000500067309 */ /* 0x001e240000000000 */
[----:B0-----:R0:W2:Y:S02]  /*165e0*/  SHFL.IDX PT, R17, R2, R6, 0x1f ;  /* 0x00001f0602117589 */ /* 0x0010a400000e0000 */
.L_x_2592:
[----:B------:R-:W-:Y:S01]  /*165f0*/  ISETP.NE.AND P0, PT, R5, RZ, PT ;  /* 0x000000ff0500720c */ /* 0x000fe20003f05270 */
[----:B------:R-:W-:-:S12]  /*16600*/  IMAD.MOV.U32 R5, RZ, RZ, RZ ;  /* 0x000000ffff057224 */ /* 0x000fd800078e00ff */
[----:B------:R-:W-:Y:S05]  /*16610*/  @!P0 BRA `(.L_x_2529) ;  /* 0x0000000000108947 */ /* 0x000fea0003800000 */
[----:B------:R-:W-:Y:S01]  /*16620*/  UMOV UR4, 0xffffffff ;  /* 0xffffffff00047882 */ /* 0x000fe20000000000 */
[----:B------:R-:W-:Y:S02]  /*16630*/  VIADD R12, R6, 0xffffffff ;  /* 0xffffffff060c7836 */ /* 0x000fe40000000000 */
[----:B------:R-:W-:Y:S05]  /*16640*/  BRA.DIV UR4, `(.L_x_2530) ;  /* 0x0000001e04c87947 */ /* 0x000fea000b800000 */
[----:B------:R3:W4:Y:S02]  /*16650*/  SHFL.IDX PT, R5, R3, R12, 0x1f ;  /* 0x00001f0c03057589 */ /* 0x00072400000e0000 */
.L_x_2529:
[----:B01-3--:R-:W0:Y:S01]  /*16660*/  LDC.64 R2, c[0x0][0xc90] ;  /* 0x00032400ff027b82 */ /* 0x00be220000000a00 */
[----:B------:R-:W-:-:S04]  /*16670*/  IMAD.IADD R19, R6, 0x1, R19 ;  /* 0x0000000106137824 */ /* 0x000fc800078e0213 */
[----:B0-----:R-:W-:-:S05]  /*16680*/  IMAD.WIDE R2, R19, 0x4, R2 ;  /* 0x0000000413027825 */ /* 0x001fca00078e0202 */
[----:B------:R-:W2:Y:S01]  /*16690*/  LDG.E R7, desc[UR40][R2.64] ;  /* 0x0000002802077981 */ /* 0x000ea2000c1e1900 */
[----:B----4-:R-:W-:-:S04]  /*166a0*/  IMAD R16, R5, R4, R16 ;  /* 0x0000000405107224 */ /* 0x010fc800078e0210 */
[----:B------:R-:W-:Y:S02]  /*166b0*/  IMAD.IADD R0, R0, 0x1, -R16 ;  /* 0x0000000100007824 */ /* 0x000fe400078e0a10 */
[----:B--2---:R-:W-:-:S05]  /*166c0*/  IMAD R6, R17, R7, RZ ;  /* 0x0000000711067224 */ /* 0x004fca00078e02ff */
[----:B-----5:R-:W-:-:S04]  /*166d0*/  IABS R8, R6 ;  /* 0x0000000600087213 */ /* 0x020fc80000000000 */
[----:B------:R-:W0:Y:S08]  /*166e0*/  I2F.RP R2, R8 ;  /* 0x0000000800027306 */ /* 0x000e300000209400 */
        /* <DEDUP_REMOVED lines=9> */
[----:B------:R-:W-:-:S04]  /*16780*/  IMAD.HI.U32 R2, R2, R3, RZ ;  /* 0x0000000302027227 */ /* 0x000fc800078e00ff */
[----:B------:R-:W-:-:S04]  /*16790*/  IMAD.MOV R5, RZ, RZ, -R5 ;  /* 0x000000ffff057224 */ /* 0x000fc800078e0a05 */
        /* <DEDUP_REMOVED lines=11> */
[----:B------:R-:W-:Y:S02]  /*16850*/  IMAD R5, R7, R2, RZ ;  /* 0x0000000207057224 */ /* 0x000fe400078e02ff */
[----:B------:R-:W-:Y:S02]  /*16860*/  IMAD.MOV R2, RZ, RZ, -R2 ;  /* 0x000000ffff027224 */ /* 0x000fe400078e0a02 */
[----:B------:R-:W-:Y:S02]  /*16870*/  IMAD.MOV R3, RZ, RZ, -R5 ;  /* 0x000000ffff037224 */ /* 0x000fe400078e0a05 */
[----:B------:R-:W-:-:S03]  /*16880*/  IMAD R0, R6, R2, R0 ;  /* 0x0000000206007224 */ /* 0x000fc600078e0200 */
[----:B------:R-:W-:Y:S01]  /*16890*/  VIADDMNMX R4, R3, R4, R7, PT ;  /* 0x0000000403047246 */ /* 0x000fe20003800107 */
[----:B------:R-:W-:-:S03]  /*168a0*/  IMAD.IADD R5, R0, 0x1, R5 ;  /* 0x0000000100057824 */ /* 0x000fc600078e0205 */
[----:B------:R-:W-:-:S04]  /*168b0*/  IABS R7, R4 ;  /* 0x0000000400077213 */ /* 0x000fc80000000000 */
        /* <DEDUP_REMOVED lines=28> */
.L_x_2523:
[----:B------:R-:W-:Y:S01]  /*16a80*/  UMOV UR4, URZ ;  /* 0x0000003f00047c82 */ /* 0x000fe20008000000 */
[----:B------:R-:W-:Y:S01]  /*16a90*/  UMOV UR5, URZ ;  /* 0x0000003f00057c82 */ /* 0x000fe20008000000 */
[----:B------:R-:W-:Y:S01]  /*16aa0*/  ULDC UR6, c[0x0][0xc3c] ;  /* 0x00030f0000067ab9 */ /* 0x000fe20000000800 */
[----:B------:R-:W-:Y:S02]  /*16ab0*/  IMAD.MOV.U32 R16, RZ, RZ, R0 ;  /* 0x000000ffff107224 */ /* 0x000fe400078e0000 */
[----:B------:R-:W-:Y:S02]  /*16ac0*/  IMAD.U32 R17, RZ, RZ, UR4 ;  /* 0x00000004ff117e24 */ /* 0x000fe4000f8e00ff */
[----:B------:R-:W-:Y:S02]  /*16ad0*/  IMAD.U32 R18, RZ, RZ, UR5 ;  /* 0x00000005ff127e24 */ /* 0x000fe4000f8e00ff */
[----:B------:R-:W-:-:S07]  /*16ae0*/  IMAD.U32 R19, RZ, RZ, UR6 ;  /* 0x00000006ff137e24 */ /* 0x000fce000f8e00ff */
.L_x_2531:
[----:B------:R2:W3:Y:S01]  /*16af0*/  LDL R2, [R1] ;  /* 0x0000000001027983 */ /* 0x0004e20000100800 */
        /* <DEDUP_REMOVED lines=9> */
[----:B------:R2:W-:Y:S01]  /*16b90*/  @!P0 STL [R1], R2 ;  /* 0x0000000201008387 */ /* 0x0005e20000100800 */
[----:B------:R-:W-:Y:S06]  /*16ba0*/  BAR.ARV 0x5, 0x180 ;  /* 0x0146000000007b1d */ /* 0x000fec0000002000 */
.L_x_2520:
[----:B------:R-:W-:Y:S02]  /*16bb0*/  ULDC UR4, c[0x0][0xc3c] ;  /* 0x00030f0000047ab9 */ /* 0x000fe40000000800 */
[----:B----4-:R-:W-:-:S13]  /*16bc0*/  ISETP.GE.AND P0, PT, R19, UR4, PT ;  /* 0x0000000413007c0c */ /* 0x010fda000bf06270 */
[----:B------:R-:W-:Y:S05]  /*16bd0*/  @!P0 BRA `(.L_x_2532) ;  /* 0xffffff9c00c48947 */ /* 0x000fea000383ffff */
[----:B------:R-:W-:Y:S05]  /*16be0*/  BSYNC B8 ;  /* 0x0000000000087941 */ /* 0x000fea0003800000 */
.L_x_2406:
[----:B---3--:R-:W3:Y:S01]  /*16bf0*/  LDL.LU R0, [R1+0x40] ;  /* 0x0000400001007983 */ /* 0x008ee20000300800 */
[----:B------:R-:W-:Y:S01]  /*16c00*/  BSSY B0, `(.L_x_2533) ;  /* 0x000000b000007945 */ /* 0x000fe20003800000 */
[----:B------:R-:W4:Y:S01]  /*16c10*/  S2R R5, SR_CgaCtaId ;  /* 0x0000000000057919 */ /* 0x000f220000008800 */
[----:B---3--:R-:W-:-:S05]  /*16c20*/  VIADD R0, R0, 0x1 ;  /* 0x0000000100007836 */ /* 0x008fca0000000000 */
[----:B0-2---:R-:W-:-:S04]  /*16c30*/  LEA.HI R2, R0, R0, RZ, 0x1 ;  /* 0x0000000000027211 */ /* 0x005fc800078f08ff */
[----:B-1----:R-:W-:-:S05]  /*16c40*/  LOP3.LUT R3, R2, 0xfffffffe, RZ, 0xc0, !PT ;  /* 0xfffffffe02037812 */ /* 0x002fca00078ec0ff */
[----:B------:R-:W-:Y:S01]  /*16c50*/  IMAD.IADD R3, R0, 0x1, -R3 ;  /* 0x0000000100037824 */ /* 0x000fe200078e0a03 */
[----:B------:R-:W-:-:S04]  /*16c60*/  MOV R0, 0x400 ;  /* 0x0000040000007802 */ /* 0x000fc80000000f00 */
[----:B----4-:R-:W-:Y:S02]  /*16c70*/  LEA R0, R5, R0, 0x18 ;  /* 0x0000000005007211 */ /* 0x010fe400078ec0ff */
[----:B------:R-:W-:-:S04]  /*16c80*/  SHF.L.U32 R3, R3, 0x1f, RZ ;  /* 0x0000001f03037819 */ /* 0x000fc800000006ff */
[----:B------:R-:W0:Y:S02]  /*16c90*/  SYNCS.PHASECHK.TRANS64.TRYWAIT P0, [R0+URZ+0x28c20], R3 ;  /* 0x028c2003000075a7 */ /* 0x000e24000800017f */
[----:B0-----:R-:W-:Y:S05]  /*16ca0*/  @!P0 BRA `(.L_x_2534) ;  /* 0x0000001800588947 */ /* 0x001fea0003800000 */
.L_x_2595:
[----:B------:R-:W-:Y:S05]  /*16cb0*/  BSYNC B0 ;  /* 0x0000000000007941 */ /* 0x000fea0003800000 */
.L_x_2533:
[----:B------:R-:W-:-:S03]  /*16cc0*/  UMOV UR4, 0xffffffff ;  /* 0xffffffff00047882 */ /* 0x000fc60000000000 */
[----:B------:R-:W-:Y:S05]  /*16cd0*/  BRA.DIV UR4, `(.L_x_2535) ;  /* 0x0000001a04607947 */ /* 0x000fea000b800000 */
[----:B------:R-:W1:Y:S02]  /*16ce0*/  S2R R2, SR_TID.X ;  /* 0x0000000000027919 */ /* 0x000e640000002100 */
[----:B-1----:R-:W-:-:S04]  /*16cf0*/  SHF.R.U32.HI R2, RZ, 0x5, R2 ;  /* 0x00000005ff027819 */ /* 0x002fc80000011602 */
[----:B------:R-:W-:-:S05]  /*16d00*/  LOP3.LUT R2, R2, 0x3, RZ, 0xc0, !PT ;  /* 0x0000000302027812 */ /* 0x000fca00078ec0ff */
[----:B------:R1:W2:Y:S02]  /*16d10*/  SHFL.IDX PT, R14, R2, RZ, 0x1f ;  /* 0x00001fff020e7589 */ /* 0x0002a400000e0000 */
.L_x_2598:
[----:B--2---:R-:W-:Y:S01]  /*16d20*/  ISETP.NE.AND P0, PT, R14, RZ, PT ;  /* 0x000000ff0e00720c */ /* 0x004fe20003f05270 */
[----:B------:R-:W-:-:S12]  /*16d30*/  BSSY B0, `(.L_x_2536) ;  /* 0x0000027000007945 */ /* 0x000fd80003800000 */
[----:B------:R-:W-:Y:S05]  /*16d40*/  @P0 BRA `(.L_x_2537) ;  /* 0x0000000000940947 */ /* 0x000fea0003800000 */
[----:B------:R-:W-:-:S03]  /*16d50*/  UMOV UR4, 0xffffffff ;  /* 0xffffffff00047882 */ /* 0x000fc60000000000 */
[----:B------:R-:W-:Y:S05]  /*16d60*/  BRA.DIV UR4, `(.L_x_2538) ;  /* 0x0000001a04707947 */ /* 0x000fea000b800000 */
[----:B------:R-:W-:-:S13]  /*16d70*/  ELECT P6, URZ, PT ;  /* 0x00000000003f782f */ /* 0x000fda00038c0000 */
.L_x_2601:
[----:B------:R-:W-:Y:S05]  /*16d80*/  @!P6 BRA `(.L_x_2537) ;  /* 0x000000000084e947 */ /* 0x000fea0003800000 */
[----:B------:R-:W-:-:S06]  /*16d90*/  ULOP3.LUT UR4, UR36, 0x2, URZ, 0xfc, !UPT ;  /* 0x0000000224047892 */ /* 0x000fcc000f8efc3f */
[----:B-1----:R-:W-:-:S05]  /*16da0*/  IMAD.U32 R2, RZ, RZ, UR4 ;  /* 0x00000004ff027e24 */ /* 0x002fca000f8e00ff */
[----:B------:R-:W-:-:S13]  /*16db0*/  ISETP.NE.AND P2, PT, R2, 0x3, PT ;  /* 0x000000030200780c */ /* 0x000fda0003f45270 */
[----:B------:R-:W-:Y:S05]  /*16dc0*/  @!P2 BRA `(.L_x_2539) ;  /* 0x000000000004a947 */ /* 0x000fea0003800000 */
[----:B------:R-:W-:Y:S01]  /*16dd0*/  BPT.TRAP 0x1 ;  /* 0x000000040000795c */ /* 0x000fe20000300000 */
.L_x_2539:
        /* <DEDUP_REMOVED lines=14> */
.L_x_2602:
[----:B------:R-:W1:Y:S02]  /*16ec0*/  SYNCS.PHASECHK.TRANS64.TRYWAIT P0, [R7+URZ], R2 ;  /* 0x00000002070075a7 */ /* 0x000e64000800017f */
[----:B-1----:R-:W-:Y:S05]  /*16ed0*/  @!P0 BRA `(.L_x_2541) ;  /* 0x0000001800488947 */ /* 0x002fea0003800000 */
.L_x_2603:
[----:B------:R-:W-:Y:S05]  /*16ee0*/  @!P2 BRA `(.L_x_2542) ;  /* 0x000000000004a947 */ /* 0x000fea0003800000 */
[----:B------:R-:W-:Y:S01]  /*16ef0*/  BPT.TRAP 0x1 ;  /* 0x000000040000795c */ /* 0x000fe20000300000 */
.L_x_2542:
[----:B------:R-:W2:Y:S01]  /*16f00*/  LDL.LU R4, [R1+0x4] ;  /* 0x0000040001047983 */ /* 0x000ea20000300800 */
[----:B------:R-:W-:-:S04]  /*16f10*/  VIADD R0, R0, 0x28c60 ;  /* 0x00028c6000007836 */ /* 0x000fc80000000000 */
[----:B--2---:R-:W-:-:S04]  /*16f20*/  IMAD R4, R4, 0x8, R0 ;  /* 0x0000000804047824 */ /* 0x004fc800078e0200 */
[----:B------:R-:W2:Y:S02]  /*16f30*/  SYNCS.PHASECHK.TRANS64.TRYWAIT P0, [R4+URZ], R5 ;  /* 0x00000005040075a7 */ /* 0x000ea4000800017f */
[----:B--2---:R-:W-:Y:S05]  /*16f40*/  @!P0 BRA `(.L_x_2543) ;  /* 0x0000001800408947 */ /* 0x004fea0003800000 */
.L_x_2604:
[----:B------:R-:W-:-:S07]  /*16f50*/  IMAD R3, R3, 0x8, R0 ;  /* 0x0000000803037824 */ /* 0x000fce00078e0200 */
.L_x_2544:
[----:B---3--:R3:W4:Y:S02]  /*16f60*/  SYNCS.PHASECHK.TRANS64.TRYWAIT P0, [R3+URZ], R2 ;  /* 0x00000002030075a7 */ /* 0x008724000800017f */
[----:B----4-:R-:W-:Y:S05]  /*16f70*/  @!P0 NANOSLEEP.SYNCS 0x989680 ;  /* 0x009896800000895d */ /* 0x010fea0003900000 */
[----:B------:R-:W4:Y:S02]  /*16f80*/  @!P0 SYNCS.PHASECHK.TRANS64 P0, [R3+URZ], R2 ;  /* 0x00000002030085a7 */ /* 0x000f24000800007f */
[----:B----4-:R-:W-:Y:S05]  /*16f90*/  @!P0 BRA `(.L_x_2544) ;  /* 0xfffffffc00f08947 */ /* 0x010fea000383ffff */
.L_x_2537:
[----:B------:R-:W-:Y:S05]  /*16fa0*/  BSYNC B0 ;  /* 0x0000000000007941 */ /* 0x000fea0003800000 */
.L_x_2536:
[----:B------:R-:W-:Y:S05]  /*16fb0*/  EXIT ;  /* 0x000000000000794d */ /* 0x000fea0003800000 */
.L_x_2301:
[----:B0-----:R-:W-:-:S04]  /*16fc0*/  IMAD.U32 R3, RZ, RZ, UR21 ;  /* 0x00000015ff037e24 */ /* 0x001fc8000f8e00ff */
[----:B------:R0:W1:Y:S03]  /*16fd0*/  SYNCS.PHASECHK.TRANS64.TRYWAIT P1, [R3+URZ+0x28c50], R0 ;  /* 0x028c5000030075a7 */ /* 0x000066000802017f */
[----:B-1----:R-:W-:Y:S05]  /*16fe0*/  @!P1 NANOSLEEP.SYNCS 0x989680 ;  /* 0x009896800000995d */ /* 0x002fea0003900000 */
[----:B------:R-:W1:Y:S02]  /*16ff0*/  @!P1 SYNCS.PHASECHK.TRANS64 P1, [R3+URZ+0x28c50], R0 ;  /* 0x028c5000030095a7 */ /* 0x000e64000802007f */
[----:B-1----:R-:W-:Y:S05]  /*17000*/  @!P1 BRA `(.L_x_2301) ;  /* 0xfffffffc00ec9947 */ /* 0x002fea000383ffff */
[----:B------:R-:W-:Y:S05]  /*17010*/  BRA `(.L_x_2545) ;  /* 0xfffffeac00ac7947 */ /* 0x000fea000383ffff */
.L_x_2306:
[----:B-1----:R-:W-:-:S04]  /*17020*/  IMAD.U32 R3, RZ, RZ, UR21 ;  /* 0x00000015ff037e24 */ /* 0x002fc8000f8e00ff */
[----:B------:R1:W2:Y:S03]  /*17030*/  SYNCS.PHASECHK.TRANS64.TRYWAIT P1, [R3+URZ+0x28c50], R0 ;  /* 0x028c5000030075a7 */ /* 0x0002a6000802017f */
[----:B--2---:R-:W-:Y:S05]  /*17040*/  @!P1 NANOSLEEP.SYNCS 0x989680 ;  /* 0x009896800000995d */ /* 0x004fea0003900000 */
[----:B------:R-:W2:Y:S02]  /*17050*/  @!P1 SYNCS.PHASECHK.TRANS64 P1, [R3+URZ+0x28c50], R0 ;  /* 0x028c5000030095a7 */ /* 0x000ea4000802007f */
[----:B--2---:R-:W-:Y:S05]  /*17060*/  @!P1 BRA `(.L_x_2306) ;  /* 0xfffffffc00ec9947 */ /* 0x004fea000383ffff */
[----:B------:R-:W-:Y:S05]  /*17070*/  BRA `(.L_x_2305) ;  /* 0xfffffeb800a87947 */ /* 0x000fea000383ffff */
.L_x_2315:
[----:B0-----:R-:W-:-:S04]  /*17080*/  IMAD.U32 R3, RZ, RZ, UR46 ;  /* 0x0000002eff037e24 */ /* 0x001fc8000f8e00ff */
[----:B------:R0:W1:Y:S03]  /*17090*/  SYNCS.PHASECHK.TRANS64.TRYWAIT P1, [R3+URZ+0x28c00], R0 ;  /* 0x028c0000030075a7 */ /* 0x000066000802017f */
[----:B-1----:R-:W-:Y:S05]  /*170a0*/  @!P1 NANOSLEEP.SYNCS 0x989680 ;  /* 0x009896800000995d */ /* 0x002fea0003900000 */
[----:B------:R-:W1:Y:S02]  /*170b0*/  @!P1 SYNCS.PHASECHK.TRANS64 P1, [R3+URZ+0x28c00], R0 ;  /* 0x028c0000030095a7 */ /* 0x000e64000802007f */
[----:B-1----:R-:W-:Y:S05]  /*170c0*/  @!P1 BRA `(.L_x_2315) ;  /* 0xfffffffc00ec9947 */ /* 0x002fea000383ffff */
[----:B------:R-:W-:Y:S05]  /*170d0*/  BRA `(.L_x_2546) ;  /* 0xfffffed000087947 */ /* 0x000fea000383ffff */
.L_x_2319:
[----:B--2---:R2:W3:Y:S02]  /*170e0*/  SYNCS.PHASECHK.TRANS64.TRYWAIT P1, [R7+URZ+0x28c30], R8 ;  /* 0x028c3008070075a7 */ /* 0x0044e4000802017f */
[----:B---3--:R-:W-:Y:S05]  /*170f0*/  @!P1 NANOSLEEP.SYNCS 0x989680 ;  /* 0x009896800000995d */ /* 0x008fea0003900000 */
[----:B------:R-:W3:Y:S02]  /*17100*/  @!P1 SYNCS.PHASECHK.TRANS64 P1, [R7+URZ+0x28c30], R8 ;  /* 0x028c3008070095a7 */ /* 0x000ee4000802007f */
[----:B---3--:R-:W-:Y:S05]  /*17110*/  @!P1 BRA `(.L_x_2319) ;  /* 0xfffffffc00f09947 */ /* 0x008fea000383ffff */
[----:B------:R-:W-:Y:S05]  /*17120*/  BRA `(.L_x_2318) ;  /* 0xfffffed000247947 */ /* 0x000fea000383ffff */
.L_x_2331:
[----:B-1----:R1:W3:Y:S02]  /*17130*/  SYNCS.PHASECHK.TRANS64.TRYWAIT P2, [R7+URZ+0x28c50], R8 ;  /* 0x028c5008070075a7 */ /* 0x0022e4000804017f */
[----:B---3--:R-:W-:Y:S05]  /*17140*/  @!P2 NANOSLEEP.SYNCS 0x989680 ;  /* 0x009896800000a95d */ /* 0x008fea0003900000 */
[----:B------:R-:W3:Y:S02]  /*17150*/  @!P2 SYNCS.PHASECHK.TRANS64 P2, [R7+URZ+0x28c50], R8 ;  /* 0x028c50080700a5a7 */ /* 0x000ee4000804007f */
[----:B---3--:R-:W-:Y:S05]  /*17160*/  @!P2 BRA `(.L_x_2331) ;  /* 0xfffffffc00f0a947 */ /* 0x008fea000383ffff */
[----:B------:R-:W-:Y:S05]  /*17170*/  BRA `(.L_x_2330) ;  /* 0xfffffee800c47947 */ /* 0x000fea000383ffff */
.L_x_2339:
[----:B-1----:R-:W-:-:S04]  /*17180*/  IMAD.U32 R8, RZ, RZ, UR26 ;  /* 0x0000001aff087e24 */ /* 0x002fc8000f8e00ff */
[----:B------:R1:W2:Y:S03]  /*17190*/  SYNCS.PHASECHK.TRANS64.TRYWAIT P2, [R8+URZ+0x28c30], R11 ;  /* 0x028c300b080075a7 */ /* 0x0002a6000804017f */
[----:B--2---:R-:W-:Y:S05]  /*171a0*/  @!P2 NANOSLEEP.SYNCS 0x989680 ;  /* 0x009896800000a95d */ /* 0x004fea0003900000 */
[----:B------:R-:W2:Y:S02]  /*171b0*/  @!P2 SYNCS.PHASECHK.TRANS64 P2, [R8+URZ+0x28c30], R11 ;  /* 0x028c300b0800a5a7 */ /* 0x000ea4000804007f */
[----:B--2---:R-:W-:Y:S05]  /*171c0*/  @!P2 BRA `(.L_x_2339) ;  /* 0xfffffffc00eca947 */ /* 0x004fea000383ffff */
[----:B------:R-:W-:Y:S05]  /*171d0*/  BRA `(.L_x_2338) ;  /* 0xfffffef000107947 */ /* 0x000fea000383ffff */
.L_x_2351:
[----:B-1----:R1:W3:Y:S02]  /*171e0*/  SYNCS.PHASECHK.TRANS64.TRYWAIT P2, [R10+URZ+0x28c50], R11 ;  /* 0x028c500b0a0075a7 */ /* 0x0022e4000804017f */
[----:B---3--:R-:W-:Y:S05]  /*171f0*/  @!P2 NANOSLEEP.SYNCS 0x989680 ;  /* 0x009896800000a95d */ /* 0x008fea0003900000 */
[----:B------:R-:W3:Y:S02]  /*17200*/  @!P2 SYNCS.PHASECHK.TRANS64 P2, [R10+URZ+0x28c50], R11 ;  /* 0x028c500b0a00a5a7 */ /* 0x000ee4000804007f */
[----:B---3--:R-:W-:Y:S05]  /*17210*/  @!P2 BRA `(.L_x_2351) ;  /* 0xfffffffc00f0a947 */ /* 0x008fea000383ffff */
[----:B------:R-:W-:Y:S05]  /*17220*/  BRA `(.L_x_2350) ;  /* 0xffffff0c00ec7947 */ /* 0x000fea000383ffff */
.L_x_2360:
[----:B---3--:R-:W-:-:S04]  /*17230*/  IMAD.U32 R6, RZ, RZ, UR23 ;  /* 0x00000017ff067e24 */ /* 0x008fc8000f8e00ff */
[----:B------:R3:W0:Y:S03]  /*17240*/  SYNCS.PHASECHK.TRANS64.TRYWAIT P3, [R6+URZ+0x28c30], R7 ;  /* 0x028c3007060075a7 */ /* 0x000626000806017f */
[----:B0-----:R-:W-:Y:S05]  /*17250*/  @!P3 NANOSLEEP.SYNCS 0x989680 ;  /* 0x009896800000b95d */ /* 0x001fea0003900000 */
[----:B------:R-:W0:Y:S02]  /*17260*/  @!P3 SYNCS.PHASECHK.TRANS64 P3, [R6+URZ+0x28c30], R7 ;  /* 0x028c30070600b5a7 */ /* 0x000e24000806007f */
[----:B0-----:R-:W-:Y:S05]  /*17270*/  @!P3 BRA `(.L_x_2360) ;  /* 0xfffffffc00ecb947 */ /* 0x001fea000383ffff */
[----:B------:R-:W-:Y:S05]  /*17280*/  BRA `(.L_x_2359) ;  /* 0xffffff14007c7947 */ /* 0x000fea000383ffff */
.L_x_2364:
[----:B---3--:R3:W4:Y:S02]  /*17290*/  SYNCS.PHASECHK.TRANS64.TRYWAIT P3, [R170+URZ+0x28c50], R7 ;  /* 0x028c5007aa0075a7 */ /* 0x008724000806017f */
[----:B----4-:R-:W-:Y:S05]  /*172a0*/  @!P3 NANOSLEEP.SYNCS 0x989680 ;  /* 0x009896800000b95d */ /* 0x010fea0003900000 */
[----:B------:R-:W4:Y:S02]  /*172b0*/  @!P3 SYNCS.PHASECHK.TRANS64 P3, [R170+URZ+0x28c50], R7 ;  /* 0x028c5007aa00b5a7 */ /* 0x000f24000806007f */
[----:B----4-:R-:W-:Y:S05]  /*172c0*/  @!P3 BRA `(.L_x_2364) ;  /* 0xfffffffc00f0b947 */ /* 0x010fea000383ffff */
[----:B------:R-:W-:Y:S05]  /*172d0*/  BRA `(.L_x_2363) ;  /* 0xffffff2800a07947 */ /* 0x000fea000383ffff */
.L_x_2370:
[----:B------:R-:W-:-:S04]  /*172e0*/  IMAD.U32 R6, RZ, RZ, UR25 ;  /* 0x00000019ff067e24 */ /* 0x000fc8000f8e00ff */
[----:B------:R0:W0:Y:S03]  /*172f0*/  SYNCS.PHASECHK.TRANS64.TRYWAIT P2, [R6+URZ+0x28c30], R11 ;  /* 0x028c300b060075a7 */ /* 0x000026000804017f */
[----:B0-----:R-:W-:Y:S05]  /*17300*/  @!P2 NANOSLEEP.SYNCS 0x989680 ;  /* 0x009896800000a95d */ /* 0x001fea0003900000 */
[----:B------:R-:W0:Y:S02]  /*17310*/  @!P2 SYNCS.PHASECHK.TRANS64 P2, [R6+URZ+0x28c30], R11 ;  /* 0x028c300b0600a5a7 */ /* 0x000e24000804007f */
[----:B0-----:R-:W-:Y:S05]  /*17320*/  @!P2 BRA `(.L_x_2370) ;  /* 0xfffffffc00eca947 */ /* 0x001fea000383ffff */
[----:B------:R-:W-:Y:S05]  /*17330*/  BRA `(.L_x_2369) ;  /* 0xffffff2c008c7947 */ /* 0x000fea000383ffff */
.L_x_2382:
[----:B--2---:R2:W3:Y:S02]  /*17340*/  SYNCS.PHASECHK.TRANS64.TRYWAIT P2, [R10+URZ+0x28c50], R11 ;  /* 0x028c500b0a0075a7 */ /* 0x0044e4000804017f */
[----:B---3--:R-:W-:Y:S05]  /*17350*/  @!P2 NANOSLEEP.SYNCS 0x989680 ;  /* 0x009896800000a95d */ /* 0x008fea0003900000 */
[----:B------:R-:W3:Y:S02]  /*17360*/  @!P2 SYNCS.PHASECHK.TRANS64 P2, [R10+URZ+0x28c50], R11 ;  /* 0x028c500b0a00a5a7 */ /* 0x000ee4000804007f */
[----:B---3--:R-:W-:Y:S05]  /*17370*/  @!P2 BRA `(.L_x_2382) ;  /* 0xfffffffc00f0a947 */ /* 0x008fea000383ffff */
[----:B------:R-:W-:Y:S05]  /*17380*/  BRA `(.L_x_2381) ;  /* 0xffffff4c00587947 */ /* 0x000fea000383ffff */
.L_x_2426:
[----:B------:R-:W3:Y:S01]  /*17390*/  S2R R4, SR_TID.X ;  /* 0x0000000000047919 */ /* 0x000ee20000002100 */
[----:B------:R-:W-:Y:S01]  /*173a0*/  BSSY B0, `(.L_x_2547) ;  /* 0x000000a000007945 */ /* 0x000fe20003800000 */
[----:B------:R-:W-:Y:S02]  /*173b0*/  IMAD.MOV.U32 R12, RZ, RZ, RZ ;  /* 0x000000ffff0c7224 */ /* 0x000fe400078e00ff */
[----:B------:R-:W-:Y:S02]  /*173c0*/  IMAD.MOV.U32 R11, RZ, RZ, 0x1f ;  /* 0x0000001fff0b7424 */ /* 0x000fe400078e00ff */
[----:B------:R-:W-:Y:S01]  /*173d0*/  IMAD.MOV.U32 R15, RZ, RZ, -0x1 ;  /* 0xffffffffff0f7424 */ /* 0x000fe200078e00ff */
[----:B---3--:R-:W-:-:S04]  /*173e0*/  SHF.R.U32.HI R4, RZ, 0x5, R4 ;  /* 0x00000005ff047819 */ /* 0x008fc80000011604 */
[----:B------:R-:W-:-:S05]  /*173f0*/  LOP3.LUT R4, R4, 0x3, RZ, 0xc0, !PT ;  /* 0x0000000304047812 */ /* 0x000fca00078ec0ff */
[----:B------:R-:W-:-:S07]  /*17400*/  IMAD.MOV.U32 R13, RZ, RZ, R4 ;  /* 0x000000ffff0d7224 */ /* 0x000fce00078e0004 */
[----:B012---:R-:W-:Y:S05]  /*17410*/  WARPSYNC.COLLECTIVE R15, `(.L_x_2548) ;  /* 0x000000000f087348 */ /* 0x007fea0003c00000 */
[----:B------:R3:W4:Y:S02]  /*17420*/  SHFL.IDX P6, R14, R13, R12, R11 ;  /* 0x0000000c0d0e7389 */ /* 0x00072400000c000b */
[----:B01234-:R-:W-:Y:S01]  /*17430*/  ENDCOLLECTIVE ;  /* 0x000000000000791b */ /* 0x01ffe20003800000 */
.L_x_2548:
[----:B------:R-:W-:Y:S05]  /*17440*/  BSYNC B0 ;  /* 0x0000000000007941 */ /* 0x000fea0003800000 */
.L_x_2547:
[----:B------:R-:W-:Y:S05]  /*17450*/  BRA `(.L_x_2549) ;  /* 0xffffffa400547947 */ /* 0x000fea000383ffff */
.L_x_2428:
[----:B------:R-:W-:Y:S01]  /*17460*/  BSSY B0, `(.L_x_2550) ;  /* 0x0000006000007945 */ /* 0x000fe20003800000 */
[----:B------:R-:W-:-:S07]  /*17470*/  IMAD.MOV.U32 R15, RZ, RZ, -0x1 ;  /* 0xffffffffff0f7424 */ /* 0x000fce00078e00ff */
[----:B012-4-:R-:W-:Y:S05]  /*17480*/  WARPSYNC.COLLECTIVE R15, `(.L_x_2551) ;  /* 0x000000000f0c7348 */ /* 0x017fea0003c00000 */
[----:B------:R-:W-:Y:S02]  /*17490*/  ELECT P6, UR62, PT ;  /* 0x00000000003e782f */ /* 0x000fe400038c0000 */
[----:B------:R-:W-:Y:S01]  /*174a0*/  MOV R14, UR62 ;  /* 0x0000003e000e7c02 */ /* 0x000fe20008000f00 */
[----:B012-4-:R-:W-:Y:S10]  /*174b0*/  ENDCOLLECTIVE ;  /* 0x000000000000791b */ /* 0x017ff40003800000 */
.L_x_2551:
[----:B------:R-:W-:Y:S05]  /*174c0*/  BSYNC B0 ;  /* 0x0000000000007941 */ /* 0x000fea0003800000 */
.L_x_2550:
[----:B------:R-:W-:Y:S05]  /*174d0*/  BRA `(.L_x_2552) ;  /* 0xffffffa400607947 */ /* 0x000fea000383ffff */
.L_x_2430:
[----:B--2---:R2:W3:Y:S02]  /*174e0*/  SYNCS.PHASECHK.TRANS64.TRYWAIT P0, [R0+URZ+0x28c40], R2 ;  /* 0x028c4002000075a7 */ /* 0x0044e4000800017f */
[----:B---3--:R-:W-:Y:S05]  /*174f0*/  @!P0 NANOSLEEP.SYNCS 0x989680 ;  /* 0x009896800000895d */ /* 0x008fea0003900000 */
[----:B------:R-:W3:Y:S02]  /*17500*/  @!P0 SYNCS.PHASECHK.TRANS64 P0, [R0+URZ+0x28c40], R2 ;  /* 0x028c4002000085a7 */ /* 0x000ee4000800007f */
[----:B---3--:R-:W-:Y:S05]  /*17510*/  @!P0 BRA `(.L_x_2430) ;  /* 0xfffffffc00f08947 */ /* 0x008fea000383ffff */
[----:B------:R-:W-:Y:S05]  /*17520*/  BRA `(.L_x_2553) ;  /* 0xffffffa400c87947 */ /* 0x000fea000383ffff */
.L_x_2434:
[----:B------:R-:W2:Y:S01]  /*17530*/  LDL.LU R11, [R1+0x2c] ;  /* 0x00002c00010b7983 */ /* 0x000ea20000300800 */
[----:B------:R-:W-:Y:S02]  /*17540*/  IMAD.MOV.U32 R5, RZ, RZ, R12 ;  /* 0x000000ffff057224 */ /* 0x000fe400078e000c */
[----:B------:R-:W-:Y:S02]  /*17550*/  IMAD.MOV.U32 R13, RZ, RZ, R3 ;  /* 0x000000ffff0d7224 */ /* 0x000fe400078e0003 */
[----:B------:R-:W-:Y:S02]  /*17560*/  IMAD.MOV.U32 R12, RZ, RZ, RZ ;  /* 0x000000ffff0c7224 */ /* 0x000fe400078e00ff */
[----:B------:R-:W-:Y:S02]  /*17570*/  IMAD.MOV.U32 R15, RZ, RZ, -0x1 ;  /* 0xffffffffff0f7424 */ /* 0x000fe400078e00ff */
[----:B------:R-:W-:-:S04]  /*17580*/  IMAD.IADD R2, R8, 0x1, R5 ;  /* 0x0000000108027824 */ /* 0x000fc800078e0205 */
[----:B------:R-:W-:Y:S02]  /*17590*/  VIADD R5, R2, 0x10 ;  /* 0x0000001002057836 */ /* 0x000fe40000000000 */
[----:B--2---:R-:W-:Y:S02]  /*175a0*/  IMAD R0, R11, R7, RZ ;  /* 0x000000070b007224 */ /* 0x004fe400078e02ff */
[----:B------:R-:W-:-:S03]  /*175b0*/  IMAD.MOV.U32 R11, RZ, RZ, 0x181f ;  /* 0x0000181fff0b7424 */ /* 0x000fc600078e00ff */
[----:B------:R-:W-:-:S13]  /*175c0*/  ISETP.GE.AND P1, PT, R2, R0, PT ;  /* 0x000000000200720c */ /* 0x000fda0003f26270 */
[----:B-----5:R-:W-:Y:S05]  /*175d0*/  WARPSYNC.COLLECTIVE R15, `(.L_x_2554) ;  /* 0x000000000f087348 */ /* 0x020fea0003c00000 */
[----:B------:R0:W1:Y:S02]  /*175e0*/  SHFL.IDX P6, R14, R13, R12, R11 ;  /* 0x0000000c0d0e7389 */ /* 0x00006400000c000b */
[----:B01---5:R-:W-:Y:S01]  /*175f0*/  ENDCOLLECTIVE ;  /* 0x000000000000791b */ /* 0x023fe20003800000 */
.L_x_2554:
[----:B------:R-:W-:Y:S02]  /*17600*/  IMAD.MOV.U32 R13, RZ, RZ, R4 ;  /* 0x000000ffff0d7224 */ /* 0x000fe400078e0004 */
[----:B------:R-:W-:-:S07]  /*17610*/  IMAD.MOV.U32 R6, RZ, RZ, R14 ;  /* 0x000000ffff067224 */ /* 0x000fce00078e000e */
[----:B------:R-:W-:Y:S05]  /*17620*/  WARPSYNC.COLLECTIVE R15, `(.L_x_2555) ;  /* 0x000000000f087348 */ /* 0x000fea0003c00000 */
[----:B------:R0:W1:Y:S02]  /*17630*/  SHFL.IDX P6, R14, R13, R12, R11 ;  /* 0x0000000c0d0e7389 */ /* 0x00006400000c000b */
[----:B01----:R-:W-:Y:S01]  /*17640*/  ENDCOLLECTIVE ;  /* 0x000000000000791b */ /* 0x003fe20003800000 */
.L_x_2555:
[----:B------:R-:W-:Y:S02]  /*17650*/  IMAD.MOV.U32 R13, RZ, RZ, R3 ;  /* 0x000000ffff0d7224 */ /* 0x000fe400078e0003 */
[----:B------:R-:W-:Y:S02]  /*17660*/  IMAD.MOV.U32 R12, RZ, RZ, 0x1 ;  /* 0x00000001ff0c7424 */ /* 0x000fe400078e00ff */
[----:B------:R-:W-:-:S07]  /*17670*/  IMAD.MOV.U32 R7, RZ, RZ, R14 ;  /* 0x000000ffff077224 */ /* 0x000fce00078e000e */
[----:B------:R-:W-:Y:S05]  /*17680*/  WARPSYNC.COLLECTIVE R15, `(.L_x_2556) ;  /* 0x000000000f087348 */ /* 0x000fea0003c00000 */
[----:B------:R0:W1:Y:S02]  /*17690*/  SHFL.IDX P6, R14, R13, R12, R11 ;  /* 0x0000000c0d0e7389 */ /* 0x00006400000c000b */
[----:B01----:R-:W-:Y:S01]  /*176a0*/  ENDCOLLECTIVE ;  /* 0x000000000000791b */ /* 0x003fe20003800000 */
.L_x_2556:
        /* <DEDUP_REMOVED lines=15> */
.L_x_2557:
[----:B------:R-:W-:Y:S02]  /*177a0*/  IMAD.MOV.U32 R13, RZ, RZ, R3 ;  /* 0x000000ffff0d7224 */ /* 0x000fe400078e0003 */
[----:B------:R-:W-:Y:S02]  /*177b0*/  IMAD.MOV.U32 R12, RZ, RZ, 0x2 ;  /* 0x00000002ff0c7424 */ /* 0x000fe400078e00ff */
[----:B------:R-:W-:-:S07]  /*177c0*/  IMAD.MOV.U32 R5, RZ, RZ, R14 ;  /* 0x000000ffff057224 */ /* 0x000fce00078e000e */
[----:B------:R-:W-:Y:S05]  /*177d0*/  WARPSYNC.COLLECTIVE R15, `(.L_x_2558) ;  /* 0x000000000f087348 */ /* 0x000fea0003c00000 */
[----:B------:R0:W1:Y:S02]  /*177e0*/  SHFL.IDX P6, R14, R13, R12, R11 ;  /* 0x0000000c0d0e7389 */ /* 0x00006400000c000b */
[----:B01----:R-:W-:Y:S01]  /*177f0*/  ENDCOLLECTIVE ;  /* 0x000000000000791b */ /* 0x003fe20003800000 */
.L_x_2558:
[----:B------:R-:W-:-:S05]  /*17800*/  @!P1 LEA R5, P2, R10, R5, 0x1 ;  /* 0x000000050a059211 */ /* 0x000fca00078408ff */
[----:B------:R-:W-:-:S04]  /*17810*/  @!P1 IMAD.X R6, RZ, RZ, R6, P2 ;  /* 0x000000ffff069224 */ /* 0x000fc800010e0606 */
[----:B------:R-:W-:Y:S02]  /*17820*/  @!P1 IMAD.MOV.U32 R7, RZ, RZ, R6 ;  /* 0x000000ffff079224 */ /* 0x000fe400078e0006 */
[----:B------:R-:W-:Y:S02]  /*17830*/  @!P1 IMAD.MOV.U32 R6, RZ, RZ, R5 ;  /* 0x000000ffff069224 */ /* 0x000fe400078e0005 */
[----:B------:R-:W-:Y:S02]  /*17840*/  IMAD.MOV.U32 R13, RZ, RZ, R4 ;  /* 0x000000ffff0d7224 */ /* 0x000fe400078e0004 */
[----:B------:R-:W-:Y:S01]  /*17850*/  VIADD R5, R2, 0x20 ;  /* 0x0000002002057836 */ /* 0x000fe20000000000 */
[----:B------:R-:W-:Y:S01]  /*17860*/  @!PT LDS RZ, [RZ] ;  /* 0x00000000fffff984 */ /* 0x000fe20000000800 */
[----:B------:R-:W-:Y:S01]  /*17870*/  @!PT LDS RZ, [RZ] ;  /* 0x00000000fffff984 */ /* 0x000fe20000000800 */
[----:B------:R-:W-:Y:S01]  /*17880*/  @!PT LDS RZ, [RZ] ;  /* 0x00000000fffff984 */ /* 0x000fe20000000800 */
[----:B------:R0:W-:Y:S04]  /*17890*/  @!P1 LDGSTS.E.BYPASS.LTC128B.128 [R9+0x20c00], desc[UR40][R6.64], !P0 ;  /* 0x20c0000006099fae */ /* 0x0001e8000c101d68 */
[----:B------:R-:W-:Y:S01]  /*178a0*/  ISETP.GE.AND P1, PT, R5, R0, PT ;  /* 0x000000000500720c */ /* 0x000fe20003f26270 */
[----:B0-----:R-:W-:-:S12]  /*178b0*/  IMAD.MOV.U32 R6, RZ, RZ, R14 ;  /* 0x000000ffff067224 */ /* 0x001fd800078e000e */
[----:B------:R-:W-:Y:S05]  /*178c0*/  WARPSYNC.COLLECTIVE R15, `(.L_x_2559) ;  /* 0x000000000f087348 */ /* 0x000fea0003c00000 */
[----:B------:R0:W1:Y:S02]  /*178d0*/  SHFL.IDX P6, R14, R13, R12, R11 ;  /* 0x0000000c0d0e7389 */ /* 0x00006400000c000b */
[----:B01----:R-:W-:Y:S01]  /*178e0*/  ENDCOLLECTIVE ;  /* 0x000000000000791b */ /* 0x003fe20003800000 */
.L_x_2559:
[----:B------:R-:W-:Y:S02]  /*178f0*/  IMAD.MOV.U32 R13, RZ, RZ, R3 ;  /* 0x000000ffff0d7224 */ /* 0x000fe400078e0003 */
[----:B------:R-:W-:Y:S02]  /*17900*/  IMAD.MOV.U32 R12, RZ, RZ, 0x3 ;  /* 0x00000003ff0c7424 */ /* 0x000fe400078e00ff */
[----:B------:R-:W-:-:S07]  /*17910*/  IMAD.MOV.U32 R5, RZ, RZ, R14 ;  /* 0x000000ffff057224 */ /* 0x000fce00078e000e */
[----:B------:R-:W-:Y:S05]  /*17920*/  WARPSYNC.COLLECTIVE R15, `(.L_x_2560) ;  /* 0x000000000f087348 */ /* 0x000fea0003c00000 */
[----:B------:R0:W1:Y:S02]  /*17930*/  SHFL.IDX P6, R14, R13, R12, R11 ;  /* 0x0000000c0d0e7389 */ /* 0x00006400000c000b */
[----:B01----:R-:W-:Y:S01]  /*17940*/  ENDCOLLECTIVE ;  /* 0x000000000000791b */ /* 0x003fe20003800000 */
.L_x_2560:
[----:B------:R-:W-:-:S05]  /*17950*/  @!P1 LEA R5, P2, R10, R5, 0x1 ;  /* 0x000000050a059211 */ /* 0x000fca00078408ff */
[----:B------:R-:W-:-:S04]  /*17960*/  @!P1 IMAD.X R6, RZ, RZ, R6, P2 ;  /* 0x000000ffff069224 */ /* 0x000fc800010e0606 */
[----:B------:R-:W-:Y:S02]  /*17970*/  @!P1 IMAD.MOV.U32 R7, RZ, RZ, R6 ;  /* 0x000000ffff079224 */ /* 0x000fe400078e0006 */
[----:B------:R-:W-:Y:S02]  /*17980*/  IMAD.MOV.U32 R13, RZ, RZ, R4 ;  /* 0x000000ffff0d7224 */ /* 0x000fe400078e0004 */
[----:B------:R-:W-:-:S05]  /*17990*/  @!P1 IMAD.MOV.U32 R6, RZ, RZ, R5 ;  /* 0x000000ffff069224 */ /* 0x000fca00078e0005 */
        /* <DEDUP_REMOVED lines=8> */
.L_x_2561:
[----:B------:R-:W-:Y:S01]  /*17a20*/  IMAD.MOV.U32 R4, RZ, RZ, R14 ;  /* 0x000000ffff047224 */ /* 0x000fe200078e000e */
[----:B------:R-:W-:Y:S06]  /*17a30*/  BRA `(.L_x_2562) ;  /* 0xffffffac00207947 */ /* 0x000fec000383ffff */
.L_x_2437:
[----:B-1----:R-:W2:Y:S02]  /*17a40*/  LDL R2, [R1] ;  /* 0x0000000001027983 */ /* 0x002ea40000100800 */
[----:B--2---:R1:W2:Y:S02]  /*17a50*/  SYNCS.PHASECHK.TRANS64.TRYWAIT P0, [R2+URZ+0x28c20], R0 ;  /* 0x028c2000020075a7 */ /* 0x0042a4000800017f */
[----:B--2---:R-:W-:Y:S05]  /*17a60*/  @!P0 NANOSLEEP.SYNCS 0x989680 ;  /* 0x009896800000895d */ /* 0x004fea0003900000 */
[----:B------:R-:W2:Y:S02]  /*17a70*/  @!P0 SYNCS.PHASECHK.TRANS64 P0, [R2+URZ+0x28c20], R0 ;  /* 0x028c2000020085a7 */ /* 0x000ea4000800007f */
[----:B--2---:R-:W-:Y:S05]  /*17a80*/  @!P0 BRA `(.L_x_2437) ;  /* 0xfffffffc00ec8947 */ /* 0x004fea000383ffff */
[----:B------:R-:W-:Y:S05]  /*17a90*/  BRA `(.L_x_2563) ;  /* 0xffffffac00807947 */ /* 0x000fea000383ffff */
.L_x_2441:
[----:B-1----:R1:W2:Y:S02]  /*17aa0*/  SYNCS.PHASECHK.TRANS64.TRYWAIT P0, [R0+URZ+0x28c60], R2 ;  /* 0x028c6002000075a7 */ /* 0x0022a4000800017f */
[----:B--2---:R-:W-:Y:S05]  /*17ab0*/  @!P0 NANOSLEEP.SYNCS 0x989680 ;  /* 0x009896800000895d */ /* 0x004fea0003900000 */
[----:B------:R-:W2:Y:S02]  /*17ac0*/  @!P0 SYNCS.PHASECHK.TRANS64 P0, [R0+URZ+0x28c60], R2 ;  /* 0x028c6002000085a7 */ /* 0x000ea4000800007f */
[----:B--2---:R-:W-:Y:S05]  /*17ad0*/  @!P0 BRA `(.L_x_2441) ;  /* 0xfffffffc00f08947 */ /* 0x004fea000383ffff */
[----:B------:R-:W-:Y:S05]  /*17ae0*/  BRA `(.L_x_2564) ;  /* 0xffffffac00ac7947 */ /* 0x000fea000383ffff */
.L_x_2460:
[----:B-1----:R1:W2:Y:S02]  /*17af0*/  SYNCS.PHASECHK.TRANS64.TRYWAIT P0, [R3+URZ+0x28c40], R2 ;  /* 0x028c4002030075a7 */ /* 0x0022a4000800017f */
[----:B--2---:R-:W-:Y:S05]  /*17b00*/  @!P0 NANOSLEEP.SYNCS 0x989680 ;  /* 0x009896800000895d */ /* 0x004fea0003900000 */
[----:B------:R-:W2:Y:S02]  /*17b10*/  @!P0 SYNCS.PHASECHK.TRANS64 P0, [R3+URZ+0x28c40], R2 ;  /* 0x028c4002030085a7 */ /* 0x000ea4000800007f */
[----:B--2---:R-:W-:Y:S05]  /*17b20*/  @!P0 BRA `(.L_x_2460) ;  /* 0xfffffffc00f08947 */ /* 0x004fea000383ffff */
[----:B------:R-:W-:Y:S05]  /*17b30*/  BRA `(.L_x_2565) ;  /* 0xffffffb800b87947 */ /* 0x000fea000383ffff */
.L_x_2465:
[----:B0-----:R0:W2:Y:S02]  /*17b40*/  SYNCS.PHASECHK.TRANS64.TRYWAIT P0, [R3+URZ+0x28c60], R2 ;  /* 0x028c6002030075a7 */ /* 0x0010a4000800017f */
[----:B--2---:R-:W-:Y:S05]  /*17b50*/  @!P0 NANOSLEEP.SYNCS 0x989680 ;  /* 0x009896800000895d */ /* 0x004fea0003900000 */
[----:B------:R-:W2:Y:S02]  /*17b60*/  @!P0 SYNCS.PHASECHK.TRANS64 P0, [R3+URZ+0x28c60], R2 ;  /* 0x028c6002030085a7 */ /* 0x000ea4000800007f */
[----:B--2---:R-:W-:Y:S05]  /*17b70*/  @!P0 BRA `(.L_x_2465) ;  /* 0xfffffffc00f08947 */ /* 0x004fea000383ffff */
[----:B------:R-:W-:Y:S05]  /*17b80*/  BRA `(.L_x_2566) ;  /* 0xffffffbc003c7947 */ /* 0x000fea000383ffff */
.L_x_2480:
[----:B0-----:R0:W1:Y:S02]  /*17b90*/  SYNCS.PHASECHK.TRANS64.TRYWAIT P0, [R4+URZ+0x28c40], R2 ;  /* 0x028c4002040075a7 */ /* 0x001064000800017f */
[----:B-1----:R-:W-:Y:S05]  /*17ba0*/  @!P0 NANOSLEEP.SYNCS 0x989680 ;  /* 0x009896800000895d */ /* 0x002fea0003900000 */
[----:B------:R-:W1:Y:S02]  /*17bb0*/  @!P0 SYNCS.PHASECHK.TRANS64 P0, [R4+URZ+0x28c40], R2 ;  /* 0x028c4002040085a7 */ /* 0x000e64000800007f */
[----:B-1----:R-:W-:Y:S05]  /*17bc0*/  @!P0 BRA `(.L_x_2480) ;  /* 0xfffffffc00f08947 */ /* 0x002fea000383ffff */
[----:B------:R-:W-:Y:S05]  /*17bd0*/  BRA `(.L_x_2567) ;  /* 0xffffffc8002c7947 */ /* 0x000fea000383ffff */
.L_x_2485:
[----:B-1----:R1:W2:Y:S02]  /*17be0*/  SYNCS.PHASECHK.TRANS64.TRYWAIT P0, [R4+URZ+0x28c60], R2 ;  /* 0x028c6002040075a7 */ /* 0x0022a4000800017f */
[----:B--2---:R-:W-:Y:S05]  /*17bf0*/  @!P0 NANOSLEEP.SYNCS 0x989680 ;  /* 0x009896800000895d */ /* 0x004fea0003900000 */
[----:B------:R-:W2:Y:S02]  /*17c00*/  @!P0 SYNCS.PHASECHK.TRANS64 P0, [R4+URZ+0x28c60], R2 ;  /* 0x028c6002040085a7 */ /* 0x000ea4000800007f */
[----:B--2---:R-:W-:Y:S05]  /*17c10*/  @!P0 BRA `(.L_x_2485) ;  /* 0xfffffffc00f08947 */ /* 0x004fea000383ffff */
[----:B------:R-:W-:Y:S05]  /*17c20*/  BRA `(.L_x_2568) ;  /* 0xffffffc800ac7947 */ /* 0x000fea000383ffff */
.L_x_2500:
[----:B-1----:R1:W2:Y:S02]  /*17c30*/  SYNCS.PHASECHK.TRANS64.TRYWAIT P0, [R4+URZ+0x28c40], R2 ;  /* 0x028c4002040075a7 */ /* 0x0022a4000800017f */
[----:B--2---:R-:W-:Y:S05]  /*17c40*/  @!P0 NANOSLEEP.SYNCS 0x989680 ;  /* 0x009896800000895d */ /* 0x004fea0003900000 */
[----:B------:R-:W2:Y:S02]  /*17c50*/  @!P0 SYNCS.PHASECHK.TRANS64 P0, [R4+URZ+0x28c40], R2 ;  /* 0x028c4002040085a7 */ /* 0x000ea4000800007f */
[----:B--2---:R-:W-:Y:S05]  /*17c60*/  @!P0 BRA `(.L_x_2500) ;  /* 0xfffffffc00f08947 */ /* 0x004fea000383ffff */
[----:B------:R-:W-:Y:S05]  /*17c70*/  BRA `(.L_x_2569) ;  /* 0xffffffd400787947 */ /* 0x000fea000383ffff */
.L_x_2505:
[----:B0-----:R0:W2:Y:S02]  /*17c80*/  SYNCS.PHASECHK.TRANS64.TRYWAIT P0, [R4+URZ+0x28c60], R2 ;  /* 0x028c6002040075a7 */ /* 0x0010a4000800017f */
[----:B--2---:R-:W-:Y:S05]  /*17c90*/  @!P0 NANOSLEEP.SYNCS 0x989680 ;  /* 0x009896800000895d */ /* 0x004fea0003900000 */
[----:B------:R-:W2:Y:S02]  /*17ca0*/  @!P0 SYNCS.PHASECHK.TRANS64 P0, [R4+URZ+0x28c60], R2 ;  /* 0x028c6002040085a7 */ /* 0x000ea4000800007f */
[----:B--2---:R-:W-:Y:S05]  /*17cb0*/  @!P0 BRA `(.L_x_2505) ;  /* 0xfffffffc00f08947 */ /* 0x004fea000383ffff */
[----:B------:R-:W-:Y:S05]  /*17cc0*/  BRA `(.L_x_2570) ;  /* 0xffffffd400fc7947 */ /* 0x000fea000383ffff */
.L_x_2521:
[----:B------:R-:W-:Y:S01]  /*17cd0*/  BSSY B0, `(.L_x_2571) ;  /* 0x0000008000007945 */ /* 0x000fe20003800000 */
[----:B------:R-:W-:Y:S02]  /*17ce0*/  IMAD.MOV.U32 R13, RZ, RZ, R16 ;  /* 0x000000ffff0d7224 */ /* 0x000fe400078e0010 */
[----:B------:R-:W-:Y:S02]  /*17cf0*/  IMAD.MOV.U32 R12, RZ, RZ, RZ ;  /* 0x000000ffff0c7224 */ /* 0x000fe400078e00ff */
[----:B------:R-:W-:Y:S02]  /*17d00*/  IMAD.MOV.U32 R11, RZ, RZ, 0x1f ;  /* 0x0000001fff0b7424 */ /* 0x000fe400078e00ff */
[----:B------:R-:W-:-:S07]  /*17d10*/  IMAD.MOV.U32 R15, RZ, RZ, -0x1 ;  /* 0xffffffffff0f7424 */ /* 0x000fce00078e00ff */
[----:B01---5:R-:W-:Y:S05]  /*17d20*/  WARPSYNC.COLLECTIVE R15, `(.L_x_2572) ;  /* 0x000000000f087348 */ /* 0x023fea0003c00000 */
[----:B------:R2:W3:Y:S02]  /*17d30*/  SHFL.IDX P6, R14, R13, R12, R11 ;  /* 0x0000000c0d0e7389 */ /* 0x0004e400000c000b */
[----:B0123-5:R-:W-:Y:S01]  /*17d40*/  ENDCOLLECTIVE ;  /* 0x000000000000791b */ /* 0x02ffe20003800000 */
.L_x_2572:
[----:B------:R-:W-:Y:S05]  /*17d50*/  BSYNC B0 ;  /* 0x0000000000007941 */ /* 0x000fea0003800000 */
.L_x_2571:
        /* <DEDUP_REMOVED lines=9> */
.L_x_2573:
        /* <DEDUP_REMOVED lines=18> */
.L_x_2574:
[----:B------:R-:W-:Y:S01]  /*17f10*/  IMAD.MOV.U32 R12, RZ, RZ, 0x2 ;  /* 0x00000002ff0c7424 */ /* 0x000fe200078e00ff */
[----:B------:R-:W-:-:S05]  /*17f20*/  SEL R5, R14, RZ, P1 ;  /* 0x000000ff0e057207 */ /* 0x000fca0000800000 */
[----:B------:R-:W-:-:S04]  /*17f30*/  IMAD.IADD R3, R2, 0x1, R5 ;  /* 0x0000000102037824 */ /* 0x000fc800078e0205 */
[----:B------:R-:W-:-:S07]  /*17f40*/  IMAD.MOV.U32 R13, RZ, RZ, R3 ;  /* 0x000000ffff0d7224 */ /* 0x000fce00078e0003 */
[----:B------:R-:W-:Y:S05]  /*17f50*/  WARPSYNC.COLLECTIVE R15, `(.L_x_2575) ;  /* 0x000000000f087348 */ /* 0x000fea0003c00000 */
[----:B------:R0:W1:Y:S02]  /*17f60*/  SHFL.UP P6, R14, R13, R12, R11 ;  /* 0x0400000c0d0e7389 */ /* 0x00006400000c000b */
[----:B01----:R-:W-:Y:S01]  /*17f70*/  ENDCOLLECTIVE ;  /* 0x000000000000791b */ /* 0x003fe20003800000 */
.L_x_2575:
[----:B------:R-:W-:Y:S01]  /*17f80*/  IMAD.MOV.U32 R12, RZ, RZ, 0x4 ;  /* 0x00000004ff0c7424 */ /* 0x000fe200078e00ff */
[----:B------:R-:W-:-:S05]  /*17f90*/  SEL R14, R14, RZ, P2 ;  /* 0x000000ff0e0e7207 */ /* 0x000fca0001000000 */
[----:B------:R-:W-:-:S04]  /*17fa0*/  IMAD.IADD R3, R3, 0x1, R14 ;  /* 0x0000000103037824 */ /* 0x000fc800078e020e */
[----:B------:R-:W-:-:S07]  /*17fb0*/  IMAD.MOV.U32 R13, RZ, RZ, R3 ;  /* 0x000000ffff0d7224 */ /* 0x000fce00078e0003 */
[----:B------:R-:W-:Y:S05]  /*17fc0*/  WARPSYNC.COLLECTIVE R15, `(.L_x_2576) ;  /* 0x000000000f087348 */ /* 0x000fea0003c00000 */
[----:B------:R0:W1:Y:S02]  /*17fd0*/  SHFL.UP P6, R14, R13, R12, R11 ;  /* 0x0400000c0d0e7389 */ /* 0x00006400000c000b */
[----:B01----:R-:W-:Y:S01]  /*17fe0*/  ENDCOLLECTIVE ;  /* 0x000000000000791b */ /* 0x003fe20003800000 */
.L_x_2576:
[----:B------:R-:W-:Y:S01]  /*17ff0*/  IMAD.MOV.U32 R12, RZ, RZ, 0x8 ;  /* 0x00000008ff0c7424 */ /* 0x000fe200078e00ff */
[----:B------:R-:W-:-:S05]  /*18000*/  SEL R14, R14, RZ, P3 ;  /* 0x000000ff0e0e7207 */ /* 0x000fca0001800000 */
[----:B------:R-:W-:-:S04]  /*18010*/  IMAD.IADD R3, R3, 0x1, R14 ;  /* 0x0000000103037824 */ /* 0x000fc800078e020e */
[----:B------:R-:W-:-:S07]  /*18020*/  IMAD.MOV.U32 R13, RZ, RZ, R3 ;  /* 0x000000ffff0d7224 */ /* 0x000fce00078e0003 */
[----:B------:R-:W-:Y:S05]  /*18030*/  WARPSYNC.COLLECTIVE R15, `(.L_x_2577) ;  /* 0x000000000f087348 */ /* 0x000fea0003c00000 */
[----:B------:R0:W1:Y:S02]  /*18040*/  SHFL.UP P6, R14, R13, R12, R11 ;  /* 0x0400000c0d0e7389 */ /* 0x00006400000c000b */
[----:B01----:R-:W-:Y:S01]  /*18050*/  ENDCOLLECTIVE ;  /* 0x000000000000791b */ /* 0x003fe20003800000 */
.L_x_2577:
[----:B------:R-:W-:Y:S01]  /*18060*/  IMAD.MOV.U32 R12, RZ, RZ, 0x10 ;  /* 0x00000010ff0c7424 */ /* 0x000fe200078e00ff */
[----:B------:R-:W-:-:S05]  /*18070*/  SEL R14, R14, RZ, P4 ;  /* 0x000000ff0e0e7207 */ /* 0x000fca0002000000 */
[----:B------:R-:W-:-:S04]  /*18080*/  IMAD.IADD R3, R3, 0x1, R14 ;  /* 0x0000000103037824 */ /* 0x000fc800078e020e */
[----:B------:R-:W-:-:S07]  /*18090*/  IMAD.MOV.U32 R13, RZ, RZ, R3 ;  /* 0x000000ffff0d7224 */ /* 0x000fce00078e0003 */
[----:B------:R-:W-:Y:S05]  /*180a0*/  WARPSYNC.COLLECTIVE R15, `(.L_x_2578) ;  /* 0x000000000f087348 */ /* 0x000fea0003c00000 */
[----:B------:R0:W1:Y:S02]  /*180b0*/  SHFL.UP P6, R14, R13, R12, R11 ;  /* 0x0400000c0d0e7389 */ /* 0x00006400000c000b */
[----:B01----:R-:W-:Y:S01]  /*180c0*/  ENDCOLLECTIVE ;  /* 0x000000000000791b */ /* 0x003fe20003800000 */
.L_x_2578:
        /* <DEDUP_REMOVED lines=8> */
.L_x_2579:
[----:B------:R-:W-:Y:S05]  /*18150*/  BRA `(.L_x_2580) ;  /* 0xffffffe000507947 */ /* 0x000fea000383ffff */
.L_x_2526:
[----:B------:R-:W-:Y:S01]  /*18160*/  BSSY B0, `(.L_x_2581) ;  /* 0x0000008000007945 */ /* 0x000fe20003800000 */
[----:B-----5:R-:W-:Y:S02]  /*18170*/  IMAD.MOV.U32 R13, RZ, RZ, R2 ;  /* 0x000000ffff0d7224 */ /* 0x020fe400078e0002 */
[----:B------:R-:W-:Y:S02]  /*18180*/  IMAD.MOV.U32 R12, RZ, RZ, 0x1 ;  /* 0x00000001ff0c7424 */ /* 0x000fe400078e00ff */
[----:B------:R-:W-:Y:S02]  /*18190*/  IMAD.MOV.U32 R11, RZ, RZ, RZ ;  /* 0x000000ffff0b7224 */ /* 0x000fe400078e00ff */
[----:B------:R-:W-:-:S07]  /*181a0*/  IMAD.MOV.U32 R15, RZ, RZ, -0x1 ;  /* 0xffffffffff0f7424 */ /* 0x000fce00078e00ff */
[----:B012---:R-:W-:Y:S05]  /*181b0*/  WARPSYNC.COLLECTIVE R15, `(.L_x_2582) ;  /* 0x000000000f087348 */ /* 0x007fea0003c00000 */
[----:B------:R3:W4:Y:S02]  /*181c0*/  SHFL.UP P6, R14, R13, R12, R11 ;  /* 0x0400000c0d0e7389 */ /* 0x00072400000c000b */
[----:B01234-:R-:W-:Y:S01]  /*181d0*/  ENDCOLLECTIVE ;  /* 0x000000000000791b */ /* 0x01ffe20003800000 */
.L_x_2582:
[----:B------:R-:W-:Y:S05]  /*181e0*/  BSYNC B0 ;  /* 0x0000000000007941 */ /* 0x000fea0003800000 */
.L_x_2581:
[----:B------:R-:W-:Y:S01]  /*181f0*/  SEL R13, R14, RZ, P1 ;  /* 0x000000ff0e0d7207 */ /* 0x000fe20000800000 */
[----:B------:R-:W-:Y:S02]  /*18200*/  IMAD.MOV.U32 R12, RZ, RZ, 0x2 ;  /* 0x00000002ff0c7424 */ /* 0x000fe400078e00ff */
[----:B------:R-:W-:Y:S02]  /*18210*/  IMAD.MOV.U32 R11, RZ, RZ, RZ ;  /* 0x000000ffff0b7224 */ /* 0x000fe400078e00ff */
[----:B------:R-:W-:Y:S02]  /*18220*/  IMAD.IADD R13, R2, 0x1, R13 ;  /* 0x00000001020d7824 */ /* 0x000fe400078e020d */
[----:B------:R-:W-:-:S07]  /*18230*/  IMAD.MOV.U32 R15, RZ, RZ, -0x1 ;  /* 0xffffffffff0f7424 */ /* 0x000fce00078e00ff */
[----:B------:R-:W-:Y:S05]  /*18240*/  WARPSYNC.COLLECTIVE R15, `(.L_x_2583) ;  /* 0x000000000f087348 */ /* 0x000fea0003c00000 */
[----:B------:R0:W1:Y:S02]  /*18250*/  SHFL.UP P6, R14, R13, R12, R11 ;  /* 0x0400000c0d0e7389 */ /* 0x00006400000c000b */
[----:B01----:R-:W-:Y:S01]  /*18260*/  ENDCOLLECTIVE ;  /* 0x000000000000791b */ /* 0x003fe20003800000 */
.L_x_2583:
[----:B------:R-:W-:Y:S01]  /*18270*/  IMAD.MOV.U32 R12, RZ, RZ, 0x4 ;  /* 0x00000004ff0c7424 */ /* 0x000fe200078e00ff */
[----:B------:R-:W-:-:S05]  /*18280*/  SEL R4, R14, RZ, P2 ;  /* 0x000000ff0e047207 */ /* 0x000fca0001000000 */
[----:B------:R-:W-:-:S04]  /*18290*/  IMAD.IADD R4, R13, 0x1, R4 ;  /* 0x000000010d047824 */ /* 0x000fc800078e0204 */
[----:B------:R-:W-:-:S07]  /*182a0*/  IMAD.MOV.U32 R13, RZ, RZ, R4 ;  /* 0x000000ffff0d7224 */ /* 0x000fce00078e0004 */
[----:B------:R-:W-:Y:S05]  /*182b0*/  WARPSYNC.COLLECTIVE R15, `(.L_x_2584) ;  /* 0x000000000f087348 */ /* 0x000fea0003c00000 */
[----:B------:R0:W1:Y:S02]  /*182c0*/  SHFL.UP P6, R14, R13, R12, R11 ;  /* 0x0400000c0d0e7389 */ /* 0x00006400000c000b */
[----:B01----:R-:W-:Y:S01]  /*182d0*/  ENDCOLLECTIVE ;  /* 0x000000000000791b */ /* 0x003fe20003800000 */
.L_x_2584:
[----:B------:R-:W-:Y:S01]  /*182e0*/  IMAD.MOV.U32 R12, RZ, RZ, 0x8 ;  /* 0x00000008ff0c7424 */ /* 0x000fe200078e00ff */
[----:B------:R-:W-:-:S05]  /*182f0*/  SEL R5, R14, RZ, P3 ;  /* 0x000000ff0e057207 */ /* 0x000fca0001800000 */
[----:B------:R-:W-:-:S04]  /*18300*/  IMAD.IADD R5, R4, 0x1, R5 ;  /* 0x0000000104057824 */ /* 0x000fc800078e0205 */
[----:B------:R-:W-:-:S07]  /*18310*/  IMAD.MOV.U32 R13, RZ, RZ, R5 ;  /* 0x000000ffff0d7224 */ /* 0x000fce00078e0005 */
[----:B------:R-:W-:Y:S05]  /*18320*/  WARPSYNC.COLLECTIVE R15, `(.L_x_2585) ;  /* 0x000000000f087348 */ /* 0x000fea0003c00000 */
[----:B------:R0:W1:Y:S02]  /*18330*/  SHFL.UP P6, R14, R13, R12, R11 ;  /* 0x0400000c0d0e7389 */ /* 0x00006400000c000b */
[----:B01----:R-:W-:Y:S01]  /*18340*/  ENDCOLLECTIVE ;  /* 0x000000000000791b */ /* 0x003fe20003800000 */
.L_x_2585:
[----:B------:R-:W-:Y:S01]  /*18350*/  IMAD.MOV.U32 R12, RZ, RZ, 0x10 ;  /* 0x00000010ff0c7424 */ /* 0x000fe200078e00ff */
[----:B------:R-:W-:-:S05]  /*18360*/  SEL R6, R14, RZ, P4 ;  /* 0x000000ff0e067207 */ /* 0x000fca0002000000 */
[----:B------:R-:W-:-:S04]  /*18370*/  IMAD.IADD R6, R5, 0x1, R6 ;  /* 0x0000000105067824 */ /* 0x000fc800078e0206 */
[----:B------:R-:W-:-:S07]  /*18380*/  IMAD.MOV.U32 R13, RZ, RZ, R6 ;  /* 0x000000ffff0d7224 */ /* 0x000fce00078e0006 */
[----:B------:R-:W-:Y:S05]  /*18390*/  WARPSYNC.COLLECTIVE R15, `(.L_x_2586) ;  /* 0x000000000f087348 */ /* 0x000fea0003c00000 */
[----:B------:R0:W1:Y:S02]  /*183a0*/  SHFL.UP P6, R14, R13, R12, R11 ;  /* 0x0400000c0d0e7389 */ /* 0x00006400000c000b */
[----:B01----:R-:W-:Y:S01]  /*183b0*/  ENDCOLLECTIVE ;  /* 0x000000000000791b */ /* 0x003fe20003800000 */
.L_x_2586:
        /* <DEDUP_REMOVED lines=8> */
.L_x_2587:
[----:B------:R-:W-:Y:S05]  /*18440*/  BRA `(.L_x_2588) ;  /* 0xffffffe000307947 */ /* 0x000fea000383ffff */
.L_x_2528:
[----:B------:R-:W-:Y:S01]  /*18450*/  BSSY B0, `(.L_x_2589) ;  /* 0x0000006000007945 */ /* 0x000fe20003800000 */
[----:B------:R-:W-:Y:S01]  /*18460*/  PLOP3.LUT P6, PT, P6, PT, PT, 0x8, 0x0 ;  /* 0x000000000000781c */ /* 0x000fe200037ce170 */
[----:B------:R-:W-:-:S12]  /*18470*/  IMAD.MOV.U32 R15, RZ, RZ, -0x1 ;  /* 0xffffffffff0f7424 */ /* 0x000fd800078e00ff */
[----:B01---5:R-:W-:Y:S05]  /*18480*/  WARPSYNC.COLLECTIVE R15, `(.L_x_2590) ;  /* 0x000000000f087348 */ /* 0x023fea0003c00000 */
[----:B------:R-:W-:Y:S01]  /*18490*/  VOTE.ANY R14, PT, P6 ;  /* 0x00000000000e7806 */ /* 0x000fe200030e0100 */
[----:B01---5:R-:W-:Y:S06]  /*184a0*/  ENDCOLLECTIVE ;  /* 0x000000000000791b */ /* 0x023fec0003800000 */
.L_x_2590:
[----:B------:R-:W-:Y:S05]  /*184b0*/  BSYNC B0 ;  /* 0x0000000000007941 */ /* 0x000fea0003800000 */
.L_x_2589:
        /* <DEDUP_REMOVED lines=9> */
.L_x_2591:
[----:B------:R-:W-:Y:S01]  /*18550*/  IMAD.MOV.U32 R17, RZ, RZ, R14 ;  /* 0x000000ffff117224 */ /* 0x000fe200078e000e */
[----:B------:R-:W-:Y:S06]  /*18560*/  BRA `(.L_x_2592) ;  /* 0xffffffe000207947 */ /* 0x000fec000383ffff */
.L_x_2530:
[----:B------:R-:W-:Y:S01]  /*18570*/  BSSY B0, `(.L_x_2593) ;  /* 0x0000007000007945 */ /* 0x000fe20003800000 */
[----:B------:R-:W-:Y:S02]  /*18580*/  IMAD.MOV.U32 R13, RZ, RZ, R3 ;  /* 0x000000ffff0d7224 */ /* 0x000fe400078e0003 */
[----:B------:R-:W-:Y:S02]  /*18590*/  IMAD.MOV.U32 R11, RZ, RZ, 0x1f ;  /* 0x0000001fff0b7424 */ /* 0x000fe400078e00ff */
[----:B------:R-:W-:-:S07]  /*185a0*/  IMAD.MOV.U32 R15, RZ, RZ, -0x1 ;  /* 0xffffffffff0f7424 */ /* 0x000fce00078e00ff */
[----:B012--5:R-:W-:Y:S05]  /*185b0*/  WARPSYNC.COLLECTIVE R15, `(.L_x_2594) ;  /* 0x000000000f087348 */ /* 0x027fea0003c00000 */
[----:B------:R3:W4:Y:S02]  /*185c0*/  SHFL.IDX P6, R14, R13, R12, R11 ;  /* 0x0000000c0d0e7389 */ /* 0x00072400000c000b */
[----:B012345:R-:W-:Y:S01]  /*185d0*/  ENDCOLLECTIVE ;  /* 0x000000000000791b */ /* 0x03ffe20003800000 */
.L_x_2594:
[----:B------:R-:W-:Y:S05]  /*185e0*/  BSYNC B0 ;  /* 0x0000000000007941 */ /* 0x000fea0003800000 */
.L_x_2593:
[----:B------:R-:W-:Y:S01]  /*185f0*/  IMAD.MOV.U32 R5, RZ, RZ, R14 ;  /* 0x000000ffff057224 */ /* 0x000fe200078e000e */
[----:B------:R-:W-:Y:S06]  /*18600*/  BRA `(.L_x_2529) ;  /* 0xffffffe000147947 */ /* 0x000fec000383ffff */
.L_x_2534:
[----:B0-----:R0:W1:Y:S02]  /*18610*/  SYNCS.PHASECHK.TRANS64.TRYWAIT P0, [R0+URZ+0x28c20], R3 ;  /* 0x028c2003000075a7 */ /* 0x001064000800017f */
[----:B-1----:R-:W-:Y:S05]  /*18620*/  @!P0 NANOSLEEP.SYNCS 0x989680 ;  /* 0x009896800000895d */ /* 0x002fea0003900000 */
[----:B------:R-:W1:Y:S02]  /*18630*/  @!P0 SYNCS.PHASECHK.TRANS64 P0, [R0+URZ+0x28c20], R3 ;  /* 0x028c2003000085a7 */ /* 0x000e64000800007f */
[----:B-1----:R-:W-:Y:S05]  /*18640*/  @!P0 BRA `(.L_x_2534) ;  /* 0xfffffffc00f08947 */ /* 0x002fea000383ffff */
[----:B------:R-:W-:Y:S05]  /*18650*/  BRA `(.L_x_2595) ;  /* 0xffffffe400947947 */ /* 0x000fea000383ffff */
.L_x_2535:
        /* <DEDUP_REMOVED lines=11> */
.L_x_2597:
[----:B------:R-:W-:Y:S05]  /*18710*/  BSYNC B0 ;  /* 0x0000000000007941 */ /* 0x000fea0003800000 */
.L_x_2596:
[----:B------:R-:W-:Y:S05]  /*18720*/  BRA `(.L_x_2598) ;  /* 0xffffffe4007c7947 */ /* 0x000fea000383ffff */
.L_x_2538:
[----:B------:R-:W-:Y:S01]  /*18730*/  BSSY B1, `(.L_x_2599) ;  /* 0x0000006000017945 */ /* 0x000fe20003800000 */
[----:B------:R-:W-:-:S07]  /*18740*/  IMAD.MOV.U32 R15, RZ, RZ, -0x1 ;  /* 0xffffffffff0f7424 */ /* 0x000fce00078e00ff */
[----:B01---5:R-:W-:Y:S05]  /*18750*/  WARPSYNC.COLLECTIVE R15, `(.L_x_2600) ;  /* 0x000000000f0c7348 */ /* 0x023fea0003c00000 */
[----:B------:R-:W-:Y:S02]  /*18760*/  ELECT P6, UR62, PT ;  /* 0x00000000003e782f */ /* 0x000fe400038c0000 */
[----:B------:R-:W-:Y:S01]  /*18770*/  MOV R14, UR62 ;  /* 0x0000003e000e7c02 */ /* 0x000fe20008000f00 */
[----:B01---5:R-:W-:Y:S10]  /*18780*/  ENDCOLLECTIVE ;  /* 0x000000000000791b */ /* 0x023ff40003800000 */
.L_x_2600:
[----:B------:R-:W-:Y:S05]  /*18790*/  BSYNC B1 ;  /* 0x0000000000017941 */ /* 0x000fea0003800000 */
.L_x_2599:
[----:B------:R-:W-:Y:S05]  /*187a0*/  BRA `(.L_x_2601) ;  /* 0xffffffe400747947 */ /* 0x000fea000383ffff */
.L_x_2540:
[----:B0-----:R0:W1:Y:S02]  /*187b0*/  SYNCS.PHASECHK.TRANS64.TRYWAIT P0, [R6+URZ], R5 ;  /* 0x00000005060075a7 */ /* 0x001064000800017f */
[----:B-1----:R-:W-:Y:S05]  /*187c0*/  @!P0 NANOSLEEP.SYNCS 0x989680 ;  /* 0x009896800000895d */ /* 0x002fea0003900000 */
[----:B------:R-:W1:Y:S02]  /*187d0*/  @!P0 SYNCS.PHASECHK.TRANS64 P0, [R6+URZ], R5 ;  /* 0x00000005060085a7 */ /* 0x000e64000800007f */
[----:B-1----:R-:W-:Y:S05]  /*187e0*/  @!P0 BRA `(.L_x_2540) ;  /* 0xfffffffc00f08947 */ /* 0x002fea000383ffff */
[----:B------:R-:W-:Y:S05]  /*187f0*/  BRA `(.L_x_2602) ;  /* 0xffffffe400b07947 */ /* 0x000fea000383ffff */
.L_x_2541:
[----:B-1----:R1:W2:Y:S02]  /*18800*/  SYNCS.PHASECHK.TRANS64.TRYWAIT P0, [R7+URZ], R2 ;  /* 0x00000002070075a7 */ /* 0x0022a4000800017f */
[----:B--2---:R-:W-:Y:S05]  /*18810*/  @!P0 NANOSLEEP.SYNCS 0x989680 ;  /* 0x009896800000895d */ /* 0x004fea0003900000 */
[----:B------:R-:W2:Y:S02]  /*18820*/  @!P0 SYNCS.PHASECHK.TRANS64 P0, [R7+URZ], R2 ;  /* 0x00000002070085a7 */ /* 0x000ea4000800007f */
[----:B--2---:R-:W-:Y:S05]  /*18830*/  @!P0 BRA `(.L_x_2541) ;  /* 0xfffffffc00f08947 */ /* 0x004fea000383ffff */
[----:B------:R-:W-:Y:S05]  /*18840*/  BRA `(.L_x_2603) ;  /* 0xffffffe400a47947 */ /* 0x000fea000383ffff */
.L_x_2543:
[----:B--2---:R2:W3:Y:S02]  /*18850*/  SYNCS.PHASECHK.TRANS64.TRYWAIT P0, [R4+URZ], R5 ;  /* 0x00000005040075a7 */ /* 0x0044e4000800017f */
[----:B---3--:R-:W-:Y:S05]  /*18860*/  @!P0 NANOSLEEP.SYNCS 0x989680 ;  /* 0x009896800000895d */ /* 0x008fea0003900000 */
[----:B------:R-:W3:Y:S02]  /*18870*/  @!P0 SYNCS.PHASECHK.TRANS64 P0, [R4+URZ], R5 ;  /* 0x00000005040085a7 */ /* 0x000ee4000800007f */
[----:B---3--:R-:W-:Y:S05]  /*18880*/  @!P0 BRA `(.L_x_2543) ;  /* 0xfffffffc00f08947 */ /* 0x008fea000383ffff */
[----:B------:R-:W-:Y:S05]  /*18890*/  BRA `(.L_x_2604) ;  /* 0xffffffe400ac7947 */ /* 0x000fea000383ffff */
.L_x_2605:
        /* <DEDUP_REMOVED lines=14> */
.L_x_5875:


//--------------------- .text._ZN7cutlass13device_kernelIN5flash11enable_sm90INS1_16FlashAttnFwdSm90INS1_25CollectiveMainloopFwdSm90ILi2EN4cute5tupleIJNS5_1CILi1EEES8_S8_EEENS6_IJNS7_ILi64EEESA_SA_EEELi512ENS_10bfloat16_tEfNS_4arch4Sm90ELb0ELb1ELb0ELb1ELb0ELb1ELb0ELb0ELb0ELb1ELb0ELb0EEENS1_21CollectiveEpilogueFwdINS6_IJSA_NS7_ILi512EEESA_EEES9_SC_SE_Li256ELb1ELb1ELb0ELb0EEENS1_36VarlenDynamicPersistentTileSchedulerILi64ELi64ELi256ELi128ELb0ELb1ELb1ELb1ELb0ELb1EEEEEEEEEvNT_6ParamsE --------------------------
	.section	.text._ZN7cutlass13device_kernelIN5flash11enable_sm90INS1_16FlashAttnFwdSm90INS1_25CollectiveMainloopFwdSm90ILi2EN4cute5tupleIJNS5_1CILi1EEES8_S8_EEENS6_IJNS7_ILi64EEESA_SA_EEELi512ENS_10bfloat16_tEfNS_4arch4Sm90ELb0ELb1ELb0ELb1ELb0ELb1ELb0ELb0ELb0ELb1ELb0ELb0EEENS1_21CollectiveEpilogueFwdINS6_IJSA_NS7_ILi512EEESA_EEES9_SC_SE_Li256ELb1ELb1ELb0ELb0EEENS1_36VarlenDynamicPersistentTileSchedulerILi64ELi64ELi256ELi128ELb0ELb1ELb1ELb1ELb0ELb1EEEEEEEEEvNT_6ParamsE,"ax",@progbits
	.align	128
.text._ZN7cutlass13device_kernelIN5flash11enable_sm90INS1_16FlashAttnFwdSm90INS1_25CollectiveMainloopFwdSm90ILi2EN4cute5tupleIJNS5_1CILi1EEES8_S8_EEENS6_IJNS7_ILi64EEESA_SA_EEELi512ENS_10bfloat16_tEfNS_4arch4Sm90ELb0ELb1ELb0ELb1ELb0ELb1ELb0ELb0ELb0ELb1ELb0ELb0EEENS1_21CollectiveEpilogueFwdINS6_IJSA_NS7_ILi512EEESA_EEES9_SC_SE_Li256ELb1ELb1ELb0ELb0EEENS1_36VarlenDynamicPersistentTileSchedulerILi64ELi64ELi256ELi128ELb0ELb1ELb1ELb1ELb0ELb1EEEEEEEEEvNT_6ParamsE:
        .type           _ZN7cutlass13device_kernelIN5flash11enable_sm90INS1_16FlashAttnFwdSm90INS1_25CollectiveMainloopFwdSm90ILi2EN4cute5tupleIJNS5_1CILi1EEES8_S8_EEENS6_IJNS7_ILi64EEESA_SA_EEELi512ENS_10bfloat16_tEfNS_4arch4Sm90ELb0ELb1ELb0ELb1ELb0ELb1ELb0ELb0ELb0ELb1ELb0ELb0EEENS1_21CollectiveEpilogueFwdINS6_IJSA_NS7_ILi512EEESA_EEES9_SC_SE_Li256ELb1ELb1ELb0ELb0EEENS1_36VarlenDynamicPersistentTileSchedulerILi64ELi64ELi256ELi128ELb0ELb1ELb1ELb1ELb0ELb1EEEEEEEEEvNT_6ParamsE,@function
        .size           _ZN7cutlass13device_kernelIN5flash11enable_sm90INS1_16FlashAttnFwdSm90INS1_25CollectiveMainloopFwdSm90ILi2EN4cute5tupleIJNS5_1CILi1EEES8_S8_EEENS6_IJNS7_ILi64EEESA_SA_EEELi512ENS_10bfloat16_tEfNS_4arch4Sm90ELb0ELb1ELb0ELb1ELb0ELb1ELb0ELb0ELb0ELb1ELb0ELb0EEENS1_21CollectiveEpilogueFwdINS6_IJSA_NS7_ILi512EEESA_EEES9_SC_SE_Li256ELb1ELb1ELb0ELb0EEENS1_36VarlenDynamicPersistentTileSchedulerILi64ELi64ELi256ELi128ELb0ELb1ELb1ELb1ELb0ELb1EEEEEEEEEvNT_6ParamsE,(.L_x_5876 - _ZN7cutlass13device_kernelIN5flash11enable_sm90INS1_16FlashAttnFwdSm90INS1_25CollectiveMainloopFwdSm90ILi2EN4cute5tupleIJNS5_1CILi1EEES8_S8_EEENS6_IJNS7_ILi64EEESA_SA_EEELi512ENS_10bfloat16_tEfNS_4arch4Sm90ELb0ELb1ELb0ELb1ELb0ELb1ELb0ELb0ELb0ELb1ELb0ELb0EEENS1_21CollectiveEpilogueFwdINS6_IJSA_NS7_ILi512EEESA_EEES9_SC_SE_Li256ELb1ELb1ELb0ELb0EEENS1_36VarlenDynamicPersistentTileSchedulerILi64ELi64ELi256ELi128ELb0ELb1ELb1ELb1ELb0ELb1EEEEEEEEEvNT_6ParamsE)
        .other          _ZN7cutlass13device_kernelIN5flash11enable_sm90INS1_16FlashAttnFwdSm90INS1_25CollectiveMainloopFwdSm90ILi2EN4cute5tupleIJNS5_1CILi1EEES8_S8_EEENS6_IJNS7_ILi64EEESA_SA_EEELi512ENS_10bfloat16_tEfNS_4arch4Sm90ELb0ELb1ELb0ELb1ELb0ELb1ELb0ELb0ELb0ELb1ELb0ELb0EEENS1_21CollectiveEpilogueFwdINS6_IJSA_NS7_ILi512EEESA_EEES9_SC_SE_Li256ELb1ELb1ELb0ELb0EEENS1_36VarlenDynamicPersistentTileSchedulerILi64ELi64ELi256ELi128ELb0ELb1ELb1ELb1ELb0ELb1EEEEEEEEEvNT_6ParamsE,@"STO_CUDA_ENTRY STV_DEFAULT"
_ZN7cutlass13device_kernelIN5flash11enable_sm90INS1_16FlashAttnFwdSm90INS1_25CollectiveMainloopFwdSm90ILi2EN4cute5tupleIJNS5_1CILi1EEES8_S8_EEENS6_IJNS7_ILi64EEESA_SA_EEELi512ENS_10bfloat16_tEfNS_4arch4Sm90ELb0ELb1ELb0ELb1ELb0ELb1ELb0ELb0ELb0ELb1ELb0ELb0EEENS1_21CollectiveEpilogueFwdINS6_IJSA_NS7_ILi512EEESA_EEES9_SC_SE_Li256ELb1ELb1ELb0ELb0EEENS1_36VarlenDynamicPersistentTileSchedulerILi64ELi64ELi256ELi128ELb0ELb1ELb1ELb1ELb0ELb1EEEEEEEEEvNT_6ParamsE:
        /* <DEDUP_REMOVED lines=24> */
.L_x_2607:
[----:B------:R-:W-:Y:S05]  /*0180*/  BSYNC B0 ;  /* 0x0000000000007941 */ /* 0x000fea0003800000 */
.L_x_2606:
        /* <DEDUP_REMOVED lines=37> */
.L_x_2608:
        /* <DEDUP_REMOVED lines=22> */
.L_x_2609:
        /* <DEDUP_REMOVED lines=18> */
.L_x_2610:
        /* <DEDUP_REMOVED lines=22> */
.L_x_2611:
        /* <DEDUP_REMOVED lines=22> */
.L_x_2612:
[----:B------:R-:W-:Y:S01]  /*0920*/  PLOP3.LUT P0, PT, PT, PT, UP0, 0x80, 0x0 ;  /* 0x000000000000781c */ /* 0x000fe20003f0f008 */
[----:B------:R-:W-:Y:S01]  /*0930*/  UMOV UR36, 0x1 ;  /* 0x0000000100247882 */ /* 0x000fe20000000000 */
[----:B------:R-:W-:Y:S01]  /*0940*/  NOP ;  /* 0x0000000000007918 */ /* 0x000fe20000000000 */
[----:B------:R-:W-:Y:S01]  /*0950*/  USEL UR36, UR36, 0x2, !UP0 ;  /* 0x0000000224247887 */ /* 0x000fe2000c000000 */
[----:B------:R-:W-:Y:S01]  /*0960*/  BSSY B9, `(.L_x_2613) ;  /* 0x0001ee8000097945 */ /* 0x000fe20003800000 */
[----:B------:R-:W-:Y:S01]  /*0970*/  ULDC.64 UR42, c[0x0][0x208] ;  /* 0x00008200002a7ab9 */ /* 0x000fe20000000a00 */
[----:B012-4-:R-:W-:Y:S07]  /*0980*/  BAR.SYNC.DEFER_BLOCKING 0x0 ;  /* 0x0000000000007b1d */ /* 0x017fee0000010000 */
[----:B------:R-:W-:Y:S05]  /*0990*/  @!P0 BRA `(.L_x_2614) ;  /* 0x0000015800d88947 */ /* 0x000fea0003800000 */
.L_x_2615:
[----:B------:R-:W-:-:S08]  /*09a0*/  NOP ;  /* 0x0000000000007918 */ /* 0x000fd00000000000 */
[----:B------:R-:W0:Y:S02]  /*09b0*/  USETMAXREG.TRY_ALLOC.CTAPOOL UP0, 0xf0 ;  /* 0x000000f0000079c8 */ /* 0x000e240008000600 */
[----:B0-----:R-:W-:-:S13]  /*09c0*/  PLOP3.LUT P0, PT, PT, PT, UP0, 0x80, 0x0 ;  /* 0x000000000000781c */ /* 0x001fda0003f0f008 */
[----:B------:R-:W-:Y:S05]  /*09d0*/  @!P0 BRA `(.L_x_2615) ;  /* 0xfffffffc00f08947 */ /* 0x000fea000383ffff */
[----:B------:R-:W-:Y:S01]  /*09e0*/  ISETP.NE.AND P0, PT, R2, 0x1, PT ;  /* 0x000000010200780c */ /* 0x000fe20003f05270 */
[----:B------:R-:W0:Y:S01]  /*09f0*/  S2UR UR5, SR_CgaCtaId ;  /* 0x00000000000579c3 */ /* 0x000e220000008800 */
[----:B------:R-:W-:-:S11]  /*0a00*/  UMOV UR4, 0x400 ;  /* 0x0000040000047882 */ /* 0x000fd60000000000 */
[----:B------:R-:W-:Y:S06]  /*0a10*/  @!P0 BAR.ARV 0x8, 0x100 ;  /* 0x0204000000008b1d */ /* 0x000fec0000002000 */
[----:B------:R-:W-:Y:S01]  /*0a20*/  ISETP.GE.U32.AND P0, PT, R4, 0x100, PT ;  /* 0x000001000400780c */ /* 0x000fe20003f06070 */
[----:B0-----:R-:W-:-:S06]  /*0a30*/  ULEA UR4, UR5, UR4, 0x18 ;  /* 0x0000000405047291 */ /* 0x001fcc000f8ec03f */
[----:B------:R-:W-:-:S06]  /*0a40*/  IMAD.U32 R2, RZ, RZ, UR4 ;  /* 0x00000004ff027e24 */ /* 0x000fcc000f8e00ff */
[----:B------:R-:W-:Y:S06]  /*0a50*/  @P0 BAR.ARV 0xf, 0x100 ;  /* 0x03c4000000000b1d */ /* 0x000fec0000002000 */
[----:B------:R-:W-:Y:S02]  /*0a60*/  ULDC UR4, c[0x0][0xc3c] ;  /* 0x00030f0000047ab9 */ /* 0x000fe40000000800 */
[----:B------:R-:W-:Y:S06]  /*0a70*/  BAR.SYNC.DEFER_BLOCKING 0x5, 0x180 ;  /* 0x0146000000007b1d */ /* 0x000fec0000010000 */
[----:B------:R-:W0:Y:S02]  /*0a80*/  LDS.128 R24, [R2+0x28cd0] ;  /* 0x028cd00002187984 */ /* 0x000e240000000c00 */
[----:B------:R-:W-:Y:S06]  /*0a90*/  BAR.ARV 0x4, 0x180 ;  /* 0x0106000000007b1d */ /* 0x000fec0000002000 */
[----:B0-----:R-:W-:-:S13]  /*0aa0*/  ISETP.GE.AND P0, PT, R27, UR4, PT ;  /* 0x000000041b007c0c */ /* 0x001fda000bf06270 */
[----:B------:R-:W-:Y:S05]  /*0ab0*/  @P0 BRA `(.L_x_2616) ;  /* 0x000001ec00480947 */ /* 0x000fea0003800000 */
[----:B------:R-:W-:Y:S01]  /*0ac0*/  VIADD R15, R4, 0xffffff80 ;  /* 0xffffff80040f7836 */ /* 0x000fe20000000000 */
[----:B------:R-:W-:Y:S01]  /*0ad0*/  CS2R R186, SRZ ;  /* 0x0000000000ba7805 */ /* 0x000fe2000001ff00 */
[----:B------:R-:W-:Y:S01]  /*0ae0*/  IMAD.MOV.U32 R197, RZ, RZ, 0x40 ;  /* 0x00000040ffc57424 */ /* 0x000fe200078e00ff */
[----:B------:R-:W-:Y:S01]  /*0af0*/  CS2R R18, SRZ ;  /* 0x0000000000127805 */ /* 0x000fe2000001ff00 */
[----:B------:R-:W-:Y:S01]  /*0b00*/  IMAD.MOV.U32 R219, RZ, RZ, RZ ;  /* 0x000000ffffdb7224 */ /* 0x000fe200078e00ff */
[----:B------:R-:W-:Y:S01]  /*0b10*/  SHF.R.S32.HI R0, RZ, 0x1f, R15 ;  /* 0x0000001fff007819 */ /* 0x000fe2000001140f */
[----:B------:R-:W-:-:S03]  /*0b20*/  ULOP3.LUT UR37, UR36, 0x1, URZ, 0xfc, !UPT ;  /* 0x0000000124257892 */ /* 0x000fc6000f8efc3f */
[CC--:B------:R-:W-:Y:S02]  /*0b30*/  LEA.HI R3, R0.reuse, R15.reuse, RZ, 0x4 ;  /* 0x0000000f00037211 */ /* 0x0c0fe400078f20ff */
[----:B------:R-:W-:Y:S02]  /*0b40*/  LEA.HI R6, R0, R15, RZ, 0x5 ;  /* 0x0000000f00067211 */ /* 0x000fe400078f28ff */
[----:B------:R-:W-:Y:S02]  /*0b50*/  LOP3.LUT R4, R3, 0xfffffff0, RZ, 0xc0, !PT ;  /* 0xfffffff003047812 */ /* 0x000fe400078ec0ff */
[--C-:B------:R-:W-:Y:S02]  /*0b60*/  SHF.R.S32.HI R203, RZ, 0x5, R6.reuse ;  /* 0x00000005ffcb7819 */ /* 0x100fe40000011406 */
[----:B------:R-:W-:Y:S01]  /*0b70*/  SHF.R.S32.HI R6, RZ, 0x1f, R6 ;  /* 0x0000001fff067819 */ /* 0x000fe20000011406 */
[----:B------:R-:W-:Y:S01]  /*0b80*/  IMAD.IADD R5, R15, 0x1, -R4 ;  /* 0x000000010f057824 */ /* 0x000fe200078e0a04 */
[----:B------:R-:W-:-:S02]  /*0b90*/  SHF.R.S32.HI R4, RZ, 0x4, R3 ;  /* 0x00000004ff047819 */ /* 0x000fc40000011403 */
[----:B------:R-:W-:Y:S02]  /*0ba0*/  LEA.HI R7, R0, R15, RZ, 0x7 ;  /* 0x0000000f00077211 */ /* 0x000fe400078f38ff */
[----:B------:R-:W-:Y:S02]  /*0bb0*/  SHF.R.S32.HI R10, RZ, 0x1f, R5 ;  /* 0x0000001fff0a7819 */ /* 0x000fe40000011405 */
[----:B------:R-:W-:Y:S02]  /*0bc0*/  LEA.HI R3, R3, R4, RZ, 0x1 ;  /* 0x0000000403037211 */ /* 0x000fe400078f08ff */
[----:B------:R-:W-:Y:S02]  /*0bd0*/  LEA.HI R13, R10, R5, RZ, 0x3 ;  /* 0x000000050a0d7211 */ /* 0x000fe400078f18ff */
[----:B------:R-:W-:Y:S02]  /*0be0*/  LEA.HI R6, R6, R203, RZ, 0x2 ;  /* 0x000000cb06067211 */ /* 0x000fe400078f10ff */
[C---:B------:R-:W-:Y:S01]  /*0bf0*/  LOP3.LUT R14, R13.reuse, 0xfffffff8, RZ, 0xc0, !PT ;  /* 0xfffffff80d0e7812 */ /* 0x040fe200078ec0ff */
[----:B------:R-:W-:Y:S01]  /*0c00*/  IMAD.SHL.U32 R13, R13, 0x40, RZ ;  /* 0x000000400d0d7824 */ /* 0x000fe200078e00ff */
[----:B------:R-:W-:-:S02]  /*0c10*/  LOP3.LUT R3, R3, 0x1ffffffe, RZ, 0xc0, !PT ;  /* 0x1ffffffe03037812 */ /* 0x000fc400078ec0ff */
[----:B------:R-:W-:Y:S01]  /*0c20*/  SHF.R.S32.HI R222, RZ, 0x7, R7 ;  /* 0x00000007ffde7819 */ /* 0x000fe20000011407 */
[----:B------:R-:W-:Y:S01]  /*0c30*/  IMAD.IADD R14, R5, 0x1, -R14 ;  /* 0x00000001050e7824 */ /* 0x000fe200078e0a0e */
[----:B------:R-:W-:Y:S01]  /*0c40*/  LOP3.LUT R6, R6, 0x3ffffc, RZ, 0xc0, !PT ;  /* 0x003ffffc06067812 */ /* 0x000fe200078ec0ff */
[----:B------:R-:W-:Y:S01]  /*0c50*/  IMAD.IADD R3, R4, 0x1, -R3 ;  /* 0x0000000104037824 */ /* 0x000fe200078e0a03 */
[----:B------:R-:W-:Y:S01]  /*0c60*/  LOP3.LUT R8, R7, 0xffffff80, RZ, 0xc0, !PT ;  /* 0xffffff8007087812 */ /* 0x000fe200078ec0ff */
[----:B------:R-:W-:Y:S01]  /*0c70*/  IMAD R5, R222, 0x100, R5 ;  /* 0x00000100de057824 */ /* 0x000fe200078e0205 */
[C---:B------:R-:W-:Y:S01]  /*0c80*/  R2P PR, R14.reuse, 0x6 ;  /* 0x000000060e007804 */ /* 0x040fe20000000000 */
[----:B------:R-:W-:Y:S01]  /*0c90*/  IMAD.IADD R6, R203, 0x1, -R6 ;  /* 0x00000001cb067824 */ /* 0x000fe200078e0a06 */
[----:B------:R-:W-:Y:S01]  /*0ca0*/  LEA.HI R7, R7, R222, RZ, 0x1 ;  /* 0x000000de07077211 */ /* 0x000fe200078f08ff */
[----:B------:R-:W-:Y:S02]  /*0cb0*/  IMAD.SHL.U32 R4, R14, 0x40, RZ ;  /* 0x000000400e047824 */ /* 0x000fe400078e00ff */
[----:B------:R-:W-:Y:S01]  /*0cc0*/  IMAD.IADD R8, R15, 0x1, -R8 ;  /* 0x000000010f087824 */ /* 0x000fe200078e0a08 */
[----:B------:R-:W-:Y:S01]  /*0cd0*/  LOP3.LUT R7, R7, 0xfffffe, RZ, 0xc0, !PT ;  /* 0x00fffffe07077812 */ /* 0x000fe200078ec0ff */
[----:B------:R-:W-:Y:S01]  /*0ce0*/  IMAD R6, R6, 0x10, R5 ;  /* 0x0000001006067824 */ /* 0x000fe200078e0205 */
[----:B------:R-:W-:Y:S01]  /*0cf0*/  LOP3.LUT R4, R4, 0x1c0, RZ, 0xc0, !PT ;  /* 0x000001c004047812 */ /* 0x000fe200078ec0ff */
[----:B------:R-:W-:Y:S01]  /*0d00*/  IMAD.SHL.U32 R3, R3, 0x8, RZ ;  /* 0x0000000803037824 */ /* 0x000fe200078e00ff */
[----:B------:R-:W-:Y:S01]  /*0d10*/  SHF.R.S32.HI R9, RZ, 0x1f, R8 ;  /* 0x0000001fff097819 */ /* 0x000fe20000011408 */
[----:B------:R-:W-:Y:S01]  /*0d20*/  IMAD.IADD R7, R222, 0x1, -R7 ;  /* 0x00000001de077824 */ /* 0x000fe200078e0a07 */
[----:B------:R-:W-:Y:S01]  /*0d30*/  SEL R197, R197, 0xffffffc0, !P2 ;  /* 0xffffffc0c5c57807 */ /* 0x000fe20005000000 */
[--C-:B------:R-:W-:Y:S01]  /*0d40*/  IMAD.U32 R235, R6, 0x40, R3.reuse ;  /* 0x0000004006eb7824 */ /* 0x100fe200078e0003 */
[----:B------:R-:W-:Y:S01]  /*0d50*/  LOP3.LUT R3, R4, 0x8, R3, 0xf8, !PT ;  /* 0x0000000804037812 */ /* 0x000fe200078ef803 */
[----:B------:R-:W-:Y:S01]  /*0d60*/  IMAD.SHL.U32 R194, R7, 0x100, RZ ;  /* 0x0000010007c27824 */ /* 0x000fe200078e00ff */
[----:B------:R-:W-:-:S02]  /*0d70*/  SHF.R.U32.HI R6, RZ, 0x3, R4 ;  /* 0x00000003ff067819 */ /* 0x000fc40000011604 */
[----:B------:R-:W-:Y:S02]  /*0d80*/  LOP3.LUT R4, R13, 0x7ffffe00, RZ, 0xc0, !PT ;  /* 0x7ffffe000d047812 */ /* 0x000fe400078ec0ff */
[----:B------:R-:W-:Y:S02]  /*0d90*/  LEA.HI R10, R9, R8, RZ, 0x2 ;  /* 0x00000008090a7211 */ /* 0x000fe400078f10ff */
[----:B------:R-:W-:Y:S01]  /*0da0*/  LOP3.LUT R3, R3, R6, RZ, 0x3c, !PT ;  /* 0x0000000603037212 */ /* 0x000fe200078e3cff */
[----:B------:R-:W-:Y:S01]  /*0db0*/  IMAD R4, R203, 0x400, R4 ;  /* 0x00000400cb047824 */ /* 0x000fe200078e0204 */
[--C-:B------:R-:W-:Y:S02]  /*0dc0*/  SHF.R.S32.HI R11, RZ, 0x2, R10.reuse ;  /* 0x00000002ff0b7819 */ /* 0x100fe4000001140a */
[----:B------:R-:W-:Y:S01]  /*0dd0*/  SHF.R.S32.HI R12, RZ, 0x1f, R10 ;  /* 0x0000001fff0c7819 */ /* 0x000fe2000001140a */
[----:B------:R-:W-:Y:S01]  /*0de0*/  IMAD.IADD R3, R4, 0x1, R3 ;  /* 0x0000000104037824 */ /* 0x000fe200078e0203 */
[----:B------:R-:W-:-:S02]  /*0df0*/  LEA.HI R4, R0, R15, RZ, 0x3 ;  /* 0x0000000f00047211 */ /* 0x000fc400078f18ff */
[----:B------:R-:W-:Y:S01]  /*0e00*/  LEA.HI R12, R12, R11, RZ, 0x3 ;  /* 0x0000000b0c0c7211 */ /* 0x000fe200078f18ff */
[----:B------:R-:W-:Y:S01]  /*0e10*/  IMAD R195, R3, 0x2, R2 ;  /* 0x0000000203c37824 */ /* 0x000fe200078e0202 */
[----:B------:R-:W-:Y:S02]  /*0e20*/  LEA.HI R0, R0, R15, RZ, 0x2 ;  /* 0x0000000f00007211 */ /* 0x000fe400078f10ff */
[----:B------:R-:W-:Y:S01]  /*0e30*/  LOP3.LUT R12, R12, 0xfffffff8, RZ, 0xc0, !PT ;  /* 0xfffffff80c0c7812 */ /* 0x000fe200078ec0ff */
[----:B------:R-:W-:Y:S01]  /*0e40*/  VIADD R198, R195, 0x26800 ;  /* 0x00026800c3c67836 */ /* 0x000fe20000000000 */
[----:B------:R-:W-:Y:S01]  /*0e50*/  LEA.HI R9, R9, R8, RZ, 0x5 ;  /* 0x0000000809097211 */ /* 0x000fe200078f28ff */
[----:B------:R-:W-:Y:S01]  /*0e60*/  VIADD R196, R195, 0x26820 ;  /* 0x00026820c3c47836 */ /* 0x000fe20000000000 */
[----:B------:R-:W-:Y:S01]  /*0e70*/  SHF.R.S32.HI R185, RZ, 0x2, R0 ;  /* 0x00000002ffb97819 */ /* 0x000fe20000011400 */
[----:B------:R-:W-:Y:S01]  /*0e80*/  IMAD.IADD R12, R11, 0x1, -R12 ;  /* 0x000000010b0c7824 */ /* 0x000fe200078e0a0c */
[----:B------:R-:W-:Y:S01]  /*0e90*/  SHF.R.S32.HI R9, RZ, 0x5, R9 ;  /* 0x00000005ff097819 */ /* 0x000fe20000011409 */
[----:B------:R-:W-:Y:S01]  /*0ea0*/  @P1 VIADD R196, R198, 0xffffffe0 ;  /* 0xffffffe0c6c41836 */ /* 0x000fe20000000000 */
[----:B------:R-:W-:Y:S01]  /*0eb0*/  SHF.R.S32.HI R221, RZ, 0x3, R4 ;  /* 0x00000003ffdd7819 */ /* 0x000fe20000011404 */
[----:B------:R-:W-:Y:S01]  /*0ec0*/  VIADD R236, R185, 0x20 ;  /* 0x00000020b9ec7836 */ /* 0x000fe20000000000 */
[----:B------:R-:W-:Y:S01]  /*0ed0*/  LOP3.LUT R220, R4, 0xfffffff8, RZ, 0xc0, !PT ;  /* 0xfffffff804dc7812 */ /* 0x000fe200078ec0ff */
[----:B------:R-:W-:Y:S01]  /*0ee0*/  IMAD R191, R9, 0x10, R12 ;  /* 0x0000001009bf7824 */ /* 0x000fe200078e020c */
[----:B------:R-:W-:Y:S01]  /*0ef0*/  SHF.R.S32.HI R4, RZ, 0x1f, R0 ;  /* 0x0000001fff047819 */ /* 0x000fe20000011400 */
[----:B------:R-:W-:Y:S01]  /*0f00*/  IMAD.SHL.U32 R228, R236, 0x40, RZ ;  /* 0x00000040ece47824 */ /* 0x000fe200078e00ff */
[----:B------:R-:W-:Y:S01]  /*0f10*/  LOP3.LUT R225, R0, 0xfffffffc, RZ, 0xc0, !PT ;  /* 0xfffffffc00e17812 */ /* 0x000fe200078ec0ff */
[C---:B------:R-:W-:Y:S01]  /*0f20*/  IMAD.IADD R220, R15.reuse, 0x1, -R220 ;  /* 0x000000010fdc7824 */ /* 0x040fe200078e0adc */
[----:B------:R-:W-:Y:S01]  /*0f30*/  SHF.R.S32.HI R9, RZ, 0x1f, R236 ;  /* 0x0000001fff097819 */ /* 0x000fe200000114ec */
[----:B------:R-:W-:Y:S01]  /*0f40*/  IMAD.IADD R198, R198, 0x1, R197 ;  /* 0x00000001c6c67824 */ /* 0x000fe200078e02c5 */
[----:B------:R-:W-:Y:S01]  /*0f50*/  LEA.HI R4, R4, R185, RZ, 0x3 ;  /* 0x000000b904047211 */ /* 0x000fe200078f18ff */
[----:B------:R-:W-:Y:S01]  /*0f60*/  IMAD.IADD R225, R15, 0x1, -R225 ;  /* 0x000000010fe17824 */ /* 0x000fe200078e0ae1 */
[----:B------:R-:W-:Y:S01]  /*0f70*/  LEA.HI R9, R9, R236, RZ, 0x3 ;  /* 0x000000ec09097211 */ /* 0x000fe200078f18ff */
[----:B------:R-:W-:Y:S01]  /*0f80*/  IMAD.SHL.U32 R200, R220, 0x8, RZ ;  /* 0x00000008dcc87824 */ /* 0x000fe200078e00ff */
[----:B------:R-:W-:Y:S01]  /*0f90*/  LOP3.LUT R4, R4, 0xfffffff8, RZ, 0xc0, !PT ;  /* 0xfffffff804047812 */ /* 0x000fe200078ec0ff */
[C---:B------:R-:W-:Y:S01]  /*0fa0*/  IMAD.SHL.U32 R16, R225.reuse, 0x8, RZ ;  /* 0x00000008e1107824 */ /* 0x040fe200078e00ff */
[----:B------:R-:W-:Y:S01]  /*0fb0*/  LEA.HI R0, R225, R225, RZ, 0x1 ;  /* 0x000000e1e1007211 */ /* 0x000fe200078f08ff */
[----:B------:R-:W-:Y:S01]  /*0fc0*/  IMAD.SHL.U32 R9, R9, 0x40, RZ ;  /* 0x0000004009097824 */ /* 0x000fe200078e00ff */
[----:B------:R-:W-:Y:S01]  /*0fd0*/  LOP3.LUT R228, R228, 0x1c0, RZ, 0xc0, !PT ;  /* 0x000001c0e4e47812 */ /* 0x000fe200078ec0ff */
[----:B------:R-:W-:Y:S01]  /*0fe0*/  IMAD.IADD R193, R185, 0x1, -R4 ;  /* 0x00000001b9c17824 */ /* 0x000fe200078e0a04 */
[----:B------:R-:W-:Y:S01]  /*0ff0*/  LOP3.LUT R5, R10, 0x7ffffffc, RZ, 0xc0, !PT ;  /* 0x7ffffffc0a057812 */ /* 0x000fe200078ec0ff */
[----:B------:R-:W-:Y:S01]  /*1000*/  IMAD.SHL.U32 R188, R225, 0x4, RZ ;  /* 0x00000004e1bc7824 */ /* 0x000fe200078e00ff */
[----:B------:R-:W-:Y:S01]  /*1010*/  LOP3.LUT R0, R0, 0x1ffffffe, RZ, 0xc0, !PT ;  /* 0x1ffffffe00007812 */ /* 0x000fe200078ec0ff */
[----:B------:R-:W-:Y:S01]  /*1020*/  VIADD R217, R200, 0x80 ;  /* 0x00000080c8d97836 */ /* 0x000fe20000000000 */
[----:B------:R-:W-:Y:S01]  /*1030*/  LOP3.LUT R4, R228, 0x38, R16, 0xf8, !PT ;  /* 0x00000038e4047812 */ /* 0x000fe200078ef810 */
[C---:B------:R-:W-:Y:S01]  /*1040*/  VIADD R216, R200.reuse, 0xc0 ;  /* 0x000000c0c8d87836 */ /* 0x040fe20000000000 */
[----:B------:R-:W-:Y:S01]  /*1050*/  SHF.R.U32.HI R6, RZ, 0x3, R228 ;  /* 0x00000003ff067819 */ /* 0x000fe200000116e4 */
[C---:B------:R-:W-:Y:S01]  /*1060*/  VIADD R218, R200.reuse, 0x40 ;  /* 0x00000040c8da7836 */ /* 0x040fe20000000000 */
[----:B------:R-:W-:Y:S01]  /*1070*/  LOP3.LUT R229, R9, 0xfffffe00, RZ, 0xc0, !PT ;  /* 0xfffffe0009e57812 */ /* 0x000fe200078ec0ff */
[C---:B------:R-:W-:Y:S01]  /*1080*/  VIADD R215, R200.reuse, 0x100 ;  /* 0x00000100c8d77836 */ /* 0x040fe20000000000 */
[----:B------:R-:W-:Y:S01]  /*1090*/  SHF.R.S32.HI R7, RZ, 0x1f, R216 ;  /* 0x0000001fff077819 */ /* 0x000fe200000114d8 */
[----:B------:R-:W-:Y:S01]  /*10a0*/  VIADD R214, R200, 0x140 ;  /* 0x00000140c8d67836 */ /* 0x000fe20000000000 */
[----:B------:R-:W-:Y:S01]  /*10b0*/  LOP3.LUT R227, R229, R4, R6, 0xf6, !PT ;  /* 0x00000004e5e37212 */ /* 0x000fe200078ef606 */
[----:B------:R-:W-:Y:S01]  /*10c0*/  VIADD R199, R188, 0x10 ;  /* 0x00000010bcc77836 */ /* 0x000fe20000000000 */
[----:B------:R-:W-:Y:S01]  /*10d0*/  SHF.R.S32.HI R10, RZ, 0x1f, R218 ;  /* 0x0000001fff0a7819 */ /* 0x000fe200000114da */
[C---:B------:R-:W-:Y:S01]  /*10e0*/  VIADD R224, R200.reuse, 0x180 ;  /* 0x00000180c8e07836 */ /* 0x040fe20000000000 */
[----:B------:R-:W-:Y:S01]  /*10f0*/  SHF.R.S32.HI R7, RZ, 0x1f, R214 ;  /* 0x0000001fff077819 */ /* 0x000fe200000114d6 */
[----:B------:R-:W-:Y:S01]  /*1100*/  VIADD R223, R200, 0x1c0 ;  /* 0x000001c0c8df7836 */ /* 0x000fe20000000000 */
[----:B------:R-:W-:Y:S01]  /*1110*/  SHF.R.S32.HI R226, RZ, 0x1f, R199 ;  /* 0x0000001fffe27819 */ /* 0x000fe200000114c7 */
[----:B------:R-:W-:Y:S01]  /*1120*/  IMAD.IADD R5, R8, 0x1, -R5 ;  /* 0x0000000108057824 */ /* 0x000fe200078e0a05 */
[----:B------:R-:W-:Y:S01]  /*1130*/  SHF.R.S32.HI R8, RZ, 0x1f, R217 ;  /* 0x0000001fff087819 */ /* 0x000fe200000114d9 */
[----:B------:R-:W-:Y:S01]  /*1140*/  IMAD.IADD R0, R225, 0x1, -R0 ;  /* 0x00000001e1007824 */ /* 0x000fe200078e0a00 */
[----:B------:R-:W-:Y:S01]  /*1150*/  SHF.R.S32.HI R8, RZ, 0x1f, R215 ;  /* 0x0000001fff087819 */ /* 0x000fe200000114d7 */
[----:B------:R-:W-:Y:S01]  /*1160*/  IMAD.SHL.U32 R184, R5, 0x2, RZ ;  /* 0x0000000205b87824 */ /* 0x000fe200078e00ff */
[----:B------:R-:W-:Y:S01]  /*1170*/  SHF.R.S32.HI R3, RZ, 0x1f, R224 ;  /* 0x0000001fff037819 */ /* 0x000fe200000114e0 */
[----:B------:R-:W-:Y:S01]  /*1180*/  IMAD R227, R227, 0x2, R2 ;  /* 0x00000002e3e37824 */ /* 0x000fe200078e0202 */
[----:B------:R-:W-:Y:S01]  /*1190*/  SHF.R.S32.HI R237, RZ, 0x1f, R223 ;  /* 0x0000001fffed7819 */ /* 0x000fe200000114df */
[----:B------:R-:W-:-:S02]  /*11a0*/  IMAD R201, R0, 0x8, R191 ;  /* 0x0000000800c97824 */ /* 0x000fc400078e02bf */
[----:B------:R-:W-:-:S07]  /*11b0*/  IMAD.IADD R197, R197, 0x1, R196 ;  /* 0x00000001c5c57824 */ /* 0x000fce00078e02c4 */
.L_x_2825:
[----:B------:R-:W-:Y:S01]  /*11c0*/  ULDC.64 UR4, c[0x0][0xa28] ;  /* 0x00028a0000047ab9 */ /* 0x000fe20000000a00 */
[----:B0-234-:R-:W0:Y:S01]  /*11d0*/  LDC.64 R6, c[0x0][0xa08] ;  /* 0x00028200ff067b82 */ /* 0x01de220000000a00 */
[----:B------:R-:W-:Y:S01]  /*11e0*/  ISETP.NE.U32.AND P0, PT, RZ, UR4, PT ;  /* 0x00000004ff007c0c */ /* 0x000fe2000bf05070 */
[----:B------:R-:W-:Y:S01]  /*11f0*/  IMAD.MOV.U32 R3, RZ, RZ, RZ ;  /* 0x000000ffff037224 */ /* 0x000fe200078e00ff */
[----:B------:R-:W-:Y:S01]  /*1200*/  ULDC.64 UR6, c[0x0][0xa20] ;  /* 0x0002880000067ab9 */ /* 0x000fe20000000a00 */
[----:B------:R-:W-:Y:S01]  /*1210*/  IMAD.MOV.U32 R29, RZ, RZ, RZ ;  /* 0x000000ffff1d7224 */ /* 0x000fe200078e00ff */
[----:B------:R-:W-:Y:S01]  /*1220*/  ISETP.NE.AND.EX P0, PT, RZ, UR5, PT, P0 ;  /* 0x00000005ff007c0c */ /* 0x000fe2000bf05300 */
[----:B------:R-:W-:Y:S02]  /*1230*/  ULDC.64 UR4, c[0x0][0xa18] ;  /* 0x0002860000047ab9 */ /* 0x000fe40000000a00 */
[----:B------:R-:W-:-:S04]  /*1240*/  ISETP.NE.U32.AND P1, PT, RZ, UR4, PT ;  /* 0x00000004ff007c0c */ /* 0x000fc8000bf25070 */
[----:B------:R-:W-:Y:S01]  /*1250*/  ISETP.NE.AND.EX P1, PT, RZ, UR5, PT, P1 ;  /* 0x00000005ff007c0c */ /* 0x000fe2000bf25310 */
[----:B------:R-:W-:Y:S02]  /*1260*/  ULDC.64 UR4, c[0x0][0xa08] ;  /* 0x0002820000047ab9 */ /* 0x000fe40000000a00 */
[----:B------:R-:W-:-:S03]  /*1270*/  ISETP.NE.U32.AND P3, PT, RZ, UR4, PT ;  /* 0x00000004ff007c0c */ /* 0x000fc6000bf65070 */
[----:B-1----:R-:W1:Y:S01]  /*1280*/  @P0 LDC.64 R4, c[0x0][0xa28] ;  /* 0x00028a00ff040b82 */ /* 0x002e620000000a00 */
[----:B------:R-:W-:Y:S01]  /*1290*/  ISETP.NE.AND.EX P3, PT, RZ, UR5, PT, P3 ;  /* 0x00000005ff007c0c */ /* 0x000fe2000bf65330 */
[----:B0-----:R-:W-:-:S06]  /*12a0*/  IMAD.WIDE R10, R27, 0x4, R6 ;  /* 0x000000041b0a7825 */ /* 0x001fcc00078e0206 */
[----:B------:R-:W0:Y:S01]  /*12b0*/  @P1 LDC.64 R8, c[0x0][0xa18] ;  /* 0x00028600ff081b82 */ /* 0x000e220000000a00 */
[----:B------:R-:W-:Y:S02]  /*12c0*/  ULDC UR4, c[0x0][0x288] ;  /* 0x0000a20000047ab9 */ /* 0x000fe40000000800 */
[----:B------:R-:W-:Y:S01]  /*12d0*/  IMAD.U32 R22, RZ, RZ, UR4 ;  /* 0x00000004ff167e24 */ /* 0x000fe2000f8e00ff */
[----:B------:R-:W-:Y:S02]  /*12e0*/  ULDC.64 UR4, c[0x0][0x418] ;  /* 0x0001060000047ab9 */ /* 0x000fe40000000a00 */
[----:B------:R2:W5:Y:S01]  /*12f0*/  @P3 LDG.E R29, desc[UR42][R10.64] ;  /* 0x0000002a0a1d3981 */ /* 0x000562000c1e1900 */
[----:B-1----:R-:W-:-:S05]  /*1300*/  @P0 IMAD.WIDE R4, R27, 0x4, R4 ;  /* 0x000000041b040825 */ /* 0x002fca00078e0204 */
[----:B------:R2:W5:Y:S01]  /*1310*/  @P0 LDG.E R3, desc[UR42][R4.64] ;  /* 0x0000002a04030981 */ /* 0x000562000c1e1900 */
[----:B0-----:R-:W-:-:S05]  /*1320*/  @P1 IMAD.WIDE R6, R27, 0x4, R8 ;  /* 0x000000041b061825 */ /* 0x001fca00078e0208 */
[----:B------:R2:W5:Y:S01]  /*1330*/  @P1 LDG.E R22, desc[UR42][R6.64] ;  /* 0x0000002a06161981 */ /* 0x000562000c1e1900 */
[----:B------:R-:W-:-:S03]  /*1340*/  UISETP.NE.U32.AND UP0, UPT, UR4, URZ, UPT ;  /* 0x0000003f0400728c */ /* 0x000fc6000bf05070 */
[----:B------:R-:W-:Y:S01]  /*1350*/  ULDC UR4, c[0x0][0x424] ;  /* 0x0001090000047ab9 */ /* 0x000fe20000000800 */
[----:B------:R-:W-:Y:S01]  /*1360*/  UISETP.NE.AND.EX UP0, UPT, UR5, URZ, UPT, UP0 ;  /* 0x0000003f0500728c */ /* 0x000fe2000bf05300 */
[----:B------:R-:W-:Y:S02]  /*1370*/  ISETP.NE.U32.AND P2, PT, RZ, UR6, PT ;  /* 0x00000006ff007c0c */ /* 0x000fe4000bf45070 */
[----:B------:R-:W-:Y:S01]  /*1380*/  ULDC UR5, c[0x0][0x2f0] ;  /* 0x0000bc0000057ab9 */ /* 0x000fe20000000800 */
[----:B------:R-:W-:Y:S01]  /*1390*/  USEL UR4, UR4, 0x1, UP0 ;  /* 0x0000000104047887 */ /* 0x000fe20008000000 */
[----:B------:R-:W-:-:S03]  /*13a0*/  ISETP.NE.AND.EX P2, PT, RZ, UR7, PT, P2 ;  /* 0x00000007ff007c0c */ /* 0x000fc6000bf45320 */
[----:B------:R-:W-:-:S03]  /*13b0*/  UIMAD UR4, UR4, UR5, URZ ;  /* 0x00000005040472a4 */ /* 0x000fc6000f8e023f */
[----:B------:R-:W-:Y:S01]  /*13c0*/  ULDC UR5, c[0x0][0x348] ;  /* 0x0000d20000057ab9 */ /* 0x000fe20000000800 */
[----:B------:R-:W-:Y:S02]  /*13d0*/  IMAD.MOV.U32 R204, RZ, RZ, R26 ;  /* 0x000000ffffcc7224 */ /* 0x000fe400078e001a */
[----:B------:R-:W-:Y:S01]  /*13e0*/  IMAD.MOV.U32 R205, RZ, RZ, R27 ;  /* 0x000000ffffcd7224 */ /* 0x000fe200078e001b */
[----:B--2---:R-:W-:Y:S06]  /*13f0*/  @P1 BRA `(.L_x_2617) ;  /* 0x0000000000241947 */ /* 0x004fec0003800000 */
        /* <DEDUP_REMOVED lines=9> */
.L_x_2617:
[----:B------:R-:W-:Y:S02]  /*1490*/  IMAD.U32 R36, RZ, RZ, UR5 ;  /* 0x00000005ff247e24 */ /* 0x000fe4000f8e00ff */
[----:B------:R-:W-:Y:S01]  /*14a0*/  IMAD.U32 R24, RZ, RZ, UR4 ;  /* 0x00000004ff187e24 */ /* 0x000fe2000f8e00ff */
[----:B------:R-:W-:Y:S06]  /*14b0*/  @!P2 BRA `(.L_x_2618) ;  /* 0x000000000010a947 */ /* 0x000fec0003800000 */
[----:B------:R-:W0:Y:S02]  /*14c0*/  LDC.64 R4, c[0x0][0xa20] ;  /* 0x00028800ff047b82 */ /* 0x000e240000000a00 */
[----:B0-----:R-:W-:-:S05]  /*14d0*/  IMAD.WIDE R4, R27, 0x4, R4 ;  /* 0x000000041b047825 */ /* 0x001fca00078e0204 */
[----:B------:R0:W5:Y:S01]  /*14e0*/  LDG.E R24, desc[UR42][R4.64] ;  /* 0x0000002a04187981 */ /* 0x000162000c1e1900 */
[----:B------:R-:W-:Y:S05]  /*14f0*/  BRA `(.L_x_2619) ;  /* 0x0000000000107947 */ /* 0x000fea0003800000 */
.L_x_2618:
[----:B------:R-:W-:Y:S05]  /*1500*/  @!P3 BRA `(.L_x_2619) ;  /* 0x00000000000cb947 */ /* 0x000fea0003800000 */
[----:B------:R-:W2:Y:S04]  /*1510*/  LDG.E R5, desc[UR42][R10.64] ;  /* 0x0000002a0a057981 */ /* 0x000ea8000c1e1900 */
[----:B------:R-:W2:Y:S02]  /*1520*/  LDG.E R24, desc[UR42][R10.64+0x4] ;  /* 0x0000042a0a187981 */ /* 0x000ea4000c1e1900 */
[----:B--2---:R-:W-:-:S07]  /*1530*/  IMAD.IADD R24, R24, 0x1, -R5 ;  /* 0x0000000118187824 */ /* 0x004fce00078e0a05 */
.L_x_2619:
[----:B------:R-:W-:Y:S01]  /*1540*/  ULDC.64 UR4, c[0x0][0xa10] ;  /* 0x0002840000047ab9 */ /* 0x000fe20000000a00 */
[----:B------:R-:W1:Y:S01]  /*1550*/  LDC R8, c[0x0][0x448] ;  /* 0x00011200ff087b82 */ /* 0x000e620000000800 */
[----:B------:R-:W-:-:S04]  /*1560*/  ISETP.NE.U32.AND P0, PT, RZ, UR4, PT ;  /* 0x00000004ff007c0c */ /* 0x000fc8000bf05070 */
[----:B------:R-:W-:Y:S01]  /*1570*/  ISETP.NE.AND.EX P0, PT, RZ, UR5, PT, P0 ;  /* 0x00000005ff007c0c */ /* 0x000fe2000bf05300 */
[----:B------:R-:W-:Y:S02]  /*1580*/  ULDC.64 UR4, c[0x0][0xa30] ;  /* 0x00028c0000047ab9 */ /* 0x000fe40000000a00 */
[----:B------:R-:W-:Y:S01]  /*1590*/  ISETP.NE.U32.AND P1, PT, RZ, UR4, PT ;  /* 0x00000004ff007c0c */ /* 0x000fe2000bf25070 */
[----:B-----5:R-:W-:Y:S01]  /*15a0*/  IMAD.MOV.U32 R37, RZ, RZ, R24 ;  /* 0x000000ffff257224 */ /* 0x020fe200078e0018 */
[----:B------:R-:W2:Y:S02]  /*15b0*/  LDC.64 R12, c[0x0][0x9e0] ;  /* 0x00027800ff0c7b82 */ /* 0x000ea40000000a00 */
[----:B------:R-:W-:-:S06]  /*15c0*/  ISETP.NE.AND.EX P1, PT, RZ, UR5, PT, P1 ;  /* 0x00000005ff007c0c */ /* 0x000fcc000bf25310 */
[----:B0-----:R-:W0:Y:S08]  /*15d0*/  @P0 LDC.64 R4, c[0x0][0xa10] ;  /* 0x00028400ff040b82 */ /* 0x001e300000000a00 */
[----:B------:R-:W3:Y:S01]  /*15e0*/  @P1 LDC.64 R6, c[0x0][0xa30] ;  /* 0x00028c00ff061b82 */ /* 0x000ee20000000a00 */
[----:B0-----:R-:W-:-:S05]  /*15f0*/  @P0 IMAD.WIDE R4, R27, 0x4, R4 ;  /* 0x000000041b040825 */ /* 0x001fca00078e0204 */
[----:B------:R-:W4:Y:S04]  /*1600*/  @P0 LDG.E R0, desc[UR42][R4.64] ;  /* 0x0000002a04000981 */ /* 0x000f28000c1e1900 */
[----:B------:R-:W4:Y:S01]  /*1610*/  @P0 LDG.E R9, desc[UR42][R4.64+0x4] ;  /* 0x0000042a04090981 */ /* 0x000f22000c1e1900 */
[----:B---3--:R-:W-:-:S05]  /*1620*/  @P1 IMAD.WIDE R6, R27, 0x4, R6 ;  /* 0x000000041b061825 */ /* 0x008fca00078e0206 */
[----:B------:R0:W5:Y:S01]  /*1630*/  @P1 LDG.E R37, desc[UR42][R6.64] ;  /* 0x0000002a06251981 */ /* 0x000162000c1e1900 */
[----:B-1----:R-:W-:Y:S01]  /*1640*/  ISETP.NE.AND P1, PT, R8, 0x1, PT ;  /* 0x000000010800780c */ /* 0x002fe20003f25270 */
[----:B------:R-:W-:Y:S01]  /*1650*/  IMAD.SHL.U32 R192, R25, 0x40, RZ ;  /* 0x0000004019c07824 */ /* 0x000fe200078e00ff */
[----:B--2---:R-:W-:Y:S01]  /*1660*/  ISETP.GE.AND P2, PT, R13, 0x1, PT ;  /* 0x000000010d00780c */ /* 0x004fe20003f46270 */
[----:B------:R-:W-:-:S10]  /*1670*/  IMAD.IADD R10, R24, 0x1, -R3 ;  /* 0x00000001180a7824 */ /* 0x000fd400078e0a03 */
[----:B------:R-:W1:Y:S08]  /*1680*/  @P1 LDC R11, c[0x0][0x44c] ;  /* 0x00011300ff0b1b82 */ /* 0x000e700000000800 */
[----:B------:R-:W2:Y:S01]  /*1690*/  @P1 LDC R8, c[0x0][0x450] ;  /* 0x00011400ff081b82 */ /* 0x000ea20000000800 */
[----:B----4-:R-:W-:Y:S02]  /*16a0*/  @P0 IMAD.IADD R36, R9, 0x1, -R0 ;  /* 0x0000000109240824 */ /* 0x010fe400078e0a00 */
[----:B------:R-:W-:-:S02]  /*16b0*/  VIADD R0, R192, 0x3f ;  /* 0x0000003fc0007836 */ /* 0x000fc40000000000 */
[----:B------:R-:W-:Y:S02]  /*16c0*/  IMAD.IADD R23, R10, 0x1, R36 ;  /* 0x000000010a177824 */ /* 0x000fe400078e0224 */
[----:B-1----:R-:W-:-:S03]  /*16d0*/  @P1 IMAD.HI.U32 R3, R0, R11, RZ ;  /* 0x0000000b00031227 */ /* 0x002fc600078e00ff */
[C---:B------:R-:W-:Y:S01]  /*16e0*/  IADD3 R5, R23.reuse, 0x1, -R22 ;  /* 0x0000000117057810 */ /* 0x040fe20007ffe816 */
[----:B------:R-:W-:Y:S01]  /*16f0*/  IMAD.MOV.U32 R4, RZ, RZ, R0 ;  /* 0x000000ffff047224 */ /* 0x000fe200078e0000 */
[----:B--2---:R-:W-:Y:S01]  /*1700*/  @P1 SHF.R.U32.HI R4, RZ, R8, R3 ;  /* 0x00000008ff041219 */ /* 0x004fe20000011603 */
[----:B------:R-:W-:-:S04]  /*1710*/  VIADD R0, R23, 0x3f ;  /* 0x0000003f17007836 */ /* 0x000fc80000000000 */
[----:B0-----:R-:W-:Y:S01]  /*1720*/  IMAD.IADD R7, R5, 0x1, R4 ;  /* 0x0000000105077824 */ /* 0x001fe200078e0204 */
[----:B------:R-:W-:-:S04]  /*1730*/  SHF.R.S32.HI R3, RZ, 0x1f, R0 ;  /* 0x0000001fff037819 */ /* 0x000fc80000011400 */
[----:B------:R-:W-:Y:S01]  /*1740*/  LEA.HI R3, R3, R0, RZ, 0x6 ;  /* 0x0000000003037211 */ /* 0x000fe200078f30ff */
[----:B------:R-:W-:-:S03]  /*1750*/  IMAD.IADD R0, R7, 0x1, R12 ;  /* 0x0000000107007824 */ /* 0x000fc600078e020c */
[----:B------:R-:W-:Y:S01]  /*1760*/  SHF.R.S32.HI R168, RZ, 0x6, R3 ;  /* 0x00000006ffa87819 */ /* 0x000fe20000011403 */
[----:B------:R-:W-:Y:S06]  /*1770*/  @!P2 BRA `(.L_x_2620) ;  /* 0x000000000048a947 */ /* 0x000fec0003800000 */
[C---:B------:R-:W-:Y:S01]  /*1780*/  ISETP.GT.AND P0, PT, R7.reuse, RZ, PT ;  /* 0x000000ff0700720c */ /* 0x040fe20003f04270 */
[----:B------:R-:W-:Y:S01]  /*1790*/  BSSY B0, `(.L_x_2621) ;  /* 0x000000e000007945 */ /* 0x000fe20003800000 */
[----:B------:R-:W-:-:S11]  /*17a0*/  VIADD R3, R7, 0xffffffff ;  /* 0xffffffff07037836 */ /* 0x000fd60000000000 */
        /* <DEDUP_REMOVED lines=8> */
.L_x_2622:
[----:B------:R-:W-:-:S13]  /*1830*/  ISETP.NE.AND P0, PT, R13, 0x1, PT ;  /* 0x000000010d00780c */ /* 0x000fda0003f05270 */
[----:B------:R-:W0:Y:S02]  /*1840*/  @P0 LDC.64 R4, c[0x0][0x9e8] ;  /* 0x00027a00ff040b82 */ /* 0x000e240000000a00 */
[----:B0-----:R-:W-:-:S05]  /*1850*/  @P0 IMAD.HI.U32 R4, R3, R4, RZ ;  /* 0x0000000403040227 */ /* 0x001fca00078e00ff */
[----:B------:R-:W-:-:S07]  /*1860*/  @P0 SHF.R.U32.HI R3, RZ, R5, R4 ;  /* 0x00000005ff030219 */ /* 0x000fce0000011604 */
.L_x_2623:
[----:B------:R-:W-:Y:S05]  /*1870*/  BSYNC B0 ;  /* 0x0000000000007941 */ /* 0x000fea0003800000 */
.L_x_2621:
[----:B------:R-:W-:-:S05]  /*1880*/  IMAD R3, R3, R13, R13 ;  /* 0x0000000d03037224 */ /* 0x000fca00078e020d */
[----:B------:R-:W-:-:S07]  /*1890*/  VIMNMX R0, R0, R3, PT ;  /* 0x0000000300007248 */ /* 0x000fce0003fe0100 */
.L_x_2620:
[----:B------:R-:W0:Y:S01]  /*18a0*/  @P1 LDC R3, c[0x0][0x44c] ;  /* 0x00011300ff031b82 */ /* 0x000e220000000800 */
[----:B------:R-:W-:-:S07]  /*18b0*/  ULDC UR4, c[0x0][0x9dc] ;  /* 0x0002770000047ab9 */ /* 0x000fce0000000800 */
[----:B------:R-:W1:Y:S01]  /*18c0*/  @P1 LDC R5, c[0x0][0x450] ;  /* 0x00011400ff051b82 */ /* 0x000e620000000800 */
[----:B0-----:R-:W-:-:S04]  /*18d0*/  @P1 IMAD.HI.U32 R4, R192, R3, RZ ;  /* 0x00000003c0041227 */ /* 0x001fc800078e00ff */
[----:B------:R-:W-:Y:S01]  /*18e0*/  IMAD.MOV.U32 R3, RZ, RZ, R192 ;  /* 0x000000ffff037224 */ /* 0x000fe200078e00c0 */
[----:B-1----:R-:W-:-:S04]  /*18f0*/  @P1 SHF.R.U32.HI R3, RZ, R5, R4 ;  /* 0x00000005ff031219 */ /* 0x002fc80000011604 */
[----:B------:R-:W-:-:S05]  /*1900*/  IADD3 R3, R3, R23, -R22 ;  /* 0x0000001703037210 */ /* 0x000fca0007ffe816 */
[----:B------:R-:W-:Y:S01]  /*1910*/  VIADD R4, R3, -UR4 ;  /* 0x8000000403047c36 */ /* 0x000fe20008000000 */
[----:B------:R-:W-:Y:S06]  /*1920*/  @!P2 BRA `(.L_x_2624) ;  /* 0x000000000044a947 */ /* 0x000fec0003800000 */
[----:B------:R-:W-:Y:S01]  /*1930*/  ISETP.GT.AND P0, PT, R3, -0x1, PT ;  /* 0xffffffff0300780c */ /* 0x000fe20003f04270 */
[----:B------:R-:W-:-:S12]  /*1940*/  BSSY B0, `(.L_x_2625) ;  /* 0x000000d000007945 */ /* 0x000fd80003800000 */
        /* <DEDUP_REMOVED lines=8> */
.L_x_2626:
[----:B------:R-:W-:-:S13]  /*19d0*/  ISETP.NE.AND P0, PT, R13, 0x1, PT ;  /* 0x000000010d00780c */ /* 0x000fda0003f05270 */
[----:B------:R-:W0:Y:S02]  /*19e0*/  @P0 LDC.64 R6, c[0x0][0x9e8] ;  /* 0x00027a00ff060b82 */ /* 0x000e240000000a00 */
[----:B0-----:R-:W-:-:S05]  /*19f0*/  @P0 IMAD.HI.U32 R6, R3, R6, RZ ;  /* 0x0000000603060227 */ /* 0x001fca00078e00ff */
[----:B------:R-:W-:-:S07]  /*1a00*/  @P0 SHF.R.U32.HI R3, RZ, R7, R6 ;  /* 0x00000007ff030219 */ /* 0x000fce0000011606 */
.L_x_2627:
[----:B------:R-:W-:Y:S05]  /*1a10*/  BSYNC B0 ;  /* 0x0000000000007941 */ /* 0x000fea0003800000 */
.L_x_2625:
[----:B------:R-:W-:-:S05]  /*1a20*/  IMAD R3, R3, R13, RZ ;  /* 0x0000000d03037224 */ /* 0x000fca00078e02ff */
[----:B------:R-:W-:-:S07]  /*1a30*/  VIMNMX R4, R4, R3, !PT ;  /* 0x0000000304047248 */ /* 0x000fce0007fe0100 */
.L_x_2624:
[----:B------:R-:W-:Y:S01]  /*1a40*/  VIADD R0, R0, 0x3f ;  /* 0x0000003f00007836 */ /* 0x000fe20000000000 */
[----:B------:R-:W-:Y:S02]  /*1a50*/  SHF.R.S32.HI R5, RZ, 0x1f, R4 ;  /* 0x0000001fff057819 */ /* 0x000fe40000011404 */
[----:B------:R-:W-:Y:S02]  /*1a60*/  PLOP3.LUT P3, PT, PT, PT, PT, 0x80, 0x0 ;  /* 0x000000000000781c */ /* 0x000fe40003f6f070 */
[----:B------:R-:W-:Y:S02]  /*1a70*/  SHF.R.S32.HI R3, RZ, 0x1f, R0 ;  /* 0x0000001fff037819 */ /* 0x000fe40000011400 */
[----:B------:R-:W-:Y:S02]  /*1a80*/  LEA.HI R5, R5, R4, RZ, 0x6 ;  /* 0x0000000405057211 */ /* 0x000fe400078f30ff */
[----:B------:R-:W-:Y:S02]  /*1a90*/  LEA.HI R3, R3, R0, RZ, 0x6 ;  /* 0x0000000003037211 */ /* 0x000fe400078f30ff */
[----:B------:R-:W-:-:S02]  /*1aa0*/  SHF.R.S32.HI R5, RZ, 0x6, R5 ;  /* 0x00000006ff057819 */ /* 0x000fc40000011405 */
[----:B------:R-:W-:Y:S02]  /*1ab0*/  SHF.R.S32.HI R3, RZ, 0x6, R3 ;  /* 0x00000006ff037819 */ /* 0x000fe40000011403 */
[----:B------:R-:W-:Y:S02]  /*1ac0*/  VIMNMX R5, RZ, R5, !PT ;  /* 0x00000005ff057248 */ /* 0x000fe40007fe0100 */
[----:B------:R-:W-:-:S03]  /*1ad0*/  VIMNMX R3, R168, R3, PT ;  /* 0x00000003a8037248 */ /* 0x000fc60003fe0100 */
[--C-:B------:R-:W-:Y:S02]  /*1ae0*/  IMAD R5, R5, 0x40, -R10.reuse ;  /* 0x0000004005057824 */ /* 0x100fe400078e0a0a */
[----:B------:R-:W-:-:S03]  /*1af0*/  IMAD R3, R3, 0x40, -R10 ;  /* 0x0000004003037824 */ /* 0x000fc600078e0a0a */
[----:B------:R-:W-:Y:S02]  /*1b00*/  VIMNMX R5, RZ, R5, !PT ;  /* 0x00000005ff057248 */ /* 0x000fe40007fe0100 */
[----:B------:R-:W-:Y:S02]  /*1b10*/  VIMNMX R0, R3, R36, PT ;  /* 0x0000002403007248 */ /* 0x000fe40003fe0100 */
[----:B------:R-:W-:Y:S02]  /*1b20*/  SHF.R.U32.HI R44, RZ, 0x6, R5 ;  /* 0x00000006ff2c7819 */ /* 0x000fe40000011605 */
[----:B------:R-:W-:-:S03]  /*1b30*/  ISETP.GT.AND P0, PT, R0, R5, PT ;  /* 0x000000050000720c */ /* 0x000fc60003f04270 */
[----:B------:R-:W-:-:S10]  /*1b40*/  IMAD.MOV.U32 R45, RZ, RZ, R44 ;  /* 0x000000ffff2d7224 */ /* 0x000fd400078e002c */
[----:B------:R-:W-:-:S05]  /*1b50*/  @P0 VIADD R0, R0, 0x3f ;  /* 0x0000003f00000836 */ /* 0x000fca0000000000 */
[----:B------:R-:W-:-:S04]  /*1b60*/  @P0 SHF.R.S32.HI R3, RZ, 0x1f, R0 ;  /* 0x0000001fff030819 */ /* 0x000fc80000011400 */
[----:B------:R-:W-:-:S04]  /*1b70*/  @P0 LEA.HI R3, R3, R0, RZ, 0x6 ;  /* 0x0000000003030211 */ /* 0x000fc800078f30ff */
[----:B------:R-:W-:-:S04]  /*1b80*/  @P0 SHF.R.S32.HI R45, RZ, 0x6, R3 ;  /* 0x00000006ff2d0819 */ /* 0x000fc80000011403 */
[----:B------:R-:W-:-:S13]  /*1b90*/  ISETP.GT.AND P0, PT, R45, R44, PT ;  /* 0x0000002c2d00720c */ /* 0x000fda0003f04270 */
[----:B------:R-:W-:Y:S05]  /*1ba0*/  @!P0 BRA `(.L_x_2628) ;  /* 0x00000028009c8947 */ /* 0x000fea0003800000 */
        /* <DEDUP_REMOVED lines=20> */
.L_x_2630:
[----:B------:R-:W-:Y:S05]  /*1cf0*/  BSYNC B6 ;  /* 0x0000000000067941 */ /* 0x000fea0003800000 */
.L_x_2629:
        /* <DEDUP_REMOVED lines=20> */
.L_x_2632:
[----:B------:R-:W-:Y:S05]  /*1e40*/  BSYNC B6 ;  /* 0x0000000000067941 */ /* 0x000fea0003800000 */
.L_x_2631:
[----:B------:R-:W-:Y:S01]  /*1e50*/  ULDC.64 UR4, c[0x0][0x9f8] ;  /* 0x00027e0000047ab9 */ /* 0x000fe20000000a00 */
[----:B------:R-:W0:Y:S01]  /*1e60*/  LDC.64 R50, c[0x0][0x300] ;  /* 0x0000c000ff327b82 */ /* 0x000e220000000a00 */
[----:B------:R-:W-:Y:S01]  /*1e70*/  ISETP.NE.U32.AND P0, PT, RZ, UR4, PT ;  /* 0x00000004ff007c0c */ /* 0x000fe2000bf05070 */
[----:B------:R-:W-:Y:S01]  /*1e80*/  IMAD.IADD R40, R29, 0x1, R24 ;  /* 0x000000011d287824 */ /* 0x000fe200078e0218 */
[----:B------:R-:W-:Y:S01]  /*1e90*/  ULDC.64 UR8, c[0x0][0xa08] ;  /* 0x0002820000087ab9 */ /* 0x000fe20000000a00 */
[----:B------:R-:W-:Y:S01]  /*1ea0*/  ULDC.64 UR6, c[0x0][0x330] ;  /* 0x0000cc0000067ab9 */ /* 0x000fe20000000a00 */
[----:B------:R-:W-:Y:S01]  /*1eb0*/  ISETP.NE.AND.EX P0, PT, RZ, UR5, PT, P0 ;  /* 0x00000005ff007c0c */ /* 0x000fe2000bf05300 */
[----:B------:R-:W-:Y:S02]  /*1ec0*/  ULDC.64 UR4, c[0x0][0x308] ;  /* 0x0000c20000047ab9 */ /* 0x000fe40000000a00 */
[----:B------:R-:W1:Y:S01]  /*1ed0*/  LDC.64 R52, c[0x0][0x3f8] ;  /* 0x0000fe00ff347b82 */ /* 0x000e620000000a00 */
[----:B------:R-:W-:-:S07]  /*1ee0*/  SHF.R.S32.HI R17, RZ, 0x1f, R16 ;  /* 0x0000001fff117819 */ /* 0x000fce0000011410 */
[----:B------:R-:W2:Y:S08]  /*1ef0*/  LDC R41, c[0x0][0x3f4] ;  /* 0x0000fd00ff297b82 */ /* 0x000eb00000000800 */
[----:B------:R-:W3:Y:S02]  /*1f00*/  @P0 LDC.64 R4, c[0x0][0x9f8] ;  /* 0x00027e00ff040b82 */ /* 0x000ee40000000a00 */
[----:B---3--:R-:W-:-:S05]  /*1f10*/  @P0 IMAD.WIDE R4, R27, 0x4, R4 ;  /* 0x000000041b040825 */ /* 0x008fca00078e0204 */
[----:B------:R3:W4:Y:S01]  /*1f20*/  @P0 LDG.E R27, desc[UR42][R4.64] ;  /* 0x0000002a041b0981 */ /* 0x000722000c1e1900 */
[----:B------:R-:W-:Y:S01]  /*1f30*/  SHF.R.S32.HI R24, RZ, 0x1f, R40 ;  /* 0x0000001fff187819 */ /* 0x000fe20000011428 */
[-C--:B0-----:R-:W-:Y:S01]  /*1f40*/  IMAD.WIDE.U32 R6, R40, R50.reuse, RZ ;  /* 0x0000003228067225 */ /* 0x081fe200078e00ff */
[----:B------:R-:W-:Y:S01]  /*1f50*/  ISETP.NE.U32.AND P0, PT, RZ, UR8, PT ;  /* 0x00000008ff007c0c */ /* 0x000fe2000bf05070 */
[----:B------:R-:W0:Y:S01]  /*1f60*/  S2R R57, SR_TID.X ;  /* 0x0000000000397919 */ /* 0x000e220000002100 */
[----:B------:R-:W-:Y:S01]  /*1f70*/  SHF.R.S32.HI R189, RZ, 0x1f, R188 ;  /* 0x0000001fffbd7819 */ /* 0x000fe200000114bc */
[----:B------:R-:W-:Y:S01]  /*1f80*/  IMAD R0, R24, R50, RZ ;  /* 0x0000003218007224 */ /* 0x000fe200078e02ff */
[----:B------:R-:W-:Y:S01]  /*1f90*/  ISETP.NE.AND.EX P0, PT, RZ, UR9, PT, P0 ;  /* 0x00000009ff007c0c */ /* 0x000fe2000bf05300 */
[----:B------:R-:W-:Y:S01]  /*1fa0*/  IMAD.WIDE.U32 R10, R26, UR6, R16 ;  /* 0x000000061a0a7c25 */ /* 0x000fe2000f8e0010 */
[----:B--2---:R-:W-:Y:S02]  /*1fb0*/  ISETP.GE.AND P1, PT, R16, R41, PT ;  /* 0x000000291000720c */ /* 0x004fe40003f26270 */
[----:B------:R-:W-:Y:S01]  /*1fc0*/  SHF.L.U64.HI R49, R50, 0x6, R51 ;  /* 0x0000000632317819 */ /* 0x000fe20000010233 */
[----:B------:R-:W-:Y:S01]  /*1fd0*/  IMAD R3, R40, R51, R0 ;  /* 0x0000003328037224 */ /* 0x000fe200078e0200 */
[----:B------:R-:W-:Y:S01]  /*1fe0*/  SHF.R.S32.HI R0, RZ, 0x1f, R26 ;  /* 0x0000001fff007819 */ /* 0x000fe2000001141a */
[----:B------:R-:W-:Y:S01]  /*1ff0*/  IMAD.SHL.U32 R14, R193, 0x40, RZ ;  /* 0x00000040c10e7824 */ /* 0x000fe200078e00ff */
[----:B------:R-:W-:Y:S01]  /*2000*/  IADD3 R40, P2, R185, R40, RZ ;  /* 0x00000028b9287210 */ /* 0x000fe20007f5e0ff */
[----:B------:R-:W-:Y:S01]  /*2010*/  IMAD.IADD R7, R7, 0x1, R3 ;  /* 0x0000000107077824 */ /* 0x000fe200078e0203 */
[----:B------:R-:W-:Y:S01]  /*2020*/  P2R R66, PR, RZ, 0x2 ;  /* 0x00000002ff427803 */ /* 0x000fe20000000000 */
[----:B------:R-:W-:-:S02]  /*2030*/  IMAD R3, R0, UR4, RZ ;  /* 0x0000000400037c24 */ /* 0x000fc4000f8e02ff */
[----:B------:R-:W-:-:S04]  /*2040*/  IMAD.WIDE.U32 R6, R26, UR4, R6 ;  /* 0x000000041a067c25 */ /* 0x000fc8000f8e0006 */
[----:B---3--:R-:W-:Y:S01]  /*2050*/  IMAD R5, R26, UR5, R3 ;  /* 0x000000051a057c24 */ /* 0x008fe2000f8e0203 */
[----:B------:R-:W-:Y:S01]  /*2060*/  ULDC.64 UR4, c[0x0][0x310] ;  /* 0x0000c40000047ab9 */ /* 0x000fe20000000a00 */
[----:B------:R-:W-:Y:S01]  /*2070*/  IMAD R9, R0, UR6, RZ ;  /* 0x0000000600097c24 */ /* 0x000fe2000f8e02ff */
[----:B------:R-:W-:Y:S01]  /*2080*/  SHF.R.S32.HI R3, RZ, 0x1f, R185 ;  /* 0x0000001fff037819 */ /* 0x000fe200000114b9 */
[----:B------:R-:W-:Y:S02]  /*2090*/  IMAD.IADD R7, R7, 0x1, R5 ;  /* 0x0000000107077824 */ /* 0x000fe400078e0205 */
[----:B------:R-:W2:Y:S01]  /*20a0*/  LDC.64 R4, c[0x0][0x408] ;  /* 0x00010200ff047b82 */ /* 0x000ea20000000a00 */
[----:B------:R-:W-:Y:S02]  /*20b0*/  IMAD R15, R26, UR7, R9 ;  /* 0x000000071a0f7c24 */ /* 0x000fe4000f8e0209 */
[----:B-1----:R-:W-:Y:S02]  /*20c0*/  IMAD R12, R3, R52, RZ ;  /* 0x00000034030c7224 */ /* 0x002fe400078e02ff */
[----:B------:R-:W-:Y:S01]  /*20d0*/  IMAD.IADD R11, R11, 0x1, R15 ;  /* 0x000000010b0b7824 */ /* 0x000fe200078e020f */
[----:B------:R-:W-:Y:S01]  /*20e0*/  SEL R15, R41, RZ, P1 ;  /* 0x000000ff290f7207 */ /* 0x000fe20000800000 */
[----:B------:R-:W-:Y:S01]  /*20f0*/  IMAD R25, R185, R53, R12 ;  /* 0x00000035b9197224 */ /* 0x000fe200078e020c */
[----:B0-----:R-:W-:Y:S01]  /*2100*/  LEA.HI R57, R57, 0x8, RZ, 0x19 ;  /* 0x0000000839397811 */ /* 0x001fe200078fc8ff */
[----:B------:R-:W-:-:S02]  /*2110*/  VIADD R68, R16, 0x20 ;  /* 0x0000002010447836 */ /* 0x000fc40000000000 */
[----:B------:R-:W-:Y:S02]  /*2120*/  IMAD.IADD R15, R16, 0x1, R15 ;  /* 0x00000001100f7824 */ /* 0x000fe400078e020f */
[----:B------:R-:W-:Y:S02]  /*2130*/  IMAD.SHL.U32 R58, R41, 0x2, RZ ;  /* 0x00000002293a7824 */ /* 0x000fe400078e00ff */
[----:B------:R-:W-:Y:S01]  /*2140*/  IMAD.X R41, R24, 0x1, R3, P2 ;  /* 0x0000000118297824 */ /* 0x000fe200010e0603 */
[----:B------:R-:W-:-:S04]  /*2150*/  SHF.R.S32.HI R48, RZ, 0x1f, R15 ;  /* 0x0000001fff307819 */ /* 0x000fc8000001140f */
[----:B------:R-:W-:Y:S02]  /*2160*/  LEA.HI R48, R48, R15, RZ, 0x3 ;  /* 0x0000000f30307211 */ /* 0x000fe400078f18ff */
[C---:B--2---:R-:W-:Y:S01]  /*2170*/  SHF.L.U64.HI R54, R4.reuse, 0x6, R5 ;  /* 0x0000000604367819 */ /* 0x044fe20000010205 */
[----:B------:R-:W-:Y:S01]  /*2180*/  IMAD.SHL.U32 R55, R4, 0x40, RZ ;  /* 0x0000004004377824 */ /* 0x000fe200078e00ff */
[----:B------:R-:W-:-:S04]  /*2190*/  LOP3.LUT R63, R48, 0xfffffff8, RZ, 0xc0, !PT ;  /* 0xfffffff8303f7812 */ /* 0x000fc800078ec0ff */
[----:B------:R-:W-:Y:S02]  /*21a0*/  SHF.R.S32.HI R69, RZ, 0x1f, R63 ;  /* 0x0000001fff457819 */ /* 0x000fe4000001143f */
[----:B----4-:R-:W-:Y:S02]  /*21b0*/  SHF.R.S32.HI R0, RZ, 0x1f, R27 ;  /* 0x0000001fff007819 */ /* 0x010fe4000001141b */
[----:B------:R-:W-:Y:S02]  /*21c0*/  SEL R27, R27, RZ, !P0 ;  /* 0x000000ff1b1b7207 */ /* 0x000fe40004000000 */
[----:B------:R-:W-:-:S03]  /*21d0*/  SEL R0, R0, RZ, !P0 ;  /* 0x000000ff00007207 */ /* 0x000fc60004000000 */
[----:B------:R-:W-:-:S04]  /*21e0*/  IMAD.WIDE.U32 R28, R27, UR4, R6 ;  /* 0x000000041b1c7c25 */ /* 0x000fc8000f8e0006 */
[----:B------:R-:W-:Y:S02]  /*21f0*/  IMAD R8, R0, UR4, RZ ;  /* 0x0000000400087c24 */ /* 0x000fe4000f8e02ff */
[----:B------:R-:W-:-:S04]  /*2200*/  IMAD.WIDE.U32 R6, R185, R52, R188 ;  /* 0x00000034b9067225 */ /* 0x000fc800078e00bc */
[----:B------:R-:W-:Y:S01]  /*2210*/  IMAD R13, R27, UR5, R8 ;  /* 0x000000051b0d7c24 */ /* 0x000fe2000f8e0208 */
[----:B------:R-:W-:Y:S01]  /*2220*/  ULDC.64 UR4, c[0x0][0x338] ;  /* 0x0000ce0000047ab9 */ /* 0x000fe20000000a00 */
[----:B------:R-:W-:Y:S02]  /*2230*/  IMAD R8, R3, R50, RZ ;  /* 0x0000003203087224 */ /* 0x000fe400078e02ff */
[----:B------:R-:W-:-:S04]  /*2240*/  IMAD.WIDE.U32 R20, R27, UR4, R10 ;  /* 0x000000041b147c25 */ /* 0x000fc8000f8e000a */
[----:B------:R-:W-:-:S04]  /*2250*/  IMAD.WIDE.U32 R10, R185, R52, R16 ;  /* 0x00000034b90a7225 */ /* 0x000fc800078e0010 */
[----:B------:R-:W-:Y:S01]  /*2260*/  IMAD R47, R185, R51, R8 ;  /* 0x00000033b92f7224 */ /* 0x000fe200078e0208 */
[----:B------:R-:W-:Y:S01]  /*2270*/  SHF.L.U64.HI R51, R52, 0x6, R53 ;  /* 0x0000000634337819 */ /* 0x000fe20000010235 */
[----:B------:R-:W-:Y:S02]  /*2280*/  IMAD.IADD R7, R7, 0x1, R25 ;  /* 0x0000000107077824 */ /* 0x000fe400078e0219 */
[----:B------:R-:W-:Y:S01]  /*2290*/  IMAD.IADD R11, R25, 0x1, R11 ;  /* 0x00000001190b7824 */ /* 0x000fe200078e020b */
[----:B-----5:R-:W-:Y:S01]  /*22a0*/  SHF.R.S32.HI R25, RZ, 0x1f, R37 ;  /* 0x0000001fff197819 */ /* 0x020fe20000011425 */
[----:B------:R-:W-:-:S04]  /*22b0*/  IMAD.WIDE.U32 R8, R185, R50, R16 ;  /* 0x00000032b9087225 */ /* 0x000fc800078e0010 */
[----:B------:R-:W-:Y:S01]  /*22c0*/  IMAD R12, R0, UR4, RZ ;  /* 0x00000004000c7c24 */ /* 0x000fe2000f8e02ff */
[----:B------:R-:W-:Y:S01]  /*22d0*/  IADD3 R46, P0, R28, R8, RZ ;  /* 0x000000081c2e7210 */ /* 0x000fe20007f1e0ff */
[----:B------:R-:W-:Y:S01]  /*22e0*/  IMAD.IADD R0, R29, 0x1, R13 ;  /* 0x000000011d007824 */ /* 0x000fe200078e020d */
[----:B------:R-:W-:Y:S01]  /*22f0*/  ULDC UR4, c[0x0][0x2f4] ;  /* 0x0000bd0000047ab9 */ /* 0x000fe20000000800 */
[----:B------:R-:W-:Y:S01]  /*2300*/  IMAD R71, R27, UR5, R12 ;  /* 0x000000051b477c24 */ /* 0x000fe2000f8e020c */
[----:B------:R-:W-:Y:S01]  /*2310*/  ISETP.GE.AND P1, PT, R68, UR4, PT ;  /* 0x0000000444007c0c */ /* 0x000fe2000bf26270 */
[----:B------:R-:W-:Y:S01]  /*2320*/  IMAD R12, R3, R4, RZ ;  /* 0x00000004030c7224 */ /* 0x000fe200078e02ff */
[----:B------:R-:W-:Y:S01]  /*2330*/  IADD3.X R47, R0, R9, R47, P0, !PT ;  /* 0x00000009002f7210 */ /* 0x000fe200007fe42f */
[----:B------:R-:W-:Y:S01]  /*2340*/  IMAD R26, R25, R52, RZ ;  /* 0x00000034191a7224 */ /* 0x000fe200078e02ff */
[----:B------:R-:W-:Y:S01]  /*2350*/  ISETP.GE.AND P0, PT, R16, UR4, PT ;  /* 0x0000000410007c0c */ /* 0x000fe2000bf06270 */
[----:B------:R-:W-:-:S02]  /*2360*/  IMAD R27, R185, R5, R12 ;  /* 0x00000005b91b7224 */ /* 0x000fc400078e020c */
[----:B------:R-:W-:Y:S01]  /*2370*/  IMAD R61, R37, R53, R26 ;  /* 0x00000035253d7224 */ /* 0x000fe200078e021a */
[----:B------:R-:W-:Y:S01]  /*2380*/  LOP3.LUT R53, R14, 0x1c0, RZ, 0xc0, !PT ;  /* 0x000001c00e357812 */ /* 0x000fe200078ec0ff */
[----:B------:R-:W-:-:S03]  /*2390*/  IMAD.WIDE.U32 R8, R185, R4, R188 ;  /* 0x00000004b9087225 */ /* 0x000fc600078e00bc */
[----:B------:R-:W-:Y:S01]  /*23a0*/  SHF.R.U32.HI R56, RZ, 0x3, R53 ;  /* 0x00000003ff387819 */ /* 0x000fe20000011635 */
[----:B------:R-:W-:-:S04]  /*23b0*/  IMAD.WIDE.U32 R12, R185, R4, R16 ;  /* 0x00000004b90c7225 */ /* 0x000fc800078e0010 */
[-C--:B------:R-:W-:Y:S02]  /*23c0*/  IMAD R26, R25, R4.reuse, RZ ;  /* 0x00000004191a7224 */ /* 0x080fe400078e02ff */
[----:B------:R-:W-:Y:S02]  /*23d0*/  IMAD.IADD R9, R9, 0x1, R27 ;  /* 0x0000000109097824 */ /* 0x000fe400078e021b */
[----:B------:R-:W-:Y:S02]  /*23e0*/  IMAD.IADD R13, R27, 0x1, R13 ;  /* 0x000000011b0d7824 */ /* 0x000fe400078e020d */
[----:B------:R-:W-:Y:S01]  /*23f0*/  IMAD R67, R37, R5, R26 ;  /* 0x0000000525437224 */ /* 0x000fe200078e021a */
[----:B------:R-:W-:Y:S01]  /*2400*/  LOP3.LUT R5, R53, 0x18, R16, 0xf8, !PT ;  /* 0x0000001835057812 */ /* 0x000fe200078ef810 */
[----:B------:R-:W-:-:S04]  /*2410*/  IMAD.WIDE.U32 R34, R37, R4, R8 ;  /* 0x0000000425227225 */ /* 0x000fc800078e0008 */
[----:B------:R-:W-:Y:S01]  /*2420*/  IMAD.WIDE.U32 R38, R37, R4, R12 ;  /* 0x0000000425267225 */ /* 0x000fe200078e000c */
[----:B------:R-:W-:Y:S02]  /*2430*/  LOP3.LUT R4, R5, R56, RZ, 0x3c, !PT ;  /* 0x0000003805047212 */ /* 0x000fe400078e3cff */
[----:B------:R-:W-:Y:S01]  /*2440*/  LOP3.LUT R5, R53, 0x38, R48, 0xf8, !PT ;  /* 0x0000003835057812 */ /* 0x000fe200078ef830 */
[----:B------:R-:W-:-:S03]  /*2450*/  IMAD.WIDE.U32 R30, R37, R52, R6 ;  /* 0x00000034251e7225 */ /* 0x000fc600078e0006 */
[----:B------:R-:W-:Y:S01]  /*2460*/  LOP3.LUT R62, R5, R56, RZ, 0x3c, !PT ;  /* 0x00000038053e7212 */ /* 0x000fe200078e3cff */
[----:B------:R-:W-:-:S04]  /*2470*/  IMAD.WIDE.U32 R32, R37, R52, R10 ;  /* 0x0000003425207225 */ /* 0x000fc800078e000a */
[----:B------:R-:W-:Y:S02]  /*2480*/  IMAD.IADD R60, R31, 0x1, R61 ;  /* 0x000000011f3c7824 */ /* 0x000fe400078e023d */
[----:B------:R-:W-:Y:S02]  /*2490*/  IMAD.IADD R65, R35, 0x1, R67 ;  /* 0x0000000123417824 */ /* 0x000fe400078e0243 */
[----:B------:R-:W-:Y:S02]  /*24a0*/  IMAD.SHL.U32 R50, R50, 0x40, RZ ;  /* 0x0000004032327824 */ /* 0x000fe400078e00ff */
[----:B------:R-:W-:Y:S02]  /*24b0*/  IMAD.SHL.U32 R52, R52, 0x40, RZ ;  /* 0x0000004034347824 */ /* 0x000fe400078e00ff */
[----:B------:R-:W-:Y:S02]  /*24c0*/  IMAD R59, R203, 0x200, R4 ;  /* 0x00000200cb3b7824 */ /* 0x000fe400078e0204 */
[----:B------:R-:W-:-:S02]  /*24d0*/  IMAD.IADD R61, R61, 0x1, R33 ;  /* 0x000000013d3d7824 */ /* 0x000fc400078e0221 */
[----:B------:R-:W-:Y:S02]  /*24e0*/  IMAD.IADD R67, R67, 0x1, R39 ;  /* 0x0000000143437824 */ /* 0x000fe400078e0227 */
[----:B------:R-:W-:Y:S02]  /*24f0*/  IMAD R62, R203, 0x200, R62 ;  /* 0x00000200cb3e7824 */ /* 0x000fe400078e023e */
[----:B------:R-:W-:-:S07]  /*2500*/  IMAD.IADD R71, R21, 0x1, R71 ;  /* 0x0000000115477824 */ /* 0x000fce00078e0247 */
.L_x_2662:
        /* <DEDUP_REMOVED lines=10> */
[----:B------:R-:W-:Y:S02]  /*25b0*/  IMAD.SHL.U32 R24, R186, 0x1000, RZ ;  /* 0x00001000ba187824 */ /* 0x000fe400078e00ff */
        /* <DEDUP_REMOVED lines=34> */
[C---:B------:R-:W-:Y:S01]  /*27e0*/  LEA R72, P5, R4.reuse, UR6, 0x1 ;  /* 0x0000000604487c11 */ /* 0x040fe2000f8a08ff */
[----:B------:R-:W-:Y:S01]  /*27f0*/  IMAD.X R8, R43, 0x1, R60, P3 ;  /* 0x000000012b087824 */ /* 0x000fe200018e063c */
[C---:B------:R-:W-:Y:S02]  /*2800*/  LEA R6, P3, R7.reuse, UR4, 0x1 ;  /* 0x0000000407067c11 */ /* 0x040fe4000f8608ff */
        /* <DEDUP_REMOVED lines=9> */
.L_x_2637:
[----:B------:R-:W-:Y:S05]  /*28a0*/  BSYNC B1 ;  /* 0x0000000000017941 */ /* 0x000fea0003800000 */
.L_x_2636:
[----:B------:R-:W-:Y:S01]  /*28b0*/  UISETP.NE.AND UP0, UPT, UR37, 0x3, UPT ;  /* 0x000000032500788c */ /* 0x000fe2000bf05270 */
[----:B-----5:R-:W-:Y:S02]  /*28c0*/  IMAD.MOV.U32 R4, RZ, RZ, R8 ;  /* 0x000000ffff047224 */ /* 0x020fe400078e0008 */
[----:B------:R-:W-:Y:S02]  /*28d0*/  IMAD.MOV.U32 R5, RZ, RZ, R9 ;  /* 0x000000ffff057224 */ /* 0x000fe400078e0009 */
[----:B0-----:R-:W-:Y:S01]  /*28e0*/  IMAD.MOV.U32 R6, RZ, RZ, R26 ;  /* 0x000000ffff067224 */ /* 0x001fe200078e001a */
[----:B------:R-:W-:Y:S01]  /*28f0*/  PLOP3.LUT P3, PT, PT, PT, UP0, 0x80, 0x0 ;  /* 0x000000000000781c */ /* 0x000fe20003f6f008 */
        /* <DEDUP_REMOVED lines=11> */
[----:B------:R-:W-:Y:S02]  /*29b0*/  PRMT R83, R83, 0x5410, R4 ;  /* 0x0000541053537816 */ /* 0x000fe40000000004 */
[----:B------:R-:W-:Y:S01]  /*29c0*/  PRMT R78, R78, 0x5410, R7 ;  /* 0x000054104e4e7816 */ /* 0x000fe20000000007 */
[----:B------:R-:W-:Y:S06]  /*29d0*/  @!P3 BRA `(.L_x_2638) ;  /* 0x000000000004b947 */ /* 0x000fec0003800000 */
[----:B------:R-:W-:Y:S01]  /*29e0*/  BPT.TRAP 0x1 ;  /* 0x000000040000795c */ /* 0x000fe20000300000 */
.L_x_2638:
[----:B------:R-:W-:Y:S01]  /*29f0*/  IMAD R64, R186, 0x8, R2 ;  /* 0x00000008ba407824 */ /* 0x000fe200078e0202 */
[----:B------:R-:W-:Y:S01]  /*2a00*/  SHF.L.U32 R43, R187, 0x1f, RZ ;  /* 0x0000001fbb2b7819 */ /* 0x000fe200000006ff */
[----:B------:R-:W-:Y:S03]  /*2a10*/  BSSY B1, `(.L_x_2639) ;  /* 0x0000003000017945 */ /* 0x000fe60003800000 */
[----:B------:R-:W0:Y:S02]  /*2a20*/  SYNCS.PHASECHK.TRANS64.TRYWAIT P5, [R64+URZ+0x28c90], R43 ;  /* 0x028c902b400075a7 */ /* 0x000e2400080a017f */
[----:B0-----:R-:W-:Y:S05]  /*2a30*/  @!P5 BRA `(.L_x_2640) ;  /* 0x000001cc0070d947 */ /* 0x001fea0003800000 */
.L_x_3026:
[----:B------:R-:W-:Y:S05]  /*2a40*/  BSYNC B1 ;  /* 0x0000000000017941 */ /* 0x000fea0003800000 */
.L_x_2639:
        /* <DEDUP_REMOVED lines=8> */
[----:B--2---:R-:W-:Y:S01]  /*2ad0*/  IMAD.U32 R25, R7, 0x10000, RZ ;  /* 0x0001000007197824 */ /* 0x004fe200078e00ff */
        /* <DEDUP_REMOVED lines=17> */
[----:B------:R-:W-:Y:S01]  /*2bf0*/  FMUL.FTZ R79, R7, R75 ;  /* 0x0000004b074f7220 */ /* 0x000fe20000410000 */
[----:B------:R-:W-:-:S02]  /*2c00*/  IMAD.U32 R6, R5, 0x10000, RZ ;  /* 0x0001000005067824 */ /* 0x000fc400078e00ff */
[-C--:B------:R-:W-:Y:S01]  /*2c10*/  FMUL.FTZ R78, R7, R70.reuse ;  /* 0x00000046074e7220 */ /* 0x080fe20000410000 */
[----:B------:R-:W-:Y:S01]  /*2c20*/  LOP3.LUT R76, R76, 0xffff0000, RZ, 0xc0, !PT ;  /* 0xffff00004c4c7812 */ /* 0x000fe200078ec0ff */
[C---:B------:R-:W-:Y:S01]  /*2c30*/  FMUL.FTZ R7, R15.reuse, R77 ;  /* 0x0000004d0f077220 */ /* 0x040fe20000410000 */
[-C--:B------:R-:W-:Y:S01]  /*2c40*/  FMUL.FTZ R15, R15, R73.reuse ;  /* 0x000000490f0f7220 */ /* 0x080fe20000410000 */
[----:B------:R-:W-:Y:S01]  /*2c50*/  LOP3.LUT R72, R72, 0xffff0000, RZ, 0xc0, !PT ;  /* 0xffff000048487812 */ /* 0x000fe200078ec0ff */
[----:B------:R-:W-:Y:S02]  /*2c60*/  IMAD.U32 R5, R4, 0x10000, RZ ;  /* 0x0001000004057824 */ /* 0x000fe400078e00ff */
[----:B------:R-:W-:Y:S01]  /*2c70*/  FFMA.FTZ R73, R14, R73, -R7 ;  /* 0x000000490e497223 */ /* 0x000fe20000010807 */
[----:B------:R-:W-:Y:S01]  /*2c80*/  LOP3.LUT R4, R4, 0xffff0000, RZ, 0xc0, !PT ;  /* 0xffff000004047812 */ /* 0x000fe200078ec0ff */
[----:B------:R-:W-:Y:S01]  /*2c90*/  FFMA.FTZ R79, R6, R70, -R79 ;  /* 0x00000046064f7223 */ /* 0x000fe2000001084f */
[----:B------:R-:W-:Y:S01]  /*2ca0*/  FFMA.FTZ R14, R14, R77, R15 ;  /* 0x0000004d0e0e7223 */ /* 0x000fe2000001000f */
[C---:B------:R-:W-:Y:S01]  /*2cb0*/  FMUL.FTZ R70, R26.reuse, R76 ;  /* 0x0000004c1a467220 */ /* 0x040fe20000410000 */
[----:B------:R-:W-:Y:S01]  /*2cc0*/  FMUL.FTZ R15, R26, R72 ;  /* 0x000000481a0f7220 */ /* 0x000fe20000410000 */
[----:B------:R-:W-:Y:S01]  /*2cd0*/  FFMA.FTZ R78, R6, R75, R78 ;  /* 0x0000004b064e7223 */ /* 0x000fe2000001004e */
        /* <DEDUP_REMOVED lines=12> */
.L_x_2645:
[----:B------:R-:W-:Y:S05]  /*2da0*/  BSYNC B2 ;  /* 0x0000000000027941 */ /* 0x000fea0003800000 */
.L_x_2644:
[----:B--2---:R1:W-:Y:S02]  /*2db0*/  STG.E.128 desc[UR42][R12.64], R4 ;  /* 0x000000040c007986 */ /* 0x0043e4000c101d2a */
.L_x_2643:
[----:B------:R-:W-:Y:S05]  /*2dc0*/  BSYNC B1 ;  /* 0x0000000000017941 */ /* 0x000fea0003800000 */
.L_x_2642:
        /* <DEDUP_REMOVED lines=56> */
.L_x_2647:
[----:B------:R-:W-:Y:S05]  /*3150*/  BSYNC B1 ;  /* 0x0000000000017941 */ /* 0x000fea0003800000 */
.L_x_2646:
[----:B-1----:R2:W-:Y:S01]  /*3160*/  STG.E.128 desc[UR42][R12.64+0x40], R4 ;  /* 0x000040040c007986 */ /* 0x0025e2000c101d2a */
[----:B------:R-:W-:Y:S05]  /*3170*/  BRA `(.L_x_2641) ;  /* 0x0000000c003c7947 */ /* 0x000fea0003800000 */
.L_x_2635:
[----:B------:R-:W-:Y:S01]  /*3180*/  IMAD R42, R45, -0x40, R36 ;  /* 0xffffffc02d2a7824 */ /* 0x000fe200078e0224 */
[----:B------:R-:W-:-:S04]  /*3190*/  ISETP.GE.AND P4, PT, R16, R81, PT ;  /* 0x000000511000720c */ /* 0x000fc80003f86270 */
[----:B------:R-:W-:-:S04]  /*31a0*/  VIMNMX R42, R42, 0x40, PT ;  /* 0x000000402a2a7848 */ /* 0x000fc80003fe0100 */
[----:B------:R-:W-:-:S13]  /*31b0*/  ISETP.GE.OR P3, PT, R185, R42, P4 ;  /* 0x0000002ab900720c */ /* 0x000fda0002766670 */
[----:B------:R-:W0:Y:S01]  /*31c0*/  @!P3 LDC.64 R12, c[0x0][0x3e8] ;  /* 0x0000fa00ff0cbb82 */ /* 0x000e220000000a00 */
[----:B------:R-:W-:Y:S01]  /*31d0*/  @!P3 IMAD R4, R54, R45, RZ ;  /* 0x0000002d3604b224 */ /* 0x000fe200078e02ff */
[----:B------:R-:W-:Y:S01]  /*31e0*/  @!P3 IADD3 R6, P5, R32, R6, RZ ;  /* 0x000000062006b210 */ /* 0x000fe20007fbe0ff */
[----:B------:R-:W-:Y:S02]  /*31f0*/  @!P3 IMAD.MOV.U32 R5, RZ, RZ, R67 ;  /* 0x000000ffff05b224 */ /* 0x000fe400078e0043 */
[-C--:B------:R-:W-:Y:S02]  /*3200*/  @!P3 IMAD R11, R70, R55.reuse, R4 ;  /* 0x00000037460bb224 */ /* 0x080fe400078e0204 */
[----:B------:R-:W-:Y:S01]  /*3210*/  @!P3 IMAD.MOV.U32 R4, RZ, RZ, R38 ;  /* 0x000000ffff04b224 */ /* 0x000fe200078e0026 */
[----:B------:R-:W1:Y:S01]  /*3220*/  @!P3 LDC.64 R26, c[0x0][0x400] ;  /* 0x00010000ff1abb82 */ /* 0x000e620000000a00 */
[----:B------:R-:W-:Y:S02]  /*3230*/  @!P3 IMAD.X R7, R43, 0x1, R61, P5 ;  /* 0x000000012b07b824 */ /* 0x000fe400028e063d */
        /* <DEDUP_REMOVED lines=12> */
[----:B------:R-:W-:-:S06]  /*3300*/  UISETP.NE.AND UP0, UPT, UR37, 0x3, UPT ;  /* 0x000000032500788c */ /* 0x000fcc000bf05270 */
[----:B------:R-:W-:Y:S01]  /*3310*/  PLOP3.LUT P3, PT, PT, PT, UP0, 0x80, 0x0 ;  /* 0x000000000000781c */ /* 0x000fe20003f6f008 */
        /* <DEDUP_REMOVED lines=16> */
.L_x_2648:
[----:B------:R-:W-:Y:S01]  /*3420*/  IMAD R64, R186, 0x8, R2 ;  /* 0x00000008ba407824 */ /* 0x000fe200078e0202 */
[----:B------:R-:W-:Y:S01]  /*3430*/  SHF.L.U32 R43, R187, 0x1f, RZ ;  /* 0x0000001fbb2b7819 */ /* 0x000fe200000006ff */
[----:B------:R-:W-:Y:S03]  /*3440*/  BSSY B1, `(.L_x_2649) ;  /* 0x0000003000017945 */ /* 0x000fe60003800000 */
[----:B------:R-:W0:Y:S02]  /*3450*/  SYNCS.PHASECHK.TRANS64.TRYWAIT P5, [R64+URZ+0x28c90], R43 ;  /* 0x028c902b400075a7 */ /* 0x000e2400080a017f */
[----:B0-----:R-:W-:Y:S05]  /*3460*/  @!P5 BRA `(.L_x_2650) ;  /* 0x000001c000f8d947 */ /* 0x001fea0003800000 */
.L_x_3027:
[----:B------:R-:W-:Y:S05]  /*3470*/  BSYNC B1 ;  /* 0x0000000000017941 */ /* 0x000fea0003800000 */
.L_x_2649:
[----:B------:R-:W-:Y:S01]  /*3480*/  ISETP.GE.OR P5, PT, R185, R42, P0 ;  /* 0x0000002ab900720c */ /* 0x000fe200007a6670 */
[----:B------:R-:W-:Y:S01]  /*3490*/  ULDC.64 UR4, c[0x0][0x300] ;  /* 0x0000c00000047ab9 */ /* 0x000fe20000000a00 */
[----:B------:R-:W-:Y:S02]  /*34a0*/  IMAD.MOV.U32 R74, RZ, RZ, R14 ;  /* 0x000000ffff4a7224 */ /* 0x000fe400078e000e */
[----:B------:R-:W-:Y:S02]  /*34b0*/  IMAD R12, R3, UR4, RZ ;  /* 0x00000004030c7c24 */ /* 0x000fe4000f8e02ff */
[----:B------:R-:W-:-:S04]  /*34c0*/  IMAD.WIDE.U32 R74, R185, UR4, R74 ;  /* 0x00000004b94a7c25 */ /* 0x000fc8000f8e004a */
[----:B------:R-:W-:-:S03]  /*34d0*/  IMAD R79, R185, UR5, R12 ;  /* 0x00000005b94f7c24 */ /* 0x000fc6000f8e020c */
        /* <DEDUP_REMOVED lines=17> */
[----:B------:R-:W-:Y:S01]  /*35f0*/  LOP3.LUT R12, R13, R56, RZ, 0x3c, !PT ;  /* 0x000000380d0c7212 */ /* 0x000fe200078e3cff */
[----:B------:R-:W-:-:S04]  /*3600*/  IMAD.IADD R13, R62, 0x1, R24 ;  /* 0x000000013e0d7824 */ /* 0x000fc800078e0218 */
[----:B------:R-:W-:Y:S02]  /*3610*/  IMAD R15, R203, 0x200, R12 ;  /* 0x00000200cb0f7824 */ /* 0x000fe400078e020c */
[----:B------:R-:W-:Y:S02]  /*3620*/  IMAD R13, R13, 0x2, R2 ;  /* 0x000000020d0d7824 */ /* 0x000fe400078e0202 */
[----:B------:R-:W-:-:S04]  /*3630*/  IMAD.IADD R15, R24, 0x1, R15 ;  /* 0x00000001180f7824 */ /* 0x000fc800078e020f */
[----:B------:R-:W-:Y:S02]  /*3640*/  IMAD R24, R15, 0x2, R2 ;  /* 0x000000020f187824 */ /* 0x000fe400078e0202 */
        /* <DEDUP_REMOVED lines=94> */
.L_x_2652:
[----:B------:R-:W-:Y:S05]  /*3c30*/  BSYNC B1 ;  /* 0x0000000000017941 */ /* 0x000fea0003800000 */
.L_x_2651:
        /* <DEDUP_REMOVED lines=10> */
.L_x_2634:
[----:B------:R-:W-:-:S06]  /*3ce0*/  UISETP.NE.AND UP0, UPT, UR37, 0x3, UPT ;  /* 0x000000032500788c */ /* 0x000fcc000bf05270 */
[----:B------:R-:W-:-:S13]  /*3cf0*/  PLOP3.LUT P3, PT, PT, PT, UP0, 0x80, 0x0 ;  /* 0x000000000000781c */ /* 0x000fda0003f6f008 */
[----:B------:R-:W-:Y:S05]  /*3d00*/  @!P3 BRA `(.L_x_2653) ;  /* 0x000000000004b947 */ /* 0x000fea0003800000 */
[----:B------:R-:W-:Y:S01]  /*3d10*/  BPT.TRAP 0x1 ;  /* 0x000000040000795c */ /* 0x000fe20000300000 */
.L_x_2653:
        /* <DEDUP_REMOVED lines=8> */
.L_x_3028:
[----:B------:R-:W-:Y:S05]  /*3da0*/  BSYNC B1 ;  /* 0x0000000000017941 */ /* 0x000fea0003800000 */
.L_x_2654:
        /* <DEDUP_REMOVED lines=12> */
.L_x_2641:
[----:B------:R-:W-:Y:S05]  /*3e70*/  BSYNC B0 ;  /* 0x0000000000007941 */ /* 0x000fea0003800000 */
.L_x_2633:
[----:B-12---:R-:W1:Y:S01]  /*3e80*/  S2R R4, SR_TID.X ;  /* 0x0000000000047919 */ /* 0x006e620000002100 */
[----:B------:R-:W-:Y:S01]  /*3e90*/  @!PT LDS RZ, [RZ] ;  /* 0x00000000fffff984 */ /* 0x000fe20000000800 */
[----:B------:R-:W-:Y:S01]  /*3ea0*/  @!PT LDS RZ, [RZ] ;  /* 0x00000000fffff984 */ /* 0x000fe20000000800 */
[----:B------:R-:W-:Y:S01]  /*3eb0*/  @!PT LDS RZ, [RZ] ;  /* 0x00000000fffff984 */ /* 0x000fe20000000800 */
[----:B------:R-:W-:Y:S01]  /*3ec0*/  @!PT LDS RZ, [RZ] ;  /* 0x00000000fffff984 */ /* 0x000fe20000000800 */
[----:B------:R2:W-:Y:S06]  /*3ed0*/  MEMBAR.ALL.CTA ;  /* 0x0000000000007992 */ /* 0x0005ec0000008000 */
[----:B--2---:R-:W2:Y:S01]  /*3ee0*/  FENCE.VIEW.ASYNC.S ;  /* 0x00000000000073c6 */ /* 0x004ea20000000000 */
[----:B------:R-:W-:Y:S05]  /*3ef0*/  WARPSYNC.ALL ;  /* 0x0000000000007948 */ /* 0x000fea0003800000 */
[----:B------:R-:W-:Y:S01]  /*3f00*/  BSSY B0, `(.L_x_2656) ;  /* 0x0000009000007945 */ /* 0x000fe20003800000 */
[----:B-1----:R-:W-:Y:S01]  /*3f10*/  LOP3.LUT R4, R4, 0x7f, RZ, 0xc0, !PT ;  /* 0x0000007f04047812 */ /* 0x002fe200078ec0ff */
[----:B--2---:R1:W-:Y:S03]  /*3f20*/  BAR.SYNC.DEFER_BLOCKING R57, 0x80 ;  /* 0x000200390000751d */ /* 0x0043e60000010000 */
[----:B------:R-:W-:-:S13]  /*3f30*/  ISETP.NE.AND P4, PT, R4, RZ, PT ;  /* 0x000000ff0400720c */ /* 0x000fda0003f85270 */
[----:B------:R-:W-:-:S05]  /*3f40*/  @!P4 VIADD R4, R64, 0x28ca0 ;  /* 0x00028ca04004c836 */ /* 0x000fca0000000000 */
[----:B------:R-:W-:-:S04]  /*3f50*/  @!P4 PRMT R4, RZ, 0x654, R4 ;  /* 0x00000654ff04c816 */ /* 0x000fc80000000004 */
[----:B------:R1:W-:Y:S01]  /*3f60*/  @!P4 SYNCS.ARRIVE.TRANS64.RED.A1T0 RZ, [R4+URZ], RZ ;  /* 0x000000ff04ffc9a7 */ /* 0x0003e2000810043f */
[----:B------:R-:W-:Y:S05]  /*3f70*/  @!P3 BRA `(.L_x_2657) ;  /* 0x000000000004b947 */ /* 0x000fea0003800000 */
[----:B------:R-:W-:Y:S01]  /*3f80*/  BPT.TRAP 0x1 ;  /* 0x000000040000795c */ /* 0x000fe20000300000 */
.L_x_2657:
[----:B------:R-:W-:Y:S05]  /*3f90*/  BSYNC B0 ;  /* 0x0000000000007941 */ /* 0x000fea0003800000 */
.L_x_2656:
[----:B------:R-:W2:Y:S01]  /*3fa0*/  SYNCS.PHASECHK.TRANS64.TRYWAIT P5, [R64+URZ+0x28cb0], R43 ;  /* 0x028cb02b400075a7 */ /* 0x000ea200080a017f */
[----:B------:R-:W-:Y:S01]  /*3fb0*/  BSSY B0, `(.L_x_2658) ;  /* 0x0000003000007945 */ /* 0x000fe20003800000 */
[----:B------:R-:W-:-:S03]  /*3fc0*/  ISETP.GE.AND P3, PT, R185, R42, PT ;  /* 0x0000002ab900720c */ /* 0x000fc60003f66270 */
[----:B--2---:R-:W-:Y:S10]  /*3fd0*/  @!P5 BRA `(.L_x_2659) ;  /* 0x000001b80044d947 */ /* 0x004ff40003800000 */
.L_x_3029:
[----:B------:R-:W-:Y:S05]  /*3fe0*/  BSYNC B0 ;  /* 0x0000000000007941 */ /* 0x000fea0003800000 */
.L_x_2658:
        /* <DEDUP_REMOVED lines=11> */
[----:B------:R-:W-:Y:S01]  /*40a0*/  LEA R42, P5, R6, UR4, 0x1 ;  /* 0x00000004062a7c11 */ /* 0x000fe2000f8a08ff */
[----:B------:R-:W-:Y:S01]  /*40b0*/  IMAD.IADD R5, R7, 0x1, R5 ;  /* 0x0000000107057824 */ /* 0x000fe200078e0205 */
[----:B------:R-:W-:Y:S01]  /*40c0*/  ULDC UR4, c[0x0][0x320] ;  /* 0x0000c80000047ab9 */ /* 0x000fe20000000800 */
[----:B------:R-:W-:Y:S02]  /*40d0*/  VIADD R4, R16, 0x40 ;  /* 0x0000004010047836 */ /* 0x000fe40000000000 */
[C---:B----4-:R-:W-:Y:S01]  /*40e0*/  VIADD R73, R9.reuse, 0x20 ;  /* 0x0000002009497836 */ /* 0x050fe20000000000 */
[----:B0-2---:R-:W-:Y:S01]  /*40f0*/  LEA.HI.X R43, R6, UR5, R5, 0x1, P5 ;  /* 0x00000005062b7c11 */ /* 0x005fe2000a8f0c05 */
[C---:B------:R-:W-:Y:S01]  /*4100*/  @P3 VIADD R73, R9.reuse, 0xffffffe0 ;  /* 0xffffffe009493836 */ /* 0x040fe20000000000 */
[----:B------:R-:W-:Y:S01]  /*4110*/  ISETP.GE.AND P5, PT, R16, UR4, PT ;  /* 0x0000000410007c0c */ /* 0x000fe2000bfa6270 */
[----:B------:R-:W-:Y:S01]  /*4120*/  IMAD R74, R9, 0x2, R2 ;  /* 0x00000002094a7824 */ /* 0x000fe200078e0202 */
[----:B------:R-:W-:Y:S01]  /*4130*/  ISETP.GE.AND P3, PT, R4, UR4, PT ;  /* 0x0000000404007c0c */ /* 0x000fe2000bf66270 */
[----:B---3--:R-:W-:-:S02]  /*4140*/  VIADD R12, R16, 0x80 ;  /* 0x00000080100c7836 */ /* 0x008fc40000000000 */
[C---:B------:R-:W-:Y:S02]  /*4150*/  VIADD R13, R16.reuse, 0xc0 ;  /* 0x000000c0100d7836 */ /* 0x040fe40000000000 */
[C---:B------:R-:W-:Y:S02]  /*4160*/  VIADD R70, R16.reuse, 0x100 ;  /* 0x0000010010467836 */ /* 0x040fe40000000000 */
[----:B------:R-:W-:Y:S02]  /*4170*/  VIADD R72, R16, 0x140 ;  /* 0x0000014010487836 */ /* 0x000fe40000000000 */
[----:B------:R-:W-:Y:S02]  /*4180*/  IMAD R73, R73, 0x2, R2 ;  /* 0x0000000249497824 */ /* 0x000fe400078e0202 */
[----:B------:R-:W0:Y:S04]  /*4190*/  @!P5 LDS.128 R4, [R74+0x400] ;  /* 0x000400004a04d984 */ /* 0x000e280000000c00 */
[----:B------:R-:W1:Y:S04]  /*41a0*/  @!P3 LDS.128 R8, [R74+0x2400] ;  /* 0x002400004a08b984 */ /* 0x000e680000000c00 */
[----:B0-----:R-:W-:Y:S01]  /*41b0*/  @!P5 STG.E.128 desc[UR42][R42.64], R4 ;  /* 0x000000042a00d986 */ /* 0x001fe2000c101d2a */
[----:B------:R-:W-:-:S03]  /*41c0*/  ISETP.GE.AND P5, PT, R12, UR4, PT ;  /* 0x000000040c007c0c */ /* 0x000fc6000bfa6270 */
[----:B-1----:R-:W-:Y:S01]  /*41d0*/  @!P3 STG.E.128 desc[UR42][R42.64+0x80], R8 ;  /* 0x000080082a00b986 */ /* 0x002fe2000c101d2a */
[----:B------:R-:W-:-:S09]  /*41e0*/  ISETP.GE.AND P3, PT, R13, UR4, PT ;  /* 0x000000040d007c0c */ /* 0x000fd2000bf66270 */
[----:B------:R-:W0:Y:S04]  /*41f0*/  @!P5 LDS.128 R12, [R74+0x4400] ;  /* 0x004400004a0cd984 */ /* 0x000e280000000c00 */
[----:B------:R-:W1:Y:S04]  /*4200*/  @!P3 LDS.128 R24, [R74+0x6400] ;  /* 0x006400004a18b984 */ /* 0x000e680000000c00 */
[----:B0-----:R-:W-:Y:S01]  /*4210*/  @!P5 STG.E.128 desc[UR42][R42.64+0x100], R12 ;  /* 0x0001000c2a00d986 */ /* 0x001fe2000c101d2a */
[----:B------:R-:W-:Y:S01]  /*4220*/  ISETP.GE.AND P5, PT, R70, UR4, PT ;  /* 0x0000000446007c0c */ /* 0x000fe2000bfa6270 */
[----:B------:R-:W-:-:S02]  /*4230*/  VIADD R70, R16, 0x180 ;  /* 0x0000018010467836 */ /* 0x000fc40000000000 */
[----:B-1----:R-:W-:Y:S01]  /*4240*/  @!P3 STG.E.128 desc[UR42][R42.64+0x180], R24 ;  /* 0x000180182a00b986 */ /* 0x002fe2000c101d2a */
[----:B------:R-:W-:Y:S01]  /*4250*/  ISETP.GE.AND P3, PT, R72, UR4, PT ;  /* 0x0000000448007c0c */ /* 0x000fe2000bf66270 */
[----:B------:R-:W-:-:S08]  /*4260*/  VIADD R72, R16, 0x1c0 ;  /* 0x000001c010487836 */ /* 0x000fd00000000000 */
        /* <DEDUP_REMOVED lines=11> */
[----:B------:R-:W-:-:S03]  /*4320*/  ISETP.GE.AND P5, PT, R68, UR4, PT ;  /* 0x0000000444007c0c */ /* 0x000fc6000bfa6270 */
        /* <DEDUP_REMOVED lines=27> */
[----:B0-----:R0:W-:Y:S04]  /*44e0*/  @!P5 STG.E.128 desc[UR42][R42.64+0x340], R12 ;  /* 0x0003400c2a00d986 */ /* 0x0011e8000c101d2a */
[----:B-1----:R0:W-:Y:S02]  /*44f0*/  @!P3 STG.E.128 desc[UR42][R42.64+0x3c0], R24 ;  /* 0x0003c0182a00b986 */ /* 0x0021e4000c101d2a */
.L_x_2661:
[----:B------:R-:W-:Y:S05]  /*4500*/  BSYNC B0 ;  /* 0x0000000000007941 */ /* 0x000fea0003800000 */
.L_x_2660:
[----:B------:R-:W-:Y:S01]  /*4510*/  @!PT LDS RZ, [RZ] ;  /* 0x00000000fffff984 */ /* 0x000fe20000000800 */
[----:B------:R-:W-:Y:S01]  /*4520*/  @!PT LDS RZ, [RZ] ;  /* 0x00000000fffff984 */ /* 0x000fe20000000800 */
[----:B------:R-:W-:Y:S01]  /*4530*/  @!PT LDS RZ, [RZ] ;  /* 0x00000000fffff984 */ /* 0x000fe20000000800 */
[----:B------:R-:W-:Y:S01]  /*4540*/  @!PT LDS RZ, [RZ] ;  /* 0x00000000fffff984 */ /* 0x000fe20000000800 */
[----:B------:R5:W-:Y:S06]  /*4550*/  MEMBAR.ALL.CTA ;  /* 0x0000000000007992 */ /* 0x000bec0000008000 */
[----:B-----5:R-:W5:Y:S01]  /*4560*/  FENCE.VIEW.ASYNC.S ;  /* 0x00000000000073c6 */ /* 0x020f620000000000 */
[----:B0-2---:R-:W-:Y:S01]  /*4570*/  @!P4 VIADD R64, R64, 0x28cc0 ;  /* 0x00028cc04040c836 */ /* 0x005fe20000000000 */
        /* <DEDUP_REMOVED lines=10> */
.L_x_2628:
[----:B------:R-:W-:Y:S04]  /*4620*/  BSSY B0, `(.L_x_2663) ;  /* 0x0000004000007945 */ /* 0x000fe80003800000 */
[----:B------:R-:W-:Y:S05]  /*4630*/  @P3 BRA `(.L_x_2664) ;  /* 0x0000000000083947 */ /* 0x000fea0003800000 */
[----:B------:R-:W0:Y:S02]  /*4640*/  FENCE.VIEW.ASYNC.G ;  /* 0x00000000000073c6 */ /* 0x000e240000000100 */
[----:B0-----:R-:W-:Y:S06]  /*4650*/  BAR.ARV 0xc, 0x180 ;  /* 0x0306000000007b1d */ /* 0x001fec0000002000 */
.L_x_2664:
[----:B------:R-:W-:Y:S05]  /*4660*/  BSYNC B0 ;  /* 0x0000000000007941 */ /* 0x000fea0003800000 */
.L_x_2663:
[----:B------:R-:W-:Y:S01]  /*4670*/  UISETP.NE.AND UP0, UPT, UR38, 0x1, UPT ;  /* 0x000000012600788c */ /* 0x000fe2000bf05270 */
[----:B------:R-:W-:Y:S05]  /*4680*/  BSSY B7, `(.L_x_2665) ;  /* 0x0000ef9000077945 */ /* 0x000fea0003800000 */
[----:B------:R-:W-:-:S13]  /*4690*/  PLOP3.LUT P0, PT, PT, PT, UP0, 0x80, 0x0 ;  /* 0x000000000000781c */ /* 0x000fda0003f0f008 */
[----:B------:R-:W-:Y:S05]  /*46a0*/  @!P0 BRA `(.L_x_2666) ;  /* 0x0000002000b48947 */ /* 0x000fea0003800000 */
[----:B------:R-:W0:Y:S01]  /*46b0*/  LDC R0, c[0x0][0x448] ;  /* 0x00011200ff007b82 */ /* 0x000e220000000800 */
[----:B------:R-:W-:-:S07]  /*46c0*/  IADD3 R5, R23, 0x1, -R22 ;  /* 0x0000000117057810 */ /* 0x000fce0007ffe816 */
        /* <DEDUP_REMOVED lines=8> */
[----:B------:R-:W-:-:S04]  /*4750*/  IMAD.IADD R5, R5, 0x1, R0 ;  /* 0x0000000105057824 */ /* 0x000fc800078e0200 */
[----:B------:R-:W-:Y:S01]  /*4760*/  IMAD.IADD R0, R5, 0x1, R6 ;  /* 0x0000000105007824 */ /* 0x000fe200078e0206 */
        /* <DEDUP_REMOVED lines=12> */
.L_x_2669:
[----:B------:R-:W-:-:S13]  /*4830*/  ISETP.NE.AND P0, PT, R7, 0x1, PT ;  /* 0x000000010700780c */ /* 0x000fda0003f05270 */
[----:B------:R-:W0:Y:S02]  /*4840*/  @P0 LDC.64 R4, c[0x0][0x9e8] ;  /* 0x00027a00ff040b82 */ /* 0x000e240000000a00 */
[----:B0-----:R-:W-:-:S05]  /*4850*/  @P0 IMAD.HI.U32 R4, R3, R4, RZ ;  /* 0x0000000403040227 */ /* 0x001fca00078e00ff */
[----:B------:R-:W-:-:S07]  /*4860*/  @P0 SHF.R.U32.HI R3, RZ, R5, R4 ;  /* 0x00000005ff030219 */ /* 0x000fce0000011604 */
.L_x_2670:
[----:B------:R-:W-:Y:S05]  /*4870*/  BSYNC B0 ;  /* 0x0000000000007941 */ /* 0x000fea0003800000 */
.L_x_2668:
[----:B------:R-:W-:-:S05]  /*4880*/  IMAD R3, R3, R7, R7 ;  /* 0x0000000703037224 */ /* 0x000fca00078e0207 */
[----:B------:R-:W-:-:S07]  /*4890*/  VIMNMX R0, R0, R3, PT ;  /* 0x0000000300007248 */ /* 0x000fce0003fe0100 */
.L_x_2667:
[----:B------:R-:W0:Y:S01]  /*48a0*/  @P1 LDC R5, c[0x0][0x44c] ;  /* 0x00011300ff051b82 */ /* 0x000e220000000800 */
[----:B------:R-:W-:Y:S01]  /*48b0*/  VIADD R0, R0, 0x3f ;  /* 0x0000003f00007836 */ /* 0x000fe20000000000 */
[----:B------:R-:W-:Y:S01]  /*48c0*/  ULDC UR4, c[0x0][0x9dc] ;  /* 0x0002770000047ab9 */ /* 0x000fe20000000800 */
[----:B------:R-:W-:-:S03]  /*48d0*/  IMAD.MOV.U32 R4, RZ, RZ, R192 ;  /* 0x000000ffff047224 */ /* 0x000fc600078e00c0 */
[----:B------:R-:W-:Y:S02]  /*48e0*/  SHF.R.S32.HI R3, RZ, 0x1f, R0 ;  /* 0x0000001fff037819 */ /* 0x000fe40000011400 */
[----:B------:R-:W1:Y:S02]  /*48f0*/  @P1 LDC R6, c[0x0][0x450] ;  /* 0x00011400ff061b82 */ /* 0x000e640000000800 */
[----:B------:R-:W-:-:S04]  /*4900*/  LEA.HI R3, R3, R0, RZ, 0x6 ;  /* 0x0000000003037211 */ /* 0x000fc800078f30ff */
[----:B------:R-:W-:-:S04]  /*4910*/  SHF.R.S32.HI R3, RZ, 0x6, R3 ;  /* 0x00000006ff037819 */ /* 0x000fc80000011403 */
[----:B---3--:R-:W-:Y:S01]  /*4920*/  VIMNMX R12, R168, R3, PT ;  /* 0x00000003a80c7248 */ /* 0x008fe20003fe0100 */
[----:B0-----:R-:W-:-:S05]  /*4930*/  @P1 IMAD.HI.U32 R5, R192, R5, RZ ;  /* 0x00000005c0051227 */ /* 0x001fca00078e00ff */
        /* <DEDUP_REMOVED lines=14> */
.L_x_2673:
[----:B------:R-:W-:-:S13]  /*4a20*/  ISETP.NE.AND P0, PT, R7, 0x1, PT ;  /* 0x000000010700780c */ /* 0x000fda0003f05270 */
[----:B------:R-:W0:Y:S02]  /*4a30*/  @P0 LDC.64 R4, c[0x0][0x9e8] ;  /* 0x00027a00ff040b82 */ /* 0x000e240000000a00 */
[----:B0-----:R-:W-:-:S05]  /*4a40*/  @P0 IMAD.HI.U32 R4, R22, R4, RZ ;  /* 0x0000000416040227 */ /* 0x001fca00078e00ff */
[----:B------:R-:W-:-:S07]  /*4a50*/  @P0 SHF.R.U32.HI R22, RZ, R5, R4 ;  /* 0x00000005ff160219 */ /* 0x000fce0000011604 */
.L_x_2674:
[----:B------:R-:W-:Y:S05]  /*4a60*/  BSYNC B0 ;  /* 0x0000000000007941 */ /* 0x000fea0003800000 */
.L_x_2672:
[----:B------:R-:W-:-:S05]  /*4a70*/  IMAD R3, R22, R7, RZ ;  /* 0x0000000716037224 */ /* 0x000fca00078e02ff */
[----:B------:R-:W-:-:S07]  /*4a80*/  VIMNMX R0, R0, R3, !PT ;  /* 0x0000000300007248 */ /* 0x000fce0007fe0100 */
.L_x_2671:
[----:B------:R-:W-:Y:S01]  /*4a90*/  SHF.R.S32.HI R5, RZ, 0x1f, R0 ;  /* 0x0000001fff057819 */ /* 0x000fe20000011400 */
[----:B------:R-:W-:Y:S01]  /*4aa0*/  IMAD.MOV.U32 R3, RZ, RZ, RZ ;  /* 0x000000ffff037224 */ /* 0x000fe200078e00ff */
[----:B------:R-:W-:Y:S02]  /*4ab0*/  PLOP3.LUT P0, PT, PT, PT, PT, 0x80, 0x0 ;  /* 0x000000000000781c */ /* 0x000fe40003f0f070 */
[----:B------:R-:W-:Y:S02]  /*4ac0*/  CS2R R32, SRZ ;  /* 0x0000000000207805 */ /* 0x000fe4000001ff00 */
[----:B------:R-:W-:Y:S02]  /*4ad0*/  LEA.HI R5, R5, R0, RZ, 0x6 ;  /* 0x0000000005057211 */ /* 0x000fe400078f30ff */
[----:B------:R-:W-:Y:S02]  /*4ae0*/  CS2R R150, SRZ ;  /* 0x0000000000967805 */ /* 0x000fe4000001ff00 */
[----:B------:R-:W-:-:S02]  /*4af0*/  CS2R R148, SRZ ;  /* 0x0000000000947805 */ /* 0x000fc4000001ff00 */
[----:B------:R-:W-:Y:S02]  /*4b00*/  CS2R R146, SRZ ;  /* 0x0000000000927805 */ /* 0x000fe4000001ff00 */
[----:B------:R-:W-:Y:S02]  /*4b10*/  SHF.R.S32.HI R4, RZ, 0x6, R5 ;  /* 0x00000006ff047819 */ /* 0x000fe40000011405 */
[----:B------:R-:W-:Y:S02]  /*4b20*/  CS2R R144, SRZ ;  /* 0x0000000000907805 */ /* 0x000fe4000001ff00 */
[----:B------:R-:W-:Y:S02]  /*4b30*/  CS2R R142, SRZ ;  /* 0x00000000008e7805 */ /* 0x000fe4000001ff00 */
[----:B------:R-:W-:Y:S02]  /*4b40*/  CS2R R140, SRZ ;  /* 0x00000000008c7805 */ /* 0x000fe4000001ff00 */
[----:B------:R-:W-:-:S02]  /*4b50*/  VIMNMX R4, RZ, R4, !PT ;  /* 0x00000004ff047248 */ /* 0x000fc40007fe0100 */
[----:B------:R-:W-:Y:S02]  /*4b60*/  CS2R R138, SRZ ;  /* 0x00000000008a7805 */ /* 0x000fe4000001ff00 */
[----:B------:R-:W-:Y:S02]  /*4b70*/  CS2R R136, SRZ ;  /* 0x0000000000887805 */ /* 0x000fe4000001ff00 */
[----:B------:R-:W-:Y:S02]  /*4b80*/  CS2R R134, SRZ ;  /* 0x0000000000867805 */ /* 0x000fe4000001ff00 */
[----:B------:R-:W-:Y:S02]  /*4b90*/  ISETP.GT.AND P1, PT, R12, R4, PT ;  /* 0x000000040c00720c */ /* 0x000fe40003f24270 */
        /* <DEDUP_REMOVED lines=42> */
[----:B------:R-:W-:Y:S01]  /*4e40*/  CS2R R166, SRZ ;  /* 0x0000000000a67805 */ /* 0x000fe2000001ff00 */
[----:B------:R-:W-:Y:S01]  /*4e50*/  IMAD.MOV.U32 R13, RZ, RZ, RZ ;  /* 0x000000ffff0d7224 */ /* 0x000fe200078e00ff */
[----:B------:R-:W-:Y:S01]  /*4e60*/  CS2R R10, SRZ ;  /* 0x00000000000a7805 */ /* 0x000fe2000001ff00 */
[----:B------:R-:W-:Y:S01]  /*4e70*/  IMAD.MOV.U32 R169, RZ, RZ, RZ ;  /* 0x000000ffffa97224 */ /* 0x000fe200078e00ff */
        /* <DEDUP_REMOVED lines=8> */
[----:B------:R-:W-:Y:S01]  /*4f00*/  CS2R R176, SRZ ;  /* 0x0000000000b07805 */ /* 0x000fe2000001ff00 */
[----:B------:R-:W-:Y:S02]  /*4f10*/  IMAD.MOV.U32 R0, RZ, RZ, RZ ;  /* 0x000000ffff007224 */ /* 0x000fe400078e00ff */
[----:B------:R-:W-:Y:S02]  /*4f20*/  IMAD.MOV.U32 R5, RZ, RZ, RZ ;  /* 0x000000ffff057224 */ /* 0x000fe400078e00ff */
[----:B------:R-:W-:Y:S01]  /*4f30*/  IMAD.MOV.U32 R178, RZ, RZ, RZ ;  /* 0x000000ffffb27224 */ /* 0x000fe200078e00ff */
[----:B------:R-:W-:Y:S06]  /*4f40*/  @!P1 BRA `(.L_x_2675) ;  /* 0x000000e400b09947 */ /* 0x000fec0003800000 */
[----:B------:R-:W0:Y:S02]  /*4f50*/  SHFL.IDX PT, R0, R222, RZ, 0x1f ;  /* 0x00001fffde007589 */ /* 0x000e2400000e0000 */
[----:B0-----:R-:W-:-:S04]  /*4f60*/  LEA.HI R3, R0, R0, RZ, 0x1 ;  /* 0x0000000000037211 */ /* 0x001fc800078f08ff */
[----:B------:R-:W-:-:S05]  /*4f70*/  LOP3.LUT R3, R3, 0x1fffe, RZ, 0xc0, !PT ;  /* 0x0001fffe03037812 */ /* 0x000fca00078ec0ff */
[----:B------:R-:W-:Y:S02]  /*4f80*/  IMAD.IADD R3, R0, 0x1, -R3 ;  /* 0x0000000100037824 */ /* 0x000fe400078e0a03 */
[----:B------:R-:W-:Y:S02]  /*4f90*/  IMAD.U32 R0, RZ, RZ, UR37 ;  /* 0x00000025ff007e24 */ /* 0x000fe4000f8e00ff */
[----:B------:R-:W-:-:S03]  /*4fa0*/  IMAD R3, R3, 0x8000, R2 ;  /* 0x0000800003037824 */ /* 0x000fc600078e0202 */
[----:B------:R-:W-:Y:S01]  /*4fb0*/  ISETP.NE.AND P0, PT, R0, 0x3, PT ;  /* 0x000000030000780c */ /* 0x000fe20003f05270 */
[----:B------:R-:W-:-:S05]  /*4fc0*/  VIADD R3, R3, 0x400 ;  /* 0x0000040003037836 */ /* 0x000fca0000000000 */
[----:B------:R-:W-:-:S04]  /*4fd0*/  SHF.R.U32.HI R3, RZ, 0x4, R3 ;  /* 0x00000004ff037819 */ /* 0x000fc80000011603 */
[----:B------:R-:W-:-:S04]  /*4fe0*/  LOP3.LUT R3, R3, 0x3fff, RZ, 0xc0, !PT ;  /* 0x00003fff03037812 */ /* 0x000fc800078ec0ff */
[----:B------:R-:W-:Y:S01]  /*4ff0*/  LOP3.LUT R23, R3, 0x2000000, RZ, 0xfc, !PT ;  /* 0x0200000003177812 */ /* 0x000fe200078efcff */
[----:B------:R-:W-:Y:S06]  /*5000*/  @!P0 BRA `(.L_x_2676) ;  /* 0x0000000000048947 */ /* 0x000fec0003800000 */
[----:B------:R-:W-:Y:S01]  /*5010*/  BPT.TRAP 0x1 ;  /* 0x000000040000795c */ /* 0x000fe20000300000 */
.L_x_2676:
        /* <DEDUP_REMOVED lines=11> */
.L_x_3030:
[----:B------:R-:W-:Y:S05]  /*50d0*/  BSYNC B0 ;  /* 0x0000000000007941 */ /* 0x000fea0003800000 */
.L_x_2677:
[----:B------:R-:W-:Y:S01]  /*50e0*/  BAR.SYNC.DEFER_BLOCKING 0xe, 0x100 ;  /* 0x0384000000007b1d */ /* 0x000fe20000010000 */
[----:B------:R-:W-:Y:S01]  /*50f0*/  IMAD.MOV.U32 R11, RZ, RZ, 0x40000040 ;  /* 0x40000040ff0b7424 */ /* 0x000fe200078e00ff */
[C---:B------:R-:W-:Y:S01]  /*5100*/  R2UR UR6, R14.reuse ;  /* 0x000000000e0672ca */ /* 0x040fe200000e0000 */
[----:B------:R-:W-:Y:S01]  /*5110*/  VIADD R6, R14, 0x80 ;  /* 0x000000800e067836 */ /* 0x000fe20000000000 */
[----:B------:R-:W-:Y:S01]  /*5120*/  R2UR UR7, R15 ;  /* 0x000000000f0772ca */ /* 0x000fe200000e0000 */
[C---:B------:R-:W-:Y:S01]  /*5130*/  VIADD R8, R10.reuse, 0x2 ;  /* 0x000000020a087836 */ /* 0x040fe20000000000 */
[----:B------:R-:W-:Y:S01]  /*5140*/  R2UR UR4, R10 ;  /* 0x000000000a0472ca */ /* 0x000fe200000e0000 */
[----:B------:R-:W-:Y:S01]  /*5150*/  IMAD.MOV.U32 R7, RZ, RZ, 0x40000040 ;  /* 0x40000040ff077424 */ /* 0x000fe200078e00ff */
[----:B------:R-:W-:Y:S01]  /*5160*/  R2UR UR5, R11 ;  /* 0x000000000b0572ca */ /* 0x000fe200000e0000 */
[----:B------:R-:W-:Y:S01]  /*5170*/  IMAD.MOV.U32 R9, RZ, RZ, 0x40000040 ;  /* 0x40000040ff097424 */ /* 0x000fe200078e00ff */
[----:B------:R-:W1:Y:S01]  /*5180*/  S2R R0, SR_TID.X ;  /* 0x0000000000007919 */ /* 0x000e620000002100 */
[----:B------:R-:W-:Y:S01]  /*5190*/  VIADD R20, R14, 0x100 ;  /* 0x000001000e147836 */ /* 0x000fe20000000000 */
[----:B------:R-:W-:Y:S01]  /*51a0*/  BSSY B0, `(.L_x_2679) ;  /* 0x00000ee000007945 */ /* 0x000fe20003800000 */
[----:B------:R-:W-:-:S02]  /*51b0*/  IMAD.MOV.U32 R21, RZ, RZ, 0x40000040 ;  /* 0x40000040ff157424 */ /* 0x000fc400078e00ff */
[----:B------:R-:W-:Y:S02]  /*51c0*/  IMAD.MOV.U32 R15, RZ, RZ, 0x40000040 ;  /* 0x40000040ff0f7424 */ /* 0x000fe400078e00ff */
[----:B0-----:R-:W-:-:S05]  /*51d0*/  VIADD R3, R12, 0xfffffffe ;  /* 0xfffffffe0c037836 */ /* 0x001fca0000000000 */
[----:B------:R-:W-:Y:S01]  /*51e0*/  ISETP.GE.AND P2, PT, R3, R4, PT ;  /* 0x000000040300720c */ /* 0x000fe20003f46270 */
[----:B----45:R-:W-:-:S06]  /*51f0*/  WARPGROUP.ARRIVE ;  /* 0x00000000000079c5 */ /* 0x030fcc0000000000 */
[----:B------:R-:W-:Y:S01]  /*5200*/  HGMMA.64x256x16.F32.BF16 R24, gdesc[UR4].tnspB, RZ, !UPT, gsb0 ;  /* 0x43e00000041879f0 */ /* 0x000fe2000c0018ff */
[----:B------:R-:W-:Y:S01]  /*5210*/  R2UR UR6, R6 ;  /* 0x00000000060672ca */ /* 0x000fe200000e0000 */
[----:B------:R-:W-:Y:S01]  /*5220*/  VIADD R6, R10, 0x4 ;  /* 0x000000040a067836 */ /* 0x000fe20000000000 */
[----:B------:R-:W-:Y:S01]  /*5230*/  R2UR UR7, R7 ;  /* 0x00000000070772ca */ /* 0x000fe200000e0000 */
[----:B------:R-:W-:Y:S01]  /*5240*/  IMAD.MOV.U32 R7, RZ, RZ, 0x40000040 ;  /* 0x40000040ff077424 */ /* 0x000fe200078e00ff */
[----:B------:R-:W-:Y:S02]  /*5250*/  R2UR UR4, R8 ;  /* 0x00000000080472ca */ /* 0x000fe400000e0000 */
[----:B------:R-:W-:Y:S02]  /*5260*/  R2UR UR5, R9 ;  /* 0x00000000090572ca */ /* 0x000fe400000e0000 */
[----:B-1----:R-:W-:-:S04]  /*5270*/  LOP3.LUT R0, R0, 0x7f, RZ, 0xc0, !PT ;  /* 0x0000007f00007812 */ /* 0x002fc800078ec0ff */
[----:B------:R-:W-:-:S13]  /*5280*/  ISETP.NE.AND P1, PT, R0, RZ, PT ;  /* 0x000000ff0000720c */ /* 0x000fda0003f25270 */
[----:B------:R-:W-:-:S05]  /*5290*/  @!P1 VIADD R0, R22, 0x28c60 ;  /* 0x00028c6016009836 */ /* 0x000fca0000000000 */
[----:B------:R-:W-:Y:S01]  /*52a0*/  @!P1 PRMT R0, RZ, 0x654, R0 ;  /* 0x00000654ff009816 */ /* 0x000fe20000000000 */
[----:B------:R-:W-:Y:S02]  /*52b0*/  WARPGROUP.DEPBAR.LE gsb0, 0x0 ;  /* 0x00008000000079c5 */ /* 0x000fe40000010000 */
[----:B------:R-:W-:-:S06]  /*52c0*/  WARPGROUP.ARRIVE ;  /* 0x00000000000079c5 */ /* 0x000fcc0000000000 */
        /* <DEDUP_REMOVED lines=24> */
.L_x_2686:
[----:B------:R-:W-:Y:S01]  /*5450*/  BAR.SYNC.DEFER_BLOCKING 0xe, 0x100 ;  /* 0x0384000000007b1d */ /* 0x000fe20000010000 */
[C---:B------:R-:W-:Y:S01]  /*5460*/  IMAD R5, R18.reuse, 0x40, R191 ;  /* 0x0000004012057824 */ /* 0x040fe200078e02bf */
[----:B------:R-:W-:Y:S01]  /*5470*/  ISETP.GT.AND P3, PT, R3, R4, PT ;  /* 0x000000040300720c */ /* 0x000fe20003f64270 */
[----:B------:R-:W-:Y:S02]  /*5480*/  VIADD R18, R18, 0x1 ;  /* 0x0000000112127836 */ /* 0x000fe40000000000 */
[----:B------:R-:W-:Y:S02]  /*5490*/  IMAD R5, R5, 0x4, R2 ;  /* 0x0000000405057824 */ /* 0x000fe400078e0202 */
[----:B------:R-:W-:Y:S01]  /*54a0*/  VIADD R3, R3, 0xffffffff ;  /* 0xffffffff03037836 */ /* 0x000fe20000000000 */
[----:B------:R-:W-:-:S04]  /*54b0*/  ISETP.NE.AND P2, PT, R18, 0x2, PT ;  /* 0x000000021200780c */ /* 0x000fc80003f45270 */
[----:B------:R-:W-:Y:S02]  /*54c0*/  SEL R12, RZ, 0x1, P2 ;  /* 0x00000001ff0c7807 */ /* 0x000fe40001000000 */
[----:B------:R-:W-:Y:S02]  /*54d0*/  SEL R18, R18, RZ, P2 ;  /* 0x000000ff12127207 */ /* 0x000fe40001000000 */
[----:B------:R-:W-:Y:S01]  /*54e0*/  LOP3.LUT R19, R19, R12, RZ, 0x3c, !PT ;  /* 0x0000000c13137212 */ /* 0x000fe200078e3cff */
[----:B01----:R-:W0:Y:S04]  /*54f0*/  LDS R0, [R5+0x28800] ;  /* 0x0288000005007984 */ /* 0x003e280000000800 */
        /* <DEDUP_REMOVED lines=131> */
.L_x_2681:
[----:B------:R-:W-:Y:S01]  /*5d30*/  IMAD R0, R18, 0x8, R2 ;  /* 0x0000000812007824 */ /* 0x000fe200078e0202 */
[----:B------:R-:W-:-:S04]  /*5d40*/  SHF.L.U32 R5, R19, 0x1f, RZ ;  /* 0x0000001f13057819 */ /* 0x000fc800000006ff */
[----:B------:R0:W1:Y:S01]  /*5d50*/  SYNCS.PHASECHK.TRANS64.TRYWAIT P2, [R0+URZ+0x28c50], R5 ;  /* 0x028c5005000075a7 */ /* 0x000062000804017f */
[----:B------:R-:W-:Y:S05]  /*5d60*/  @!P0 BRA `(.L_x_2682) ;  /* 0x0000000000048947 */ /* 0x000fea0003800000 */
[----:B------:R-:W-:Y:S01]  /*5d70*/  BPT.TRAP 0x1 ;  /* 0x000000040000795c */ /* 0x000fe20000300000 */
.L_x_2682:
[----:B------:R-:W-:Y:S04]  /*5d80*/  BSSY B1, `(.L_x_2683) ;  /* 0x0000004000017945 */ /* 0x000fe80003800000 */
[----:B-1----:R-:W-:Y:S05]  /*5d90*/  @P2 BRA `(.L_x_2684) ;  /* 0x0000000000082947 */ /* 0x002fea0003800000 */
[----:B------:R-:W1:Y:S02]  /*5da0*/  SYNCS.PHASECHK.TRANS64.TRYWAIT P2, [R0+URZ+0x28c50], R5 ;  /* 0x028c5005000075a7 */ /* 0x000e64000804017f */
[----:B-1----:R-:W-:Y:S05]  /*5db0*/  @!P2 BRA `(.L_x_2685) ;  /* 0x0000019800f4a947 */ /* 0x002fea0003800000 */
.L_x_2684:
[----:B------:R-:W-:Y:S05]  /*5dc0*/  BSYNC B1 ;  /* 0x0000000000017941 */ /* 0x000fea0003800000 */
.L_x_2683:
[----:B------:R-:W-:Y:S01]  /*5dd0*/  IMAD R12, R18, 0x1000, R23 ;  /* 0x00001000120c7824 */ /* 0x000fe200078e0217 */
[----:B------:R-:W-:Y:S01]  /*5de0*/  R2UR UR4, R10 ;  /* 0x000000000a0472ca */ /* 0x000fe200000e0000 */
[----:B------:R-:W-:Y:S01]  /*5df0*/  IMAD.MOV.U32 R13, RZ, RZ, 0x40000040 ;  /* 0x40000040ff0d7424 */ /* 0x000fe200078e00ff */
[----:B------:R-:W-:Y:S01]  /*5e00*/  R2UR UR5, R11 ;  /* 0x000000000b0572ca */ /* 0x000fe200000e0000 */
[----:B------:R-:W-:Y:S01]  /*5e10*/  WARPGROUP.ARRIVE ;  /* 0x00000000000079c5 */ /* 0x000fe20000000000 */
[C---:B------:R-:W-:Y:S01]  /*5e20*/  R2UR UR6, R12.reuse ;  /* 0x000000000c0672ca */ /* 0x040fe200000e0000 */
[----:B------:R-:W-:Y:S01]  /*5e30*/  VIADD R20, R12, 0x80 ;  /* 0x000000800c147836 */ /* 0x000fe20000000000 */
[----:B------:R-:W-:Y:S01]  /*5e40*/  R2UR UR7, R13 ;  /* 0x000000000d0772ca */ /* 0x000fe200000e0000 */
[----:B------:R-:W-:Y:S02]  /*5e50*/  IMAD.MOV.U32 R21, RZ, RZ, 0x40000040 ;  /* 0x40000040ff157424 */ /* 0x000fe400078e00ff */
[----:B------:R-:W-:-:S02]  /*5e60*/  IMAD.MOV.U32 R13, RZ, RZ, 0x40000040 ;  /* 0x40000040ff0d7424 */ /* 0x000fc400078e00ff */
[----:B01----:R-:W-:-:S05]  /*5e70*/  @!P1 VIADD R0, R0, 0x28c60 ;  /* 0x00028c6000009836 */ /* 0x003fca0000000000 */
[----:B------:R-:W-:-:S03]  /*5e80*/  @!P1 PRMT R0, RZ, 0x654, R0 ;  /* 0x00000654ff009816 */ /* 0x000fc60000000000 */
[----:B------:R-:W-:Y:S01]  /*5e90*/  HGMMA.64x256x16.F32.BF16 R24, gdesc[UR4].tnspB, R24, gsb0 ;  /* 0x43e00000041879f0 */ /* 0x000fe20008001818 */
[----:B------:R-:W-:Y:S02]  /*5ea0*/  R2UR UR4, R8 ;  /* 0x00000000080472ca */ /* 0x000fe400000e0000 */
[----:B------:R-:W-:Y:S02]  /*5eb0*/  R2UR UR5, R9 ;  /* 0x00000000090572ca */ /* 0x000fe400000e0000 */
[----:B------:R-:W-:Y:S01]  /*5ec0*/  R2UR UR6, R20 ;  /* 0x00000000140672ca */ /* 0x000fe200000e0000 */
[C---:B------:R-:W-:Y:S01]  /*5ed0*/  VIADD R20, R12.reuse, 0x100 ;  /* 0x000001000c147836 */ /* 0x040fe20000000000 */
[----:B------:R-:W-:Y:S01]  /*5ee0*/  R2UR UR7, R21 ;  /* 0x00000000150772ca */ /* 0x000fe200000e0000 */
[----:B------:R-:W-:Y:S02]  /*5ef0*/  IMAD.MOV.U32 R21, RZ, RZ, 0x40000040 ;  /* 0x40000040ff157424 */ /* 0x000fe400078e00ff */
        /* <DEDUP_REMOVED lines=24> */
.L_x_2680:
[----:B------:R-:W-:Y:S05]  /*6080*/  BSYNC B0 ;  /* 0x0000000000007941 */ /* 0x000fea0003800000 */
.L_x_2679:
        /* <DEDUP_REMOVED lines=9> */
[----:B01----:R-:W0:Y:S04]  /*6120*/  LDS R0, [R3+0x28800] ;  /* 0x0288000003007984 */ /* 0x003e280000000800 */
        /* <DEDUP_REMOVED lines=133> */
.L_x_2666:
        /* <DEDUP_REMOVED lines=24> */
.L_x_2689:
[----:B------:R-:W-:-:S13]  /*6b00*/  ISETP.NE.AND P0, PT, R7, 0x1, PT ;  /* 0x000000010700780c */ /* 0x000fda0003f05270 */
[----:B------:R-:W0:Y:S02]  /*6b10*/  @P0 LDC.64 R4, c[0x0][0x9e8] ;  /* 0x00027a00ff040b82 */ /* 0x000e240000000a00 */
[----:B0-----:R-:W-:-:S05]  /*6b20*/  @P0 IMAD.HI.U32 R4, R3, R4, RZ ;  /* 0x0000000403040227 */ /* 0x001fca00078e00ff */
[----:B------:R-:W-:-:S07]  /*6b30*/  @P0 SHF.R.U32.HI R3, RZ, R5, R4 ;  /* 0x00000005ff030219 */ /* 0x000fce0000011604 */
.L_x_2690:
[----:B------:R-:W-:Y:S05]  /*6b40*/  BSYNC B0 ;  /* 0x0000000000007941 */ /* 0x000fea0003800000 */
.L_x_2688:
[----:B------:R-:W-:-:S05]  /*6b50*/  IMAD R3, R3, R7, R7 ;  /* 0x0000000703037224 */ /* 0x000fca00078e0207 */
[----:B------:R-:W-:-:S07]  /*6b60*/  VIMNMX R0, R0, R3, PT ;  /* 0x0000000300007248 */ /* 0x000fce0003fe0100 */
.L_x_2687:
        /* <DEDUP_REMOVED lines=8> */
[----:B------:R-:W-:Y:S01]  /*6bf0*/  VIMNMX R168, R168, R3, PT ;  /* 0x00000003a8a87248 */ /* 0x000fe20003fe0100 */
        /* <DEDUP_REMOVED lines=15> */
.L_x_2693:
[----:B------:R-:W-:-:S13]  /*6cf0*/  ISETP.NE.AND P0, PT, R7, 0x1, PT ;  /* 0x000000010700780c */ /* 0x000fda0003f05270 */
[----:B------:R-:W0:Y:S02]  /*6d00*/  @P0 LDC.64 R8, c[0x0][0x9e8] ;  /* 0x00027a00ff080b82 */ /* 0x000e240000000a00 */
[----:B0-----:R-:W-:-:S05]  /*6d10*/  @P0 IMAD.HI.U32 R6, R0, R8, RZ ;  /* 0x0000000800060227 */ /* 0x001fca00078e00ff */
[----:B------:R-:W-:-:S07]  /*6d20*/  @P0 SHF.R.U32.HI R0, RZ, R9, R6 ;  /* 0x00000009ff000219 */ /* 0x000fce0000011606 */
.L_x_2694:
[----:B------:R-:W-:Y:S05]  /*6d30*/  BSYNC B0 ;  /* 0x0000000000007941 */ /* 0x000fea0003800000 */
.L_x_2692:
[----:B------:R-:W-:-:S05]  /*6d40*/  IMAD R3, R0, R7, RZ ;  /* 0x0000000700037224 */ /* 0x000fca00078e02ff */
[----:B------:R-:W-:-:S07]  /*6d50*/  VIMNMX R4, R4, R3, !PT ;  /* 0x0000000304047248 */ /* 0x000fce0007fe0100 */
.L_x_2691:
        /* <DEDUP_REMOVED lines=86> */
[----:B------:R-:W-:-:S04]  /*72c0*/  LOP3.LUT R3, R3, 0x3fff, RZ, 0xc0, !PT ;  /* 0x00003fff03037812 */ /* 0x000fc800078ec0ff */
[----:B------:R-:W-:Y:S01]  /*72d0*/  LOP3.LUT R190, R3, 0x2000000, RZ, 0xfc, !PT ;  /* 0x0200000003be7812 */ /* 0x000fe200078efcff */
        /* <DEDUP_REMOVED lines=16> */
[----:B-1--45:R-:W-:Y:S05]  /*73e0*/  CALL.ABS.NOINC R14 ;  /* 0x000000000e007343 */ /* 0x032fea0003c00000 */
.L_x_2696:
[----:B------:R-:W-:Y:S05]  /*73f0*/  BSYNC B6 ;  /* 0x0000000000067941 */ /* 0x000fea0003800000 */
.L_x_2695:
        /* <DEDUP_REMOVED lines=12> */
.L_x_2700:
[----:B-1----:R1:W2:Y:S02]  /*74c0*/  SYNCS.PHASECHK.TRANS64.TRYWAIT P0, [R2+URZ+0x28c00], R3 ;  /* 0x028c0003020075a7 */ /* 0x0022a4000800017f */
[----:B--2---:R-:W-:Y:S05]  /*74d0*/  @!P0 NANOSLEEP.SYNCS 0x989680 ;  /* 0x009896800000895d */ /* 0x004fea0003900000 */
[----:B------:R-:W2:Y:S02]  /*74e0*/  @!P0 SYNCS.PHASECHK.TRANS64 P0, [R2+URZ+0x28c00], R3 ;  /* 0x028c0003020085a7 */ /* 0x000ea4000800007f */
[----:B--2---:R-:W-:Y:S05]  /*74f0*/  @!P0 BRA `(.L_x_2700) ;  /* 0xfffffffc00f08947 */ /* 0x004fea000383ffff */
.L_x_2699:
[----:B------:R-:W-:Y:S05]  /*7500*/  BSYNC B0 ;  /* 0x0000000000007941 */ /* 0x000fea0003800000 */
.L_x_2698:
[----:B------:R-:W-:Y:S05]  /*7510*/  BRA `(.L_x_2701) ;  /* 0x0000002c00687947 */ /* 0x000fea0003800000 */
.L_x_2697:
[----:B------:R-:W-:Y:S01]  /*7520*/  VIADD R3, R2, 0x20400 ;  /* 0x0002040002037836 */ /* 0x000fe20000000000 */
[----:B-----5:R-:W-:Y:S01]  /*7530*/  SHF.R.S32.HI R0, RZ, 0x1f, R37 ;  /* 0x0000001fff007819 */ /* 0x020fe20000011425 */
[----:B------:R-:W-:Y:S01]  /*7540*/  ULDC.64 UR4, c[0x0][0x3f8] ;  /* 0x0000fe0000047ab9 */ /* 0x000fe20000000a00 */
[----:B------:R-:W-:Y:S01]  /*7550*/  ULDC.64 UR6, c[0x0][0x408] ;  /* 0x0001020000067ab9 */ /* 0x000fe20000000a00 */
[----:B----4-:R-:W-:Y:S01]  /*7560*/  IMAD.WIDE.U32 R24, R37, UR4, RZ ;  /* 0x0000000425187c25 */ /* 0x010fe2000f8e00ff */
[----:B------:R-:W-:Y:S01]  /*7570*/  LOP3.LUT P0, RZ, R3, 0x3ff, RZ, 0xc0, !PT ;  /* 0x000003ff03ff7812 */ /* 0x000fe2000780c0ff */
[----:B------:R-:W-:Y:S02]  /*7580*/  BSSY B6, `(.L_x_2702) ;  /* 0x0000019000067945 */ /* 0x000fe40003800000 */
[C---:B------:R-:W-:Y:S02]  /*7590*/  IMAD R4, R0.reuse, UR4, RZ ;  /* 0x0000000400047c24 */ /* 0x040fe4000f8e02ff */
[----:B------:R-:W-:-:S02]  /*75a0*/  IMAD R0, R0, UR6, RZ ;  /* 0x0000000600007c24 */ /* 0x000fc4000f8e02ff */
[C---:B------:R-:W-:Y:S02]  /*75b0*/  IMAD R29, R37.reuse, UR5, R4 ;  /* 0x00000005251d7c24 */ /* 0x040fe4000f8e0204 */
[C---:B------:R-:W-:Y:S02]  /*75c0*/  IMAD R31, R37.reuse, UR7, R0 ;  /* 0x00000007251f7c24 */ /* 0x040fe4000f8e0200 */
[----:B------:R-:W-:-:S04]  /*75d0*/  IMAD.WIDE.U32 R26, R37, UR6, RZ ;  /* 0x00000006251a7c25 */ /* 0x000fc8000f8e00ff */
[----:B------:R-:W-:Y:S02]  /*75e0*/  IMAD.IADD R29, R29, 0x1, R25 ;  /* 0x000000011d1d7824 */ /* 0x000fe400078e0219 */
[----:B------:R-:W-:Y:S01]  /*75f0*/  IMAD.IADD R31, R31, 0x1, R27 ;  /* 0x000000011f1f7824 */ /* 0x000fe200078e021b */
        /* <DEDUP_REMOVED lines=17> */
.L_x_2703:
[----:B------:R-:W-:Y:S05]  /*7710*/  BSYNC B6 ;  /* 0x0000000000067941 */ /* 0x000fea0003800000 */
.L_x_2702:
[----:B------:R-:W-:Y:S01]  /*7720*/  ULDC.U8 UR4, c[0x0][0x410] ;  /* 0x0001040000047ab9 */ /* 0x000fe20000000000 */
[----:B------:R-:W-:Y:S01]  /*7730*/  BSSY B0, `(.L_x_2704) ;  /* 0x00002b0000007945 */ /* 0x000fe20003800000 */
[----:B------:R-:W-:Y:S01]  /*7740*/  ISETP.NE.AND P0, PT, RZ, UR4, PT ;  /* 0x00000004ff007c0c */ /* 0x000fe2000bf05270 */
[----:B------:R-:W-:-:S12]  /*7750*/  IMAD.IADD R34, R185, 0x1, R192 ;  /* 0x00000001b9227824 */ /* 0x000fd800078e02c0 */
[----:B------:R-:W-:Y:S05]  /*7760*/  @!P0 BRA `(.L_x_2705) ;  /* 0x00000014008c8947 */ /* 0x000fea0003800000 */
[----:B------:R-:W0:Y:S01]  /*7770*/  LDC R37, c[0x0][0x448] ;  /* 0x00011200ff257b82 */ /* 0x000e220000000800 */
[----:B------:R-:W-:Y:S01]  /*7780*/  IMAD R3, R225, 0x20, R34 ;  /* 0x00000020e1037824 */ /* 0x000fe200078e0222 */
[----:B------:R-:W-:Y:S01]  /*7790*/  ULDC.64 UR4, c[0x0][0x3f8] ;  /* 0x0000fe0000047ab9 */ /* 0x000fe20000000a00 */
[----:B------:R-:W-:Y:S01]  /*77a0*/  ULDC.64 UR6, c[0x0][0x408] ;  /* 0x0001020000067ab9 */ /* 0x000fe20000000a00 */
[----:B------:R-:W-:Y:S02]  /*77b0*/  IMAD.MOV.U32 R6, RZ, RZ, R24 ;  /* 0x000000ffff067224 */ /* 0x000fe400078e0018 */
[----:B------:R-:W-:Y:S02]  /*77c0*/  IMAD.MOV.U32 R7, RZ, RZ, R29 ;  /* 0x000000ffff077224 */ /* 0x000fe400078e001d */
[----:B------:R-:W-:Y:S02]  /*77d0*/  IMAD.MOV.U32 R8, RZ, RZ, R26 ;  /* 0x000000ffff087224 */ /* 0x000fe400078e001a */
[----:B------:R-:W-:Y:S01]  /*77e0*/  IMAD.MOV.U32 R9, RZ, RZ, R31 ;  /* 0x000000ffff097224 */ /* 0x000fe200078e001f */
[----:B0-----:R-:W-:-:S13]  /*77f0*/  ISETP.NE.AND P0, PT, R37, 0x1, PT ;  /* 0x000000012500780c */ /* 0x001fda0003f05270 */
[----:B------:R-:W0:Y:S08]  /*7800*/  @P0 LDC R0, c[0x0][0x44c] ;  /* 0x00011300ff000b82 */ /* 0x000e300000000800 */
[----:B------:R-:W1:Y:S01]  /*7810*/  @P0 LDC R5, c[0x0][0x450] ;  /* 0x00011400ff050b82 */ /* 0x000e620000000800 */
[----:B0-----:R-:W-:-:S05]  /*7820*/  @P0 IMAD.HI.U32 R0, R3, R0, RZ ;  /* 0x0000000003000227 */ /* 0x001fca00078e00ff */
[----:B-1----:R-:W-:-:S04]  /*7830*/  @P0 SHF.R.U32.HI R3, RZ, R5, R0 ;  /* 0x00000005ff030219 */ /* 0x002fc80000011600 */
[----:B------:R-:W-:Y:S01]  /*7840*/  SHF.R.S32.HI R0, RZ, 0x1f, R3 ;  /* 0x0000001fff007819 */ /* 0x000fe20000011403 */
[----:B------:R-:W-:-:S04]  /*7850*/  IMAD.WIDE.U32 R6, R3, UR4, R6 ;  /* 0x0000000403067c25 */ /* 0x000fc8000f8e0006 */
[C---:B------:R-:W-:Y:S02]  /*7860*/  IMAD R4, R0.reuse, UR4, RZ ;  /* 0x0000000400047c24 */ /* 0x040fe4000f8e02ff */
[----:B------:R-:W-:Y:S02]  /*7870*/  IMAD R0, R0, UR6, RZ ;  /* 0x0000000600007c24 */ /* 0x000fe4000f8e02ff */
[C---:B------:R-:W-:Y:S01]  /*7880*/  IMAD R5, R3.reuse, UR5, R4 ;  /* 0x0000000503057c24 */ /* 0x040fe2000f8e0204 */
[----:B------:R-:W-:Y:S01]  /*7890*/  ULDC.64 UR4, c[0x0][0x3e8] ;  /* 0x0000fa0000047ab9 */ /* 0x000fe20000000a00 */
[C---:B------:R-:W-:Y:S01]  /*78a0*/  IMAD.WIDE.U32 R8, R3.reuse, UR6, R8 ;  /* 0x0000000603087c25 */ /* 0x040fe2000f8e0008 */
[----:B------:R-:W-:Y:S01]  /*78b0*/  LEA R4, P0, R6, UR4, 0x1 ;  /* 0x0000000406047c11 */ /* 0x000fe2000f8008ff */
[----:B------:R-:W-:Y:S02]  /*78c0*/  UMOV UR4, 0xffffffff ;  /* 0xffffffff00047882 */ /* 0x000fe40000000000 */
[----:B------:R-:W-:Y:S01]  /*78d0*/  IMAD R3, R3, UR7, R0 ;  /* 0x0000000703037c24 */ /* 0x000fe2000f8e0200 */
[----:B------:R-:W-:Y:S01]  /*78e0*/  ULDC.64 UR6, c[0x0][0x400] ;  /* 0x0001000000067ab9 */ /* 0x000fe20000000a00 */
[----:B------:R-:W-:Y:S01]  /*78f0*/  IMAD.IADD R5, R7, 0x1, R5 ;  /* 0x0000000107057824 */ /* 0x000fe200078e0205 */
[----:B------:R-:W-:Y:S01]  /*7900*/  LEA R7, P1, R8, UR6, 0x1 ;  /* 0x0000000608077c11 */ /* 0x000fe2000f8208ff */
[----:B------:R-:W-:-:S03]  /*7910*/  IMAD.IADD R3, R9, 0x1, R3 ;  /* 0x0000000109037824 */ /* 0x000fc600078e0203 */
[----:B------:R-:W-:Y:S02]  /*7920*/  LEA.HI.X R6, R6, UR5, R5, 0x1, P0 ;  /* 0x0000000506067c11 */ /* 0x000fe400080f0c05 */
[----:B------:R-:W-:Y:S01]  /*7930*/  LEA.HI.X R8, R8, UR7, R3, 0x1, P1 ;  /* 0x0000000708087c11 */ /* 0x000fe200088f0c03 */
[----:B------:R-:W-:Y:S06]  /*7940*/  BRA.DIV UR4, `(.L_x_2706) ;  /* 0x0000018204247947 */ /* 0x000fec000b800000 */
[----:B------:R0:W1:Y:S04]  /*7950*/  SHFL.IDX PT, R3, R6, RZ, 0x1c1f ;  /* 0x001c1fff06037589 */ /* 0x00006800000e0000 */
[----:B------:R0:W2:Y:S04]  /*7960*/  SHFL.IDX PT, R0, R4, RZ, 0x1c1f ;  /* 0x001c1fff04007589 */ /* 0x0000a800000e0000 */
[----:B------:R0:W3:Y:S04]  /*7970*/  SHFL.IDX PT, R5, R8, RZ, 0x1c1f ;  /* 0x001c1fff08057589 */ /* 0x0000e800000e0000 */
[----:B------:R0:W4:Y:S02]  /*7980*/  SHFL.IDX PT, R14, R7, RZ, 0x1c1f ;  /* 0x001c1fff070e7589 */ /* 0x00012400000e0000 */
.L_x_3036:
[----:B------:R-:W-:Y:S01]  /*7990*/  IMAD R37, R22, R37, RZ ;  /* 0x0000002516257224 */ /* 0x000fe200078e02ff */
[----:B------:R-:W-:Y:S01]  /*79a0*/  BSSY B1, `(.L_x_2707) ;  /* 0x000001d000017945 */ /* 0x000fe20003800000 */
[----:B------:R-:W-:Y:S02]  /*79b0*/  CS2R R30, SRZ ;  /* 0x00000000001e7805 */ /* 0x000fe4000001ff00 */
[----:B------:R-:W-:Y:S02]  /*79c0*/  CS2R R20, SRZ ;  /* 0x0000000000147805 */ /* 0x000fe4000001ff00 */
[----:B------:R-:W-:Y:S02]  /*79d0*/  CS2R R28, SRZ ;  /* 0x00000000001c7805 */ /* 0x000fe4000001ff00 */
[----:B------:R-:W-:Y:S02]  /*79e0*/  ISETP.GE.AND P0, PT, R34, R37, PT ;  /* 0x000000252200720c */ /* 0x000fe40003f06270 */
[----:B------:R-:W-:-:S11]  /*79f0*/  CS2R R24, SRZ ;  /* 0x0000000000187805 */ /* 0x000fd6000001ff00 */
[----:B------:R-:W-:Y:S05]  /*7a00*/  @P0 BRA `(.L_x_2708) ;  /* 0x0000000000580947 */ /* 0x000fea0003800000 */
[----:B------:R-:W-:Y:S01]  /*7a10*/  ULDC UR4, c[0x0][0x3f4] ;  /* 0x0000fd0000047ab9 */ /* 0x000fe20000000800 */
[----:B--2---:R-:W-:Y:S01]  /*7a20*/  IMAD.MOV.U32 R10, RZ, RZ, R0 ;  /* 0x000000ffff0a7224 */ /* 0x004fe200078e0000 */
[----:B------:R-:W-:Y:S01]  /*7a30*/  ISETP.GE.AND P3, PT, R199, UR4, PT ;  /* 0x00000004c7007c0c */ /* 0x000fe2000bf66270 */
[----:B-1----:R-:W-:Y:S01]  /*7a40*/  IMAD.MOV.U32 R11, RZ, RZ, R3 ;  /* 0x000000ffff0b7224 */ /* 0x002fe200078e0003 */
[----:B------:R-:W-:Y:S01]  /*7a50*/  ISETP.GE.AND P2, PT, R188, UR4, PT ;  /* 0x00000004bc007c0c */ /* 0x000fe2000bf46270 */
[----:B---3--:R-:W-:Y:S01]  /*7a60*/  IMAD.MOV.U32 R15, RZ, RZ, R5 ;  /* 0x000000ffff0f7224 */ /* 0x008fe200078e0005 */
[----:B------:R-:W-:-:S09]  /*7a70*/  CS2R R28, SRZ ;  /* 0x00000000001c7805 */ /* 0x000fd2000001ff00 */
[C---:B------:R-:W-:Y:S01]  /*7a80*/  @!P3 IMAD.SHL.U32 R33, R199.reuse, 0x2, RZ ;  /* 0x00000002c721b824 */ /* 0x040fe200078e00ff */
[----:B------:R-:W-:Y:S02]  /*7a90*/  @!P3 SHF.L.U64.HI R20, R199, 0x1, R226 ;  /* 0x00000001c714b819 */ /* 0x000fe400000102e2 */
[----:B------:R-:W-:Y:S02]  /*7aa0*/  CS2R R30, SRZ ;  /* 0x00000000001e7805 */ /* 0x000fe4000001ff00 */
[----:B------:R-:W-:Y:S01]  /*7ab0*/  CS2R R24, SRZ ;  /* 0x0000000000187805 */ /* 0x000fe2000001ff00 */
[----:B------:R-:W-:Y:S01]  /*7ac0*/  @!P2 IMAD.WIDE R10, R188, 0x2, R10 ;  /* 0x00000002bc0aa825 */ /* 0x000fe200078e020a */
[-C--:B------:R-:W-:Y:S02]  /*7ad0*/  @!P3 IADD3 R26, P0, R0, R33.reuse, RZ ;  /* 0x00000021001ab210 */ /* 0x080fe40007f1e0ff */
[----:B----4-:R-:W-:Y:S01]  /*7ae0*/  @!P3 IADD3 R32, P1, R14, R33, RZ ;  /* 0x000000210e20b210 */ /* 0x010fe20007f3e0ff */
[----:B------:R-:W-:Y:S01]  /*7af0*/  @!P2 IMAD.WIDE R12, R188, 0x2, R14 ;  /* 0x00000002bc0ca825 */ /* 0x000fe200078e020e */
[----:B------:R1:W5:Y:S03]  /*7b00*/  @!P2 LD.E.64 R28, desc[UR42][R10.64] ;  /* 0x0000002a0a1ca980 */ /* 0x000366000c101b00 */
[--C-:B------:R-:W-:Y:S01]  /*7b10*/  @!P3 IMAD.X R27, R3, 0x1, R20.reuse, P0 ;  /* 0x00000001031bb824 */ /* 0x100fe200000e0614 */
[----:B------:R1:W5:Y:S01]  /*7b20*/  @!P2 LD.E.64 R30, desc[UR42][R12.64] ;  /* 0x0000002a0c1ea980 */ /* 0x000362000c101b00 */
[----:B------:R-:W-:Y:S01]  /*7b30*/  @!P3 IMAD.X R33, R5, 0x1, R20, P1 ;  /* 0x000000010521b824 */ /* 0x000fe200008e0614 */
[----:B------:R-:W-:-:S02]  /*7b40*/  CS2R R20, SRZ ;  /* 0x0000000000147805 */ /* 0x000fc4000001ff00 */
[----:B------:R1:W5:Y:S04]  /*7b50*/  @!P3 LD.E.64 R24, desc[UR42][R26.64] ;  /* 0x0000002a1a18b980 */ /* 0x000368000c101b00 */
[----:B------:R1:W5:Y:S02]  /*7b60*/  @!P3 LD.E.64 R20, desc[UR42][R32.64] ;  /* 0x0000002a2014b980 */ /* 0x000364000c101b00 */
.L_x_2708:
[----:B------:R-:W-:Y:S05]  /*7b70*/  BSYNC B1 ;  /* 0x0000000000017941 */ /* 0x000fea0003800000 */
.L_x_2707:
[----:B--2--5:R-:W-:Y:S01]  /*7b80*/  IMAD.MOV.U32 R0, RZ, RZ, R30 ;  /* 0x000000ffff007224 */ /* 0x024fe200078e001e */
[----:B------:R-:W-:Y:S01]  /*7b90*/  UMOV UR4, 0xffffffff ;  /* 0xffffffff00047882 */ /* 0x000fe20000000000 */
[----:B-1----:R-:W-:Y:S01]  /*7ba0*/  IMAD.MOV.U32 R3, RZ, RZ, R31 ;  /* 0x000000ffff037224 */ /* 0x002fe200078e001f */
[----:B------:R-:W-:Y:S01]  /*7bb0*/  CS2R R26, SRZ ;  /* 0x00000000001a7805 */ /* 0x000fe2000001ff00 */
[----:B---3--:R-:W-:Y:S02]  /*7bc0*/  IMAD.MOV.U32 R5, RZ, RZ, R20 ;  /* 0x000000ffff057224 */ /* 0x008fe400078e0014 */
[----:B------:R-:W-:Y:S01]  /*7bd0*/  IMAD.MOV.U32 R9, RZ, RZ, R21 ;  /* 0x000000ffff097224 */ /* 0x000fe200078e0015 */
[----:B------:R-:W-:Y:S01]  /*7be0*/  PRMT R36, R0, 0x5410, R3 ;  /* 0x0000541000247816 */ /* 0x000fe20000000003 */
[----:B------:R-:W-:Y:S02]  /*7bf0*/  IMAD.MOV.U32 R0, RZ, RZ, R28 ;  /* 0x000000ffff007224 */ /* 0x000fe400078e001c */
[----:B------:R-:W-:Y:S01]  /*7c00*/  IMAD.MOV.U32 R3, RZ, RZ, R29 ;  /* 0x000000ffff037224 */ /* 0x000fe200078e001d */
[----:B------:R-:W-:Y:S01]  /*7c10*/  PRMT R40, R5, 0x5410, R9 ;  /* 0x0000541005287816 */ /* 0x000fe20000000009 */
[----:B------:R-:W-:Y:S01]  /*7c20*/  IMAD.MOV.U32 R5, RZ, RZ, R24 ;  /* 0x000000ffff057224 */ /* 0x000fe200078e0018 */
[----:B------:R-:W-:Y:S01]  /*7c30*/  PRMT R39, R39, 0x5410, R0 ;  /* 0x0000541027277816 */ /* 0x000fe20000000000 */
[----:B------:R-:W-:-:S03]  /*7c40*/  IMAD.MOV.U32 R9, RZ, RZ, R25 ;  /* 0x000000ffff097224 */ /* 0x000fc600078e0019 */
[----:B------:R-:W-:Y:S02]  /*7c50*/  PRMT R42, R42, 0x5410, R5 ;  /* 0x000054102a2a7816 */ /* 0x000fe40000000005 */
[----:B------:R-:W-:Y:S01]  /*7c60*/  PRMT R41, R9, 0x5410, R3 ;  /* 0x0000541009297816 */ /* 0x000fe20000000003 */
[----:B------:R-:W-:Y:S06]  /*7c70*/  BRA.DIV UR4, `(.L_x_2709) ;  /* 0x0000017e04c87947 */ /* 0x000fec000b800000 */
[----:B------:R1:W2:Y:S04]  /*7c80*/  SHFL.IDX PT, R3, R6, 0x1, 0x1c1f ;  /* 0x003c1f0006037f89 */ /* 0x0002a800000e0000 */
[----:B------:R1:W3:Y:S04]  /*7c90*/  SHFL.IDX PT, R0, R4, 0x1, 0x1c1f ;  /* 0x003c1f0004007f89 */ /* 0x0002e800000e0000 */
[----:B------:R1:W0:Y:S04]  /*7ca0*/  SHFL.IDX PT, R5, R8, 0x1, 0x1c1f ;  /* 0x003c1f0008057f89 */ /* 0x00022800000e0000 */
[----:B----4-:R1:W4:Y:S02]  /*7cb0*/  SHFL.IDX PT, R14, R7, 0x1, 0x1c1f ;  /* 0x003c1f00070e7f89 */ /* 0x01032400000e0000 */
.L_x_3042:
[----:B01----:R-:W-:Y:S01]  /*7cc0*/  VIADD R4, R34, 0x20 ;  /* 0x0000002022047836 */ /* 0x003fe20000000000 */
[----:B------:R-:W-:Y:S01]  /*7cd0*/  LEA.HI R6, R219, R219, RZ, 0x1 ;  /* 0x000000dbdb067211 */ /* 0x000fe200078f08ff */
[----:B------:R-:W-:Y:S01]  /*7ce0*/  BSSY B1, `(.L_x_2710) ;  /* 0x0000020000017945 */ /* 0x000fe20003800000 */
[----:B------:R-:W-:Y:S01]  /*7cf0*/  IMAD.SHL.U32 R34, R193, 0x40, RZ ;  /* 0x00000040c1227824 */ /* 0x000fe200078e00ff */
[----:B------:R-:W-:Y:S02]  /*7d00*/  CS2R R8, SRZ ;  /* 0x0000000000087805 */ /* 0x000fe4000001ff00 */
[----:B------:R-:W-:Y:S02]  /*7d10*/  ISETP.GE.AND P0, PT, R4, R37, PT ;  /* 0x000000250400720c */ /* 0x000fe40003f06270 */
[----:B------:R-:W-:Y:S02]  /*7d20*/  CS2R R12, SRZ ;  /* 0x00000000000c7805 */ /* 0x000fe4000001ff00 */
[----:B------:R-:W-:-:S02]  /*7d30*/  LOP3.LUT R6, R6, 0xfffffffe, RZ, 0xc0, !PT ;  /* 0xfffffffe06067812 */ /* 0x000fc400078ec0ff */
[----:B------:R-:W-:-:S03]  /*7d40*/  CS2R R10, SRZ ;  /* 0x00000000000a7805 */ /* 0x000fc6000001ff00 */
[----:B------:R-:W-:-:S05]  /*7d50*/  IMAD.IADD R6, R219, 0x1, -R6 ;  /* 0x00000001db067824 */ /* 0x000fca00078e0a06 */
[----:B------:R-:W-:Y:S01]  /*7d60*/  SHF.L.U32 R35, R6, 0x1f, RZ ;  /* 0x0000001f06237819 */ /* 0x000fe200000006ff */
[----:B------:R-:W-:Y:S06]  /*7d70*/  @P0 BRA `(.L_x_2711) ;  /* 0x0000000000580947 */ /* 0x000fec0003800000 */
[----:B------:R-:W-:Y:S01]  /*7d80*/  ULDC UR4, c[0x0][0x3f4] ;  /* 0x0000fd0000047ab9 */ /* 0x000fe20000000800 */
[----:B---3--:R-:W-:Y:S01]  /*7d90*/  IMAD.MOV.U32 R6, RZ, RZ, R0 ;  /* 0x000000ffff067224 */ /* 0x008fe200078e0000 */
[----:B------:R-:W-:Y:S01]  /*7da0*/  ISETP.GE.AND P3, PT, R199, UR4, PT ;  /* 0x00000004c7007c0c */ /* 0x000fe2000bf66270 */
[----:B--2---:R-:W-:Y:S01]  /*7db0*/  IMAD.MOV.U32 R7, RZ, RZ, R3 ;  /* 0x000000ffff077224 */ /* 0x004fe200078e0003 */
[----:B------:R-:W-:Y:S01]  /*7dc0*/  ISETP.GE.AND P2, PT, R188, UR4, PT ;  /* 0x00000004bc007c0c */ /* 0x000fe2000bf46270 */
[----:B------:R-:W-:Y:S01]  /*7dd0*/  IMAD.MOV.U32 R15, RZ, RZ, R5 ;  /* 0x000000ffff0f7224 */ /* 0x000fe200078e0005 */
        /* <DEDUP_REMOVED lines=16> */
.L_x_2711:
[----:B------:R-:W-:Y:S05]  /*7ee0*/  BSYNC B1 ;  /* 0x0000000000017941 */ /* 0x000fea0003800000 */
.L_x_2710:
[----:B------:R-:W1:Y:S01]  /*7ef0*/  SYNCS.PHASECHK.TRANS64.TRYWAIT P0, [R2+URZ+0x28c00], R35 ;  /* 0x028c0023020075a7 */ /* 0x000e62000800017f */
[----:B--2---:R-:W-:Y:S01]  /*7f00*/  LOP3.LUT R3, R34, 0x1c0, RZ, 0xc0, !PT ;  /* 0x000001c022037812 */ /* 0x004fe200078ec0ff */
[----:B0----5:R-:W-:Y:S01]  /*7f10*/  IMAD.MOV.U32 R4, RZ, RZ, R26 ;  /* 0x000000ffff047224 */ /* 0x021fe200078e001a */
[----:B------:R-:W-:Y:S01]  /*7f20*/  VIADDMNMX R38, R37, -R192, 0x40, PT ;  /* 0x0000004025267446 */ /* 0x000fe200038009c0 */
[----:B------:R-:W-:Y:S01]  /*7f30*/  IMAD.MOV.U32 R5, RZ, RZ, R9 ;  /* 0x000000ffff057224 */ /* 0x000fe200078e0009 */
[----:B---3--:R-:W-:Y:S01]  /*7f40*/  LOP3.LUT R0, R3, 0x18, R16, 0xf8, !PT ;  /* 0x0000001803007812 */ /* 0x008fe200078ef810 */
[----:B------:R-:W-:Y:S01]  /*7f50*/  IMAD.MOV.U32 R6, RZ, RZ, R12 ;  /* 0x000000ffff067224 */ /* 0x000fe200078e000c */
[----:B------:R-:W-:Y:S01]  /*7f60*/  SHF.R.U32.HI R3, RZ, 0x3, R3 ;  /* 0x00000003ff037819 */ /* 0x000fe20000011603 */
[----:B------:R-:W-:Y:S01]  /*7f70*/  BSSY B1, `(.L_x_2712) ;  /* 0x0000014000017945 */ /* 0x000fe20003800000 */
[----:B------:R-:W-:Y:S01]  /*7f80*/  PRMT R42, R4, 0x7610, R42 ;  /* 0x00007610042a7816 */ /* 0x000fe2000000002a */
[----:B------:R-:W-:Y:S01]  /*7f90*/  IMAD.MOV.U32 R4, RZ, RZ, R8 ;  /* 0x000000ffff047224 */ /* 0x000fe200078e0008 */
[----:B------:R-:W-:Y:S01]  /*7fa0*/  LOP3.LUT R0, R0, R3, RZ, 0x3c, !PT ;  /* 0x0000000300007212 */ /* 0x000fe200078e3cff */
[----:B------:R-:W-:Y:S01]  /*7fb0*/  IMAD.MOV.U32 R3, RZ, RZ, R27 ;  /* 0x000000ffff037224 */ /* 0x000fe200078e001b */
[----:B------:R-:W-:-:S02]  /*7fc0*/  PRMT R45, R45, 0x5410, R6 ;  /* 0x000054102d2d7816 */ /* 0x000fc40000000006 */
[----:B------:R-:W-:Y:S01]  /*7fd0*/  PRMT R44, R44, 0x5410, R4 ;  /* 0x000054102c2c7816 */ /* 0x000fe20000000004 */
[----:B------:R-:W-:Y:S01]  /*7fe0*/  IMAD.MOV.U32 R4, RZ, RZ, R10 ;  /* 0x000000ffff047224 */ /* 0x000fe200078e000a */
[----:B------:R-:W-:Y:S01]  /*7ff0*/  PRMT R43, R5, 0x5410, R3 ;  /* 0x00005410052b7816 */ /* 0x000fe20000000003 */
[----:B------:R-:W-:Y:S01]  /*8000*/  IMAD R3, R203, 0x200, R0 ;  /* 0x00000200cb037824 */ /* 0x000fe200078e0200 */
[----:B------:R-:W-:Y:S01]  /*8010*/  LOP3.LUT P2, RZ, R193, 0x4, RZ, 0xc0, !PT ;  /* 0x00000004c1ff7812 */ /* 0x000fe2000784c0ff */
[----:B------:R-:W-:Y:S01]  /*8020*/  IMAD.MOV.U32 R0, RZ, RZ, R13 ;  /* 0x000000ffff007224 */ /* 0x000fe200078e000d */
[----:B------:R-:W-:Y:S01]  /*8030*/  PRMT R45, R4, 0x7610, R45 ;  /* 0x00007610042d7816 */ /* 0x000fe2000000002d */
[----:B------:R-:W-:Y:S01]  /*8040*/  IMAD R3, R3, 0x2, R2 ;  /* 0x0000000203037824 */ /* 0x000fe200078e0202 */
[----:B------:R-:W-:Y:S01]  /*8050*/  ISETP.GE.AND P1, PT, R185, R38, PT ;  /* 0x00000026b900720c */ /* 0x000fe20003f26270 */
[----:B------:R-:W-:Y:S01]  /*8060*/  IMAD.MOV.U32 R5, RZ, RZ, R11 ;  /* 0x000000ffff057224 */ /* 0x000fe200078e000b */
[----:B------:R-:W-:Y:S01]  /*8070*/  PRMT R44, R0, 0x7610, R44 ;  /* 0x00007610002c7816 */ /* 0x000fe2000000002c */
[----:B------:R-:W-:-:S02]  /*8080*/  VIADD R4, R3, 0x20400 ;  /* 0x0002040003047836 */ /* 0x000fc40000000000 */
[----:B------:R-:W-:Y:S01]  /*8090*/  VIADD R0, R3, 0x20440 ;  /* 0x0002044003007836 */ /* 0x000fe20000000000 */
[----:B-1----:R-:W-:Y:S07]  /*80a0*/  @!P0 BRA `(.L_x_2713) ;  /* 0x0000017c002c8947 */ /* 0x002fee0003800000 */
.L_x_3043:
[----:B------:R-:W-:Y:S05]  /*80b0*/  BSYNC B1 ;  /* 0x0000000000017941 */ /* 0x000fea0003800000 */
.L_x_2712:
[----:B------:R-:W-:Y:S01]  /*80c0*/  BSSY B1, `(.L_x_2714) ;  /* 0x0000067000017945 */ /* 0x000fe20003800000 */
[----:B------:R-:W-:Y:S01]  /*80d0*/  PRMT R46, R46, 0x5410, R5 ;  /* 0x000054102e2e7816 */ /* 0x000fe20000000005 */
[----:B------:R-:W-:Y:S02]  /*80e0*/  @P2 VIADD R0, R4, 0xffffffc0 ;  /* 0xffffffc004002836 */ /* 0x000fe40000000000 */
[----:B------:R-:W-:Y:S05]  /*80f0*/  @P1 BRA `(.L_x_2715) ;  /* 0x00000004008c1947 */ /* 0x000fea0003800000 */
[----:B------:R-:W1:Y:S01]  /*8100*/  LDC R4, c[0x0][0x3f4] ;  /* 0x0000fd00ff047b82 */ /* 0x000e620000000800 */
[----:B------:R-:W-:Y:S01]  /*8110*/  BSSY B2, `(.L_x_2716) ;  /* 0x0000032000027945 */ /* 0x000fe20003800000 */
[-C--:B-1----:R-:W-:Y:S02]  /*8120*/  ISETP.GE.AND P0, PT, R188, R4.reuse, PT ;  /* 0x00000004bc00720c */ /* 0x082fe40003f06270 */
[----:B------:R-:W-:-:S11]  /*8130*/  ISETP.GE.AND P1, PT, R199, R4, PT ;  /* 0x00000004c700720c */ /* 0x000fd60003f26270 */
[----:B------:R-:W-:Y:S05]  /*8140*/  @P0 BRA `(.L_x_2717) ;  /* 0x0000000000b80947 */ /* 0x000fea0003800000 */
[----:B------:R-:W1:Y:S01]  /*8150*/  LDS.128 R4, [R3+0x20400] ;  /* 0x0204000003047984 */ /* 0x000e620000000c00 */
[----:B----4-:R-:W-:Y:S02]  /*8160*/  SHF.R.U64 R14, R28, 0x10, R29 ;  /* 0x000000101c0e7819 */ /* 0x010fe4000000121d */
[----:B------:R-:W-:Y:S02]  /*8170*/  SHF.R.U32.HI R34, RZ, 0x10, R31 ;  /* 0x00000010ff227819 */ /* 0x000fe4000001161f */
[----:B------:R-:W-:Y:S02]  /*8180*/  SHF.R.U32.HI R28, RZ, 0x10, R29 ;  /* 0x00000010ff1c7819 */ /* 0x000fe4000001161d */
[----:B------:R-:W-:Y:S02]  /*8190*/  SHF.R.U64 R33, R30, 0x10, R31 ;  /* 0x000000101e217819 */ /* 0x000fe4000000121f */
[----:B------:R-:W-:Y:S02]  /*81a0*/  PRMT R34, R36, 0x5432, R34 ;  /* 0x0000543224227816 */ /* 0x000fe40000000022 */
[----:B------:R-:W-:-:S02]  /*81b0*/  PRMT R31, R41, 0x5432, R28 ;  /* 0x00005432291f7816 */ /* 0x000fc4000000001c */
[----:B------:R-:W-:Y:S01]  /*81c0*/  PRMT R30, R39, 0x5432, R14 ;  /* 0x00005432271e7816 */ /* 0x000fe2000000000e */
[C---:B0-----:R-:W-:Y:S01]  /*81d0*/  IMAD.U32 R35, R34.reuse, 0x10000, RZ ;  /* 0x0001000022237824 */ /* 0x041fe200078e00ff */
[----:B------:R-:W-:Y:S01]  /*81e0*/  LOP3.LUT R34, R34, 0xffff0000, RZ, 0xc0, !PT ;  /* 0xffff000022227812 */ /* 0x000fe200078ec0ff */
[C---:B------:R-:W-:Y:S01]  /*81f0*/  IMAD.U32 R32, R31.reuse, 0x10000, RZ ;  /* 0x000100001f207824 */ /* 0x040fe200078e00ff */
[----:B------:R-:W-:Y:S02]  /*8200*/  PRMT R33, R36, 0x5410, R33 ;  /* 0x0000541024217816 */ /* 0x000fe40000000021 */
[----:B------:R-:W-:Y:S02]  /*8210*/  LOP3.LUT R31, R31, 0xffff0000, RZ, 0xc0, !PT ;  /* 0xffff00001f1f7812 */ /* 0x000fe400078ec0ff */
[C---:B-1----:R-:W-:Y:S01]  /*8220*/  LOP3.LUT R15, R6.reuse, 0xffff0000, RZ, 0xc0, !PT ;  /* 0xffff0000060f7812 */ /* 0x042fe200078ec0ff */
[----:B------:R-:W-:Y:S01]  /*8230*/  IMAD.U32 R14, R6, 0x10000, RZ ;  /* 0x00010000060e7824 */ /* 0x000fe200078e00ff */
[C---:B------:R-:W-:Y:S01]  /*8240*/  LOP3.LUT R29, R7.reuse, 0xffff0000, RZ, 0xc0, !PT ;  /* 0xffff0000071d7812 */ /* 0x040fe200078ec0ff */
[----:B------:R-:W-:-:S02]  /*8250*/  IMAD.U32 R28, R7, 0x10000, RZ ;  /* 0x00010000071c7824 */ /* 0x000fc400078e00ff */
[CC--:B------:R-:W-:Y:S01]  /*8260*/  FMUL.FTZ R37, R15.reuse, R35.reuse ;  /* 0x000000230f257220 */ /* 0x0c0fe20000410000 */
[----:B------:R-:W-:Y:S01]  /*8270*/  FMUL.FTZ R36, R15, R32 ;  /* 0x000000200f247220 */ /* 0x000fe20000410000 */
[----:B------:R-:W-:Y:S01]  /*8280*/  FMUL.FTZ R15, R29, R34 ;  /* 0x000000221d0f7220 */ /* 0x000fe20000410000 */
[----:B------:R-:W-:Y:S02]  /*8290*/  IMAD.U32 R6, R4, 0x10000, RZ ;  /* 0x0001000004067824 */ /* 0x000fe400078e00ff */
[C---:B------:R-:W-:Y:S01]  /*82a0*/  FFMA.FTZ R37, R14.reuse, R32, -R37 ;  /* 0x000000200e257223 */ /* 0x040fe20000010825 */
[----:B------:R-:W-:Y:S01]  /*82b0*/  FFMA.FTZ R36, R14, R35, R36 ;  /* 0x000000230e247223 */ /* 0x000fe20000010024 */
[-C--:B------:R-:W-:Y:S01]  /*82c0*/  FFMA.FTZ R35, R28, R31.reuse, -R15 ;  /* 0x0000001f1c237223 */ /* 0x080fe2000001080f */
[C---:B------:R-:W-:Y:S01]  /*82d0*/  IMAD.U32 R7, R5.reuse, 0x10000, RZ ;  /* 0x0001000005077824 */ /* 0x040fe200078e00ff */
[----:B------:R-:W-:Y:S01]  /*82e0*/  LOP3.LUT R4, R4, 0xffff0000, RZ, 0xc0, !PT ;  /* 0xffff000004047812 */ /* 0x000fe200078ec0ff */
[C---:B------:R-:W-:Y:S01]  /*82f0*/  IMAD.U32 R15, R30.reuse, 0x10000, RZ ;  /* 0x000100001e0f7824 */ /* 0x040fe200078e00ff */
[----:B------:R-:W-:Y:S01]  /*8300*/  LOP3.LUT R5, R5, 0xffff0000, RZ, 0xc0, !PT ;  /* 0xffff000005057812 */ /* 0x000fe200078ec0ff */
[----:B------:R-:W-:Y:S01]  /*8310*/  FMUL.FTZ R39, R29, R31 ;  /* 0x0000001f1d277220 */ /* 0x000fe20000410000 */
[C---:B------:R-:W-:Y:S01]  /*8320*/  LOP3.LUT R14, R33.reuse, 0xffff0000, RZ, 0xc0, !PT ;  /* 0xffff0000210e7812 */ /* 0x040fe200078ec0ff */
[----:B------:R-:W-:Y:S01]  /*8330*/  IMAD.U32 R29, R33, 0x10000, RZ ;  /* 0x00010000211d7824 */ /* 0x000fe200078e00ff */
[----:B------:R-:W-:Y:S01]  /*8340*/  LOP3.LUT R30, R30, 0xffff0000, RZ, 0xc0, !PT ;  /* 0xffff00001e1e7812 */ /* 0x000fe200078ec0ff */
[----:B------:R-:W-:Y:S01]  /*8350*/  FFMA.FTZ R34, R28, R34, R39 ;  /* 0x000000221c227223 */ /* 0x000fe20000010027 */
[C---:B------:R-:W-:Y:S01]  /*8360*/  FMUL.FTZ R28, R4.reuse, R15 ;  /* 0x0000000f041c7220 */ /* 0x040fe20000410000 */
[-C--:B------:R-:W-:Y:S01]  /*8370*/  FMUL.FTZ R31, R4, R29.reuse ;  /* 0x0000001d041f7220 */ /* 0x080fe20000410000 */
[C---:B------:R-:W-:Y:S01]  /*8380*/  FMUL.FTZ R32, R5.reuse, R14 ;  /* 0x0000000e05207220 */ /* 0x040fe20000410000 */
[-C--:B------:R-:W-:Y:S01]  /*8390*/  FMUL.FTZ R33, R5, R30.reuse ;  /* 0x0000001e05217220 */ /* 0x080fe20000410000 */
[C---:B------:R-:W-:Y:S01]  /*83a0*/  FFMA.FTZ R29, R6.reuse, R29, R28 ;  /* 0x0000001d061d7223 */ /* 0x040fe2000001001c */
[----:B------:R-:W-:Y:S01]  /*83b0*/  FFMA.FTZ R4, R6, R15, -R31 ;  /* 0x0000000f06047223 */ /* 0x000fe2000001081f */
[C---:B------:R-:W-:Y:S01]  /*83c0*/  FFMA.FTZ R5, R7.reuse, R30, -R32 ;  /* 0x0000001e07057223 */ /* 0x040fe20000010820 */
[----:B------:R-:W-:Y:S01]  /*83d0*/  FFMA.FTZ R14, R7, R14, R33 ;  /* 0x0000000e070e7223 */ /* 0x000fe20000010021 */
[----:B------:R-:W-:-:S02]  /*83e0*/  F2FP.BF16.F32.PACK_AB R6, R36, R37 ;  /* 0x000000252406723e */ /* 0x000fc400000010ff */
[----:B------:R-:W-:Y:S02]  /*83f0*/  F2FP.BF16.F32.PACK_AB R7, R34, R35 ;  /* 0x000000232207723e */ /* 0x000fe400000010ff */
[----:B------:R-:W-:Y:S02]  /*8400*/  F2FP.BF16.F32.PACK_AB R4, R29, R4 ;  /* 0x000000041d04723e */ /* 0x000fe400000010ff */
[----:B------:R-:W-:-:S05]  /*8410*/  F2FP.BF16.F32.PACK_AB R5, R14, R5 ;  /* 0x000000050e05723e */ /* 0x000fca00000010ff */
[----:B------:R1:W-:Y:S02]  /*8420*/  STS.128 [R3+0x20400], R4 ;  /* 0x0204000403007388 */ /* 0x0003e40000000c00 */
.L_x_2717:
[----:B------:R-:W-:Y:S05]  /*8430*/  BSYNC B2 ;  /* 0x0000000000027941 */ /* 0x000fea0003800000 */
.L_x_2716:
[----:B------:R-:W-:Y:S05]  /*8440*/  @P1 BRA `(.L_x_2715) ;  /* 0x0000000000b81947 */ /* 0x000fea0003800000 */
[----:B-1----:R-:W1:Y:S01]  /*8450*/  LDS.128 R4, [R0] ;  /* 0x0000000000047984 */ /* 0x002e620000000c00 */
[----:B------:R-:W-:Y:S02]  /*8460*/  SHF.R.U64 R24, R24, 0x10, R25 ;  /* 0x0000001018187819 */ /* 0x000fe40000001219 */
[----:B------:R-:W-:Y:S02]  /*8470*/  SHF.R.U32.HI R30, RZ, 0x10, R21 ;  /* 0x00000010ff1e7819 */ /* 0x000fe40000011615 */
[----:B------:R-:W-:Y:S02]  /*8480*/  SHF.R.U32.HI R25, RZ, 0x10, R25 ;  /* 0x00000010ff197819 */ /* 0x000fe40000011619 */
[----:B------:R-:W-:Y:S02]  /*8490*/  PRMT R30, R40, 0x5432, R30 ;  /* 0x00005432281e7816 */ /* 0x000fe4000000001e */
[----:B------:R-:W-:Y:S02]  /*84a0*/  PRMT R25, R41, 0x5410, R25 ;  /* 0x0000541029197816 */ /* 0x000fe40000000019 */
[----:B------:R-:W-:Y:S01]  /*84b0*/  SHF.R.U64 R29, R20, 0x10, R21 ;  /* 0x00000010141d7819 */ /* 0x000fe20000001215 */
[C---:B------:R-:W-:Y:S01]  /*84c0*/  IMAD.U32 R31, R30.reuse, 0x10000, RZ ;  /* 0x000100001e1f7824 */ /* 0x040fe200078e00ff */
[----:B------:R-:W-:Y:S01]  /*84d0*/  LOP3.LUT R30, R30, 0xffff0000, RZ, 0xc0, !PT ;  /* 0xffff00001e1e7812 */ /* 0x000fe200078ec0ff */
[C---:B------:R-:W-:Y:S01]  /*84e0*/  IMAD.U32 R28, R25.reuse, 0x10000, RZ ;  /* 0x00010000191c7824 */ /* 0x040fe200078e00ff */
[----:B------:R-:W-:-:S02]  /*84f0*/  LOP3.LUT R25, R25, 0xffff0000, RZ, 0xc0, !PT ;  /* 0xffff000019197812 */ /* 0x000fc400078ec0ff */
[----:B------:R-:W-:Y:S02]  /*8500*/  PRMT R24, R42, 0x5432, R24 ;  /* 0x000054322a187816 */ /* 0x000fe40000000018 */
[----:B------:R-:W-:Y:S02]  /*8510*/  PRMT R29, R40, 0x5410, R29 ;  /* 0x00005410281d7816 */ /* 0x000fe4000000001d */
[C---:B-1----:R-:W-:Y:S01]  /*8520*/  LOP3.LUT R15, R6.reuse, 0xffff0000, RZ, 0xc0, !PT ;  /* 0xffff0000060f7812 */ /* 0x042fe200078ec0ff */
[----:B----4-:R-:W-:Y:S01]  /*8530*/  IMAD.U32 R14, R6, 0x10000, RZ ;  /* 0x00010000060e7824 */ /* 0x010fe200078e00ff */
[C---:B------:R-:W-:Y:S01]  /*8540*/  LOP3.LUT R21, R7.reuse, 0xffff0000, RZ, 0xc0, !PT ;  /* 0xffff000007157812 */ /* 0x040fe200078ec0ff */
[----:B------:R-:W-:Y:S02]  /*8550*/  IMAD.U32 R20, R7, 0x10000, RZ ;  /* 0x0001000007147824 */ /* 0x000fe400078e00ff */
[C---:B------:R-:W-:Y:S01]  /*8560*/  FMUL.FTZ R33, R15.reuse, R31 ;  /* 0x0000001f0f217220 */ /* 0x040fe20000410000 */
[----:B------:R-:W-:Y:S01]  /*8570*/  FMUL.FTZ R32, R15, R28 ;  /* 0x0000001c0f207220 */ /* 0x000fe20000410000 */
[----:B------:R-:W-:Y:S01]  /*8580*/  FMUL.FTZ R15, R21, R30 ;  /* 0x0000001e150f7220 */ /* 0x000fe20000410000 */
[----:B------:R-:W-:-:S02]  /*8590*/  IMAD.U32 R6, R4, 0x10000, RZ ;  /* 0x0001000004067824 */ /* 0x000fc400078e00ff */
[C---:B------:R-:W-:Y:S01]  /*85a0*/  FFMA.FTZ R33, R14.reuse, R28, -R33 ;  /* 0x0000001c0e217223 */ /* 0x040fe20000010821 */
[----:B------:R-:W-:Y:S01]  /*85b0*/  FFMA.FTZ R32, R14, R31, R32 ;  /* 0x0000001f0e207223 */ /* 0x000fe20000010020 */
[-C--:B------:R-:W-:Y:S01]  /*85c0*/  FFMA.FTZ R31, R20, R25.reuse, -R15 ;  /* 0x00000019141f7223 */ /* 0x080fe2000001080f */
[C---:B------:R-:W-:Y:S01]  /*85d0*/  IMAD.U32 R7, R5.reuse, 0x10000, RZ ;  /* 0x0001000005077824 */ /* 0x040fe200078e00ff */
[----:B------:R-:W-:Y:S01]  /*85e0*/  LOP3.LUT R4, R4, 0xffff0000, RZ, 0xc0, !PT ;  /* 0xffff000004047812 */ /* 0x000fe200078ec0ff */
[C---:B------:R-:W-:Y:S01]  /*85f0*/  IMAD.U32 R15, R24.reuse, 0x10000, RZ ;  /* 0x00010000180f7824 */ /* 0x040fe200078e00ff */
[----:B------:R-:W-:Y:S01]  /*8600*/  LOP3.LUT R5, R5, 0xffff0000, RZ, 0xc0, !PT ;  /* 0xffff000005057812 */ /* 0x000fe200078ec0ff */
[----:B0-----:R-:W-:Y:S01]  /*8610*/  FMUL.FTZ R35, R21, R25 ;  /* 0x0000001915237220 */ /* 0x001fe20000410000 */
        /* <DEDUP_REMOVED lines=16> */
[----:B------:R2:W-:Y:S02]  /*8720*/  STS.128 [R0], R4 ;  /* 0x0000000400007388 */ /* 0x0005e40000000c00 */
.L_x_2715:
[----:B------:R-:W-:Y:S05]  /*8730*/  BSYNC B1 ;  /* 0x0000000000017941 */ /* 0x000fea0003800000 */
.L_x_2714:
[----:B------:R-:W-:-:S13]  /*8740*/  ISETP.GE.AND P0, PT, R236, R38, PT ;  /* 0x00000026ec00720c */ /* 0x000fda0003f06270 */
[----:B------:R-:W-:Y:S05]  /*8750*/  @P0 BRA `(.L_x_2718) ;  /* 0x0000001800b40947 */ /* 0x000fea0003800000 */
[----:B-12---:R-:W1:Y:S01]  /*8760*/  LDC R4, c[0x0][0x3f4] ;  /* 0x0000fd00ff047b82 */ /* 0x006e620000000800 */
[----:B------:R-:W-:Y:S01]  /*8770*/  BSSY B1, `(.L_x_2719) ;  /* 0x0000032000017945 */ /* 0x000fe20003800000 */
[-C--:B-1----:R-:W-:Y:S02]  /*8780*/  ISETP.GE.AND P0, PT, R188, R4.reuse, PT ;  /* 0x00000004bc00720c */ /* 0x082fe40003f06270 */
[----:B------:R-:W-:-:S11]  /*8790*/  ISETP.GE.AND P1, PT, R199, R4, PT ;  /* 0x00000004c700720c */ /* 0x000fd60003f26270 */
[----:B------:R-:W-:Y:S05]  /*87a0*/  @P0 BRA `(.L_x_2720) ;  /* 0x0000000000b80947 */ /* 0x000fea0003800000 */
[----:B------:R-:W1:Y:S01]  /*87b0*/  LDS.128 R4, [R3+0x21400] ;  /* 0x0214000003047984 */ /* 0x000e620000000c00 */
[--C-:B------:R-:W-:Y:S02]  /*87c0*/  SHF.R.U64 R25, R26, 0x10, R27.reuse ;  /* 0x000000101a197819 */ /* 0x100fe4000000121b */
        /* <DEDUP_REMOVED lines=12> */
[----:B------:R-:W-:Y:S01]  /*8890*/  IMAD.U32 R12, R6, 0x10000, RZ ;  /* 0x00010000060c7824 */ /* 0x000fe200078e00ff */
[C---:B------:R-:W-:Y:S01]  /*88a0*/  LOP3.LUT R15, R7.reuse, 0xffff0000, RZ, 0xc0, !PT ;  /* 0xffff0000070f7812 */ /* 0x040fe200078ec0ff */
[----:B----4-:R-:W-:Y:S02]  /*88b0*/  IMAD.U32 R14, R7, 0x10000, RZ ;  /* 0x00010000070e7824 */ /* 0x010fe400078e00ff */
        /* <DEDUP_REMOVED lines=29> */
.L_x_2720:
[----:B------:R-:W-:Y:S05]  /*8a90*/  BSYNC B1 ;  /* 0x0000000000017941 */ /* 0x000fea0003800000 */
.L_x_2719:
[----:B------:R-:W-:Y:S05]  /*8aa0*/  @P1 BRA `(.L_x_2718) ;  /* 0x0000001400e01947 */ /* 0x000fea0003800000 */
[----:B-1----:R-:W1:Y:S01]  /*8ab0*/  LDS.128 R4, [R0+0x1000] ;  /* 0x0010000000047984 */ /* 0x002e620000000c00 */
[----:B------:R-:W-:Y:S02]  /*8ac0*/  SHF.R.U32.HI R15, RZ, 0x10, R9 ;  /* 0x00000010ff0f7819 */ /* 0x000fe40000011609 */
[----:B------:R-:W-:Y:S02]  /*8ad0*/  SHF.R.U32.HI R12, RZ, 0x10, R11 ;  /* 0x00000010ff0c7819 */ /* 0x000fe4000001160b */
[----:B------:R-:W-:Y:S02]  /*8ae0*/  PRMT R15, R43, 0x5410, R15 ;  /* 0x000054102b0f7816 */ /* 0x000fe4000000000f */
[----:B------:R-:W-:Y:S02]  /*8af0*/  PRMT R12, R46, 0x5432, R12 ;  /* 0x000054322e0c7816 */ /* 0x000fe4000000000c */
[----:B----4-:R-:W-:Y:S01]  /*8b00*/  SHF.R.U64 R14, R8, 0x10, R9 ;  /* 0x00000010080e7819 */ /* 0x010fe20000001209 */
[C---:B------:R-:W-:Y:S01]  /*8b10*/  IMAD.U32 R20, R15.reuse, 0x10000, RZ ;  /* 0x000100000f147824 */ /* 0x040fe200078e00ff */
[----:B------:R-:W-:Y:S01]  /*8b20*/  SHF.R.U64 R3, R10, 0x10, R11 ;  /* 0x000000100a037819 */ /* 0x000fe2000000120b */
[----:B------:R-:W-:Y:S01]  /*8b30*/  IMAD.U32 R13, R12, 0x10000, RZ ;  /* 0x000100000c0d7824 */ /* 0x000fe200078e00ff */
[----:B------:R-:W-:-:S02]  /*8b40*/  LOP3.LUT R15, R15, 0xffff0000, RZ, 0xc0, !PT ;  /* 0xffff00000f0f7812 */ /* 0x000fc400078ec0ff */
[----:B------:R-:W-:Y:S02]  /*8b50*/  LOP3.LUT R12, R12, 0xffff0000, RZ, 0xc0, !PT ;  /* 0xffff00000c0c7812 */ /* 0x000fe400078ec0ff */
[----:B------:R-:W-:Y:S02]  /*8b60*/  PRMT R11, R45, 0x5410, R3 ;  /* 0x000054102d0b7816 */ /* 0x000fe40000000003 */
[----:B------:R-:W-:Y:S02]  /*8b70*/  PRMT R14, R44, 0x5432, R14 ;  /* 0x000054322c0e7816 */ /* 0x000fe4000000000e */
[C---:B-1----:R-:W-:Y:S01]  /*8b80*/  LOP3.LUT R9, R6.reuse, 0xffff0000, RZ, 0xc0, !PT ;  /* 0xffff000006097812 */ /* 0x042fe200078ec0ff */
[C---:B------:R-:W-:Y:S01]  /*8b90*/  IMAD.U32 R10, R7.reuse, 0x10000, RZ ;  /* 0x00010000070a7824 */ /* 0x040fe200078e00ff */
[----:B------:R-:W-:Y:S01]  /*8ba0*/  LOP3.LUT R7, R7, 0xffff0000, RZ, 0xc0, !PT ;  /* 0xffff000007077812 */ /* 0x000fe200078ec0ff */
[----:B------:R-:W-:Y:S02]  /*8bb0*/  IMAD.U32 R8, R6, 0x10000, RZ ;  /* 0x0001000006087824 */ /* 0x000fe400078e00ff */
[C---:B------:R-:W-:Y:S01]  /*8bc0*/  FMUL.FTZ R21, R9.reuse, R20 ;  /* 0x0000001409157220 */ /* 0x040fe20000410000 */
[----:B------:R-:W-:Y:S01]  /*8bd0*/  FMUL.FTZ R9, R9, R13 ;  /* 0x0000000d09097220 */ /* 0x000fe20000410000 */
[----:B------:R-:W-:Y:S01]  /*8be0*/  FMUL.FTZ R25, R7, R15 ;  /* 0x0000000f07197220 */ /* 0x000fe20000410000 */
[----:B------:R-:W-:-:S02]  /*8bf0*/  IMAD.U32 R3, R4, 0x10000, RZ ;  /* 0x0001000004037824 */ /* 0x000fc400078e00ff */
[C---:B------:R-:W-:Y:S01]  /*8c00*/  FFMA.FTZ R21, R8.reuse, R13, -R21 ;  /* 0x0000000d08157223 */ /* 0x040fe20000010815 */
[----:B------:R-:W-:Y:S01]  /*8c10*/  FFMA.FTZ R20, R8, R20, R9 ;  /* 0x0000001408147223 */ /* 0x000fe20000010009 */
[-C--:B------:R-:W-:Y:S01]  /*8c20*/  FMUL.FTZ R9, R7, R12.reuse ;  /* 0x0000000c07097220 */ /* 0x080fe20000410000 */
[C---:B------:R-:W-:Y:S01]  /*8c30*/  IMAD.U32 R6, R5.reuse, 0x10000, RZ ;  /* 0x0001000005067824 */ /* 0x040fe200078e00ff */
[----:B------:R-:W-:Y:S01]  /*8c40*/  LOP3.LUT R4, R4, 0xffff0000, RZ, 0xc0, !PT ;  /* 0xffff000004047812 */ /* 0x000fe200078ec0ff */
[C---:B------:R-:W-:Y:S01]  /*8c50*/  IMAD.U32 R8, R14.reuse, 0x10000, RZ ;  /* 0x000100000e087824 */ /* 0x040fe200078e00ff */
[----:B------:R-:W-:Y:S01]  /*8c60*/  LOP3.LUT R5, R5, 0xffff0000, RZ, 0xc0, !PT ;  /* 0xffff000005057812 */ /* 0x000fe200078ec0ff */
[C---:B------:R-:W-:Y:S01]  /*8c70*/  IMAD.U32 R7, R11.reuse, 0x10000, RZ ;  /* 0x000100000b077824 */ /* 0x040fe200078e00ff */
[----:B------:R-:W-:Y:S01]  /*8c80*/  LOP3.LUT R14, R14, 0xffff0000, RZ, 0xc0, !PT ;  /* 0xffff00000e0e7812 */ /* 0x000fe200078ec0ff */
[C---:B------:R-:W-:Y:S01]  /*8c90*/  FFMA.FTZ R25, R10.reuse, R12, -R25 ;  /* 0x0000000c0a197223 */ /* 0x040fe20000010819 */
[----:B------:R-:W-:Y:S01]  /*8ca0*/  LOP3.LUT R11, R11, 0xffff0000, RZ, 0xc0, !PT ;  /* 0xffff00000b0b7812 */ /* 0x000fe200078ec0ff */
[----:B------:R-:W-:Y:S01]  /*8cb0*/  FFMA.FTZ R12, R10, R15, R9 ;  /* 0x0000000f0a0c7223 */ /* 0x000fe20000010009 */
[C---:B------:R-:W-:Y:S01]  /*8cc0*/  FMUL.FTZ R10, R4.reuse, R8 ;  /* 0x00000008040a7220 */ /* 0x040fe20000410000 */
[----:B------:R-:W-:Y:S01]  /*8cd0*/  FMUL.FTZ R9, R4, R7 ;  /* 0x0000000704097220 */ /* 0x000fe20000410000 */
[C---:B------:R-:W-:Y:S01]  /*8ce0*/  FMUL.FTZ R13, R5.reuse, R14 ;  /* 0x0000000e050d7220 */ /* 0x040fe20000410000 */
[----:B------:R-:W-:Y:S01]  /*8cf0*/  FMUL.FTZ R15, R5, R11 ;  /* 0x0000000b050f7220 */ /* 0x000fe20000410000 */
        /* <DEDUP_REMOVED lines=8> */
[----:B------:R3:W-:Y:S01]  /*8d80*/  STS.128 [R0+0x1000], R4 ;  /* 0x0010000400007388 */ /* 0x0007e20000000c00 */
[----:B------:R-:W-:Y:S05]  /*8d90*/  BRA `(.L_x_2718) ;  /* 0x0000001400247947 */ /* 0x000fea0003800000 */
.L_x_2705:
[----:B------:R-:W0:Y:S01]  /*8da0*/  LDC R21, c[0x0][0x448] ;  /* 0x00011200ff157b82 */ /* 0x000e220000000800 */
[----:B------:R-:W-:Y:S01]  /*8db0*/  IMAD R3, R225, 0x20, R34 ;  /* 0x00000020e1037824 */ /* 0x000fe200078e0222 */
[----:B------:R-:W-:Y:S01]  /*8dc0*/  ULDC.64 UR4, c[0x0][0x3f8] ;  /* 0x0000fe0000047ab9 */ /* 0x000fe20000000a00 */
[----:B------:R-:W-:Y:S01]  /*8dd0*/  ULDC.64 UR6, c[0x0][0x408] ;  /* 0x0001020000067ab9 */ /* 0x000fe20000000a00 */
[----:B------:R-:W-:Y:S02]  /*8de0*/  IMAD.MOV.U32 R8, RZ, RZ, R24 ;  /* 0x000000ffff087224 */ /* 0x000fe400078e0018 */
[----:B------:R-:W-:Y:S02]  /*8df0*/  IMAD.MOV.U32 R9, RZ, RZ, R29 ;  /* 0x000000ffff097224 */ /* 0x000fe400078e001d */
[----:B------:R-:W-:Y:S01]  /*8e00*/  IMAD.MOV.U32 R4, RZ, RZ, R26 ;  /* 0x000000ffff047224 */ /* 0x000fe200078e001a */
[----:B0-----:R-:W-:-:S13]  /*8e10*/  ISETP.NE.AND P0, PT, R21, 0x1, PT ;  /* 0x000000011500780c */ /* 0x001fda0003f05270 */
[----:B------:R-:W0:Y:S08]  /*8e20*/  @P0 LDC R0, c[0x0][0x44c] ;  /* 0x00011300ff000b82 */ /* 0x000e300000000800 */
[----:B------:R-:W1:Y:S01]  /*8e30*/  @P0 LDC R5, c[0x0][0x450] ;  /* 0x00011400ff050b82 */ /* 0x000e620000000800 */
[----:B0-----:R-:W-:-:S05]  /*8e40*/  @P0 IMAD.HI.U32 R0, R3, R0, RZ ;  /* 0x0000000003000227 */ /* 0x001fca00078e00ff */
[----:B-1----:R-:W-:Y:S01]  /*8e50*/  @P0 SHF.R.U32.HI R3, RZ, R5, R0 ;  /* 0x00000005ff030219 */ /* 0x002fe20000011600 */
[----:B------:R-:W-:-:S03]  /*8e60*/  IMAD.MOV.U32 R5, RZ, RZ, R31 ;  /* 0x000000ffff057224 */ /* 0x000fc600078e001f */
        /* <DEDUP_REMOVED lines=17> */
[----:B------:R-:W0:Y:S04]  /*8f80*/  SHFL.IDX PT, R3, R8, RZ, 0x1c1f ;  /* 0x001c1fff08037589 */ /* 0x000e2800000e0000 */
[----:B------:R-:W1:Y:S04]  /*8f90*/  SHFL.IDX PT, R0, R6, RZ, 0x1c1f ;  /* 0x001c1fff06007589 */ /* 0x000e6800000e0000 */
[----:B------:R2:W3:Y:S04]  /*8fa0*/  SHFL.IDX PT, R5, R7, RZ, 0x1c1f ;  /* 0x001c1fff07057589 */ /* 0x0004e800000e0000 */
[----:B------:R2:W4:Y:S01]  /*8fb0*/  SHFL.IDX PT, R14, R9, RZ, 0x1c1f ;  /* 0x001c1fff090e7589 */ /* 0x00052200000e0000 */
[----:B0-----:R-:W-:-:S02]  /*8fc0*/  IMAD.MOV.U32 R11, RZ, RZ, R3 ;  /* 0x000000ffff0b7224 */ /* 0x001fc400078e0003 */
[----:B-12---:R-:W-:-:S07]  /*8fd0*/  IMAD.MOV.U32 R10, RZ, RZ, R0 ;  /* 0x000000ffff0a7224 */ /* 0x006fce00078e0000 */
.L_x_3049:
[----:B------:R-:W-:Y:S01]  /*8fe0*/  IMAD R21, R22, R21, RZ ;  /* 0x0000001516157224 */ /* 0x000fe200078e02ff */
[----:B------:R-:W-:Y:S01]  /*8ff0*/  BSSY B1, `(.L_x_2722) ;  /* 0x000000f000017945 */ /* 0x000fe20003800000 */
[----:B---3--:R-:W-:Y:S01]  /*9000*/  IMAD.MOV.U32 R15, RZ, RZ, R5 ;  /* 0x000000ffff0f7224 */ /* 0x008fe200078e0005 */
[----:B------:R-:W-:Y:S02]  /*9010*/  CS2R R28, SRZ ;  /* 0x00000000001c7805 */ /* 0x000fe4000001ff00 */
[----:B------:R-:W-:Y:S02]  /*9020*/  CS2R R30, SRZ ;  /* 0x00000000001e7805 */ /* 0x000fe4000001ff00 */
[----:B------:R-:W-:Y:S02]  /*9030*/  ISETP.GE.AND P0, PT, R34, R21, PT ;  /* 0x000000152200720c */ /* 0x000fe40003f06270 */
[----:B------:R-:W-:Y:S02]  /*9040*/  CS2R R24, SRZ ;  /* 0x0000000000187805 */ /* 0x000fe4000001ff00 */
[----:B------:R-:W-:-:S09]  /*9050*/  CS2R R26, SRZ ;  /* 0x00000000001a7805 */ /* 0x000fd2000001ff00 */
[----:B------:R-:W-:Y:S05]  /*9060*/  @P0 BRA `(.L_x_2723) ;  /* 0x00000000001c0947 */ /* 0x000fea0003800000 */
[----:B------:R-:W-:Y:S02]  /*9070*/  ULDC UR4, c[0x0][0x3f4] ;  /* 0x0000fd0000047ab9 */ /* 0x000fe40000000800 */
[----:B------:R-:W-:-:S13]  /*9080*/  ISETP.GE.AND P0, PT, R16, UR4, PT ;  /* 0x0000000410007c0c */ /* 0x000fda000bf06270 */
[----:B------:R-:W-:Y:S05]  /*9090*/  @P0 BRA `(.L_x_2723) ;  /* 0x0000000000100947 */ /* 0x000fea0003800000 */
[----:B------:R-:W-:-:S04]  /*90a0*/  IMAD.WIDE R10, R16, 0x2, R10 ;  /* 0x00000002100a7825 */ /* 0x000fc800078e020a */
[----:B----4-:R-:W-:Y:S01]  /*90b0*/  IMAD.WIDE R14, R16, 0x2, R14 ;  /* 0x00000002100e7825 */ /* 0x010fe200078e020e */
[----:B------:R0:W5:Y:S04]  /*90c0*/  LD.E.128 R24, desc[UR42][R10.64] ;  /* 0x0000002a0a187980 */ /* 0x000168000c101d00 */
[----:B------:R0:W5:Y:S02]  /*90d0*/  LD.E.128 R28, desc[UR42][R14.64] ;  /* 0x0000002a0e1c7980 */ /* 0x000164000c101d00 */
.L_x_2723:
[----:B------:R-:W-:Y:S05]  /*90e0*/  BSYNC B1 ;  /* 0x0000000000017941 */ /* 0x000fea0003800000 */
.L_x_2722:
[----:B-----5:R-:W-:Y:S01]  /*90f0*/  IMAD.MOV.U32 R0, RZ, RZ, R28 ;  /* 0x000000ffff007224 */ /* 0x020fe200078e001c */
[----:B------:R-:W-:Y:S01]  /*9100*/  UMOV UR4, 0xffffffff ;  /* 0xffffffff00047882 */ /* 0x000fe20000000000 */
[----:B------:R-:W-:Y:S02]  /*9110*/  IMAD.MOV.U32 R3, RZ, RZ, R29 ;  /* 0x000000ffff037224 */ /* 0x000fe400078e001d */
[----:B------:R-:W-:Y:S02]  /*9120*/  IMAD.MOV.U32 R4, RZ, RZ, R30 ;  /* 0x000000ffff047224 */ /* 0x000fe400078e001e */
[----:B------:R-:W-:Y:S01]  /*9130*/  IMAD.MOV.U32 R5, RZ, RZ, R31 ;  /* 0x000000ffff057224 */ /* 0x000fe200078e001f */
[----:B------:R-:W-:Y:S01]  /*9140*/  PRMT R20, R0, 0x5410, R3 ;  /* 0x0000541000147816 */ /* 0x000fe20000000003 */
[----:B------:R-:W-:Y:S02]  /*9150*/  IMAD.MOV.U32 R0, RZ, RZ, R24 ;  /* 0x000000ffff007224 */ /* 0x000fe400078e0018 */
[----:B------:R-:W-:Y:S01]  /*9160*/  IMAD.MOV.U32 R3, RZ, RZ, R25 ;  /* 0x000000ffff037224 */ /* 0x000fe200078e0019 */
[----:B------:R-:W-:Y:S01]  /*9170*/  PRMT R40, R5, 0x5410, R4 ;  /* 0x0000541005287816 */ /* 0x000fe20000000004 */
[----:B------:R-:W-:-:S02]  /*9180*/  IMAD.MOV.U32 R4, RZ, RZ, R26 ;  /* 0x000000ffff047224 */ /* 0x000fc400078e001a */
[----:B------:R-:W-:Y:S01]  /*9190*/  IMAD.MOV.U32 R5, RZ, RZ, R27 ;  /* 0x000000ffff057224 */ /* 0x000fe200078e001b */
[----:B------:R-:W-:Y:S02]  /*91a0*/  PRMT R45, R45, 0x5410, R3 ;  /* 0x000054102d2d7816 */ /* 0x000fe40000000003 */
[----:B------:R-:W-:Y:S02]  /*91b0*/  PRMT R44, R4, 0x5410, R0 ;  /* 0x00005410042c7816 */ /* 0x000fe40000000000 */
[----:B------:R-:W-:Y:S02]  /*91c0*/  PRMT R48, R48, 0x5410, R5 ;  /* 0x0000541030307816 */ /* 0x000fe40000000005 */
[----:B------:R-:W-:Y:S01]  /*91d0*/  CS2R R4, SRZ ;  /* 0x0000000000047805 */ /* 0x000fe2000001ff00 */
[----:B------:R-:W-:Y:S06]  /*91e0*/  BRA.DIV UR4, `(.L_x_2724) ;  /* 0x0000016e04687947 */ /* 0x000fec000b800000 */
[----:B------:R-:W1:Y:S04]  /*91f0*/  SHFL.IDX PT, R3, R8, 0x1, 0x1c1f ;  /* 0x003c1f0008037f89 */ /* 0x000e6800000e0000 */
[----:B------:R-:W2:Y:S04]  /*9200*/  SHFL.IDX PT, R0, R6, 0x1, 0x1c1f ;  /* 0x003c1f0006007f89 */ /* 0x000ea800000e0000 */
[----:B------:R-:W3:Y:S04]  /*9210*/  SHFL.IDX PT, R7, R7, 0x1, 0x1c1f ;  /* 0x003c1f0007077f89 */ /* 0x000ee800000e0000 */
[----:B0---4-:R0:W4:Y:S01]  /*9220*/  SHFL.IDX PT, R14, R9, 0x1, 0x1c1f ;  /* 0x003c1f00090e7f89 */ /* 0x01112200000e0000 */
[----:B-1----:R-:W-:-:S02]  /*9230*/  IMAD.MOV.U32 R13, RZ, RZ, R3 ;  /* 0x000000ffff0d7224 */ /* 0x002fc400078e0003 */
[----:B0-2---:R-:W-:-:S07]  /*9240*/  IMAD.MOV.U32 R12, RZ, RZ, R0 ;  /* 0x000000ffff0c7224 */ /* 0x005fce00078e0000 */
.L_x_3055:
[----:B------:R-:W0:Y:S01]  /*9250*/  LDC R49, c[0x0][0x3f4] ;  /* 0x0000fd00ff317b82 */ /* 0x000e220000000800 */
[----:B------:R-:W-:Y:S01]  /*9260*/  VIADD R34, R34, 0x20 ;  /* 0x0000002022227836 */ /* 0x000fe20000000000 */
[----:B------:R-:W-:Y:S01]  /*9270*/  LEA.HI R0, R219, R219, RZ, 0x1 ;  /* 0x000000dbdb007211 */ /* 0x000fe200078f08ff */
[----:B------:R-:W-:Y:S01]  /*9280*/  BSSY B1, `(.L_x_2725) ;  /* 0x0000014000017945 */ /* 0x000fe20003800000 */
[----:B---3--:R-:W-:Y:S01]  /*9290*/  IMAD.MOV.U32 R15, RZ, RZ, R7 ;  /* 0x000000ffff0f7224 */ /* 0x008fe200078e0007 */
        /* <DEDUP_REMOVED lines=9> */
[----:B------:R-:W-:Y:S02]  /*9330*/  CS2R R6, SRZ ;  /* 0x0000000000067805 */ /* 0x000fe4000001ff00 */
[----:B------:R-:W-:Y:S02]  /*9340*/  ISETP.GE.AND P0, PT, R16, UR4, PT ;  /* 0x0000000410007c0c */ /* 0x000fe4000bf06270 */
[----:B------:R-:W-:Y:S02]  /*9350*/  CS2R R8, SRZ ;  /* 0x0000000000087805 */ /* 0x000fe4000001ff00 */
[----:B------:R-:W-:-:S09]  /*9360*/  CS2R R10, SRZ ;  /* 0x00000000000a7805 */ /* 0x000fd2000001ff00 */
[----:B------:R-:W-:Y:S05]  /*9370*/  @P0 BRA `(.L_x_2726) ;  /* 0x0000000000100947 */ /* 0x000fea0003800000 */
[----:B------:R-:W-:-:S04]  /*9380*/  IMAD.WIDE R12, R16, 0x2, R12 ;  /* 0x00000002100c7825 */ /* 0x000fc800078e020c */
[----:B----4-:R-:W-:Y:S01]  /*9390*/  IMAD.WIDE R14, R16, 0x2, R14 ;  /* 0x00000002100e7825 */ /* 0x010fe200078e020e */
[----:B------:R1:W5:Y:S04]  /*93a0*/  LD.E.128 R8, desc[UR42][R12.64] ;  /* 0x0000002a0c087980 */ /* 0x000368000c101d00 */
[----:B------:R1:W5:Y:S02]  /*93b0*/  LD.E.128 R4, desc[UR42][R14.64] ;  /* 0x0000002a0e047980 */ /* 0x000364000c101d00 */
.L_x_2726:
[----:B------:R-:W-:Y:S05]  /*93c0*/  BSYNC B1 ;  /* 0x0000000000017941 */ /* 0x000fea0003800000 */
.L_x_2725:
[----:B------:R-:W2:Y:S01]  /*93d0*/  SYNCS.PHASECHK.TRANS64.TRYWAIT P1, [R2+URZ+0x28c00], R3 ;  /* 0x028c0003020075a7 */ /* 0x000ea2000802017f */
[----:B------:R-:W-:Y:S01]  /*93e0*/  VIADDMNMX R0, R21, -R192, 0x40, PT ;  /* 0x0000004015007446 */ /* 0x000fe200038009c0 */
[----:B-1---5:R-:W-:Y:S01]  /*93f0*/  IMAD.MOV.U32 R12, RZ, RZ, R4 ;  /* 0x000000ffff0c7224 */ /* 0x022fe200078e0004 */
[----:B0-----:R-:W-:Y:S01]  /*9400*/  ISETP.GE.AND P0, PT, R16, R49, PT ;  /* 0x000000311000720c */ /* 0x001fe20003f06270 */
[----:B------:R-:W-:Y:S01]  /*9410*/  IMAD.MOV.U32 R13, RZ, RZ, R5 ;  /* 0x000000ffff0d7224 */ /* 0x000fe200078e0005 */
[----:B------:R-:W-:Y:S01]  /*9420*/  BSSY B1, `(.L_x_2727) ;  /* 0x0000010000017945 */ /* 0x000fe20003800000 */
[----:B----4-:R-:W-:Y:S01]  /*9430*/  IMAD.MOV.U32 R14, RZ, RZ, R9 ;  /* 0x000000ffff0e7224 */ /* 0x010fe200078e0009 */
[-C--:B------:R-:W-:Y:S01]  /*9440*/  ISETP.GE.OR P2, PT, R185, R0.reuse, P0 ;  /* 0x00000000b900720c */ /* 0x080fe20000746670 */
[----:B------:R-:W-:Y:S01]  /*9450*/  IMAD.MOV.U32 R53, RZ, RZ, R10 ;  /* 0x000000ffff357224 */ /* 0x000fe200078e000a */
[----:B------:R-:W-:Y:S01]  /*9460*/  PRMT R50, R50, 0x5410, R12 ;  /* 0x0000541032327816 */ /* 0x000fe2000000000c */
[----:B------:R-:W-:Y:S01]  /*9470*/  IMAD.MOV.U32 R12, RZ, RZ, R7 ;  /* 0x000000ffff0c7224 */ /* 0x000fe200078e0007 */
[----:B------:R-:W-:Y:S01]  /*9480*/  PRMT R51, R51, 0x5410, R13 ;  /* 0x0000541033337816 */ /* 0x000fe2000000000d */
[----:B------:R-:W-:Y:S01]  /*9490*/  IMAD.MOV.U32 R13, RZ, RZ, R8 ;  /* 0x000000ffff0d7224 */ /* 0x000fe200078e0008 */
[----:B------:R-:W-:Y:S01]  /*94a0*/  ISETP.GE.OR P0, PT, R236, R0, P0 ;  /* 0x00000000ec00720c */ /* 0x000fe20000706670 */
[----:B------:R-:W-:Y:S01]  /*94b0*/  IMAD.MOV.U32 R0, RZ, RZ, R6 ;  /* 0x000000ffff007224 */ /* 0x000fe200078e0006 */
[----:B------:R-:W-:Y:S01]  /*94c0*/  PRMT R50, R12, 0x7610, R50 ;  /* 0x000076100c327816 */ /* 0x000fe20000000032 */
[----:B------:R-:W-:Y:S01]  /*94d0*/  IMAD.MOV.U32 R54, RZ, RZ, R11 ;  /* 0x000000ffff367224 */ /* 0x000fe200078e000b */
[----:B------:R-:W-:-:S02]  /*94e0*/  PRMT R51, R13, 0x7610, R51 ;  /* 0x000076100d337816 */ /* 0x000fc40000000033 */
[----:B------:R-:W-:Y:S02]  /*94f0*/  PRMT R48, R0, 0x7610, R48 ;  /* 0x0000761000307816 */ /* 0x000fe40000000030 */
[----:B------:R-:W-:Y:S01]  /*9500*/  PRMT R52, R52, 0x5410, R14 ;  /* 0x0000541034347816 */ /* 0x000fe2000000000e */
[----:B--2---:R-:W-:Y:S06]  /*9510*/  @!P1 BRA `(.L_x_2728) ;  /* 0x0000016c00149947 */ /* 0x004fec0003800000 */
.L_x_3056:
[----:B------:R-:W-:Y:S05]  /*9520*/  BSYNC B1 ;  /* 0x0000000000017941 */ /* 0x000fea0003800000 */
.L_x_2727:
[----:B------:R-:W-:Y:S04]  /*9530*/  BSSY B1, `(.L_x_2729) ;  /* 0x000006a000017945 */ /* 0x000fe80003800000 */
[----:B------:R-:W-:Y:S05]  /*9540*/  @P2 BRA `(.L_x_2730) ;  /* 0x0000000400a02947 */ /* 0x000fea0003800000 */
[----:B------:R-:W-:Y:S01]  /*9550*/  IMAD.SHL.U32 R0, R193, 0x40, RZ ;  /* 0x00000040c1007824 */ /* 0x000fe200078e00ff */
[----:B------:R-:W-:Y:S01]  /*9560*/  SHF.R.U64 R39, R28, 0x10, R29 ;  /* 0x000000101c277819 */ /* 0x000fe2000000121d */
[----:B0-----:R-:W-:Y:S01]  /*9570*/  IMAD.IADD R3, R16, 0x1, R49 ;  /* 0x0000000110037824 */ /* 0x001fe200078e0231 */
[----:B------:R-:W-:Y:S02]  /*9580*/  SHF.R.U64 R42, R30, 0x10, R31 ;  /* 0x000000101e2a7819 */ /* 0x000fe4000000121f */
[----:B------:R-:W-:Y:S02]  /*9590*/  LOP3.LUT R12, R0, 0x1c0, RZ, 0xc0, !PT ;  /* 0x000001c0000c7812 */ /* 0x000fe400078ec0ff */
[----:B------:R-:W-:Y:S02]  /*95a0*/  PRMT R39, R20, 0x5410, R39 ;  /* 0x0000541014277816 */ /* 0x000fe40000000027 */
[----:B------:R-:W-:Y:S02]  /*95b0*/  LOP3.LUT R0, R12, 0x38, R16, 0xf8, !PT ;  /* 0x000000380c007812 */ /* 0x000fe400078ef810 */
[----:B------:R-:W-:-:S02]  /*95c0*/  SHF.R.U32.HI R13, RZ, 0x3, R12 ;  /* 0x00000003ff0d7819 */ /* 0x000fc4000001160c */
[----:B------:R-:W-:Y:S02]  /*95d0*/  LOP3.LUT R12, R12, 0x38, R3, 0xf8, !PT ;  /* 0x000000380c0c7812 */ /* 0x000fe400078ef803 */
[-C--:B------:R-:W-:Y:S02]  /*95e0*/  LOP3.LUT R0, R0, R13.reuse, RZ, 0x3c, !PT ;  /* 0x0000000d00007212 */ /* 0x080fe400078e3cff */
[----:B------:R-:W-:Y:S02]  /*95f0*/  LOP3.LUT R12, R12, R13, RZ, 0x3c, !PT ;  /* 0x0000000d0c0c7212 */ /* 0x000fe400078e3cff */
[--C-:B------:R-:W-:Y:S01]  /*9600*/  SHF.R.U32.HI R36, RZ, 0x10, R25.reuse ;  /* 0x00000010ff247819 */ /* 0x100fe20000011619 */
[----:B------:R-:W-:Y:S01]  /*9610*/  IMAD R3, R203, 0x200, R0 ;  /* 0x00000200cb037824 */ /* 0x000fe200078e0200 */
[----:B------:R-:W-:Y:S02]  /*9620*/  SHF.R.U64 R0, R24, 0x10, R25 ;  /* 0x0000001018007819 */ /* 0x000fe40000001219 */
[----:B------:R-:W-:Y:S01]  /*9630*/  SHF.R.U64 R37, R26, 0x10, R27 ;  /* 0x000000101a257819 */ /* 0x000fe2000000121b */
[----:B------:R-:W-:Y:S01]  /*9640*/  IMAD R46, R3, 0x2, R2 ;  /* 0x00000002032e7824 */ /* 0x000fe200078e0202 */
[----:B------:R-:W-:Y:S01]  /*9650*/  PRMT R30, R44, 0x5432, R0 ;  /* 0x000054322c1e7816 */ /* 0x000fe20000000000 */
[----:B------:R-:W-:Y:S01]  /*9660*/  IMAD R3, R203, 0x200, R12 ;  /* 0x00000200cb037824 */ /* 0x000fe200078e020c */
[----:B------:R-:W-:-:S02]  /*9670*/  SHF.R.U32.HI R41, RZ, 0x10, R29 ;  /* 0x00000010ff297819 */ /* 0x000fc4000001161d */
[----:B------:R-:W0:Y:S01]  /*9680*/  LDS.128 R12, [R46+0x20400] ;  /* 0x020400002e0c7984 */ /* 0x000e220000000c00 */
[----:B------:R-:W-:Y:S01]  /*9690*/  IMAD R47, R3, 0x2, R2 ;  /* 0x00000002032f7824 */ /* 0x000fe200078e0202 */
[----:B------:R-:W-:Y:S01]  /*96a0*/  SHF.R.U32.HI R43, RZ, 0x10, R31 ;  /* 0x00000010ff2b7819 */ /* 0x000fe2000001161f */
[----:B------:R-:W-:Y:S01]  /*96b0*/  IMAD.U32 R31, R30, 0x10000, RZ ;  /* 0x000100001e1f7824 */ /* 0x000fe200078e00ff */
[----:B------:R-:W-:Y:S02]  /*96c0*/  PRMT R36, R45, 0x5432, R36 ;  /* 0x000054322d247816 */ /* 0x000fe40000000024 */
[----:B------:R-:W1:Y:S01]  /*96d0*/  LDS.128 R32, [R47+0x20400] ;  /* 0x020400002f207984 */ /* 0x000e620000000c00 */
[----:B------:R-:W-:Y:S02]  /*96e0*/  PRMT R41, R20, 0x5432, R41 ;  /* 0x0000543214297816 */ /* 0x000fe40000000029 */
[C---:B------:R-:W-:Y:S02]  /*96f0*/  PRMT R42, R40.reuse, 0x5432, R42 ;  /* 0x00005432282a7816 */ /* 0x040fe4000000002a */
[----:B------:R-:W-:-:S02]  /*9700*/  PRMT R43, R40, 0x5410, R43 ;  /* 0x00005410282b7816 */ /* 0x000fc4000000002b */
[----:B------:R-:W-:Y:S02]  /*9710*/  LOP3.LUT R40, R39, 0xffff0000, RZ, 0xc0, !PT ;  /* 0xffff000027287812 */ /* 0x000fe400078ec0ff */
[----:B------:R-:W-:Y:S02]  /*9720*/  SHF.R.U32.HI R38, RZ, 0x10, R27 ;  /* 0x00000010ff267819 */ /* 0x000fe4000001161b */
[----:B------:R-:W-:Y:S02]  /*9730*/  LOP3.LUT R30, R30, 0xffff0000, RZ, 0xc0, !PT ;  /* 0xffff00001e1e7812 */ /* 0x000fe400078ec0ff */
[----:B------:R-:W-:Y:S02]  /*9740*/  PRMT R37, R44, 0x5410, R37 ;  /* 0x000054102c257816 */ /* 0x000fe40000000025 */
[----:B------:R-:W-:Y:S01]  /*9750*/  PRMT R38, R48, 0x5432, R38 ;  /* 0x0000543230267816 */ /* 0x000fe20000000026 */
[C---:B0-----:R-:W-:Y:S01]  /*9760*/  IMAD.U32 R0, R12.reuse, 0x10000, RZ ;  /* 0x000100000c007824 */ /* 0x041fe200078e00ff */
[----:B------:R-:W-:Y:S01]  /*9770*/  LOP3.LUT R3, R12, 0xffff0000, RZ, 0xc0, !PT ;  /* 0xffff00000c037812 */ /* 0x000fe200078ec0ff */
[C---:B------:R-:W-:Y:S01]  /*9780*/  IMAD.U32 R12, R13.reuse, 0x10000, RZ ;  /* 0x000100000d0c7824 */ /* 0x040fe200078e00ff */
[----:B------:R-:W-:Y:S01]  /*9790*/  LOP3.LUT R13, R13, 0xffff0000, RZ, 0xc0, !PT ;  /* 0xffff00000d0d7812 */ /* 0x000fe200078ec0ff */
[C---:B------:R-:W-:Y:S01]  /*97a0*/  IMAD.U32 R20, R14.reuse, 0x10000, RZ ;  /* 0x000100000e147824 */ /* 0x040fe200078e00ff */
[----:B------:R-:W-:Y:S01]  /*97b0*/  LOP3.LUT R14, R14, 0xffff0000, RZ, 0xc0, !PT ;  /* 0xffff00000e0e7812 */ /* 0x000fe200078ec0ff */
[C---:B-1----:R-:W-:Y:S01]  /*97c0*/  IMAD.U32 R24, R32.reuse, 0x10000, RZ ;  /* 0x0001000020187824 */ /* 0x042fe200078e00ff */
[----:B------:R-:W-:Y:S01]  /*97d0*/  LOP3.LUT R25, R32, 0xffff0000, RZ, 0xc0, !PT ;  /* 0xffff000020197812 */ /* 0x000fe200078ec0ff */
[C---:B------:R-:W-:Y:S01]  /*97e0*/  IMAD.U32 R26, R33.reuse, 0x10000, RZ ;  /* 0x00010000211a7824 */ /* 0x040fe200078e00ff */
[----:B------:R-:W-:Y:S01]  /*97f0*/  LOP3.LUT R32, R33, 0xffff0000, RZ, 0xc0, !PT ;  /* 0xffff000021207812 */ /* 0x000fe200078ec0ff */
[----:B------:R-:W-:-:S02]  /*9800*/  IMAD.U32 R33, R39, 0x10000, RZ ;  /* 0x0001000027217824 */ /* 0x000fc400078e00ff */
[----:B------:R-:W-:Y:S01]  /*9810*/  FMUL.FTZ R39, R24, R31 ;  /* 0x0000001f18277220 */ /* 0x000fe20000410000 */
[C---:B------:R-:W-:Y:S01]  /*9820*/  IMAD.U32 R27, R34.reuse, 0x10000, RZ ;  /* 0x00010000221b7824 */ /* 0x040fe200078e00ff */
[----:B------:R-:W-:Y:S01]  /*9830*/  LOP3.LUT R28, R34, 0xffff0000, RZ, 0xc0, !PT ;  /* 0xffff0000221c7812 */ /* 0x000fe200078ec0ff */
[----:B------:R-:W-:Y:S01]  /*9840*/  FMUL.FTZ R45, R24, R33 ;  /* 0x00000021182d7220 */ /* 0x000fe20000410000 */
[C---:B------:R-:W-:Y:S01]  /*9850*/  IMAD.U32 R29, R35.reuse, 0x10000, RZ ;  /* 0x00010000231d7824 */ /* 0x040fe200078e00ff */
[----:B------:R-:W-:Y:S01]  /*9860*/  LOP3.LUT R34, R35, 0xffff0000, RZ, 0xc0, !PT ;  /* 0xffff000023227812 */ /* 0x000fe200078ec0ff */
[----:B------:R-:W-:Y:S02]  /*9870*/  IMAD.U32 R35, R41, 0x10000, RZ ;  /* 0x0001000029237824 */ /* 0x000fe400078e00ff */
[C---:B------:R-:W-:Y:S01]  /*9880*/  FFMA.FTZ R45, R0.reuse, R31, -R45 ;  /* 0x0000001f002d7223 */ /* 0x040fe2000001082d */
[----:B------:R-:W-:Y:S01]  /*9890*/  FFMA.FTZ R39, R0, R33, R39 ;  /* 0x0000002100277223 */ /* 0x000fe20000010027 */
[----:B------:R-:W-:-:S02]  /*98a0*/  IMAD.U32 R31, R36, 0x10000, RZ ;  /* 0x00010000241f7824 */ /* 0x000fc400078e00ff */
[C---:B------:R-:W-:Y:S01]  /*98b0*/  FMUL.FTZ R0, R25.reuse, R30 ;  /* 0x0000001e19007220 */ /* 0x040fe20000410000 */
[-C--:B------:R-:W-:Y:S01]  /*98c0*/  FMUL.FTZ R24, R25, R40.reuse ;  /* 0x0000002819187220 */ /* 0x080fe20000410000 */
[C---:B------:R-:W-:Y:S01]  /*98d0*/  FMUL.FTZ R25, R26.reuse, R35 ;  /* 0x000000231a197220 */ /* 0x040fe20000410000 */
[----:B------:R-:W-:Y:S01]  /*98e0*/  LOP3.LUT R41, R41, 0xffff0000, RZ, 0xc0, !PT ;  /* 0xffff000029297812 */ /* 0x000fe200078ec0ff */
[-C--:B------:R-:W-:Y:S01]  /*98f0*/  FMUL.FTZ R26, R26, R31.reuse ;  /* 0x0000001f1a1a7220 */ /* 0x080fe20000410000 */
[----:B------:R-:W-:Y:S01]  /*9900*/  FFMA.FTZ R40, R3, R40, R0 ;  /* 0x0000002803287223 */ /* 0x000fe20000010000 */
[----:B------:R-:W-:Y:S01]  /*9910*/  LOP3.LUT R36, R36, 0xffff0000, RZ, 0xc0, !PT ;  /* 0xffff000024247812 */ /* 0x000fe200078ec0ff */
[----:B------:R-:W-:Y:S02]  /*9920*/  IMAD.U32 R0, R37, 0x10000, RZ ;  /* 0x0001000025007824 */ /* 0x000fe400078e00ff */
[C---:B------:R-:W-:Y:S01]  /*9930*/  FFMA.FTZ R25, R12.reuse, R31, -R25 ;  /* 0x0000001f0c197223 */ /* 0x040fe20000010819 */
[----:B------:R-:W-:Y:S01]  /*9940*/  FFMA.FTZ R26, R12, R35, R26 ;  /* 0x000000230c1a7223 */ /* 0x000fe2000001001a */
[----:B------:R-:W-:Y:S01]  /*9950*/  FFMA.FTZ R30, R3, R30, -R24 ;  /* 0x0000001e031e7223 */ /* 0x000fe20000010818 */
[----:B------:R-:W-:Y:S01]  /*9960*/  FMUL.FTZ R12, R32, R41 ;  /* 0x00000029200c7220 */ /* 0x000fe20000410000 */
[----:B------:R-:W-:-:S02]  /*9970*/  IMAD.U32 R3, R42, 0x10000, RZ ;  /* 0x000100002a037824 */ /* 0x000fc400078e00ff */
[----:B------:R-:W-:Y:S01]  /*9980*/  FMUL.FTZ R32, R32, R36 ;  /* 0x0000002420207220 */ /* 0x000fe20000410000 */
[----:B------:R-:W-:Y:S01]  /*9990*/  FMUL.FTZ R44, R27, R0 ;  /* 0x000000001b2c7220 */ /* 0x000fe20000410000 */
[----:B------:R-:W-:Y:S02]  /*99a0*/  IMAD.U32 R24, R43, 0x10000, RZ ;  /* 0x000100002b187824 */ /* 0x000fe400078e00ff */
[----:B------:R-:W-:Y:S01]  /*99b0*/  FFMA.FTZ R36, R13, R36, -R12 ;  /* 0x000000240d247223 */ /* 0x000fe2000001080c */
[----:B------:R-:W-:Y:S01]  /*99c0*/  FMUL.FTZ R31, R27, R3 ;  /* 0x000000031b1f7220 */ /* 0x000fe20000410000 */
[----:B------:R-:W-:Y:S01]  /*99d0*/  FFMA.FTZ R41, R13, R41, R32 ;  /* 0x000000290d297223 */ /* 0x000fe20000010020 */
[----:B------:R-:W-:Y:S01]  /*99e0*/  FFMA.FTZ R44, R20, R3, R44 ;  /* 0x00000003142c7223 */ /* 0x000fe2000001002c */
[----:B------:R-:W-:Y:S02]  /*99f0*/  IMAD.U32 R21, R15, 0x10000, RZ ;  /* 0x000100000f157824 */ /* 0x000fe400078e00ff */
[----:B------:R-:W-:Y:S01]  /*9a00*/  FMUL.FTZ R32, R29, R24 ;  /* 0x000000181d207220 */ /* 0x000fe20000410000 */
[----:B------:R-:W-:Y:S01]  /*9a10*/  IMAD.U32 R12, R38, 0x10000, RZ ;  /* 0x00010000260c7824 */ /* 0x000fe200078e00ff */
[----:B------:R-:W-:Y:S01]  /*9a20*/  LOP3.LUT R3, R42, 0xffff0000, RZ, 0xc0, !PT ;  /* 0xffff00002a037812 */ /* 0x000fe200078ec0ff */
[----:B------:R-:W-:Y:S01]  /*9a30*/  FFMA.FTZ R31, R20, R0, -R31 ;  /* 0x00000000141f7223 */ /* 0x000fe2000001081f */
[----:B------:R-:W-:Y:S01]  /*9a40*/  LOP3.LUT R43, R43, 0xffff0000, RZ, 0xc0, !PT ;  /* 0xffff00002b2b7812 */ /* 0x000fe200078ec0ff */
[-C--:B------:R-:W-:Y:S01]  /*9a50*/  FMUL.FTZ R0, R29, R12.reuse ;  /* 0x0000000c1d007220 */ /* 0x080fe20000410000 */
[----:B------:R-:W-:Y:S01]  /*9a60*/  LOP3.LUT R37, R37, 0xffff0000, RZ, 0xc0, !PT ;  /* 0xffff000025257812 */ /* 0x000fe200078ec0ff */
[----:B------:R-:W-:Y:S01]  /*9a70*/  FFMA.FTZ R32, R21, R12, -R32 ;  /* 0x0000000c15207223 */ /* 0x000fe20000010820 */
[----:B------:R-:W-:Y:S01]  /*9a80*/  LOP3.LUT R38, R38, 0xffff0000, RZ, 0xc0, !PT ;  /* 0xffff000026267812 */ /* 0x000fe200078ec0ff */
[----:B------:R-:W-:Y:S01]  /*9a90*/  FMUL.FTZ R13, R28, R3 ;  /* 0x000000031c0d7220 */ /* 0x000fe20000410000 */
[----:B------:R-:W-:Y:S01]  /*9aa0*/  LOP3.LUT R15, R15, 0xffff0000, RZ, 0xc0, !PT ;  /* 0xffff00000f0f7812 */ /* 0x000fe200078ec0ff */
[----:B------:R-:W-:Y:S01]  /*9ab0*/  FMUL.FTZ R12, R34, R43 ;  /* 0x0000002b220c7220 */ /* 0x000fe20000410000 */
[-C--:B------:R-:W-:Y:S01]  /*9ac0*/  FMUL.FTZ R28, R28, R37.reuse ;  /* 0x000000251c1c7220 */ /* 0x080fe20000410000 */
[----:B------:R-:W-:Y:S01]  /*9ad0*/  FMUL.FTZ R34, R34, R38 ;  /* 0x0000002622227220 */ /* 0x000fe20000410000 */
[----:B------:R-:W-:Y:S01]  /*9ae0*/  FFMA.FTZ R27, R21, R24, R0 ;  /* 0x00000018151b7223 */ /* 0x000fe20000010000 */
[C---:B------:R-:W-:Y:S01]  /*9af0*/  FFMA.FTZ R0, R14.reuse, R37, -R13 ;  /* 0x000000250e007223 */ /* 0x040fe2000001080d */
[C---:B------:R-:W-:Y:S01]  /*9b00*/  FFMA.FTZ R21, R15.reuse, R38, -R12 ;  /* 0x000000260f157223 */ /* 0x040fe2000001080c */
[----:B------:R-:W-:Y:S01]  /*9b10*/  FFMA.FTZ R3, R14, R3, R28 ;  /* 0x000000030e037223 */ /* 0x000fe2000001001c */
[----:B------:R-:W-:Y:S01]  /*9b20*/  FFMA.FTZ R34, R15, R43, R34 ;  /* 0x0000002b0f227223 */ /* 0x000fe20000010022 */
[----:B------:R-:W-:-:S02]  /*9b30*/  F2FP.BF16.F32.PACK_AB R13, R36, R25 ;  /* 0x00000019240d723e */ /* 0x000fc400000010ff */
[----:B------:R-:W-:Y:S02]  /*9b40*/  F2FP.BF16.F32.PACK_AB R12, R30, R45 ;  /* 0x0000002d1e0c723e */ /* 0x000fe400000010ff */
[----:B------:R-:W-:Y:S02]  /*9b50*/  F2FP.BF16.F32.PACK_AB R25, R41, R26 ;  /* 0x0000001a2919723e */ /* 0x000fe400000010ff */
[----:B------:R-:W-:Y:S02]  /*9b60*/  F2FP.BF16.F32.PACK_AB R14, R0, R31 ;  /* 0x0000001f000e723e */ /* 0x000fe400000010ff */
[----:B------:R-:W-:Y:S02]  /*9b70*/  F2FP.BF16.F32.PACK_AB R15, R21, R32 ;  /* 0x00000020150f723e */ /* 0x000fe400000010ff */
[----:B------:R-:W-:Y:S02]  /*9b80*/  F2FP.BF16.F32.PACK_AB R24, R40, R39 ;  /* 0x000000272818723e */ /* 0x000fe400000010ff */
[----:B------:R-:W-:Y:S01]  /*9b90*/  F2FP.BF16.F32.PACK_AB R26, R3, R44 ;  /* 0x0000002c031a723e */ /* 0x000fe200000010ff */
[----:B------:R1:W-:Y:S01]  /*9ba0*/  STS.128 [R46+0x20400], R12 ;  /* 0x0204000c2e007388 */ /* 0x0003e20000000c00 */
[----:B------:R-:W-:-:S05]  /*9bb0*/  F2FP.BF16.F32.PACK_AB R27, R34, R27 ;  /* 0x0000001b221b723e */ /* 0x000fca00000010ff */
[----:B------:R1:W-:Y:S02]  /*9bc0*/  STS.128 [R47+0x20400], R24 ;  /* 0x020400182f007388 */ /* 0x0003e40000000c00 */
.L_x_2730:
[----:B------:R-:W-:Y:S05]  /*9bd0*/  BSYNC B1 ;  /* 0x0000000000017941 */ /* 0x000fea0003800000 */
.L_x_2729:
[----:B------:R-:W-:Y:S02]  /*9be0*/  PRMT R20, R53, 0x7610, R20 ;  /* 0x0000761035147816 */ /* 0x000fe40000000014 */
[----:B------:R-:W-:Y:S01]  /*9bf0*/  PRMT R30, R54, 0x7610, R30 ;  /* 0x00007610361e7816 */ /* 0x000fe2000000001e */
[----:B------:R-:W-:Y:S06]  /*9c00*/  @P0 BRA `(.L_x_2718) ;  /* 0x0000000400880947 */ /* 0x000fec0003800000 */
[----:B------:R-:W-:Y:S01]  /*9c10*/  IMAD.IADD R49, R16, 0x1, R49 ;  /* 0x0000000110317824 */ /* 0x000fe200078e0231 */
[----:B0-----:R-:W-:Y:S01]  /*9c20*/  SHF.R.U32.HI R3, RZ, 0x3, R228 ;  /* 0x00000003ff037819 */ /* 0x001fe200000116e4 */
[----:B-1----:R-:W0:Y:S01]  /*9c30*/  LDS.128 R12, [R227+0x20400] ;  /* 0x02040000e30c7984 */ /* 0x002e220000000c00 */
[----:B------:R-:W-:Y:S02]  /*9c40*/  SHF.R.U64 R32, R4, 0x10, R5 ;  /* 0x0000001004207819 */ /* 0x000fe40000001205 */
[----:B------:R-:W-:Y:S02]  /*9c50*/  LOP3.LUT R0, R228, 0x38, R49, 0xf8, !PT ;  /* 0x00000038e4007812 */ /* 0x000fe400078ef831 */
[----:B------:R-:W-:Y:S02]  /*9c60*/  SHF.R.U64 R21, R8, 0x10, R9 ;  /* 0x0000001008157819 */ /* 0x000fe40000001209 */
[----:B------:R-:W-:Y:S02]  /*9c70*/  LOP3.LUT R0, R0, R3, RZ, 0x3c, !PT ;  /* 0x0000000300007212 */ /* 0x000fe400078e3cff */
[----:B------:R-:W-:-:S02]  /*9c80*/  PRMT R32, R50, 0x5432, R32 ;  /* 0x0000543232207816 */ /* 0x000fc40000000020 */
[----:B------:R-:W-:Y:S01]  /*9c90*/  PRMT R21, R51, 0x5410, R21 ;  /* 0x0000541033157816 */ /* 0x000fe20000000015 */
[----:B------:R-:W-:Y:S01]  /*9ca0*/  IMAD.IADD R3, R229, 0x1, R0 ;  /* 0x00000001e5037824 */ /* 0x000fe200078e0200 */
[----:B------:R-:W-:Y:S01]  /*9cb0*/  SHF.R.U32.HI R28, RZ, 0x10, R9 ;  /* 0x00000010ff1c7819 */ /* 0x000fe20000011609 */
[----:B------:R-:W-:Y:S01]  /*9cc0*/  IMAD.U32 R33, R32, 0x10000, RZ ;  /* 0x0001000020217824 */ /* 0x000fe200078e00ff */
[--C-:B------:R-:W-:Y:S01]  /*9cd0*/  SHF.R.U64 R29, R10, 0x10, R11.reuse ;  /* 0x000000100a1d7819 */ /* 0x100fe2000000120b */
[----:B------:R-:W-:Y:S01]  /*9ce0*/  IMAD R3, R3, 0x2, R2 ;  /* 0x0000000203037824 */ /* 0x000fe200078e0202 */
[----:B------:R-:W-:Y:S02]  /*9cf0*/  SHF.R.U32.HI R31, RZ, 0x10, R11 ;  /* 0x00000010ff1f7819 */ /* 0x000fe4000001160b */
[----:B------:R-:W-:Y:S02]  /*9d00*/  SHF.R.U32.HI R34, RZ, 0x10, R5 ;  /* 0x00000010ff227819 */ /* 0x000fe40000011605 */
[----:B------:R-:W1:Y:S01]  /*9d10*/  LDS.128 R24, [R3+0x20400] ;  /* 0x0204000003187984 */ /* 0x000e620000000c00 */
[----:B------:R-:W-:-:S02]  /*9d20*/  SHF.R.U32.HI R37, RZ, 0x10, R7 ;  /* 0x00000010ff257819 */ /* 0x000fc40000011607 */
[----:B------:R-:W-:Y:S02]  /*9d30*/  PRMT R34, R51, 0x5432, R34 ;  /* 0x0000543233227816 */ /* 0x000fe40000000022 */
[----:B------:R-:W-:Y:S02]  /*9d40*/  PRMT R37, R50, 0x5410, R37 ;  /* 0x0000541032257816 */ /* 0x000fe40000000025 */
[----:B------:R-:W-:Y:S01]  /*9d50*/  PRMT R31, R30, 0x5410, R31 ;  /* 0x000054101e1f7816 */ /* 0x000fe2000000001f */
[----:B------:R-:W-:Y:S01]  /*9d60*/  IMAD.U32 R36, R34, 0x10000, RZ ;  /* 0x0001000022247824 */ /* 0x000fe200078e00ff */
[----:B------:R-:W-:Y:S02]  /*9d70*/  PRMT R28, R52, 0x5432, R28 ;  /* 0x00005432341c7816 */ /* 0x000fe4000000001c */
[----:B------:R-:W-:Y:S02]  /*9d80*/  SHF.R.U64 R35, R6, 0x10, R7 ;  /* 0x0000001006237819 */ /* 0x000fe40000001207 */
[----:B------:R-:W-:Y:S01]  /*9d90*/  PRMT R29, R20, 0x5410, R29 ;  /* 0x00005410141d7816 */ /* 0x000fe2000000001d */
[----:B------:R-:W-:Y:S01]  /*9da0*/  IMAD.U32 R30, R28, 0x10000, RZ ;  /* 0x000100001c1e7824 */ /* 0x000fe200078e00ff */
[----:B------:R-:W-:Y:S01]  /*9db0*/  PRMT R35, R48, 0x5410, R35 ;  /* 0x0000541030237816 */ /* 0x000fe20000000023 */
[C---:B0-----:R-:W-:Y:S01]  /*9dc0*/  IMAD.U32 R0, R12.reuse, 0x10000, RZ ;  /* 0x000100000c007824 */ /* 0x041fe200078e00ff */
[----:B------:R-:W-:Y:S01]  /*9dd0*/  LOP3.LUT R4, R12, 0xffff0000, RZ, 0xc0, !PT ;  /* 0xffff00000c047812 */ /* 0x000fe200078ec0ff */
[C---:B------:R-:W-:Y:S01]  /*9de0*/  IMAD.U32 R6, R14.reuse, 0x10000, RZ ;  /* 0x000100000e067824 */ /* 0x040fe200078e00ff */
        /* <DEDUP_REMOVED lines=11> */
[----:B------:R-:W-:Y:S01]  /*9ea0*/  IMAD.U32 R20, R27, 0x10000, RZ ;  /* 0x000100001b147824 */ /* 0x000fe200078e00ff */
[----:B------:R-:W-:Y:S01]  /*9eb0*/  LOP3.LUT R15, R26, 0xffff0000, RZ, 0xc0, !PT ;  /* 0xffff00001a0f7812 */ /* 0x000fe200078ec0ff */
[-C--:B------:R-:W-:Y:S01]  /*9ec0*/  FMUL.FTZ R9, R9, R25.reuse ;  /* 0x0000001909097220 */ /* 0x080fe20000410000 */
[C---:B------:R-:W-:Y:S01]  /*9ed0*/  FFMA.FTZ R39, R0.reuse, R25, -R39 ;  /* 0x0000001900277223 */ /* 0x040fe20000010827 */
[----:B------:R-:W-:Y:S02]  /*9ee0*/  IMAD.U32 R25, R37, 0x10000, RZ ;  /* 0x0001000025197824 */ /* 0x000fe400078e00ff */
[----:B------:R-:W-:Y:S01]  /*9ef0*/  FMUL.FTZ R38, R11, R36 ;  /* 0x000000240b267220 */ /* 0x000fe20000410000 */
[----:B------:R-:W-:Y:S01]  /*9f00*/  FFMA.FTZ R33, R0, R33, R9 ;  /* 0x0000002100217223 */ /* 0x000fe20000010009 */
[----:B------:R-:W-:Y:S01]  /*9f10*/  IMAD.U32 R9, R31, 0x10000, RZ ;  /* 0x000100001f097824 */ /* 0x000fe200078e00ff */
[----:B------:R-:W-:Y:S01]  /*9f20*/  LOP3.LUT R21, R21, 0xffff0000, RZ, 0xc0, !PT ;  /* 0xffff000015157812 */ /* 0x000fe200078ec0ff */
[----:B------:R-:W-:Y:S01]  /*9f30*/  IMAD.U32 R13, R26, 0x10000, RZ ;  /* 0x000100001a0d7824 */ /* 0x000fe200078e00ff */
[----:B------:R-:W-:Y:S01]  /*9f40*/  LOP3.LUT R26, R27, 0xffff0000, RZ, 0xc0, !PT ;  /* 0xffff00001b1a7812 */ /* 0x000fe200078ec0ff */
[C---:B------:R-:W-:Y:S01]  /*9f50*/  FMUL.FTZ R27, R20.reuse, R25 ;  /* 0x00000019141b7220 */ /* 0x040fe20000410000 */
[-C--:B------:R-:W-:Y:S01]  /*9f60*/  FMUL.FTZ R20, R20, R9.reuse ;  /* 0x0000000914147220 */ /* 0x080fe20000410000 */
[-C--:B------:R-:W-:Y:S01]  /*9f70*/  FMUL.FTZ R0, R11, R30.reuse ;  /* 0x0000001e0b007220 */ /* 0x080fe20000410000 */
[----:B------:R-:W-:Y:S01]  /*9f80*/  FFMA.FTZ R38, R5, R30, -R38 ;  /* 0x0000001e05267223 */ /* 0x000fe20000010826 */
[----:B------:R-:W-:Y:S01]  /*9f90*/  LOP3.LUT R11, R32, 0xffff0000, RZ, 0xc0, !PT ;  /* 0xffff0000200b7812 */ /* 0x000fe200078ec0ff */
[C---:B------:R-:W-:Y:S01]  /*9fa0*/  FFMA.FTZ R30, R8.reuse, R9, -R27 ;  /* 0x00000009081e7223 */ /* 0x040fe2000001081b */
[----:B------:R-:W-:Y:S01]  /*9fb0*/  FFMA.FTZ R32, R8, R25, R20 ;  /* 0x0000001908207223 */ /* 0x000fe20000010014 */
[----:B------:R-:W-:Y:S01]  /*9fc0*/  FMUL.FTZ R27, R10, R21 ;  /* 0x000000150a1b7220 */ /* 0x000fe20000410000 */
[----:B------:R-:W-:-:S02]  /*9fd0*/  IMAD.U32 R8, R35, 0x10000, RZ ;  /* 0x0001000023087824 */ /* 0x000fc400078e00ff */
[----:B------:R-:W-:Y:S01]  /*9fe0*/  FFMA.FTZ R36, R5, R36, R0 ;  /* 0x0000002405247223 */ /* 0x000fe20000010000 */
[-C--:B------:R-:W-:Y:S01]  /*9ff0*/  FMUL.FTZ R25, R10, R11.reuse ;  /* 0x0000000b0a197220 */ /* 0x080fe20000410000 */
[----:B------:R-:W-:Y:S01]  /*a000*/  FFMA.FTZ R20, R4, R11, R27 ;  /* 0x0000000b04147223 */ /* 0x000fe2000001001b */
[----:B------:R-:W-:Y:S02]  /*a010*/  IMAD.U32 R0, R29, 0x10000, RZ ;  /* 0x000100001d007824 */ /* 0x000fe400078e00ff */
[C---:B------:R-:W-:Y:S01]  /*a020*/  FMUL.FTZ R11, R13.reuse, R8 ;  /* 0x000000080d0b7220 */ /* 0x040fe20000410000 */
[----:B------:R-:W-:Y:S01]  /*a030*/  LOP3.LUT R9, R34, 0xffff0000, RZ, 0xc0, !PT ;  /* 0xffff000022097812 */ /* 0x000fe200078ec0ff */
[----:B------:R-:W-:Y:S01]  /*a040*/  FFMA.FTZ R10, R4, R21, -R25 ;  /* 0x00000015040a7223 */ /* 0x000fe20000010819 */
[----:B------:R-:W-:Y:S01]  /*a050*/  LOP3.LUT R5, R28, 0xffff0000, RZ, 0xc0, !PT ;  /* 0xffff00001c057812 */ /* 0x000fe200078ec0ff */
[-C--:B------:R-:W-:Y:S01]  /*a060*/  FMUL.FTZ R13, R13, R0.reuse ;  /* 0x000000000d0d7220 */ /* 0x080fe20000410000 */
[----:B------:R-:W-:Y:S01]  /*a070*/  FFMA.FTZ R11, R6, R0, -R11 ;  /* 0x00000000060b7223 */ /* 0x000fe2000001080b */
[----:B------:R-:W-:Y:S01]  /*a080*/  LOP3.LUT R4, R35, 0xffff0000, RZ, 0xc0, !PT ;  /* 0xffff000023047812 */ /* 0x000fe200078ec0ff */
[----:B------:R-:W-:Y:S01]  /*a090*/  FMUL.FTZ R21, R24, R9 ;  /* 0x0000000918157220 */ /* 0x000fe20000410000 */
[----:B------:R-:W-:Y:S01]  /*a0a0*/  LOP3.LUT R0, R29, 0xffff0000, RZ, 0xc0, !PT ;  /* 0xffff00001d007812 */ /* 0x000fe200078ec0ff */
[----:B------:R-:W-:Y:S01]  /*a0b0*/  FFMA.FTZ R13, R6, R8, R13 ;  /* 0x00000008060d7223 */ /* 0x000fe2000001000d */
[----:B------:R-:W-:Y:S01]  /*a0c0*/  LOP3.LUT R37, R37, 0xffff0000, RZ, 0xc0, !PT ;  /* 0xffff000025257812 */ /* 0x000fe200078ec0ff */
[-C--:B------:R-:W-:Y:S01]  /*a0d0*/  FMUL.FTZ R24, R24, R5.reuse ;  /* 0x0000000518187220 */ /* 0x080fe20000410000 */
[----:B------:R-:W-:Y:S01]  /*a0e0*/  LOP3.LUT R31, R31, 0xffff0000, RZ, 0xc0, !PT ;  /* 0xffff00001f1f7812 */ /* 0x000fe200078ec0ff */
[C---:B------:R-:W-:Y:S01]  /*a0f0*/  FMUL.FTZ R6, R15.reuse, R4 ;  /* 0x000000040f067220 */ /* 0x040fe20000410000 */
[----:B------:R-:W-:Y:S01]  /*a100*/  FFMA.FTZ R5, R12, R5, -R21 ;  /* 0x000000050c057223 */ /* 0x000fe20000010815 */
[-C--:B------:R-:W-:Y:S01]  /*a110*/  FMUL.FTZ R15, R15, R0.reuse ;  /* 0x000000000f0f7220 */ /* 0x080fe20000410000 */
[C---:B------:R-:W-:Y:S01]  /*a120*/  FMUL.FTZ R21, R26.reuse, R37 ;  /* 0x000000251a157220 */ /* 0x040fe20000410000 */
[-C--:B------:R-:W-:Y:S01]  /*a130*/  FMUL.FTZ R26, R26, R31.reuse ;  /* 0x0000001f1a1a7220 */ /* 0x080fe20000410000 */
[C---:B------:R-:W-:Y:S01]  /*a140*/  FFMA.FTZ R6, R7.reuse, R0, -R6 ;  /* 0x0000000007067223 */ /* 0x040fe20000010806 */
[----:B------:R-:W-:Y:S01]  /*a150*/  FFMA.FTZ R0, R7, R4, R15 ;  /* 0x0000000407007223 */ /* 0x000fe2000001000f */
        /* <DEDUP_REMOVED lines=13> */
.L_x_2718:
[----:B------:R-:W-:Y:S05]  /*a230*/  BSYNC B0 ;  /* 0x0000000000007941 */ /* 0x000fea0003800000 */
.L_x_2704:
[----:B------:R-:W-:Y:S01]  /*a240*/  @!PT LDS RZ, [RZ] ;  /* 0x00000000fffff984 */ /* 0x000fe20000000800 */
[----:B------:R-:W-:Y:S01]  /*a250*/  @!PT LDS RZ, [RZ] ;  /* 0x00000000fffff984 */ /* 0x000fe20000000800 */
[----:B------:R-:W-:Y:S01]  /*a260*/  @!PT LDS RZ, [RZ] ;  /* 0x00000000fffff984 */ /* 0x000fe20000000800 */
[----:B------:R-:W-:Y:S01]  /*a270*/  @!PT LDS RZ, [RZ] ;  /* 0x00000000fffff984 */ /* 0x000fe20000000800 */
[----:B------:R5:W-:Y:S06]  /*a280*/  MEMBAR.ALL.CTA ;  /* 0x0000000000007992 */ /* 0x000bec0000008000 */
[----:B-----5:R-:W5:Y:S01]  /*a290*/  FENCE.VIEW.ASYNC.S ;  /* 0x00000000000073c6 */ /* 0x020f620000000000 */
[----:B------:R-:W-:Y:S05]  /*a2a0*/  WARPSYNC.ALL ;  /* 0x0000000000007948 */ /* 0x000fea0003800000 */
[----:B-----5:R-:W-:Y:S06]  /*a2b0*/  BAR.SYNC.DEFER_BLOCKING 0xd, 0x80 ;  /* 0x0342000000007b1d */ /* 0x020fec0000010000 */
.L_x_2701:
[----:B--23--:R-:W-:-:S05]  /*a2c0*/  IMAD.U32 R0, RZ, RZ, UR37 ;  /* 0x00000025ff007e24 */ /* 0x00cfca000f8e00ff */
[----:B------:R-:W-:-:S13]  /*a2d0*/  ISETP.NE.AND P0, PT, R0, 0x3, PT ;  /* 0x000000030000780c */ /* 0x000fda0003f05270 */
[----:B------:R-:W-:Y:S05]  /*a2e0*/  @!P0 BRA `(.L_x_2731) ;  /* 0x0000000000048947 */ /* 0x000fea0003800000 */
[----:B------:R-:W-:Y:S01]  /*a2f0*/  BPT.TRAP 0x1 ;  /* 0x000000040000795c */ /* 0x000fe20000300000 */
.L_x_2731:
[----:B-1--4-:R-:W-:Y:S01]  /*a300*/  IMAD R14, R18, 0x8, R2 ;  /* 0x00000008120e7824 */ /* 0x012fe200078e0202 */
[----:B------:R-:W-:-:S04]  /*a310*/  SHF.L.U32 R57, R19, 0x1f, RZ ;  /* 0x0000001f13397819 */ /* 0x000fc800000006ff */
[----:B------:R1:W2:Y:S01]  /*a320*/  SYNCS.PHASECHK.TRANS64.TRYWAIT P2, [R14+URZ+0x28c30], R57 ;  /* 0x028c30390e0075a7 */ /* 0x0002a2000804017f */
[----:B------:R-:W-:Y:S05]  /*a330*/  @!P0 BRA `(.L_x_2732) ;  /* 0x0000000000048947 */ /* 0x000fea0003800000 */
[----:B------:R-:W-:Y:S01]  /*a340*/  BPT.TRAP 0x1 ;  /* 0x000000040000795c */ /* 0x000fe20000300000 */
.L_x_2732:
[----:B------:R-:W3:Y:S02]  /*a350*/  S2R R0, SR_TID.X ;  /* 0x0000000000007919 */ /* 0x000ee40000002100 */
[----:B---3--:R-:W-:-:S04]  /*a360*/  LOP3.LUT R0, R0, 0x7f, RZ, 0xc0, !PT ;  /* 0x0000007f00007812 */ /* 0x008fc800078ec0ff */
[----:B------:R-:W-:Y:S01]  /*a370*/  ISETP.NE.AND P1, PT, R0, RZ, PT ;  /* 0x000000ff0000720c */ /* 0x000fe20003f25270 */
[----:B------:R-:W-:-:S05]  /*a380*/  VIADD R0, R2, 0x22400 ;  /* 0x0002240002007836 */ /* 0x000fca0000000000 */
[----:B------:R-:W-:Y:S01]  /*a390*/  SHF.R.U32.HI R0, RZ, 0x4, R0 ;  /* 0x00000004ff007819 */ /* 0x000fe20000011600 */
[----:B--2---:R-:W-:Y:S06]  /*a3a0*/  @P2 BRA `(.L_x_2733) ;  /* 0x0000000000082947 */ /* 0x004fec0003800000 */
[----:B------:R-:W2:Y:S02]  /*a3b0*/  SYNCS.PHASECHK.TRANS64.TRYWAIT P2, [R14+URZ+0x28c30], R57 ;  /* 0x028c30390e0075a7 */ /* 0x000ea4000804017f */
[----:B--2---:R-:W-:Y:S05]  /*a3c0*/  @!P2 BRA `(.L_x_2734) ;  /* 0x0000015c007ca947 */ /* 0x004fea0003800000 */
.L_x_2733:
[----:B------:R-:W-:Y:S01]  /*a3d0*/  LOP3.LUT R0, R0, 0x3fff, RZ, 0xc0, !PT ;  /* 0x00003fff00007812 */ /* 0x000fe200078ec0ff */
[----:B------:R-:W-:Y:S05]  /*a3e0*/  WARPSYNC.ALL ;  /* 0x0000000000007948 */ /* 0x000fea0003800000 */
[----:B------:R-:W-:Y:S01]  /*a3f0*/  LOP3.LUT R15, R0, 0x10000, RZ, 0xfc, !PT ;  /* 0x00010000000f7812 */ /* 0x000fe200078efcff */
[----:B------:R-:W-:Y:S01]  /*a400*/  VIADD R0, R2, 0x20400 ;  /* 0x0002040002007836 */ /* 0x000fe20000000000 */
[----:B0----5:R-:W-:-:S03]  /*a410*/  WARPGROUP.ARRIVE ;  /* 0x00000000000079c5 */ /* 0x021fc60000000000 */
[----:B------:R-:W-:Y:S01]  /*a420*/  IMAD R6, R18, 0x200, R15 ;  /* 0x0000020012067824 */ /* 0x000fe200078e020f */
[----:B------:R-:W-:Y:S01]  /*a430*/  ULDC.64 UR40, c[0x0][0x9e0] ;  /* 0x0002780000287ab9 */ /* 0x000fe20000000a00 */
[----:B------:R-:W-:Y:S01]  /*a440*/  IMAD.MOV.U32 R7, RZ, RZ, 0x40000040 ;  /* 0x40000040ff077424 */ /* 0x000fe200078e00ff */
[----:B------:R-:W-:Y:S01]  /*a450*/  SHF.R.U32.HI R0, RZ, 0x4, R0 ;  /* 0x00000004ff007819 */ /* 0x000fe20000011600 */
[----:B------:R-:W-:Y:S01]  /*a460*/  IMAD.MOV.U32 R5, RZ, RZ, 0x40000040 ;  /* 0x40000040ff057424 */ /* 0x000fe200078e00ff */
[C---:B------:R-:W-:Y:S01]  /*a470*/  R2UR UR6, R6.reuse ;  /* 0x00000000060672ca */ /* 0x040fe200000e0000 */
[----:B------:R-:W-:Y:S01]  /*a480*/  VIADD R8, R6, 0x2 ;  /* 0x0000000206087836 */ /* 0x000fe20000000000 */
[----:B------:R-:W-:Y:S01]  /*a490*/  LOP3.LUT R0, R0, 0x3fff, RZ, 0xc0, !PT ;  /* 0x00003fff00007812 */ /* 0x000fe200078ec0ff */
[----:B------:R-:W-:Y:S01]  /*a4a0*/  IMAD.MOV.U32 R9, RZ, RZ, 0x40000040 ;  /* 0x40000040ff097424 */ /* 0x000fe200078e00ff */
[----:B------:R-:W-:Y:S01]  /*a4b0*/  R2UR UR7, R7 ;  /* 0x00000000070772ca */ /* 0x000fe200000e0000 */
[----:B------:R-:W-:Y:S01]  /*a4c0*/  IMAD.MOV.U32 R11, RZ, RZ, 0x40000040 ;  /* 0x40000040ff0b7424 */ /* 0x000fe200078e00ff */
[----:B------:R-:W-:Y:S01]  /*a4d0*/  LOP3.LUT R4, R0, 0x10000, RZ, 0xfc, !PT ;  /* 0x0001000000047812 */ /* 0x000fe200078efcff */
[----:B------:R-:W-:Y:S01]  /*a4e0*/  VIADD R12, R6, 0x4 ;  /* 0x00000004060c7836 */ /* 0x000fe20000000000 */
[----:B------:R-:W-:Y:S01]  /*a4f0*/  R2UR UR5, R5 ;  /* 0x00000000050572ca */ /* 0x000fe200000e0000 */
[----:B------:R-:W-:Y:S01]  /*a500*/  IMAD.MOV.U32 R13, RZ, RZ, 0x40000040 ;  /* 0x40000040ff0d7424 */ /* 0x000fe200078e00ff */
[C---:B------:R-:W-:Y:S01]  /*a510*/  R2UR UR4, R4.reuse ;  /* 0x00000000040472ca */ /* 0x040fe200000e0000 */
[----:B------:R-:W-:Y:S01]  /*a520*/  VIADD R10, R4, 0x2 ;  /* 0x00000002040a7836 */ /* 0x000fe20000000000 */
[----:B------:R-:W0:Y:S01]  /*a530*/  LDC R0, c[0x0][0x448] ;  /* 0x00011200ff007b82 */ /* 0x000e220000000800 */
[----:B------:R-:W-:Y:S01]  /*a540*/  IMAD.MOV.U32 R7, RZ, RZ, 0x40000040 ;  /* 0x40000040ff077424 */ /* 0x000fe200078e00ff */
[----:B------:R-:W-:Y:S01]  /*a550*/  UISETP.GE.AND UP0, UPT, UR41, 0x1, UPT ;  /* 0x000000012900788c */ /* 0x000fe2000bf06270 */
[----:B------:R-:W-:-:S03]  /*a560*/  LEA R56, R168, 0xffffffc0, 0x6 ;  /* 0xffffffc0a8387811 */ /* 0x000fc600078e30ff */
[----:B------:R-:W-:Y:S01]  /*a570*/  UP2UR UR47, UPR, URZ, 0x1 ;  /* 0x000000013f2f7883 */ /* 0x000fe20008000000 */
[----:B------:R-:W-:Y:S02]  /*a580*/  IADD3 R20, -R184, R23, -R56 ;  /* 0x00000017b8147210 */ /* 0x000fe40007ffe938 */
[----:B------:R-:W-:Y:S02]  /*a590*/  PLOP3.LUT P3, PT, PT, PT, UP0, 0x40, 0x0 ;  /* 0x000000000000781c */ /* 0x000fe40003f6e808 */
[----:B------:R-:W-:Y:S01]  /*a5a0*/  HGMMA.64x64x16.F32.BF16 R24, gdesc[UR4], RZ, !UPT, gsb0 ;  /* 0x00e00000041879f0 */ /* 0x000fe2000c0018ff */
[----:B------:R-:W-:Y:S01]  /*a5b0*/  R2UR UR6, R8 ;  /* 0x00000000080672ca */ /* 0x000fe200000e0000 */
[----:B------:R-:W-:Y:S01]  /*a5c0*/  VIADD R8, R4, 0x4 ;  /* 0x0000000404087836 */ /* 0x000fe20000000000 */
[----:B------:R-:W-:Y:S01]  /*a5d0*/  R2UR UR7, R9 ;  /* 0x00000000090772ca */ /* 0x000fe200000e0000 */
[----:B------:R-:W-:Y:S01]  /*a5e0*/  IMAD.MOV.U32 R9, RZ, RZ, 0x40000040 ;  /* 0x40000040ff097424 */ /* 0x000fe200078e00ff */
[----:B------:R-:W-:-:S02]  /*a5f0*/  R2UR UR4, R10 ;  /* 0x000000000a0472ca */ /* 0x000fc400000e0000 */
[----:B------:R-:W-:Y:S02]  /*a600*/  R2UR UR5, R11 ;  /* 0x000000000b0572ca */ /* 0x000fe400000e0000 */
[----:B0-----:R-:W-:Y:S01]  /*a610*/  ISETP.NE.AND P2, PT, R0, 0x1, PT ;  /* 0x000000010000780c */ /* 0x001fe20003f45270 */
[----:B------:R-:W-:-:S12]  /*a620*/  IMAD.IADD R0, R201, 0x1, R192 ;  /* 0x00000001c9007824 */ /* 0x000fd800078e02c0 */
[----:B------:R-:W0:Y:S01]  /*a630*/  @P2 LDC R3, c[0x0][0x44c] ;  /* 0x00011300ff032b82 */ /* 0x000e220000000800 */
[----:B------:R-:W-:Y:S02]  /*a640*/  WARPGROUP.DEPBAR.LE gsb0, 0x0 ;  /* 0x00008000000079c5 */ /* 0x000fe40000010000 */
[----:B------:R-:W-:-:S06]  /*a650*/  WARPGROUP.ARRIVE ;  /* 0x00000000000079c5 */ /* 0x000fcc0000000000 */
[----:B------:R-:W-:Y:S01]  /*a660*/  HGMMA.64x64x16.F32.BF16 R24, gdesc[UR4], R24, gsb0 ;  /* 0x00e00000041879f0 */ /* 0x000fe20008001818 */
        /* <DEDUP_REMOVED lines=8> */
[----:B------:R-:W-:-:S10]  /*a6f0*/  WARPGROUP.ARRIVE ;  /* 0x00000000000079c5 */ /* 0x000fd40000000000 */
[----:B------:R-:W-:Y:S01]  /*a700*/  HGMMA.64x64x16.F32.BF16 R24, gdesc[UR4], R24, gsb0 ;  /* 0x00e00000041879f0 */ /* 0x000fe20008001818 */
[----:B------:R-:W-:Y:S01]  /*a710*/  R2UR UR6, R12 ;  /* 0x000000000c0672ca */ /* 0x000fe200000e0000 */
[----:B0-----:R-:W-:Y:S01]  /*a720*/  @P2 IMAD.HI.U32 R12, R0, R3, RZ ;  /* 0x00000003000c2227 */ /* 0x001fe200078e00ff */
[----:B------:R-:W-:Y:S02]  /*a730*/  R2UR UR7, R13 ;  /* 0x000000000d0772ca */ /* 0x000fe400000e0000 */
[----:B------:R-:W-:Y:S01]  /*a740*/  R2UR UR4, R6 ;  /* 0x00000000060472ca */ /* 0x000fe200000e0000 */
[----:B------:R-:W0:Y:S01]  /*a750*/  @P2 LDC R13, c[0x0][0x450] ;  /* 0x00011400ff0d2b82 */ /* 0x000e220000000800 */
[----:B------:R-:W-:Y:S01]  /*a760*/  R2UR UR5, R7 ;  /* 0x00000000070572ca */ /* 0x000fe200000e0000 */
[----:B------:R-:W-:Y:S02]  /*a770*/  IMAD.MOV.U32 R3, RZ, RZ, R0 ;  /* 0x000000ffff037224 */ /* 0x000fe400078e0000 */
[----:B------:R-:W-:-:S05]  /*a780*/  @!P1 VIADD R0, R14, 0x28c40 ;  /* 0x00028c400e009836 */ /* 0x000fca0000000000 */
[----:B------:R-:W-:Y:S02]  /*a790*/  @!P1 PRMT R0, RZ, 0x654, R0 ;  /* 0x00000654ff009816 */ /* 0x000fe40000000000 */
[----:B0-----:R-:W-:Y:S01]  /*a7a0*/  @P2 SHF.R.U32.HI R3, RZ, R13, R12 ;  /* 0x0000000dff032219 */ /* 0x001fe2000001160c */
[----:B------:R-:W-:-:S04]  /*a7b0*/  IMAD.MOV.U32 R13, RZ, RZ, -0x40 ;  /* 0xffffffc0ff0d7424 */ /* 0x000fc800078e00ff */
[----:B------:R-:W0:Y:S01]  /*a7c0*/  SHFL.IDX PT, R61, R3, RZ, 0x1c1f ;  /* 0x001c1fff033d7589 */ /* 0x000e2200000e0000 */
[----:B------:R-:W-:-:S04]  /*a7d0*/  IMAD R12, R168, R13, 0x41 ;  /* 0x00000041a80c7424 */ /* 0x000fc800078e020d */
[----:B------:R-:W-:Y:S01]  /*a7e0*/  VIADD R60, R12, 0xffffffff ;  /* 0xffffffff0c3c7836 */ /* 0x000fe20000000000 */
[----:B------:R-:W-:-:S05]  /*a7f0*/  IADD3 R13, -R184, R12, R23 ;  /* 0x0000000cb80d7210 */ /* 0x000fca0007ffe117 */
[----:B------:R-:W-:-:S04]  /*a800*/  IMAD.IADD R13, R13, 0x1, -R22 ;  /* 0x000000010d0d7824 */ /* 0x000fc800078e0a16 */
[----:B------:R-:W-:Y:S01]  /*a810*/  VIADD R59, R13, UR40 ;  /* 0x000000280d3b7c36 */ /* 0x000fe20008000000 */
[----:B------:R-:W-:Y:S02]  /*a820*/  WARPGROUP.DEPBAR.LE gsb0, 0x0 ;  /* 0x00008000000079c5 */ /* 0x000fe40000010000 */
[----:B------:R-:W-:-:S06]  /*a830*/  WARPGROUP.ARRIVE ;  /* 0x00000000000079c5 */ /* 0x000fcc0000000000 */
[----:B------:R-:W-:Y:S01]  /*a840*/  HGMMA.64x64x16.F32.BF16 R24, gdesc[UR4], R24, gsb0 ;  /* 0x00e00000041879f0 */ /* 0x000fe20008001818 */
[----:B------:R-:W-:Y:S02]  /*a850*/  ULDC UR4, c[0x0][0x9dc] ;  /* 0x0002770000047ab9 */ /* 0x000fe40000000800 */
[----:B------:R-:W-:Y:S01]  /*a860*/  IMAD.U32 R21, RZ, RZ, UR4 ;  /* 0x00000004ff157e24 */ /* 0x000fe2000f8e00ff */
[----:B------:R-:W-:Y:S02]  /*a870*/  WARPGROUP.DEPBAR.LE gsb0, 0x0 ;  /* 0x00008000000079c5 */ /* 0x000fe40000010000 */
[----:B------:R3:W-:Y:S02]  /*a880*/  @!P1 SYNCS.ARRIVE.TRANS64.RED.A1T0 RZ, [R0+URZ], RZ ;  /* 0x000000ff00ff99a7 */ /* 0x0007e4000810043f */
[----:B---3--:R-:W-:-:S05]  /*a890*/  LOP3.LUT R0, RZ, R21, RZ, 0x33, !PT ;  /* 0x00000015ff007212 */ /* 0x008fca00078e33ff */
[----:B------:R-:W-:Y:S01]  /*a8a0*/  IMAD.IADD R58, R13, 0x1, R0 ;  /* 0x000000010d3a7824 */ /* 0x000fe200078e0200 */
[----:B0-----:R-:W-:-:S03]  /*a8b0*/  VIADDMNMX R0, R61, R59, R20, PT ;  /* 0x0000003b3d007246 */ /* 0x001fc60003800114 */
[----:B------:R-:W-:Y:S01]  /*a8c0*/  IMAD.IADD R12, R58, 0x1, R61 ;  /* 0x000000013a0c7824 */ /* 0x000fe200078e023d */
[----:B------:R-:W-:Y:S06]  /*a8d0*/  @P3 BRA `(.L_x_2735) ;  /* 0x0000000000583947 */ /* 0x000fec0003800000 */
[----:B------:R-:W-:Y:S01]  /*a8e0*/  IADD3 R13, -R22, R23, R61 ;  /* 0x00000017160d7210 */ /* 0x000fe20007ffe13d */
[----:B------:R-:W-:Y:S03]  /*a8f0*/  BSSY B0, `(.L_x_2736) ;  /* 0x0000010000007945 */ /* 0x000fe60003800000 */
        /* <DEDUP_REMOVED lines=10> */
.L_x_2737:
[----:B------:R-:W-:-:S06]  /*a9a0*/  UISETP.NE.AND UP0, UPT, UR41, 0x1, UPT ;  /* 0x000000012900788c */ /* 0x000fcc000bf05270 */
[----:B------:R-:W-:-:S05]  /*a9b0*/  PLOP3.LUT P3, PT, PT, PT, UP0, 0x80, 0x0 ;  /* 0x000000000000781c */ /* 0x000fca0003f6f008 */
[----:B------:R-:W-:-:S08]  /*a9c0*/  @UP0 ULDC.64 UR4, c[0x0][0x9e8] ;  /* 0x00027a0000040ab9 */ /* 0x000fd00000000a00 */
[----:B------:R-:W-:-:S05]  /*a9d0*/  @P3 IMAD.HI.U32 R61, R13, UR4, RZ ;  /* 0x000000040d3d3c27 */ /* 0x000fca000f8e00ff */
[----:B------:R-:W-:-:S07]  /*a9e0*/  @P3 SHF.R.U32.HI R13, RZ, UR5, R61 ;  /* 0x00000005ff0d3c19 */ /* 0x000fce000801163d */
.L_x_2738:
[----:B------:R-:W-:Y:S05]  /*a9f0*/  BSYNC B0 ;  /* 0x0000000000007941 */ /* 0x000fea0003800000 */
.L_x_2736:
[----:B------:R-:W-:-:S04]  /*aa00*/  IMAD R13, R13, UR41, -R56 ;  /* 0x000000290d0d7c24 */ /* 0x000fc8000f8e0a38 */
[----:B------:R-:W-:-:S05]  /*aa10*/  IMAD.IADD R13, R13, 0x1, -R184 ;  /* 0x000000010d0d7824 */ /* 0x000fca00078e0ab8 */
[----:B------:R-:W-:Y:S02]  /*aa20*/  VIMNMX R12, R12, R13, !PT ;  /* 0x0000000d0c0c7248 */ /* 0x000fe40007fe0100 */
[----:B------:R-:W-:-:S07]  /*aa30*/  VIADDMNMX R0, R13, UR41, R0, PT ;  /* 0x000000290d007c46 */ /* 0x000fce000b800100 */
.L_x_2735:
[C---:B------:R-:W-:Y:S01]  /*aa40*/  ISETP.GE.AND P3, PT, R60.reuse, 0x2, PT ;  /* 0x000000023c00780c */ /* 0x040fe20003f66270 */
[----:B------:R-:W0:Y:S01]  /*aa50*/  SHFL.IDX PT, R3, R3, 0x1, 0x1c1f ;  /* 0x003c1f0003037f89 */ /* 0x000e2200000e0000 */
[----:B------:R-:W-:Y:S01]  /*aa60*/  ISETP.GE.AND P4, PT, R60, 0x9, PT ;  /* 0x000000093c00780c */ /* 0x000fe20003f86270 */
[----:B------:R-:W-:Y:S01]  /*aa70*/  UISETP.NE.AND UP0, UPT, UR47, URZ, UPT ;  /* 0x0000003f2f00728c */ /* 0x000fe2000bf05270 */
[C---:B------:R-:W-:Y:S02]  /*aa80*/  ISETP.GT.AND P6, PT, R12.reuse, 0x1, !P3 ;  /* 0x000000010c00780c */ /* 0x040fe40005fc4270 */
[----:B------:R-:W-:Y:S02]  /*aa90*/  ISETP.GT.AND P5, PT, R12, 0x8, !P4 ;  /* 0x000000080c00780c */ /* 0x000fe400067a4270 */
[C---:B------:R-:W-:Y:S02]  /*aaa0*/  ISETP.LT.OR P6, PT, R0.reuse, 0x2, P6 ;  /* 0x000000020000780c */ /* 0x040fe400037c1670 */
[----:B------:R-:W-:-:S02]  /*aab0*/  ISETP.LT.OR P5, PT, R0, 0x9, P5 ;  /* 0x000000090000780c */ /* 0x000fc40002fa1670 */
[----:B------:R-:W-:Y:S02]  /*aac0*/  FSEL R61, R25, -INF , !P6 ;  /* 0xff800000193d7808 */ /* 0x000fe40007000000 */
        /* <DEDUP_REMOVED lines=67> */
[----:B------:R-:W-:-:S04]  /*af00*/  ISETP.GT.AND P6, PT, R12, 0x39, !P6 ;  /* 0x000000390c00780c */ /* 0x000fc800077c4270 */
[----:B------:R-:W-:Y:S02]  /*af10*/  ISETP.LT.OR P6, PT, R0, 0x3a, P6 ;  /* 0x0000003a0000780c */ /* 0x000fe400037c1670 */
[----:B0-----:R-:W-:Y:S01]  /*af20*/  VIADDMNMX R0, R3, R59, R20, PT ;  /* 0x0000003b03007246 */ /* 0x001fe20003800114 */
[----:B------:R-:W-:Y:S01]  /*af30*/  IMAD.IADD R20, R58, 0x1, R3 ;  /* 0x000000013a147824 */ /* 0x000fe200078e0203 */
[----:B------:R-:W-:Y:S02]  /*af40*/  FSEL R53, R53, -INF , !P6 ;  /* 0xff80000035357808 */ /* 0x000fe40007000000 */
[----:B------:R-:W-:-:S13]  /*af50*/  PLOP3.LUT P6, PT, PT, PT, UP0, 0x40, 0x0 ;  /* 0x000000000000781c */ /* 0x000fda0003fce808 */
[----:B------:R-:W-:Y:S05]  /*af60*/  @P6 BRA `(.L_x_2739) ;  /* 0x0000000000606947 */ /* 0x000fea0003800000 */
        /* <DEDUP_REMOVED lines=13> */
.L_x_2741:
[----:B------:R-:W-:-:S06]  /*b040*/  UISETP.NE.AND UP0, UPT, UR41, 0x1, UPT ;  /* 0x000000012900788c */ /* 0x000fcc000bf05270 */
[----:B------:R-:W-:-:S05]  /*b050*/  PLOP3.LUT P6, PT, PT, PT, UP0, 0x80, 0x0 ;  /* 0x000000000000781c */ /* 0x000fca0003fcf008 */
[----:B------:R-:W-:-:S08]  /*b060*/  @UP0 ULDC.64 UR4, c[0x0][0x9e8] ;  /* 0x00027a0000040ab9 */ /* 0x000fd00000000a00 */
[----:B------:R-:W-:Y:S01]  /*b070*/  @P6 IMAD.HI.U32 R12, R3, UR4, RZ ;  /* 0x00000004030c6c27 */ /* 0x000fe2000f8e00ff */
[----:B------:R-:W-:-:S13]  /*b080*/  PLOP3.LUT P6, PT, PT, PT, UP0, 0x80, 0x0 ;  /* 0x000000000000781c */ /* 0x000fda0003fcf008 */
[----:B------:R-:W-:-:S07]  /*b090*/  @P6 SHF.R.U32.HI R3, RZ, UR5, R12 ;  /* 0x00000005ff036c19 */ /* 0x000fce000801160c */
.L_x_2742:
[----:B------:R-:W-:Y:S05]  /*b0a0*/  BSYNC B0 ;  /* 0x0000000000007941 */ /* 0x000fea0003800000 */
.L_x_2740:
[----:B------:R-:W-:-:S04]  /*b0b0*/  IMAD R3, R3, UR41, -R56 ;  /* 0x0000002903037c24 */ /* 0x000fc8000f8e0a38 */
[----:B------:R-:W-:-:S05]  /*b0c0*/  IMAD.IADD R3, R3, 0x1, -R184 ;  /* 0x0000000103037824 */ /* 0x000fca00078e0ab8 */
[----:B------:R-:W-:Y:S02]  /*b0d0*/  VIMNMX R20, R20, R3, !PT ;  /* 0x0000000314147248 */ /* 0x000fe40007fe0100 */
[----:B------:R-:W-:-:S07]  /*b0e0*/  VIADDMNMX R0, R3, UR41, R0, PT ;  /* 0x0000002903007c46 */ /* 0x000fce000b800100 */
.L_x_2739:
        /* <DEDUP_REMOVED lines=38> */
[----:B------:R-:W-:Y:S01]  /*b350*/  ISETP.GT.AND P4, PT, R20, 0x8, !P4 ;  /* 0x000000081400780c */ /* 0x000fe20006784270 */
[----:B------:R-:W0:Y:S01]  /*b360*/  SHFL.BFLY PT, R12, R25, 0x2, 0x1f ;  /* 0x0c401f00190c7f89 */ /* 0x000e2200000e0000 */
[C---:B------:R-:W-:Y:S02]  /*b370*/  ISETP.LT.OR P3, PT, R0.reuse, 0x1a, P3 ;  /* 0x0000001a0000780c */ /* 0x040fe40001f61670 */
[----:B------:R-:W-:Y:S02]  /*b380*/  ISETP.LT.OR P4, PT, R0, 0x9, P4 ;  /* 0x000000090000780c */ /* 0x000fe40002781670 */
[----:B------:R-:W-:Y:S02]  /*b390*/  FSEL R32, R39, -INF , !P3 ;  /* 0xff80000027207808 */ /* 0x000fe40005800000 */
[----:B------:R-:W-:Y:S02]  /*b3a0*/  ISETP.NE.AND P3, PT, R37, RZ, PT ;  /* 0x000000ff2500720c */ /* 0x000fe40003f65270 */
[----:B------:R-:W-:-:S02]  /*b3b0*/  FSEL R30, R30, -INF , !P4 ;  /* 0xff8000001e1e7808 */ /* 0x000fc40006000000 */
[----:B------:R-:W-:Y:S02]  /*b3c0*/  ISETP.GT.AND P3, PT, R20, 0x20, !P3 ;  /* 0x000000201400780c */ /* 0x000fe40005f64270 */
[----:B------:R-:W-:Y:S02]  /*b3d0*/  ISETP.NE.AND P4, PT, R44, RZ, PT ;  /* 0x000000ff2c00720c */ /* 0x000fe40003f85270 */
[----:B------:R-:W-:Y:S02]  /*b3e0*/  ISETP.LT.OR P3, PT, R0, 0x21, P3 ;  /* 0x000000210000780c */ /* 0x000fe40001f61670 */
[----:B------:R-:W-:Y:S01]  /*b3f0*/  ISETP.NE.AND P6, PT, R13, RZ, PT ;  /* 0x000000ff0d00720c */ /* 0x000fe20003fc5270 */
[----:B------:R-:W-:Y:S01]  /*b400*/  IMAD.U32 R13, RZ, RZ, UR4 ;  /* 0x00000004ff0d7e24 */ /* 0x000fe2000f8e00ff */
[----:B------:R-:W-:Y:S02]  /*b410*/  FSEL R42, R42, -INF , !P3 ;  /* 0xff8000002a2a7808 */ /* 0x000fe40005800000 */
[----:B------:R-:W-:-:S02]  /*b420*/  ISETP.NE.AND P3, PT, R40, RZ, PT ;  /* 0x000000ff2800720c */ /* 0x000fc40003f65270 */
[C---:B------:R-:W-:Y:S02]  /*b430*/  ISETP.GT.AND P5, PT, R20.reuse, 0x38, !P5 ;  /* 0x000000381400780c */ /* 0x040fe40006fa4270 */
[----:B------:R-:W-:Y:S02]  /*b440*/  ISETP.GT.AND P3, PT, R20, 0x21, !P3 ;  /* 0x000000211400780c */ /* 0x000fe40005f64270 */
[----:B0-----:R-:W-:Y:S02]  /*b450*/  FMNMX.FTZ R29, R25, R12, !PT ;  /* 0x0000000c191d7209 */ /* 0x001fe40007810000 */
[C---:B------:R-:W-:Y:S02]  /*b460*/  ISETP.LT.OR P3, PT, R0.reuse, 0x22, P3 ;  /* 0x000000220000780c */ /* 0x040fe40001f61670 */
[----:B------:R-:W-:Y:S01]  /*b470*/  ISETP.LT.OR P5, PT, R0, 0x39, P5 ;  /* 0x000000390000780c */ /* 0x000fe20002fa1670 */
[----:B------:R-:W0:Y:S01]  /*b480*/  SHFL.BFLY PT, R12, R29, 0x1, 0x1f ;  /* 0x0c201f001d0c7f89 */ /* 0x000e2200000e0000 */
[----:B------:R-:W-:-:S02]  /*b490*/  FSEL R36, R43, -INF , !P3 ;  /* 0xff8000002b247808 */ /* 0x000fc40005800000 */
[----:B------:R-:W-:Y:S02]  /*b4a0*/  ISETP.NE.AND P3, PT, R41, RZ, PT ;  /* 0x000000ff2900720c */ /* 0x000fe40003f65270 */
[----:B------:R-:W-:Y:S02]  /*b4b0*/  FSEL R54, R54, -INF , !P5 ;  /* 0xff80000036367808 */ /* 0x000fe40006800000 */
[----:B------:R-:W-:-:S04]  /*b4c0*/  ISETP.GT.AND P3, PT, R20, 0x28, !P3 ;  /* 0x000000281400780c */ /* 0x000fc80005f64270 */
[----:B------:R-:W-:-:S04]  /*b4d0*/  ISETP.LT.OR P3, PT, R0, 0x29, P3 ;  /* 0x000000290000780c */ /* 0x000fc80001f61670 */
[----:B------:R-:W-:Y:S02]  /*b4e0*/  FSEL R46, R46, -INF , !P3 ;  /* 0xff8000002e2e7808 */ /* 0x000fe40005800000 */
[----:B------:R-:W-:Y:S02]  /*b4f0*/  ISETP.GT.AND P3, PT, R20, 0x29, !P4 ;  /* 0x000000291400780c */ /* 0x000fe40006764270 */
[----:B------:R-:W-:Y:S02]  /*b500*/  ISETP.NE.AND P4, PT, R48, RZ, PT ;  /* 0x000000ff3000720c */ /* 0x000fe40003f85270 */
[----:B------:R-:W-:Y:S02]  /*b510*/  ISETP.LT.OR P3, PT, R0, 0x2a, P3 ;  /* 0x0000002a0000780c */ /* 0x000fe40001f61670 */
[----:B------:R-:W-:Y:S02]  /*b520*/  ISETP.GT.AND P4, PT, R20, 0x31, !P4 ;  /* 0x000000311400780c */ /* 0x000fe40006784270 */
[----:B------:R-:W-:-:S02]  /*b530*/  FSEL R40, R47, -INF , !P3 ;  /* 0xff8000002f287808 */ /* 0x000fc40005800000 */
[----:B------:R-:W-:Y:S02]  /*b540*/  ISETP.GT.AND P3, PT, R20, RZ, !P6 ;  /* 0x000000ff1400720c */ /* 0x000fe40007764270 */
[----:B0-----:R-:W-:Y:S02]  /*b550*/  FMNMX.FTZ R12, R29, R12, !PT ;  /* 0x0000000c1d0c7209 */ /* 0x001fe40007810000 */
[----:B------:R-:W-:Y:S02]  /*b560*/  ISETP.LT.OR P3, PT, R0, 0x1, P3 ;  /* 0x000000010000780c */ /* 0x000fe40001f61670 */
[----:B------:R-:W-:Y:S01]  /*b570*/  ISETP.NE.AND P6, PT, R52, RZ, PT ;  /* 0x000000ff3400720c */ /* 0x000fe20003fc5270 */
[----:B------:R-:W-:Y:S01]  /*b580*/  FMUL.FTZ R3, R12, R13 ;  /* 0x0000000d0c037220 */ /* 0x000fe20000410000 */
[----:B------:R-:W-:Y:S02]  /*b590*/  FSEL R26, R26, -INF , !P3 ;  /* 0xff8000001a1a7808 */ /* 0x000fe40005800000 */
[----:B------:R-:W-:-:S02]  /*b5a0*/  FSETP.NEU.FTZ.AND P3, PT, R12, -INF , PT ;  /* 0xff8000000c00780b */ /* 0x000fc40003f7d000 */
[----:B------:R-:W-:Y:S02]  /*b5b0*/  ISETP.LT.OR P4, PT, R0, 0x32, P4 ;  /* 0x000000320000780c */ /* 0x000fe40002781670 */
[----:B------:R-:W-:Y:S02]  /*b5c0*/  FSEL R48, R3, RZ, P3 ;  /* 0x000000ff03307208 */ /* 0x000fe40001800000 */
[----:B------:R-:W-:Y:S02]  /*b5d0*/  FMNMX.FTZ R3, R26, R27, !PT ;  /* 0x0000001b1a037209 */ /* 0x000fe40007810000 */
[----:B------:R-:W-:Y:S01]  /*b5e0*/  ISETP.NE.AND P3, PT, R62, RZ, PT ;  /* 0x000000ff3e00720c */ /* 0x000fe20003f65270 */
[--C-:B------:R-:W-:Y:S01]  /*b5f0*/  FFMA.FTZ R25, R61, R13, -R48.reuse ;  /* 0x0000000d3d197223 */ /* 0x100fe20000010830 */
[----:B------:R-:W-:Y:S01]  /*b600*/  FMNMX.FTZ R3, R30, R3, !PT ;  /* 0x000000031e037209 */ /* 0x000fe20007810000 */
[--C-:B------:R-:W-:Y:S01]  /*b610*/  FFMA.FTZ R31, R63, R13, -R48.reuse ;  /* 0x0000000d3f1f7223 */ /* 0x100fe20000010830 */
[----:B------:R-:W-:Y:S01]  /*b620*/  ISETP.GT.AND P3, PT, R20, 0x30, !P3 ;  /* 0x000000301400780c */ /* 0x000fe20005f64270 */
[----:B------:R-:W-:Y:S01]  /*b630*/  MUFU.EX2 R29, R25 ;  /* 0x00000019001d7308 */ /* 0x000fe20000000800 */
[----:B------:R-:W-:Y:S01]  /*b640*/  FMNMX.FTZ R3, R24, R3, !PT ;  /* 0x0000000318037209 */ /* 0x000fe20007810000 */
[-CC-:B------:R-:W-:Y:S01]  /*b650*/  FFMA.FTZ R35, R67, R13.reuse, -R48.reuse ;  /* 0x0000000d43237223 */ /* 0x180fe20000010830 */
[----:B------:R-:W-:Y:S01]  /*b660*/  ISETP.LT.OR P3, PT, R0, 0x31, P3 ;  /* 0x000000310000780c */ /* 0x000fe20001f61670 */
[--C-:B------:R-:W-:Y:S01]  /*b670*/  FFMA.FTZ R37, R69, R13, -R48.reuse ;  /* 0x0000000d45257223 */ /* 0x100fe20000010830 */
[----:B------:R-:W-:Y:S01]  /*b680*/  FMNMX.FTZ R3, R34, R3, !PT ;  /* 0x0000000322037209 */ /* 0x000fe20007810000 */
[--C-:B------:R-:W-:Y:S01]  /*b690*/  FFMA.FTZ R39, R71, R13, -R48.reuse ;  /* 0x0000000d47277223 */ /* 0x100fe20000010830 */
[----:B------:R-:W-:Y:S01]  /*b6a0*/  FSEL R50, R50, -INF , !P3 ;  /* 0xff80000032327808 */ /* 0x000fe20005800000 */
[----:B------:R-:W-:Y:S01]  /*b6b0*/  MUFU.EX2 R31, R31 ;  /* 0x0000001f001f7308 */ /* 0x000fe20000000800 */
[----:B------:R-:W-:Y:S01]  /*b6c0*/  FMNMX.FTZ R3, R28, R3, !PT ;  /* 0x000000031c037209 */ /* 0x000fe20007810000 */
[-CC-:B------:R-:W-:Y:S01]  /*b6d0*/  FFMA.FTZ R41, R73, R13.reuse, -R48.reuse ;  /* 0x0000000d49297223 */ /* 0x180fe20000010830 */
[----:B------:R-:W-:Y:S01]  /*b6e0*/  ISETP.GT.AND P6, PT, R20, 0x39, !P6 ;  /* 0x000000391400780c */ /* 0x000fe200077c4270 */
[--C-:B------:R-:W-:Y:S01]  /*b6f0*/  FFMA.FTZ R20, R33, R13, -R48.reuse ;  /* 0x0000000d21147223 */ /* 0x100fe20000010830 */
[----:B------:R-:W-:Y:S01]  /*b700*/  FMNMX.FTZ R3, R38, R3, !PT ;  /* 0x0000000326037209 */ /* 0x000fe20007810000 */
[--C-:B------:R-:W-:Y:S01]  /*b710*/  FFMA.FTZ R33, R65, R13, -R48.reuse ;  /* 0x0000000d41217223 */ /* 0x100fe20000010830 */
[----:B------:R-:W-:Y:S01]  /*b720*/  FSEL R44, R51, -INF , !P4 ;  /* 0xff800000332c7808 */ /* 0x000fe20006000000 */
[----:B------:R-:W-:Y:S01]  /*b730*/  MUFU.EX2 R164, R20 ;  /* 0x0000001400a47308 */ /* 0x000fe20000000800 */
[----:B------:R-:W-:Y:S01]  /*b740*/  FMNMX.FTZ R3, R32, R3, !PT ;  /* 0x0000000320037209 */ /* 0x000fe20007810000 */
[----:B------:R-:W-:Y:S01]  /*b750*/  FFMA.FTZ R43, R75, R13, -R48 ;  /* 0x0000000d4b2b7223 */ /* 0x000fe20000010830 */
[----:B------:R-:W-:-:S02]  /*b760*/  ISETP.LT.OR P6, PT, R0, 0x3a, P6 ;  /* 0x0000003a0000780c */ /* 0x000fc400037c1670 */
[----:B------:R-:W-:Y:S02]  /*b770*/  FMNMX.FTZ R3, R42, R3, !PT ;  /* 0x000000032a037209 */ /* 0x000fe40007810000 */
[----:B------:R-:W-:Y:S01]  /*b780*/  FSEL R0, R55, -INF , !P6 ;  /* 0xff80000037007808 */ /* 0x000fe20007000000 */
[----:B------:R0:W-:Y:S01]  /*b790*/  MUFU.EX2 R166, R33 ;  /* 0x0000002100a67308 */ /* 0x0001e20000000800 */
[----:B------:R-:W-:-:S04]  /*b7a0*/  FMNMX.FTZ R3, R36, R3, !PT ;  /* 0x0000000324037209 */ /* 0x000fc80007810000 */
[----:B------:R-:W-:-:S03]  /*b7b0*/  FMNMX.FTZ R3, R46, R3, !PT ;  /* 0x000000032e037209 */ /* 0x000fc60007810000 */
[----:B------:R3:W-:Y:S01]  /*b7c0*/  MUFU.EX2 R160, R37 ;  /* 0x0000002500a07308 */ /* 0x0007e20000000800 */
[----:B------:R-:W-:Y:S01]  /*b7d0*/  FMNMX.FTZ R3, R40, R3, !PT ;  /* 0x0000000328037209 */ /* 0x000fe20007810000 */
[----:B0-----:R-:W-:-:S03]  /*b7e0*/  FFMA.FTZ R33, R79, R13, -R48 ;  /* 0x0000000d4f217223 */ /* 0x001fc60000010830 */
[----:B------:R-:W-:-:S03]  /*b7f0*/  FMNMX.FTZ R3, R50, R3, !PT ;  /* 0x0000000332037209 */ /* 0x000fc60007810000 */
[----:B------:R-:W-:Y:S01]  /*b800*/  MUFU.EX2 R35, R35 ;  /* 0x0000002300237308 */ /* 0x000fe20000000800 */
[----:B------:R-:W-:Y:S01]  /*b810*/  FMNMX.FTZ R3, R44, R3, !PT ;  /* 0x000000032c037209 */ /* 0x000fe20007810000 */
[-CC-:B---3--:R-:W-:Y:S01]  /*b820*/  FFMA.FTZ R37, R45, R13.reuse, -R48.reuse ;  /* 0x0000000d2d257223 */ /* 0x188fe20000010830 */
[----:B------:R-:W-:Y:S02]  /*b830*/  FFMA.FTZ R45, R49, R13, -R48 ;  /* 0x0000000d312d7223 */ /* 0x000fe40000010830 */
[----:B------:R-:W-:-:S03]  /*b840*/  FMNMX.FTZ R3, R54, R3, !PT ;  /* 0x0000000336037209 */ /* 0x000fc60007810000 */
[----:B------:R-:W-:Y:S01]  /*b850*/  MUFU.EX2 R56, R45 ;  /* 0x0000002d00387308 */ /* 0x000fe20000000800 */
[----:B------:R-:W-:-:S05]  /*b860*/  FMNMX.FTZ R3, R0, R3, !PT ;  /* 0x0000000300037209 */ /* 0x000fca0007810000 */
[----:B------:R-:W0:Y:S02]  /*b870*/  SHFL.BFLY PT, R20, R3, 0x2, 0x1f ;  /* 0x0c401f0003147f89 */ /* 0x000e2400000e0000 */
[----:B------:R-:W-:Y:S08]  /*b880*/  MUFU.EX2 R39, R39 ;  /* 0x0000002700277308 */ /* 0x000ff00000000800 */
[----:B------:R3:W-:Y:S08]  /*b890*/  MUFU.EX2 R162, R41 ;  /* 0x0000002900a27308 */ /* 0x0007f00000000800 */
[----:B------:R-:W-:Y:S01]  /*b8a0*/  MUFU.EX2 R43, R43 ;  /* 0x0000002b002b7308 */ /* 0x000fe20000000800 */
[-CC-:B---3--:R-:W-:Y:S01]  /*b8b0*/  FFMA.FTZ R41, R81, R13.reuse, -R48.reuse ;  /* 0x0000000d51297223 */ /* 0x188fe20000010830 */
[----:B0-----:R-:W-:Y:S01]  /*b8c0*/  FMNMX.FTZ R25, R3, R20, !PT ;  /* 0x0000001403197209 */ /* 0x001fe20007810000 */
[----:B------:R-:W-:-:S05]  /*b8d0*/  FFMA.FTZ R3, R77, R13, -R48 ;  /* 0x0000000d4d037223 */ /* 0x000fca0000010830 */
[----:B------:R-:W-:Y:S01]  /*b8e0*/  MUFU.EX2 R33, R33 ;  /* 0x0000002100217308 */ /* 0x000fe20000000800 */
[----:B------:R-:W0:Y:S07]  /*b8f0*/  SHFL.BFLY PT, R20, R25, 0x1, 0x1f ;  /* 0x0c201f0019147f89 */ /* 0x000e2e00000e0000 */
[----:B------:R3:W-:Y:S08]  /*b900*/  MUFU.EX2 R156, R3 ;  /* 0x00000003009c7308 */ /* 0x0007f00000000800 */
[----:B------:R-:W4:Y:S08]  /*b910*/  MUFU.EX2 R52, R37 ;  /* 0x0000002500347308 */ /* 0x000f300000000800 */
[----:B------:R-:W5:Y:S01]  /*b920*/  MUFU.EX2 R41, R41 ;  /* 0x0000002900297308 */ /* 0x000f620000000800 */
[----:B0-----:R-:W-:Y:S01]  /*b930*/  FMNMX.FTZ R20, R25, R20, !PT ;  /* 0x0000001419147209 */ /* 0x001fe20007810000 */
[-CC-:B------:R-:W-:Y:S01]  /*b940*/  FFMA.FTZ R25, R83, R13.reuse, -R48.reuse ;  /* 0x0000000d53197223 */ /* 0x180fe20000010830 */
[----:B------:R-:W-:-:S02]  /*b950*/  FFMA.FTZ R48, R53, R13, -R48 ;  /* 0x0000000d35307223 */ /* 0x000fc40000010830 */
[C---:B------:R-:W-:Y:S01]  /*b960*/  FSETP.NEU.FTZ.AND P3, PT, R20.reuse, -INF , PT ;  /* 0xff8000001400780b */ /* 0x040fe20003f7d000 */
[----:B---3--:R-:W-:Y:S01]  /*b970*/  FMUL.FTZ R3, R20, R13 ;  /* 0x0000000d14037220 */ /* 0x008fe20000410000 */
[----:B----4-:R-:W-:Y:S01]  /*b980*/  F2FP.BF16.F32.PACK_AB R158, R52, R33 ;  /* 0x00000021349e723e */ /* 0x010fe200000010ff */
[----:B------:R-:W-:Y:S03]  /*b990*/  MUFU.EX2 R25, R25 ;  /* 0x0000001900197308 */ /* 0x000fe60000000800 */
[----:B------:R-:W-:Y:S02]  /*b9a0*/  FSEL R3, R3, RZ, P3 ;  /* 0x000000ff03037208 */ /* 0x000fe40001800000 */
[----:B-----5:R-:W-:-:S03]  /*b9b0*/  F2FP.BF16.F32.PACK_AB R152, R56, R41 ;  /* 0x000000293898723e */ /* 0x020fc600000010ff */
        /* <DEDUP_REMOVED lines=9> */
[-CC-:B------:R-:W-:Y:S01]  /*ba50*/  FFMA.FTZ R42, R42, R13.reuse, -R3.reuse ;  /* 0x0000000d2a2a7223 */ /* 0x180fe20000010803 */
[-CC-:B------:R-:W-:Y:S01]  /*ba60*/  FFMA.FTZ R36, R36, R13.reuse, -R3.reuse ;  /* 0x0000000d24247223 */ /* 0x180fe20000010803 */
[-CC-:B------:R-:W-:Y:S01]  /*ba70*/  FFMA.FTZ R46, R46, R13.reuse, -R3.reuse ;  /* 0x0000000d2e2e7223 */ /* 0x180fe20000010803 */
[-CC-:B------:R-:W-:Y:S01]  /*ba80*/  FFMA.FTZ R40, R40, R13.reuse, -R3.reuse ;  /* 0x0000000d28287223 */ /* 0x180fe20000010803 */
[-CC-:B------:R-:W-:Y:S01]  /*ba90*/  FFMA.FTZ R50, R50, R13.reuse, -R3.reuse ;  /* 0x0000000d32327223 */ /* 0x180fe20000010803 */
[----:B------:R-:W0:Y:S01]  /*baa0*/  MUFU.EX2 R27, R27 ;  /* 0x0000001b001b7308 */ /* 0x000e220000000800 */
[-CC-:B------:R-:W-:Y:S01]  /*bab0*/  FFMA.FTZ R44, R44, R13.reuse, -R3.reuse ;  /* 0x0000000d2c2c7223 */ /* 0x180fe20000010803 */
[-CC-:B------:R-:W-:Y:S01]  /*bac0*/  FFMA.FTZ R54, R54, R13.reuse, -R3.reuse ;  /* 0x0000000d36367223 */ /* 0x180fe20000010803 */
[----:B------:R-:W-:-:S05]  /*bad0*/  FFMA.FTZ R0, R0, R13, -R3 ;  /* 0x0000000d00007223 */ /* 0x000fca0000010803 */
[----:B------:R-:W3:Y:S08]  /*bae0*/  MUFU.EX2 R30, R30 ;  /* 0x0000001e001e7308 */ /* 0x000ef00000000800 */
[----:B------:R4:W5:Y:S01]  /*baf0*/  MUFU.EX2 R167, R24 ;  /* 0x0000001800a77308 */ /* 0x0009620000000800 */
[----:B0-----:R-:W-:Y:S01]  /*bb00*/  FADD.FTZ R45, R26, R27 ;  /* 0x0000001b1a2d7221 */ /* 0x001fe20000010000 */
[----:B------:R-:W-:-:S06]  /*bb10*/  F2FP.BF16.F32.PACK_AB R165, R27, R26 ;  /* 0x0000001a1ba5723e */ /* 0x000fcc00000010ff */
[----:B------:R-:W0:Y:S01]  /*bb20*/  MUFU.EX2 R34, R34 ;  /* 0x0000002200227308 */ /* 0x000e220000000800 */
[----:B----4-:R-:W-:Y:S01]  /*bb30*/  FADD.FTZ R24, R164, R29 ;  /* 0x0000001da4187221 */ /* 0x010fe20000010000 */
[----:B------:R-:W-:-:S03]  /*bb40*/  F2FP.BF16.F32.PACK_AB R164, R29, R164 ;  /* 0x000000a41da4723e */ /* 0x000fc600000010ff */
[----:B------:R-:W-:Y:S01]  /*bb50*/  FADD.FTZ R47, R31, R24 ;  /* 0x000000181f2f7221 */ /* 0x000fe20000010000 */
[----:B---3--:R-:W-:Y:S02]  /*bb60*/  FADD.FTZ R24, R30, R45 ;  /* 0x0000002d1e187221 */ /* 0x008fe40000010000 */
[----:B------:R3:W4:Y:S08]  /*bb70*/  MUFU.EX2 R161, R28 ;  /* 0x0000001c00a17308 */ /* 0x0007300000000800 */
[----:B------:R-:W1:Y:S01]  /*bb80*/  MUFU.EX2 R38, R38 ;  /* 0x0000002600267308 */ /* 0x000e620000000800 */
[C---:B---3--:R-:W-:Y:S01]  /*bb90*/  FADD.FTZ R28, R166.reuse, R47 ;  /* 0x0000002fa61c7221 */ /* 0x048fe20000010000 */
[----:B-----5:R-:W-:Y:S01]  /*bba0*/  FADD.FTZ R47, R167, R24 ;  /* 0x00000018a72f7221 */ /* 0x020fe20000010000 */
[----:B------:R-:W-:-:S02]  /*bbb0*/  F2FP.BF16.F32.PACK_AB R166, R166, R31 ;  /* 0x0000001fa6a6723e */ /* 0x000fc400000010ff */
[----:B------:R-:W-:Y:S01]  /*bbc0*/  FADD.FTZ R49, R35, R28 ;  /* 0x0000001c23317221 */ /* 0x000fe20000010000 */
[----:B0-----:R-:W-:Y:S01]  /*bbd0*/  FADD.FTZ R24, R34, R47 ;  /* 0x0000002f22187221 */ /* 0x001fe20000010000 */
[----:B------:R-:W-:Y:S01]  /*bbe0*/  F2FP.BF16.F32.PACK_AB R167, R167, R30 ;  /* 0x0000001ea7a7723e */ /* 0x000fe200000010ff */
[----:B------:R-:W0:Y:S01]  /*bbf0*/  MUFU.EX2 R163, R32 ;  /* 0x0000002000a37308 */ /* 0x000e220000000800 */
[C---:B------:R-:W-:Y:S01]  /*bc00*/  FADD.FTZ R28, R160.reuse, R49 ;  /* 0x00000031a01c7221 */ /* 0x040fe20000010000 */
[----:B----4-:R-:W-:Y:S01]  /*bc10*/  FADD.FTZ R3, R161, R24 ;  /* 0x00000018a1037221 */ /* 0x010fe20000010000 */
[----:B------:R-:W-:Y:S01]  /*bc20*/  F2FP.BF16.F32.PACK_AB R160, R160, R35 ;  /* 0x00000023a0a0723e */ /* 0x000fe200000010ff */
[----:B------:R3:W-:Y:S01]  /*bc30*/  STSM.16.M88.4 [R195+0x26800], R164 ;  /* 0x026800a4c3007844 */ /* 0x0007e20000000200 */
[----:B------:R-:W-:Y:S01]  /*bc40*/  FADD.FTZ R47, R39, R28 ;  /* 0x0000001c272f7221 */ /* 0x000fe20000010000 */
[----:B------:R-:W-:Y:S02]  /*bc50*/  F2FP.BF16.F32.PACK_AB R161, R161, R34 ;  /* 0x00000022a1a1723e */ /* 0x000fe400000010ff */
[----:B------:R-:W4:Y:S01]  /*bc60*/  MUFU.EX2 R42, R42 ;  /* 0x0000002a002a7308 */ /* 0x000f220000000800 */
[----:B-1----:R-:W-:Y:S01]  /*bc70*/  FADD.FTZ R24, R38, R3 ;  /* 0x0000000326187221 */ /* 0x002fe20000010000 */
[C---:B------:R-:W-:Y:S01]  /*bc80*/  FADD.FTZ R28, R162.reuse, R47 ;  /* 0x0000002fa21c7221 */ /* 0x040fe20000010000 */
[----:B------:R-:W-:-:S03]  /*bc90*/  F2FP.BF16.F32.PACK_AB R162, R162, R39 ;  /* 0x00000027a2a2723e */ /* 0x000fc600000010ff */
[----:B------:R-:W-:Y:S02]  /*bca0*/  FADD.FTZ R31, R43, R28 ;  /* 0x0000001c2b1f7221 */ /* 0x000fe40000010000 */
[----:B------:R-:W1:Y:S01]  /*bcb0*/  MUFU.EX2 R157, R36 ;  /* 0x00000024009d7308 */ /* 0x000e620000000800 */
[C---:B0-----:R-:W-:Y:S01]  /*bcc0*/  FADD.FTZ R29, R163.reuse, R24 ;  /* 0x00000018a31d7221 */ /* 0x041fe20000010000 */
[C---:B------:R-:W-:Y:S01]  /*bcd0*/  FADD.FTZ R28, R156.reuse, R31 ;  /* 0x0000001f9c1c7221 */ /* 0x040fe20000010000 */
[----:B------:R-:W-:Y:S02]  /*bce0*/  F2FP.BF16.F32.PACK_AB R163, R163, R38 ;  /* 0x00000026a3a3723e */ /* 0x000fe400000010ff */
[----:B------:R-:W-:-:S03]  /*bcf0*/  F2FP.BF16.F32.PACK_AB R156, R156, R43 ;  /* 0x0000002b9c9c723e */ /* 0x000fc600000010ff */
[----:B------:R-:W-:Y:S01]  /*bd00*/  MUFU.EX2 R46, R46 ;  /* 0x0000002e002e7308 */ /* 0x000fe20000000800 */
[----:B----4-:R-:W-:Y:S01]  /*bd10*/  FADD.FTZ R24, R42, R29 ;  /* 0x0000001d2a187221 */ /* 0x010fe20000010000 */
[----:B------:R-:W-:Y:S01]  /*bd20*/  FADD.FTZ R29, R33, R28 ;  /* 0x0000001c211d7221 */ /* 0x000fe20000010000 */
[----:B------:R3:W-:Y:S03]  /*bd30*/  STSM.16.M88.4 [R196], R160 ;  /* 0x000000a0c4007844 */ /* 0x0007e60000000200 */
[----:B------:R-:W-:Y:S02]  /*bd40*/  FADD.FTZ R52, R52, R29 ;  /* 0x0000001d34347221 */ /* 0x000fe40000010000 */
[----:B------:R-:W0:Y:S01]  /*bd50*/  MUFU.EX2 R37, R40 ;  /* 0x0000002800257308 */ /* 0x000e220000000800 */
[----:B-1----:R-:W-:Y:S01]  /*bd60*/  FADD.FTZ R27, R157, R24 ;  /* 0x000000189d1b7221 */ /* 0x002fe20000010000 */
[----:B------:R-:W-:Y:S01]  /*bd70*/  FADD.FTZ R41, R41, R52 ;  /* 0x0000003429297221 */ /* 0x000fe20000010000 */
[----:B------:R-:W-:-:S03]  /*bd80*/  F2FP.BF16.F32.PACK_AB R157, R157, R42 ;  /* 0x0000002a9d9d723e */ /* 0x000fc600000010ff */
[----:B------:R-:W-:Y:S02]  /*bd90*/  FADD.FTZ R56, R56, R41 ;  /* 0x0000002938387221 */ /* 0x000fe40000010000 */
[----:B------:R-:W-:Y:S08]  /*bda0*/  MUFU.EX2 R50, R50 ;  /* 0x0000003200327308 */ /* 0x000ff00000000800 */
[----:B------:R-:W1:Y:S01]  /*bdb0*/  MUFU.EX2 R45, R44 ;  /* 0x0000002c002d7308 */ /* 0x000e620000000800 */
[----:B0-----:R-:W-:-:S05]  /*bdc0*/  F2FP.BF16.F32.PACK_AB R159, R37, R46 ;  /* 0x0000002e259f723e */ /* 0x001fca00000010ff */
[----:B------:R3:W-:Y:S02]  /*bdd0*/  STSM.16.M88.4 [R198], R156 ;  /* 0x0000009cc6007844 */ /* 0x0007e40000000200 */
[----:B------:R-:W0:Y:S08]  /*bde0*/  MUFU.EX2 R48, R48 ;  /* 0x0000003000307308 */ /* 0x000e300000000800 */
[----:B------:R-:W-:Y:S01]  /*bdf0*/  MUFU.EX2 R54, R54 ;  /* 0x0000003600367308 */ /* 0x000fe20000000800 */
[----:B-1----:R-:W-:-:S07]  /*be00*/  F2FP.BF16.F32.PACK_AB R153, R45, R50 ;  /* 0x000000322d99723e */ /* 0x002fce00000010ff */
[----:B------:R1:W4:Y:S01]  /*be10*/  MUFU.EX2 R3, R0 ;  /* 0x0000000000037308 */ /* 0x0003220000000800 */
[----:B0-----:R-:W-:Y:S01]  /*be20*/  F2FP.BF16.F32.PACK_AB R154, R48, R25 ;  /* 0x00000019309a723e */ /* 0x001fe200000010ff */
[----:B------:R-:W-:Y:S01]  /*be30*/  FADD.FTZ R25, R25, R56 ;  /* 0x0000003819197221 */ /* 0x000fe20000010000 */
[----:B-1----:R-:W-:-:S04]  /*be40*/  FADD.FTZ R0, R46, R27 ;  /* 0x0000001b2e007221 */ /* 0x002fc80000010000 */
[----:B------:R-:W-:Y:S01]  /*be50*/  FADD.FTZ R37, R37, R0 ;  /* 0x0000000025257221 */ /* 0x000fe20000010000 */
[----:B------:R-:W-:-:S03]  /*be60*/  FADD.FTZ R0, R48, R25 ;  /* 0x0000001930007221 */ /* 0x000fc60000010000 */
[----:B------:R-:W-:Y:S01]  /*be70*/  FADD.FTZ R50, R50, R37 ;  /* 0x0000002532327221 */ /* 0x000fe20000010000 */
[----:B----4-:R-:W-:-:S03]  /*be80*/  F2FP.BF16.F32.PACK_AB R155, R3, R54 ;  /* 0x00000036039b723e */ /* 0x010fc600000010ff */
[----:B------:R-:W-:Y:S02]  /*be90*/  FADD.FTZ R45, R45, R50 ;  /* 0x000000322d2d7221 */ /* 0x000fe40000010000 */
[----:B------:R3:W-:Y:S02]  /*bea0*/  STSM.16.M88.4 [R197], R152 ;  /* 0x00000098c5007844 */ /* 0x0007e40000000200 */
[----:B------:R-:W-:-:S04]  /*beb0*/  FADD.FTZ R54, R54, R45 ;  /* 0x0000002d36367221 */ /* 0x000fc80000010000 */
[----:B------:R-:W-:Y:S01]  /*bec0*/  FADD.FTZ R3, R3, R54 ;  /* 0x0000003603037221 */ /* 0x000fe20000010000 */
[----:B------:R-:W-:Y:S06]  /*bed0*/  @!P0 BRA `(.L_x_2743) ;  /* 0x0000000000048947 */ /* 0x000fec0003800000 */
[----:B------:R-:W-:Y:S01]  /*bee0*/  BPT.TRAP 0x1 ;  /* 0x000000040000795c */ /* 0x000fe20000300000 */
.L_x_2743:
[----:B------:R0:W1:Y:S01]  /*bef0*/  SYNCS.PHASECHK.TRANS64.TRYWAIT P3, [R14+URZ+0x28c50], R57 ;  /* 0x028c50390e0075a7 */ /* 0x000062000806017f */
[----:B------:R-:W-:Y:S05]  /*bf00*/  @!P0 BRA `(.L_x_2744) ;  /* 0x0000000000048947 */ /* 0x000fea0003800000 */
[----:B------:R-:W-:Y:S01]  /*bf10*/  BPT.TRAP 0x1 ;  /* 0x000000040000795c */ /* 0x000fe20000300000 */
.L_x_2744:
[----:B------:R-:W-:Y:S01]  /*bf20*/  ULDC UR44, c[0x0][0x9e4] ;  /* 0x00027900002c7ab9 */ /* 0x000fe20000000800 */
[----:B------:R-:W-:Y:S01]  /*bf30*/  ULDC UR45, c[0x0][0x9dc] ;  /* 0x00027700002d7ab9 */ /* 0x000fe20000000800 */
[----:B------:R-:W-:Y:S01]  /*bf40*/  ULDC UR39, c[0x0][0x988] ;  /* 0x0002620000277ab9 */ /* 0x000fe20000000800 */
[----:B------:R-:W-:Y:S01]  /*bf50*/  ULDC UR46, c[0x0][0x9e0] ;  /* 0x00027800002e7ab9 */ /* 0x000fe20000000800 */
[----:B------:R-:W-:Y:S01]  /*bf60*/  BSSY B0, `(.L_x_2745) ;  /* 0x0000006000007945 */ /* 0x000fe20003800000 */
[----:B------:R-:W-:Y:S02]  /*bf70*/  IMAD R170, R18, 0x1000, R190 ;  /* 0x0000100012aa7824 */ /* 0x000fe400078e02be */
[----:B------:R-:W-:Y:S01]  /*bf80*/  IMAD.MOV.U32 R171, RZ, RZ, 0x40000040 ;  /* 0x40000040ffab7424 */ /* 0x000fe200078e00ff */
[----:B-1----:R-:W-:Y:S06]  /*bf90*/  @P3 BRA `(.L_x_2746) ;  /* 0x0000000000083947 */ /* 0x002fec0003800000 */
[----:B------:R-:W1:Y:S02]  /*bfa0*/  SYNCS.PHASECHK.TRANS64.TRYWAIT P3, [R14+URZ+0x28c50], R57 ;  /* 0x028c50390e0075a7 */ /* 0x000e64000806017f */
[----:B-1----:R-:W-:Y:S05]  /*bfb0*/  @!P3 BRA `(.L_x_2747) ;  /* 0x000001400094b947 */ /* 0x002fea0003800000 */
.L_x_2746:
[----:B------:R-:W-:Y:S05]  /*bfc0*/  BSYNC B0 ;  /* 0x0000000000007941 */ /* 0x000fea0003800000 */
.L_x_2745:
[----:B------:R-:W-:Y:S01]  /*bfd0*/  R2UR UR6, R170 ;  /* 0x00000000aa0672ca */ /* 0x000fe200000e0000 */
[----:B012---:R-:W-:Y:S01]  /*bfe0*/  WARPGROUP.ARRIVE ;  /* 0x00000000000079c5 */ /* 0x007fe20000000000 */
[----:B------:R-:W-:Y:S01]  /*bff0*/  R2UR UR7, R171 ;  /* 0x00000000ab0772ca */ /* 0x000fe200000e0000 */
[----:B------:R-:W-:Y:S01]  /*c000*/  IMAD.MOV.U32 R171, RZ, RZ, 0x40000040 ;  /* 0x40000040ffab7424 */ /* 0x000fe200078e00ff */
[----:B------:R-:W-:Y:S01]  /*c010*/  UISETP.NE.AND UP0, UPT, UR47, URZ, UPT ;  /* 0x0000003f2f00728c */ /* 0x000fe2000bf05270 */
[----:B------:R-:W-:-:S05]  /*c020*/  @!P1 VIADD R14, R14, 0x28c60 ;  /* 0x00028c600e0e9836 */ /* 0x000fca0000000000 */
[----:B------:R-:W-:Y:S02]  /*c030*/  @!P1 PRMT R14, RZ, 0x654, R14 ;  /* 0x00000654ff0e9816 */ /* 0x000fe4000000000e */
[----:B------:R-:W-:-:S03]  /*c040*/  PLOP3.LUT P3, PT, PT, PT, UP0, 0x40, 0x0 ;  /* 0x000000000000781c */ /* 0x000fc60003f6e808 */
[----:B------:R-:W-:Y:S03]  /*c050*/  HGMMA.64x256x16.F32.BF16 R24, R164, gdesc[UR4].tnspB, RZ, !UPT, gsb0 ;  /* 0x43e00004a4187df0 */ /* 0x000fe6000c0018ff */
[----:B------:R-:W-:Y:S02]  /*c060*/  WARPGROUP.DEPBAR.LE gsb0, 0x0 ;  /* 0x00008000000079c5 */ /* 0x000fe40000010000 */
[----:B---3--:R-:W-:Y:S01]  /*c070*/  VIADD R164, R170, 0x80 ;  /* 0x00000080aaa47836 */ /* 0x008fe20000000000 */
[----:B------:R-:W-:Y:S01]  /*c080*/  WARPGROUP.ARRIVE ;  /* 0x00000000000079c5 */ /* 0x000fe20000000000 */
[----:B------:R-:W-:-:S03]  /*c090*/  IMAD.MOV.U32 R165, RZ, RZ, 0x40000040 ;  /* 0x40000040ffa57424 */ /* 0x000fc600078e00ff */
[----:B------:R-:W-:Y:S02]  /*c0a0*/  R2UR UR6, R164 ;  /* 0x00000000a40672ca */ /* 0x000fe400000e0000 */
[----:B------:R-:W-:-:S15]  /*c0b0*/  R2UR UR7, R165 ;  /* 0x00000000a50772ca */ /* 0x000fde00000e0000 */
[----:B------:R-:W-:-:S01]  /*c0c0*/  NOP ;  /* 0x0000000000007918 */ /* 0x000fc20000000000 */
[----:B------:R-:W-:Y:S03]  /*c0d0*/  HGMMA.64x256x16.F32.BF16 R24, R160, gdesc[UR4].tnspB, R24, gsb0 ;  /* 0x43e00004a0187df0 */ /* 0x000fe60008001818 */
[----:B------:R-:W-:Y:S02]  /*c0e0*/  WARPGROUP.DEPBAR.LE gsb0, 0x0 ;  /* 0x00008000000079c5 */ /* 0x000fe40000010000 */
[C---:B------:R-:W-:Y:S01]  /*c0f0*/  VIADD R160, R170.reuse, 0x100 ;  /* 0x00000100aaa07836 */ /* 0x040fe20000000000 */
[----:B------:R-:W-:Y:S01]  /*c100*/  WARPGROUP.ARRIVE ;  /* 0x00000000000079c5 */ /* 0x000fe20000000000 */
[----:B------:R-:W-:Y:S02]  /*c110*/  IMAD.MOV.U32 R161, RZ, RZ, 0x40000040 ;  /* 0x40000040ffa17424 */ /* 0x000fe400078e00ff */
[----:B------:R-:W-:Y:S01]  /*c120*/  VIADD R170, R170, 0x180 ;  /* 0x00000180aaaa7836 */ /* 0x000fe20000000000 */
[----:B------:R-:W-:-:S02]  /*c130*/  R2UR UR6, R160 ;  /* 0x00000000a00672ca */ /* 0x000fc400000e0000 */
[----:B------:R-:W-:-:S15]  /*c140*/  R2UR UR7, R161 ;  /* 0x00000000a10772ca */ /* 0x000fde00000e0000 */
[----:B------:R-:W-:-:S01]  /*c150*/  NOP ;  /* 0x0000000000007918 */ /* 0x000fc20000000000 */
        /* <DEDUP_REMOVED lines=8> */
[----:B------:R-:W0:Y:S01]  /*c1e0*/  @P2 LDC R153, c[0x0][0x44c] ;  /* 0x00011300ff992b82 */ /* 0x000e220000000800 */
[----:B------:R-:W-:Y:S01]  /*c1f0*/  @!PT LDS RZ, [RZ] ;  /* 0x00000000fffff984 */ /* 0x000fe20000000800 */
[----:B------:R-:W-:Y:S01]  /*c200*/  @!PT LDS RZ, [RZ] ;  /* 0x00000000fffff984 */ /* 0x000fe20000000800 */
[----:B------:R-:W-:Y:S01]  /*c210*/  @!PT LDS RZ, [RZ] ;  /* 0x00000000fffff984 */ /* 0x000fe20000000800 */
[----:B------:R-:W-:Y:S01]  /*c220*/  @!PT LDS RZ, [RZ] ;  /* 0x00000000fffff984 */ /* 0x000fe20000000800 */
[----:B------:R1:W-:Y:S06]  /*c230*/  MEMBAR.ALL.CTA ;  /* 0x0000000000007992 */ /* 0x0003ec0000008000 */
[----:B-1----:R-:W1:Y:S01]  /*c240*/  FENCE.VIEW.ASYNC.S ;  /* 0x00000000000073c6 */ /* 0x002e620000000000 */
[----:B------:R-:W2:Y:S01]  /*c250*/  @P2 LDC R152, c[0x0][0x450] ;  /* 0x00011400ff982b82 */ /* 0x000ea20000000800 */
[----:B0-----:R-:W-:Y:S01]  /*c260*/  @P2 IMAD.HI.U32 R153, R192, R153, RZ ;  /* 0x00000099c0992227 */ /* 0x001fe200078e00ff */
[----:B-1----:R-:W-:-:S06]  /*c270*/  NOP ;  /* 0x0000000000007918 */ /* 0x002fcc0000000000 */
[----:B------:R-:W-:Y:S06]  /*c280*/  BAR.ARV 0xe, 0x100 ;  /* 0x0384000000007b1d */ /* 0x000fec0000002000 */
[----:B------:R0:W-:Y:S02]  /*c290*/  @!P1 SYNCS.ARRIVE.TRANS64.RED.A1T0 RZ, [R14+URZ], RZ ;  /* 0x000000ff0eff99a7 */ /* 0x0001e4000810043f */
[----:B0-----:R-:W-:Y:S01]  /*c2a0*/  IMAD.MOV.U32 R14, RZ, RZ, R192 ;  /* 0x000000ffff0e7224 */ /* 0x001fe200078e00c0 */
[----:B--2---:R-:W-:-:S04]  /*c2b0*/  @P2 SHF.R.U32.HI R14, RZ, R152, R153 ;  /* 0x00000098ff0e2219 */ /* 0x004fc80000011699 */
[----:B------:R-:W-:Y:S01]  /*c2c0*/  IADD3 R154, R14, R23, -R22 ;  /* 0x000000170e9a7210 */ /* 0x000fe20007ffe816 */
[----:B------:R-:W-:-:S04]  /*c2d0*/  VIADD R14, R168, 0xfffffffe ;  /* 0xfffffffea80e7836 */ /* 0x000fc80000000000 */
[----:B------:R-:W-:Y:S01]  /*c2e0*/  VIADD R152, R154, UR40 ;  /* 0x000000289a987c36 */ /* 0x000fe20008000000 */
[----:B------:R-:W-:Y:S06]  /*c2f0*/  @P3 BRA `(.L_x_2748) ;  /* 0x0000000000543947 */ /* 0x000fec0003800000 */
[C---:B------:R-:W-:Y:S01]  /*c300*/  ISETP.GT.AND P3, PT, R154.reuse, RZ, PT ;  /* 0x000000ff9a00720c */ /* 0x040fe20003f64270 */
[----:B------:R-:W-:Y:S01]  /*c310*/  BSSY B0, `(.L_x_2749) ;  /* 0x0000010000007945 */ /* 0x000fe20003800000 */
[----:B------:R-:W-:-:S11]  /*c320*/  VIADD R153, R154, 0xffffffff ;  /* 0xffffffff9a997836 */ /* 0x000fd60000000000 */
[----:B------:R-:W-:Y:S05]  /*c330*/  @P3 BRA `(.L_x_2750) ;  /* 0x0000000000203947 */ /* 0x000fea0003800000 */
[----:B------:R-:W-:Y:S01]  /*c340*/  UISETP.NE.AND UP0, UPT, UR41, 0x1, UPT ;  /* 0x000000012900788c */ /* 0x000fe2000bf05270 */
[----:B------:R-:W-:-:S05]  /*c350*/  IMAD.MOV R153, RZ, RZ, -R154 ;  /* 0x000000ffff997224 */ /* 0x000fca00078e0a9a */
[----:B------:R-:W-:-:S05]  /*c360*/  PLOP3.LUT P3, PT, PT, PT, UP0, 0x80, 0x0 ;  /* 0x000000000000781c */ /* 0x000fca0003f6f008 */
[----:B------:R-:W-:-:S08]  /*c370*/  @UP0 ULDC.64 UR4, c[0x0][0x9e8] ;  /* 0x00027a0000040ab9 */ /* 0x000fd00000000a00 */
[----:B------:R-:W-:-:S05]  /*c380*/  @P3 IMAD.HI.U32 R154, R153, UR4, RZ ;  /* 0x00000004999a3c27 */ /* 0x000fca000f8e00ff */
[----:B------:R-:W-:-:S04]  /*c390*/  @P3 SHF.R.U32.HI R153, RZ, UR5, R154 ;  /* 0x00000005ff993c19 */ /* 0x000fc8000801169a */
[----:B------:R-:W-:Y:S01]  /*c3a0*/  LOP3.LUT R153, RZ, R153, RZ, 0x33, !PT ;  /* 0x00000099ff997212 */ /* 0x000fe200078e33ff */
[----:B------:R-:W-:Y:S06]  /*c3b0*/  BRA `(.L_x_2751) ;  /* 0x0000000000147947 */ /* 0x000fec0003800000 */
.L_x_2750:
[----:B------:R-:W-:-:S06]  /*c3c0*/  UISETP.NE.AND UP0, UPT, UR41, 0x1, UPT ;  /* 0x000000012900788c */ /* 0x000fcc000bf05270 */
[----:B------:R-:W-:-:S05]  /*c3d0*/  PLOP3.LUT P3, PT, PT, PT, UP0, 0x80, 0x0 ;  /* 0x000000000000781c */ /* 0x000fca0003f6f008 */
[----:B------:R-:W-:-:S08]  /*c3e0*/  @UP0 ULDC.64 UR4, c[0x0][0x9e8] ;  /* 0x00027a0000040ab9 */ /* 0x000fd00000000a00 */
[----:B------:R-:W-:-:S05]  /*c3f0*/  @P3 IMAD.HI.U32 R154, R153, UR4, RZ ;  /* 0x00000004999a3c27 */ /* 0x000fca000f8e00ff */
[----:B------:R-:W-:-:S07]  /*c400*/  @P3 SHF.R.U32.HI R153, RZ, UR5, R154 ;  /* 0x00000005ff993c19 */ /* 0x000fce000801169a */
.L_x_2751:
[----:B------:R-:W-:Y:S05]  /*c410*/  BSYNC B0 ;  /* 0x0000000000007941 */ /* 0x000fea0003800000 */
.L_x_2749:
[----:B------:R-:W-:-:S04]  /*c420*/  IMAD.U32 R154, RZ, RZ, UR41 ;  /* 0x00000029ff9a7e24 */ /* 0x000fc8000f8e00ff */
[----:B------:R-:W-:-:S05]  /*c430*/  IMAD R153, R153, R154, UR41 ;  /* 0x0000002999997e24 */ /* 0x000fca000f8e029a */
[----:B------:R-:W-:-:S07]  /*c440*/  VIMNMX R152, R152, R153, PT ;  /* 0x0000009998987248 */ /* 0x000fce0003fe0100 */
.L_x_2748:
[----:B------:R-:W-:Y:S01]  /*c450*/  SHF.R.S32.HI R153, RZ, 0x1f, R152 ;  /* 0x0000001fff997819 */ /* 0x000fe20000011498 */
[----:B------:R-:W-:Y:S03]  /*c460*/  BSSY B1, `(.L_x_2752) ;  /* 0x0000253000017945 */ /* 0x000fe60003800000 */
[----:B------:R-:W-:-:S04]  /*c470*/  LEA.HI R153, R153, R152, RZ, 0x6 ;  /* 0x0000009899997211 */ /* 0x000fc800078f30ff */
[----:B------:R-:W-:-:S04]  /*c480*/  SHF.R.S32.HI R153, RZ, 0x6, R153 ;  /* 0x00000006ff997819 */ /* 0x000fc80000011499 */
[----:B------:R-:W-:-:S04]  /*c490*/  VIMNMX R210, R202, R153, !PT ;  /* 0x00000099cad27248 */ /* 0x000fc80007fe0100 */
[----:B------:R-:W-:-:S13]  /*c4a0*/  ISETP.GE.AND P3, PT, R14, R210, PT ;  /* 0x000000d20e00720c */ /* 0x000fda0003f66270 */
[----:B------:R-:W-:Y:S05]  /*c4b0*/  @!P3 BRA `(.L_x_2753) ;  /* 0x000000240034b947 */ /* 0x000fea0003800000 */
[----:B------:R-:W-:Y:S01]  /*c4c0*/  BSSY B0, `(.L_x_2754) ;  /* 0x0000249000007945 */ /* 0x000fe20003800000 */
.L_x_2773:
[----:B------:R-:W-:-:S05]  /*c4d0*/  VIADD R211, R18, 0x1 ;  /* 0x0000000112d37836 */ /* 0x000fca0000000000 */
[----:B------:R-:W-:-:S04]  /*c4e0*/  ISETP.NE.AND P3, PT, R211, 0x2, PT ;  /* 0x00000002d300780c */ /* 0x000fc80003f65270 */
[----:B------:R-:W-:Y:S02]  /*c4f0*/  SEL R152, RZ, 0x1, P3 ;  /* 0x00000001ff987807 */ /* 0x000fe40001800000 */
[----:B------:R-:W-:Y:S02]  /*c500*/  SEL R211, R211, RZ, P3 ;  /* 0x000000ffd3d37207 */ /* 0x000fe40001800000 */
[----:B------:R-:W-:Y:S01]  /*c510*/  LOP3.LUT R19, R19, R152, RZ, 0x3c, !PT ;  /* 0x0000009813137212 */ /* 0x000fe200078e3cff */
[----:B0-----:R-:W-:Y:S06]  /*c520*/  @!P0 BRA `(.L_x_2755) ;  /* 0x0000000000048947 */ /* 0x001fec0003800000 */
[----:B------:R-:W-:Y:S01]  /*c530*/  BPT.TRAP 0x1 ;  /* 0x000000040000795c */ /* 0x000fe20000300000 */
.L_x_2755:
[----:B------:R-:W-:Y:S01]  /*c540*/  IMAD R212, R211, 0x8, R2 ;  /* 0x00000008d3d47824 */ /* 0x000fe200078e0202 */
[----:B------:R-:W-:-:S04]  /*c550*/  SHF.L.U32 R213, R19, 0x1f, RZ ;  /* 0x0000001f13d57819 */ /* 0x000fc800000006ff */
[----:B------:R0:W1:Y:S01]  /*c560*/  SYNCS.PHASECHK.TRANS64.TRYWAIT P3, [R212+URZ+0x28c30], R213 ;  /* 0x028c30d5d40075a7 */ /* 0x000062000806017f */
[----:B------:R-:W-:Y:S05]  /*c570*/  @!P0 BRA `(.L_x_2756) ;  /* 0x0000000000048947 */ /* 0x000fea0003800000 */
[----:B------:R-:W-:Y:S01]  /*c580*/  BPT.TRAP 0x1 ;  /* 0x000000040000795c */ /* 0x000fe20000300000 */
.L_x_2756:
[----:B------:R-:W-:Y:S01]  /*c590*/  BSSY B2, `(.L_x_2757) ;  /* 0x0000006000027945 */ /* 0x000fe20003800000 */
[----:B------:R-:W-:Y:S02]  /*c5a0*/  IMAD R206, R211, 0x200, R15 ;  /* 0x00000200d3ce7824 */ /* 0x000fe400078e020f */
[----:B------:R-:W-:Y:S01]  /*c5b0*/  IMAD.MOV.U32 R207, RZ, RZ, 0x40000040 ;  /* 0x40000040ffcf7424 */ /* 0x000fe200078e00ff */
[----:B-1----:R-:W-:Y:S06]  /*c5c0*/  @P3 BRA `(.L_x_2758) ;  /* 0x0000000000083947 */ /* 0x002fec0003800000 */
[----:B------:R-:W1:Y:S02]  /*c5d0*/  SYNCS.PHASECHK.TRANS64.TRYWAIT P3, [R212+URZ+0x28c30], R213 ;  /* 0x028c30d5d40075a7 */ /* 0x000e64000806017f */
[----:B-1----:R-:W-:Y:S05]  /*c5e0*/  @!P3 BRA `(.L_x_2759) ;  /* 0x0000013c001cb947 */ /* 0x002fea0003800000 */
.L_x_2758:
[----:B------:R-:W-:Y:S05]  /*c5f0*/  BSYNC B2 ;  /* 0x0000000000027941 */ /* 0x000fea0003800000 */
.L_x_2757:
[C---:B------:R-:W-:Y:S01]  /*c600*/  R2UR UR6, R206.reuse ;  /* 0x00000000ce0672ca */ /* 0x040fe200000e0000 */
[----:B------:R-:W-:Y:S01]  /*c610*/  WARPGROUP.ARRIVE ;  /* 0x00000000000079c5 */ /* 0x000fe20000000000 */
[----:B------:R-:W-:Y:S01]  /*c620*/  R2UR UR7, R207 ;  /* 0x00000000cf0772ca */ /* 0x000fe200000e0000 */
[----:B------:R-:W-:Y:S01]  /*c630*/  VIADD R208, R206, 0x2 ;  /* 0x00000002ced07836 */ /* 0x000fe20000000000 */
[----:B------:R-:W-:Y:S01]  /*c640*/  R2UR UR4, R4 ;  /* 0x00000000040472ca */ /* 0x000fe200000e0000 */
[----:B------:R-:W-:Y:S01]  /*c650*/  IMAD.MOV.U32 R209, RZ, RZ, 0x40000040 ;  /* 0x40000040ffd17424 */ /* 0x000fe200078e00ff */
[----:B------:R-:W-:Y:S01]  /*c660*/  R2UR UR5, R5 ;  /* 0x00000000050572ca */ /* 0x000fe200000e0000 */
[----:B------:R-:W-:Y:S01]  /*c670*/  IMAD.MOV.U32 R207, RZ, RZ, 0x40000040 ;  /* 0x40000040ffcf7424 */ /* 0x000fe200078e00ff */
[----:B------:R-:W2:Y:S01]  /*c680*/  @P2 LDC R21, c[0x0][0x44c] ;  /* 0x00011300ff152b82 */ /* 0x000ea20000000800 */
[----:B------:R-:W-:Y:S01]  /*c690*/  IMAD.IADD R232, R201, 0x1, R192 ;  /* 0x00000001c9e87824 */ /* 0x000fe200078e02c0 */
[----:B------:R-:W-:-:S06]  /*c6a0*/  UISETP.NE.AND UP0, UPT, UR47, URZ, UPT ;  /* 0x0000003f2f00728c */ /* 0x000fcc000bf05270 */
[----:B------:R-:W3:Y:S01]  /*c6b0*/  @P2 LDC R13, c[0x0][0x450] ;  /* 0x00011400ff0d2b82 */ /* 0x000ee20000000800 */
[----:B------:R-:W-:Y:S02]  /*c6c0*/  PLOP3.LUT P3, PT, PT, PT, UP0, 0x40, 0x0 ;  /* 0x000000000000781c */ /* 0x000fe40003f6e808 */
[----:B------:R-:W-:Y:S01]  /*c6d0*/  HGMMA.64x64x16.F32.BF16 R152, gdesc[UR4], RZ, !UPT, gsb0 ;  /* 0x00e00000049879f0 */ /* 0x000fe2000c0018ff */
[----:B------:R-:W-:Y:S01]  /*c6e0*/  R2UR UR6, R208 ;  /* 0x00000000d00672ca */ /* 0x000fe200000e0000 */
[----:B------:R-:W-:Y:S01]  /*c6f0*/  VIADD R208, R206, 0x4 ;  /* 0x00000004ced07836 */ /* 0x000fe20000000000 */
[----:B------:R-:W-:Y:S01]  /*c700*/  R2UR UR7, R209 ;  /* 0x00000000d10772ca */ /* 0x000fe200000e0000 */
[----:B------:R-:W-:Y:S01]  /*c710*/  IMAD.MOV.U32 R209, RZ, RZ, 0x40000040 ;  /* 0x40000040ffd17424 */ /* 0x000fe200078e00ff */
[----:B------:R-:W-:Y:S01]  /*c720*/  R2UR UR4, R10 ;  /* 0x000000000a0472ca */ /* 0x000fe200000e0000 */
[----:B------:R-:W-:Y:S01]  /*c730*/  VIADD R206, R206, 0x6 ;  /* 0x00000006cece7836 */ /* 0x000fe20000000000 */
[----:B------:R-:W-:Y:S01]  /*c740*/  R2UR UR5, R11 ;  /* 0x000000000b0572ca */ /* 0x000fe200000e0000 */
[----:B--2---:R-:W-:-:S05]  /*c750*/  @P2 IMAD.HI.U32 R21, R232, R21, RZ ;  /* 0x00000015e8152227 */ /* 0x004fca00078e00ff */
[----:B---3--:R-:W-:Y:S01]  /*c760*/  @P2 SHF.R.U32.HI R232, RZ, R13, R21 ;  /* 0x0000000dffe82219 */ /* 0x008fe20000011615 */
[----:B------:R-:W-:Y:S02]  /*c770*/  @!P1 VIADD R13, R212, 0x28c40 ;  /* 0x00028c40d40d9836 */ /* 0x000fe40000000000 */
[----:B------:R-:W-:Y:S02]  /*c780*/  IMAD.U32 R21, RZ, RZ, UR45 ;  /* 0x0000002dff157e24 */ /* 0x000fe4000f8e00ff */
[----:B------:R-:W2:Y:S01]  /*c790*/  SHFL.IDX PT, R233, R232, RZ, 0x1c1f ;  /* 0x001c1fffe8e97589 */ /* 0x000ea200000e0000 */
[----:B------:R-:W-:Y:S02]  /*c7a0*/  @!P1 PRMT R13, RZ, 0x654, R13 ;  /* 0x00000654ff0d9816 */ /* 0x000fe4000000000d */
[----:B------:R-:W-:Y:S01]  /*c7b0*/  LOP3.LUT R231, RZ, R21, RZ, 0x33, !PT ;  /* 0x00000015ffe77212 */ /* 0x000fe200078e33ff */
        /* <DEDUP_REMOVED lines=13> */
[----:B------:R-:W-:Y:S01]  /*c890*/  R2UR UR5, R7 ;  /* 0x00000000070572ca */ /* 0x000fe200000e0000 */
[----:B------:R-:W-:Y:S02]  /*c8a0*/  WARPGROUP.DEPBAR.LE gsb0, 0x0 ;  /* 0x00008000000079c5 */ /* 0x000fe40000010000 */
[----:B------:R-:W-:-:S10]  /*c8b0*/  WARPGROUP.ARRIVE ;  /* 0x00000000000079c5 */ /* 0x000fd40000000000 */
[----:B------:R-:W-:Y:S03]  /*c8c0*/  HGMMA.64x64x16.F32.BF16 R152, gdesc[UR4], R152, gsb0 ;  /* 0x00e00000049879f0 */ /* 0x000fe60008001898 */
[----:B------:R-:W-:Y:S02]  /*c8d0*/  WARPGROUP.DEPBAR.LE gsb0, 0x0 ;  /* 0x00008000000079c5 */ /* 0x000fe40000010000 */
[----:B------:R3:W-:Y:S02]  /*c8e0*/  @!P1 SYNCS.ARRIVE.TRANS64.RED.A1T0 RZ, [R13+URZ], RZ ;  /* 0x000000ff0dff99a7 */ /* 0x0007e4000810043f */
[----:B---3--:R-:W-:-:S05]  /*c8f0*/  IMAD.SHL.U32 R13, R14, 0x40, RZ ;  /* 0x000000400e0d7824 */ /* 0x008fca00078e00ff */
[----:B------:R-:W-:-:S04]  /*c900*/  IADD3 R230, -R184, 0x1, -R13 ;  /* 0x00000001b8e67810 */ /* 0x000fc80007ffe90d */
[----:B------:R-:W-:-:S05]  /*c910*/  IADD3 R230, -R22, R230, R23 ;  /* 0x000000e616e67210 */ /* 0x000fca0007ffe117 */
[----:B------:R-:W-:Y:S02]  /*c920*/  IMAD.IADD R231, R231, 0x1, R230 ;  /* 0x00000001e7e77824 */ /* 0x000fe400078e02e6 */
[----:B------:R-:W-:Y:S02]  /*c930*/  VIADD R230, R230, UR46 ;  /* 0x0000002ee6e67c36 */ /* 0x000fe40008000000 */
[C---:B--2---:R-:W-:Y:S02]  /*c940*/  IMAD.IADD R208, R233.reuse, 0x1, R231 ;  /* 0x00000001e9d07824 */ /* 0x044fe400078e02e7 */
[----:B------:R-:W-:Y:S01]  /*c950*/  IMAD.IADD R209, R233, 0x1, R230 ;  /* 0x00000001e9d17824 */ /* 0x000fe200078e02e6 */
[----:B------:R-:W-:Y:S06]  /*c960*/  @P3 BRA `(.L_x_2760) ;  /* 0x0000000000583947 */ /* 0x000fec0003800000 */
[----:B------:R-:W-:Y:S01]  /*c970*/  IADD3 R233, -R22, R23, R233 ;  /* 0x0000001716e97210 */ /* 0x000fe20007ffe1e9 */
[----:B------:R-:W-:Y:S03]  /*c980*/  BSSY B2, `(.L_x_2761) ;  /* 0x0000010000027945 */ /* 0x000fe60003800000 */
[----:B------:R-:W-:-:S13]  /*c990*/  ISETP.GT.AND P3, PT, R233, -0x1, PT ;  /* 0xffffffffe900780c */ /* 0x000fda0003f64270 */
[----:B------:R-:W-:Y:S05]  /*c9a0*/  @P3 BRA `(.L_x_2762) ;  /* 0x0000000000203947 */ /* 0x000fea0003800000 */
[----:B------:R-:W-:Y:S01]  /*c9b0*/  IMAD.U32 R234, RZ, RZ, UR44 ;  /* 0x0000002cffea7e24 */ /* 0x000fe2000f8e00ff */
[----:B------:R-:W-:-:S04]  /*c9c0*/  LOP3.LUT R233, RZ, R233, RZ, 0x33, !PT ;  /* 0x000000e9ffe97212 */ /* 0x000fc800078e33ff */
[----:B------:R-:W-:-:S13]  /*c9d0*/  ISETP.NE.AND P3, PT, R234, 0x1, PT ;  /* 0x00000001ea00780c */ /* 0x000fda0003f65270 */
[----:B------:R-:W2:Y:S02]  /*c9e0*/  @P3 LDC.64 R206, c[0x0][0x9e8] ;  /* 0x00027a00ffce3b82 */ /* 0x000ea40000000a00 */
[----:B--2---:R-:W-:-:S05]  /*c9f0*/  @P3 IMAD.HI.U32 R206, R233, R206, RZ ;  /* 0x000000cee9ce3227 */ /* 0x004fca00078e00ff */
[----:B------:R-:W-:-:S04]  /*ca00*/  @P3 SHF.R.U32.HI R233, RZ, R207, R206 ;  /* 0x000000cfffe93219 */ /* 0x000fc800000116ce */
[----:B------:R-:W-:Y:S01]  /*ca10*/  LOP3.LUT R233, RZ, R233, RZ, 0x33, !PT ;  /* 0x000000e9ffe97212 */ /* 0x000fe200078e33ff */
[----:B------:R-:W-:Y:S06]  /*ca20*/  BRA `(.L_x_2763) ;  /* 0x0000000000147947 */ /* 0x000fec0003800000 */
.L_x_2762:
[----:B------:R-:W-:-:S05]  /*ca30*/  IMAD.U32 R234, RZ, RZ, UR44 ;  /* 0x0000002cffea7e24 */ /* 0x000fca000f8e00ff */
[----:B------:R-:W-:-:S13]  /*ca40*/  ISETP.NE.AND P3, PT, R234, 0x1, PT ;  /* 0x00000001ea00780c */ /* 0x000fda0003f65270 */
[----:B------:R-:W2:Y:S02]  /*ca50*/  @P3 LDC.64 R206, c[0x0][0x9e8] ;  /* 0x00027a00ffce3b82 */ /* 0x000ea40000000a00 */
[----:B--2---:R-:W-:-:S05]  /*ca60*/  @P3 IMAD.HI.U32 R206, R233, R206, RZ ;  /* 0x000000cee9ce3227 */ /* 0x004fca00078e00ff */
[----:B------:R-:W-:-:S07]  /*ca70*/  @P3 SHF.R.U32.HI R233, RZ, R207, R206 ;  /* 0x000000cfffe93219 */ /* 0x000fce00000116ce */
.L_x_2763:
[----:B------:R-:W-:Y:S05]  /*ca80*/  BSYNC B2 ;  /* 0x0000000000027941 */ /* 0x000fea0003800000 */
.L_x_2761:
[----:B------:R-:W-:-:S04]  /*ca90*/  IMAD R233, R233, R234, -R13 ;  /* 0x000000eae9e97224 */ /* 0x000fc800078e0a0d */
[----:B------:R-:W-:-:S05]  /*caa0*/  IMAD.IADD R233, R233, 0x1, -R184 ;  /* 0x00000001e9e97824 */ /* 0x000fca00078e0ab8 */
[----:B------:R-:W-:Y:S02]  /*cab0*/  VIMNMX R208, R208, R233, !PT ;  /* 0x000000e9d0d07248 */ /* 0x000fe40007fe0100 */
[----:B------:R-:W-:-:S07]  /*cac0*/  VIADDMNMX R209, R233, R234, R209, PT ;  /* 0x000000eae9d17246 */ /* 0x000fce00038001d1 */
.L_x_2760:
[----:B------:R-:W-:Y:S01]  /*cad0*/  ISETP.GT.AND P3, PT, R14, -0x1, PT ;  /* 0xffffffff0e00780c */ /* 0x000fe20003f64270 */
[----:B------:R-:W-:-:S03]  /*cae0*/  UISETP.NE.AND UP0, UPT, UR47, URZ, UPT ;  /* 0x0000003f2f00728c */ /* 0x000fc6000bf05270 */
[C---:B------:R-:W-:Y:S02]  /*caf0*/  ISETP.GT.AND P4, PT, R208.reuse, RZ, P3 ;  /* 0x000000ffd000720c */ /* 0x040fe40001f84270 */
[C---:B------:R-:W-:Y:S02]  /*cb00*/  ISETP.GT.AND P6, PT, R208.reuse, 0x8, P3 ;  /* 0x00000008d000780c */ /* 0x040fe40001fc4270 */
[C---:B------:R-:W-:Y:S02]  /*cb10*/  ISETP.LT.OR P5, PT, R209.reuse, 0x1, P4 ;  /* 0x00000001d100780c */ /* 0x040fe400027a1670 */
[----:B------:R-:W-:Y:S02]  /*cb20*/  ISETP.GT.AND P4, PT, R208, 0x1, P3 ;  /* 0x00000001d000780c */ /* 0x000fe40001f84270 */
[----:B------:R-:W-:Y:S02]  /*cb30*/  FSEL R206, R152, -INF , !P5 ;  /* 0xff80000098ce7808 */ /* 0x000fe40006800000 */
[----:B------:R-:W-:Y:S01]  /*cb40*/  ISETP.LT.OR P4, PT, R209, 0x2, P4 ;  /* 0x00000002d100780c */ /* 0x000fe20002781670 */
[----:B------:R-:W2:Y:S01]  /*cb50*/  SHFL.IDX PT, R152, R232, 0x1, 0x1c1f ;  /* 0x003c1f00e8987f89 */ /* 0x000ea200000e0000 */
[----:B------:R-:W-:-:S02]  /*cb60*/  ISETP.GT.AND P5, PT, R208, 0x9, P3 ;  /* 0x00000009d000780c */ /* 0x000fc40001fa4270 */
[----:B------:R-:W-:Y:S02]  /*cb70*/  FSEL R207, R153, -INF , !P4 ;  /* 0xff80000099cf7808 */ /* 0x000fe40006000000 */
[----:B------:R-:W-:Y:S02]  /*cb80*/  ISETP.GT.AND P4, PT, R208, 0x10, P3 ;  /* 0x00000010d000780c */ /* 0x000fe40001f84270 */
[C---:B------:R-:W-:Y:S02]  /*cb90*/  ISETP.LT.OR P6, PT, R209.reuse, 0x9, P6 ;  /* 0x00000009d100780c */ /* 0x040fe400037c1670 */
[C---:B------:R-:W-:Y:S02]  /*cba0*/  ISETP.LT.OR P4, PT, R209.reuse, 0x11, P4 ;  /* 0x00000011d100780c */ /* 0x040fe40002781670 */
[----:B------:R-:W-:Y:S02]  /*cbb0*/  ISETP.LT.OR P5, PT, R209, 0xa, P5 ;  /* 0x0000000ad100780c */ /* 0x000fe40002fa1670 */
[----:B------:R-:W-:-:S02]  /*cbc0*/  FSEL R160, R160, -INF , !P4 ;  /* 0xff800000a0a07808 */ /* 0x000fc40006000000 */
[----:B------:R-:W-:Y:S02]  /*cbd0*/  ISETP.GT.AND P4, PT, R208, 0x19, P3 ;  /* 0x00000019d000780c */ /* 0x000fe40001f84270 */
[----:B------:R-:W-:Y:S02]  /*cbe0*/  FSEL R156, R156, -INF , !P6 ;  /* 0xff8000009c9c7808 */ /* 0x000fe40007000000 */
[----:B------:R-:W-:Y:S02]  /*cbf0*/  ISETP.LT.OR P4, PT, R209, 0x1a, P4 ;  /* 0x0000001ad100780c */ /* 0x000fe40002781670 */
[----:B------:R-:W-:Y:S02]  /*cc00*/  FSEL R157, R157, -INF , !P5 ;  /* 0xff8000009d9d7808 */ /* 0x000fe40006800000 */
[----:B------:R-:W-:Y:S01]  /*cc10*/  ISETP.GT.AND P6, PT, R208, 0x11, P3 ;  /* 0x00000011d000780c */ /* 0x000fe20001fc4270 */
[--C-:B--2---:R-:W-:Y:S01]  /*cc20*/  IMAD.IADD R230, R230, 0x1, R152.reuse ;  /* 0x00000001e6e67824 */ /* 0x104fe200078e0298 */
[----:B------:R-:W-:Y:S01]  /*cc30*/  ISETP.GT.AND P5, PT, R208, 0x18, P3 ;  /* 0x00000018d000780c */ /* 0x000fe20001fa4270 */
[----:B------:R-:W-:Y:S01]  /*cc40*/  IMAD.IADD R231, R231, 0x1, R152 ;  /* 0x00000001e7e77824 */ /* 0x000fe200078e0298 */
[----:B------:R-:W-:-:S02]  /*cc50*/  FSEL R165, R165, -INF , !P4 ;  /* 0xff800000a5a57808 */ /* 0x000fc40006000000 */
[----:B------:R-:W-:Y:S02]  /*cc60*/  ISETP.GT.AND P4, PT, R208, 0x28, P3 ;  /* 0x00000028d000780c */ /* 0x000fe40001f84270 */
[C---:B------:R-:W-:Y:S02]  /*cc70*/  ISETP.LT.OR P6, PT, R209.reuse, 0x12, P6 ;  /* 0x00000012d100780c */ /* 0x040fe400037c1670 */
[C---:B------:R-:W-:Y:S02]  /*cc80*/  ISETP.LT.OR P5, PT, R209.reuse, 0x19, P5 ;  /* 0x00000019d100780c */ /* 0x040fe40002fa1670 */
[----:B------:R-:W-:Y:S02]  /*cc90*/  ISETP.LT.OR P4, PT, R209, 0x29, P4 ;  /* 0x00000029d100780c */ /* 0x000fe40002781670 */
[----:B------:R-:W-:Y:S02]  /*cca0*/  FSEL R161, R161, -INF , !P6 ;  /* 0xff800000a1a17808 */ /* 0x000fe40007000000 */
[----:B------:R-:W-:-:S02]  /*ccb0*/  FSEL R164, R164, -INF , !P5 ;  /* 0xff800000a4a47808 */ /* 0x000fc40006800000 */
[C---:B------:R-:W-:Y:S02]  /*ccc0*/  ISETP.GT.AND P6, PT, R208.reuse, 0x20, P3 ;  /* 0x00000020d000780c */ /* 0x040fe40001fc4270 */
[----:B------:R-:W-:Y:S02]  /*ccd0*/  ISETP.GT.AND P5, PT, R208, 0x21, P3 ;  /* 0x00000021d000780c */ /* 0x000fe40001fa4270 */
[----:B------:R-:W-:Y:S02]  /*cce0*/  FSEL R232, R172, -INF , !P4 ;  /* 0xff800000ace87808 */ /* 0x000fe40006000000 */
[----:B------:R-:W-:Y:S02]  /*ccf0*/  ISETP.GT.AND P4, PT, R208, 0x31, P3 ;  /* 0x00000031d000780c */ /* 0x000fe40001f84270 */
[C---:B------:R-:W-:Y:S02]  /*cd00*/  ISETP.LT.OR P6, PT, R209.reuse, 0x21, P6 ;  /* 0x00000021d100780c */ /* 0x040fe400037c1670 */
[----:B------:R-:W-:-:S02]  /*cd10*/  ISETP.LT.OR P5, PT, R209, 0x22, P5 ;  /* 0x00000022d100780c */ /* 0x000fc40002fa1670 */
[----:B------:R-:W-:Y:S02]  /*cd20*/  ISETP.LT.OR P4, PT, R209, 0x32, P4 ;  /* 0x00000032d100780c */ /* 0x000fe40002781670 */
[----:B------:R-:W-:Y:S02]  /*cd30*/  FSEL R168, R168, -INF , !P6 ;  /* 0xff800000a8a87808 */ /* 0x000fe40007000000 */
[----:B------:R-:W-:Y:S02]  /*cd40*/  FSEL R169, R169, -INF , !P5 ;  /* 0xff800000a9a97808 */ /* 0x000fe40006800000 */
[C---:B------:R-:W-:Y:S02]  /*cd50*/  ISETP.GT.AND P6, PT, R208.reuse, 0x29, P3 ;  /* 0x00000029d000780c */ /* 0x040fe40001fc4270 */
[----:B------:R-:W-:Y:S02]  /*cd60*/  ISETP.GT.AND P5, PT, R208, 0x30, P3 ;  /* 0x00000030d000780c */ /* 0x000fe40001fa4270 */
[----:B------:R-:W-:-:S02]  /*cd70*/  FSEL R177, R177, -INF , !P4 ;  /* 0xff800000b1b17808 */ /* 0x000fc40006000000 */
[----:B------:R-:W-:Y:S02]  /*cd80*/  PLOP3.LUT P4, PT, PT, PT, UP0, 0x40, 0x0 ;  /* 0x000000000000781c */ /* 0x000fe40003f8e808 */
[C---:B------:R-:W-:Y:S02]  /*cd90*/  ISETP.LT.OR P6, PT, R209.reuse, 0x2a, P6 ;  /* 0x0000002ad100780c */ /* 0x040fe400037c1670 */
[----:B------:R-:W-:Y:S02]  /*cda0*/  ISETP.LT.OR P5, PT, R209, 0x31, P5 ;  /* 0x00000031d100780c */ /* 0x000fe40002fa1670 */
[----:B------:R-:W-:Y:S02]  /*cdb0*/  FSEL R173, R173, -INF , !P6 ;  /* 0xff800000adad7808 */ /* 0x000fe40007000000 */
[----:B------:R-:W-:Y:S02]  /*cdc0*/  FSEL R176, R176, -INF , !P5 ;  /* 0xff800000b0b07808 */ /* 0x000fe40006800000 */
[----:B------:R-:W-:-:S02]  /*cdd0*/  ISETP.GT.AND P6, PT, R208, 0x38, P3 ;  /* 0x00000038d000780c */ /* 0x000fc40001fc4270 */
[----:B------:R-:W-:Y:S02]  /*cde0*/  ISETP.GT.AND P5, PT, R208, 0x39, P3 ;  /* 0x00000039d000780c */ /* 0x000fe40001fa4270 */
[C---:B------:R-:W-:Y:S02]  /*cdf0*/  ISETP.LT.OR P6, PT, R209.reuse, 0x39, P6 ;  /* 0x00000039d100780c */ /* 0x040fe400037c1670 */
[----:B------:R-:W-:Y:S02]  /*ce00*/  ISETP.LT.OR P5, PT, R209, 0x3a, P5 ;  /* 0x0000003ad100780c */ /* 0x000fe40002fa1670 */
[----:B------:R-:W-:Y:S02]  /*ce10*/  FSEL R180, R180, -INF , !P6 ;  /* 0xff800000b4b47808 */ /* 0x000fe40007000000 */
[----:B------:R-:W-:Y:S01]  /*ce20*/  FSEL R181, R181, -INF , !P5 ;  /* 0xff800000b5b57808 */ /* 0x000fe20006800000 */
[----:B------:R-:W-:Y:S08]  /*ce30*/  @P4 BRA `(.L_x_2764) ;  /* 0x0000000000584947 */ /* 0x000ff00003800000 */
        /* <DEDUP_REMOVED lines=12> */
.L_x_2766:
[----:B------:R-:W-:-:S05]  /*cf00*/  IMAD.U32 R208, RZ, RZ, UR44 ;  /* 0x0000002cffd07e24 */ /* 0x000fca000f8e00ff */
[----:B------:R-:W-:-:S13]  /*cf10*/  ISETP.NE.AND P4, PT, R208, 0x1, PT ;  /* 0x00000001d000780c */ /* 0x000fda0003f85270 */
[----:B------:R-:W2:Y:S02]  /*cf20*/  @P4 LDC.64 R152, c[0x0][0x9e8] ;  /* 0x00027a00ff984b82 */ /* 0x000ea40000000a00 */
[----:B--2---:R-:W-:-:S05]  /*cf30*/  @P4 IMAD.HI.U32 R152, R172, R152, RZ ;  /* 0x00000098ac984227 */ /* 0x004fca00078e00ff */
[----:B------:R-:W-:-:S07]  /*cf40*/  @P4 SHF.R.U32.HI R172, RZ, R153, R152 ;  /* 0x00000099ffac4219 */ /* 0x000fce0000011698 */
.L_x_2767:
[----:B------:R-:W-:Y:S05]  /*cf50*/  BSYNC B2 ;  /* 0x0000000000027941 */ /* 0x000fea0003800000 */
.L_x_2765:
[----:B------:R-:W-:-:S04]  /*cf60*/  IMAD R13, R172, R208, -R13 ;  /* 0x000000d0ac0d7224 */ /* 0x000fc800078e0a0d */
[----:B------:R-:W-:-:S05]  /*cf70*/  IMAD.IADD R13, R13, 0x1, -R184 ;  /* 0x000000010d0d7824 */ /* 0x000fca00078e0ab8 */
[----:B------:R-:W-:Y:S02]  /*cf80*/  VIMNMX R231, R231, R13, !PT ;  /* 0x0000000de7e77248 */ /* 0x000fe40007fe0100 */
[----:B------:R-:W-:-:S07]  /*cf90*/  VIADDMNMX R230, R13, R208, R230, PT ;  /* 0x000000d00de67246 */ /* 0x000fce00038001e6 */
.L_x_2764:
[----:B------:R-:W-:Y:S02]  /*cfa0*/  FMNMX.FTZ R13, R206, R12, !PT ;  /* 0x0000000cce0d7209 */ /* 0x000fe40007810000 */
[----:B------:R-:W-:Y:S02]  /*cfb0*/  ISETP.GT.AND P6, PT, R231, 0x9, P3 ;  /* 0x00000009e700780c */ /* 0x000fe40001fc4270 */
[----:B------:R-:W-:Y:S02]  /*cfc0*/  FMNMX.FTZ R13, R207, R13, !PT ;  /* 0x0000000dcf0d7209 */ /* 0x000fe40007810000 */
[----:B------:R-:W-:Y:S02]  /*cfd0*/  ISETP.LT.OR P6, PT, R230, 0xa, P6 ;  /* 0x0000000ae600780c */ /* 0x000fe400037c1670 */
[----:B------:R-:W-:Y:S02]  /*cfe0*/  FMNMX.FTZ R13, R156, R13, !PT ;  /* 0x0000000d9c0d7209 */ /* 0x000fe40007810000 */
[----:B------:R-:W-:-:S02]  /*cff0*/  FSEL R159, R159, -INF , !P6 ;  /* 0xff8000009f9f7808 */ /* 0x000fc40007000000 */
        /* <DEDUP_REMOVED lines=13> */
[C---:B------:R-:W-:Y:S02]  /*d0d0*/  ISETP.GT.AND P6, PT, R231.reuse, RZ, P3 ;  /* 0x000000ffe700720c */ /* 0x040fe40001fc4270 */
        /* <DEDUP_REMOVED lines=9> */
[----:B------:R-:W-:-:S02]  /*d170*/  FSEL R155, R155, -INF , !P5 ;  /* 0xff8000009b9b7808 */ /* 0x000fc40006800000 */
[----:B------:R-:W-:Y:S02]  /*d180*/  FMNMX.FTZ R13, R181, R13, !PT ;  /* 0x0000000db50d7209 */ /* 0x000fe40007810000 */
[C---:B------:R-:W-:Y:S02]  /*d190*/  ISETP.GT.AND P5, PT, R231.reuse, 0x10, P3 ;  /* 0x00000010e700780c */ /* 0x040fe40001fa4270 */
[----:B------:R-:W-:Y:S01]  /*d1a0*/  ISETP.GT.AND P6, PT, R231, 0x38, P3 ;  /* 0x00000038e700780c */ /* 0x000fe20001fc4270 */
[----:B------:R-:W2:Y:S01]  /*d1b0*/  SHFL.BFLY PT, R152, R13, 0x2, 0x1f ;  /* 0x0c401f000d987f89 */ /* 0x000ea200000e0000 */
[C---:B------:R-:W-:Y:S02]  /*d1c0*/  ISETP.LT.OR P5, PT, R230.reuse, 0x11, P5 ;  /* 0x00000011e600780c */ /* 0x040fe40002fa1670 */
[----:B------:R-:W-:Y:S02]  /*d1d0*/  ISETP.LT.OR P6, PT, R230, 0x39, P6 ;  /* 0x00000039e600780c */ /* 0x000fe400037c1670 */
[----:B------:R-:W-:-:S02]  /*d1e0*/  FSEL R162, R162, -INF , !P5 ;  /* 0xff800000a2a27808 */ /* 0x000fc40006800000 */
[----:B------:R-:W-:Y:S02]  /*d1f0*/  ISETP.GT.AND P5, PT, R231, 0x19, P3 ;  /* 0x00000019e700780c */ /* 0x000fe40001fa4270 */
[----:B------:R-:W-:Y:S02]  /*d200*/  FSEL R182, R182, -INF , !P6 ;  /* 0xff800000b6b67808 */ /* 0x000fe40007000000 */
[----:B------:R-:W-:-:S04]  /*d210*/  ISETP.LT.OR P5, PT, R230, 0x1a, P5 ;  /* 0x0000001ae600780c */ /* 0x000fc80002fa1670 */
[----:B------:R-:W-:Y:S02]  /*d220*/  FSEL R167, R167, -INF , !P5 ;  /* 0xff800000a7a77808 */ /* 0x000fe40006800000 */
[----:B------:R-:W-:-:S04]  /*d230*/  ISETP.GT.AND P5, PT, R231, 0x28, P3 ;  /* 0x00000028e700780c */ /* 0x000fc80001fa4270 */
[----:B------:R-:W-:Y:S02]  /*d240*/  ISETP.LT.OR P5, PT, R230, 0x29, P5 ;  /* 0x00000029e600780c */ /* 0x000fe40002fa1670 */
[----:B--2---:R-:W-:Y:S01]  /*d250*/  FMNMX.FTZ R152, R13, R152, !PT ;  /* 0x000000980d987209 */ /* 0x004fe20007810000 */
[----:B------:R-:W-:Y:S01]  /*d260*/  IMAD.U32 R13, RZ, RZ, UR39 ;  /* 0x00000027ff0d7e24 */ /* 0x000fe2000f8e00ff */
[----:B------:R-:W-:Y:S02]  /*d270*/  FSEL R174, R174, -INF , !P5 ;  /* 0xff800000aeae7808 */ /* 0x000fe40006800000 */
[----:B------:R-:W-:Y:S01]  /*d280*/  ISETP.GT.AND P5, PT, R231, 0x30, P3 ;  /* 0x00000030e700780c */ /* 0x000fe20001fa4270 */
[----:B------:R-:W2:Y:S03]  /*d290*/  SHFL.BFLY PT, R172, R152, 0x1, 0x1f ;  /* 0x0c201f0098ac7f89 */ /* 0x000ea600000e0000 */
[----:B------:R-:W-:-:S04]  /*d2a0*/  ISETP.LT.OR P5, PT, R230, 0x31, P5 ;  /* 0x00000031e600780c */ /* 0x000fc80002fa1670 */
[----:B------:R-:W-:Y:S02]  /*d2b0*/  FSEL R178, R178, -INF , !P5 ;  /* 0xff800000b2b27808 */ /* 0x000fe40006800000 */
[----:B--2---:R-:W-:-:S04]  /*d2c0*/  FMNMX.FTZ R172, R152, R172, !PT ;  /* 0x000000ac98ac7209 */ /* 0x004fc80007810000 */
[----:B------:R-:W-:-:S04]  /*d2d0*/  FSETP.NEU.FTZ.AND P4, PT, R172, -INF , PT ;  /* 0xff800000ac00780b */ /* 0x000fc80003f9d000 */
[----:B------:R-:W-:-:S05]  /*d2e0*/  FSEL R152, R172, RZ, P4 ;  /* 0x000000ffac987208 */ /* 0x000fca0002000000 */
[----:B------:R-:W-:Y:S01]  /*d2f0*/  FADD.FTZ R152, -R152, R12 ;  /* 0x0000000c98987221 */ /* 0x000fe20000010100 */
[----:B------:R-:W-:-:S05]  /*d300*/  FMUL.FTZ R12, R172, R13 ;  /* 0x0000000dac0c7220 */ /* 0x000fca0000410000 */
[----:B------:R-:W-:Y:S02]  /*d310*/  FSEL R12, R12, RZ, P4 ;  /* 0x000000ff0c0c7208 */ /* 0x000fe40002000000 */
[----:B------:R-:W-:-:S03]  /*d320*/  ISETP.GT.AND P4, PT, R231, 0x8, P3 ;  /* 0x00000008e700780c */ /* 0x000fc60001f84270 */
[-CC-:B------:R-:W-:Y:S01]  /*d330*/  FFMA.FTZ R206, R206, R13.reuse, -R12.reuse ;  /* 0x0000000dcece7223 */ /* 0x180fe2000001080c */
[----:B------:R-:W-:Y:S01]  /*d340*/  ISETP.LT.OR P4, PT, R230, 0x9, P4 ;  /* 0x00000009e600780c */ /* 0x000fe20002781670 */
[-CC-:B------:R-:W-:Y:S01]  /*d350*/  FFMA.FTZ R207, R207, R13.reuse, -R12.reuse ;  /* 0x0000000dcfcf7223 */ /* 0x180fe2000001080c */
[-CC-:B------:R-:W-:Y:S01]  /*d360*/  FFMA.FTZ R156, R156, R13.reuse, -R12.reuse ;  /* 0x0000000d9c9c7223 */ /* 0x180fe2000001080c */
[-CC-:B------:R-:W-:Y:S01]  /*d370*/  FFMA.FTZ R157, R157, R13.reuse, -R12.reuse ;  /* 0x0000000d9d9d7223 */ /* 0x180fe2000001080c */
[----:B------:R-:W-:Y:S01]  /*d380*/  FSEL R158, R158, -INF , !P4 ;  /* 0xff8000009e9e7808 */ /* 0x000fe20006000000 */
[-CC-:B------:R-:W-:Y:S01]  /*d390*/  FFMA.FTZ R160, R160, R13.reuse, -R12.reuse ;  /* 0x0000000da0a07223 */ /* 0x180fe2000001080c */
[----:B------:R-:W-:Y:S01]  /*d3a0*/  ISETP.GT.AND P4, PT, R231, 0x11, P3 ;  /* 0x00000011e700780c */ /* 0x000fe20001f84270 */
[-CC-:B------:R-:W-:Y:S01]  /*d3b0*/  FFMA.FTZ R161, R161, R13.reuse, -R12.reuse ;  /* 0x0000000da1a17223 */ /* 0x180fe2000001080c */
[-CC-:B------:R-:W-:Y:S01]  /*d3c0*/  FFMA.FTZ R164, R164, R13.reuse, -R12.reuse ;  /* 0x0000000da4a47223 */ /* 0x180fe2000001080c */
        /* <DEDUP_REMOVED lines=12> */
[-C--:B------:R-:W-:Y:S01]  /*d490*/  FFMA.FTZ R181, R181, R13.reuse, -R12 ;  /* 0x0000000db5b57223 */ /* 0x080fe2000001080c */
[----:B------:R-:W-:Y:S01]  /*d4a0*/  FMUL.FTZ R12, R152, R13 ;  /* 0x0000000d980c7220 */ /* 0x000fe20000410000 */
[----:B------:R-:W-:Y:S01]  /*d4b0*/  MUFU.EX2 R206, R206 ;  /* 0x000000ce00ce7308 */ /* 0x000fe20000000800 */
[----:B------:R-:W-:-:S02]  /*d4c0*/  FSEL R153, R170, -INF , !P4 ;  /* 0xff800000aa997808 */ /* 0x000fc40006000000 */
[----:B------:R-:W-:Y:S02]  /*d4d0*/  FMNMX.FTZ R170, R154, R20, !PT ;  /* 0x000000149aaa7209 */ /* 0x000fe40007810000 */
[----:B------:R-:W-:Y:S02]  /*d4e0*/  ISETP.GT.AND P4, PT, R231, 0x29, P3 ;  /* 0x00000029e700780c */ /* 0x000fe40001f84270 */
[----:B------:R-:W-:Y:S01]  /*d4f0*/  FMNMX.FTZ R170, R155, R170, !PT ;  /* 0x000000aa9baa7209 */ /* 0x000fe20007810000 */
[----:B------:R-:W2:Y:S01]  /*d500*/  MUFU.EX2 R12, R12 ;  /* 0x0000000c000c7308 */ /* 0x000ea20000000800 */
[----:B------:R-:W-:Y:S02]  /*d510*/  ISETP.LT.OR P4, PT, R230, 0x2a, P4 ;  /* 0x0000002ae600780c */ /* 0x000fe40002781670 */
[----:B------:R-:W-:Y:S02]  /*d520*/  FMNMX.FTZ R170, R158, R170, !PT ;  /* 0x000000aa9eaa7209 */ /* 0x000fe40007810000 */
[----:B------:R-:W-:-:S02]  /*d530*/  FSEL R175, R175, -INF , !P4 ;  /* 0xff800000afaf7808 */ /* 0x000fc40006000000 */
[----:B------:R-:W-:Y:S01]  /*d540*/  FMNMX.FTZ R170, R159, R170, !PT ;  /* 0x000000aa9faa7209 */ /* 0x000fe20007810000 */
[----:B------:R-:W3:Y:S01]  /*d550*/  MUFU.EX2 R152, R207 ;  /* 0x000000cf00987308 */ /* 0x000ee20000000800 */
[----:B------:R-:W-:Y:S02]  /*d560*/  ISETP.GT.AND P4, PT, R231, 0x31, P3 ;  /* 0x00000031e700780c */ /* 0x000fe40001f84270 */
[----:B------:R-:W-:Y:S02]  /*d570*/  FMNMX.FTZ R170, R162, R170, !PT ;  /* 0x000000aaa2aa7209 */ /* 0x000fe40007810000 */
[----:B------:R-:W-:Y:S02]  /*d580*/  ISETP.LT.OR P4, PT, R230, 0x32, P4 ;  /* 0x00000032e600780c */ /* 0x000fe40002781670 */
[----:B------:R-:W-:Y:S01]  /*d590*/  FMNMX.FTZ R170, R163, R170, !PT ;  /* 0x000000aaa3aa7209 */ /* 0x000fe20007810000 */
[----:B------:R-:W4:Y:S01]  /*d5a0*/  MUFU.EX2 R156, R156 ;  /* 0x0000009c009c7308 */ /* 0x000f220000000800 */
[----:B------:R-:W-:Y:S01]  /*d5b0*/  ISETP.GT.AND P3, PT, R231, 0x39, P3 ;  /* 0x00000039e700780c */ /* 0x000fe20001f64270 */
[----:B--2---:R-:W-:Y:S01]  /*d5c0*/  FFMA.FTZ R0, R12, R0, R206 ;  /* 0x000000000c007223 */ /* 0x004fe200000100ce */
[----:B------:R-:W-:Y:S01]  /*d5d0*/  FMNMX.FTZ R170, R166, R170, !PT ;  /* 0x000000aaa6aa7209 */ /* 0x000fe20007810000 */
[-C--:B------:R-:W-:Y:S01]  /*d5e0*/  FMUL.FTZ R24, R24, R12.reuse ;  /* 0x0000000c18187220 */ /* 0x080fe20000410000 */
[----:B------:R-:W-:Y:S01]  /*d5f0*/  FSEL R179, R179, -INF , !P4 ;  /* 0xff800000b3b37808 */ /* 0x000fe20006000000 */
[----:B------:R-:W-:Y:S01]  /*d600*/  FMUL.FTZ R25, R25, R12 ;  /* 0x0000000c19197220 */ /* 0x000fe20000410000 */
[----:B------:R-:W-:Y:S01]  /*d610*/  FMNMX.FTZ R170, R167, R170, !PT ;  /* 0x000000aaa7aa7209 */ /* 0x000fe20007810000 */
[----:B------:R-:W2:Y:S01]  /*d620*/  MUFU.EX2 R157, R157 ;  /* 0x0000009d009d7308 */ /* 0x000ea20000000800 */
[----:B------:R-:W-:Y:S01]  /*d630*/  ISETP.LT.OR P3, PT, R230, 0x3a, P3 ;  /* 0x0000003ae600780c */ /* 0x000fe20001f61670 */
[----:B---3--:R-:W-:Y:S01]  /*d640*/  FADD.FTZ R0, R152, R0 ;  /* 0x0000000098007221 */ /* 0x008fe20000010000 */
[----:B------:R-:W-:Y:S01]  /*d650*/  FMNMX.FTZ R170, R153, R170, !PT ;  /* 0x000000aa99aa7209 */ /* 0x000fe20007810000 */
[-C--:B------:R-:W-:Y:S01]  /*d660*/  FMUL.FTZ R28, R28, R12.reuse ;  /* 0x0000000c1c1c7220 */ /* 0x080fe20000410000 */
[----:B------:R-:W-:Y:S01]  /*d670*/  FSEL R183, R183, -INF , !P3 ;  /* 0xff800000b7b77808 */ /* 0x000fe20005800000 */
[----:B------:R-:W-:Y:S01]  /*d680*/  FMUL.FTZ R29, R29, R12 ;  /* 0x0000000c1d1d7220 */ /* 0x000fe20000410000 */
[----:B------:R-:W-:Y:S01]  /*d690*/  FMNMX.FTZ R170, R171, R170, !PT ;  /* 0x000000aaabaa7209 */ /* 0x000fe20007810000 */
[----:B------:R-:W3:Y:S01]  /*d6a0*/  MUFU.EX2 R160, R160 ;  /* 0x000000a000a07308 */ /* 0x000ee20000000800 */
[----:B------:R-:W-:Y:S01]  /*d6b0*/  F2FP.BF16.F32.PACK_AB R152, R152, R206 ;  /* 0x000000ce9898723e */ /* 0x000fe200000010ff */
[----:B----4-:R-:W-:Y:S01]  /*d6c0*/  FADD.FTZ R0, R156, R0 ;  /* 0x000000009c007221 */ /* 0x010fe20000010000 */
[----:B------:R-:W-:Y:S01]  /*d6d0*/  FMNMX.FTZ R170, R174, R170, !PT ;  /* 0x000000aaaeaa7209 */ /* 0x000fe20007810000 */
[-C--:B------:R-:W-:Y:S01]  /*d6e0*/  FMUL.FTZ R32, R32, R12.reuse ;  /* 0x0000000c20207220 */ /* 0x080fe20000410000 */
[-C--:B------:R-:W-:Y:S01]  /*d6f0*/  FMUL.FTZ R33, R33, R12.reuse ;  /* 0x0000000c21217220 */ /* 0x080fe20000410000 */
[----:B------:R-:W-:Y:S01]  /*d700*/  FMUL.FTZ R36, R36, R12 ;  /* 0x0000000c24247220 */ /* 0x000fe20000410000 */
[----:B------:R-:W-:Y:S01]  /*d710*/  FMNMX.FTZ R170, R175, R170, !PT ;  /* 0x000000aaafaa7209 */ /* 0x000fe20007810000 */
[----:B------:R-:W-:Y:S01]  /*d720*/  MUFU.EX2 R161, R161 ;  /* 0x000000a100a17308 */ /* 0x000fe20000000800 */
[----:B--2---:R-:W-:Y:S01]  /*d730*/  FADD.FTZ R0, R157, R0 ;  /* 0x000000009d007221 */ /* 0x004fe20000010000 */
[----:B------:R-:W-:Y:S01]  /*d740*/  FMUL.FTZ R37, R37, R12 ;  /* 0x0000000c25257220 */ /* 0x000fe20000410000 */
[----:B------:R-:W-:Y:S01]  /*d750*/  FMNMX.FTZ R170, R178, R170, !PT ;  /* 0x000000aab2aa7209 */ /* 0x000fe20007810000 */
[-C--:B------:R-:W-:Y:S01]  /*d760*/  FMUL.FTZ R40, R40, R12.reuse ;  /* 0x0000000c28287220 */ /* 0x080fe20000410000 */
[-C--:B------:R-:W-:Y:S01]  /*d770*/  FMUL.FTZ R41, R41, R12.reuse ;  /* 0x0000000c29297220 */ /* 0x080fe20000410000 */
[----:B------:R-:W-:Y:S01]  /*d780*/  FMUL.FTZ R44, R44, R12 ;  /* 0x0000000c2c2c7220 */ /* 0x000fe20000410000 */
[----:B------:R-:W-:Y:S01]  /*d790*/  FMNMX.FTZ R170, R179, R170, !PT ;  /* 0x000000aab3aa7209 */ /* 0x000fe20007810000 */
[----:B------:R-:W-:Y:S01]  /*d7a0*/  MUFU.EX2 R164, R164 ;  /* 0x000000a400a47308 */ /* 0x000fe20000000800 */
[----:B---3--:R-:W-:Y:S01]  /*d7b0*/  FADD.FTZ R0, R160, R0 ;  /* 0x00000000a0007221 */ /* 0x008fe20000010000 */
[----:B------:R-:W-:Y:S01]  /*d7c0*/  FMUL.FTZ R45, R45, R12 ;  /* 0x0000000c2d2d7220 */ /* 0x000fe20000410000 */
[----:B------:R-:W-:Y:S01]  /*d7d0*/  FMNMX.FTZ R170, R182, R170, !PT ;  /* 0x000000aab6aa7209 */ /* 0x000fe20007810000 */
[-C--:B------:R-:W-:Y:S01]  /*d7e0*/  FMUL.FTZ R48, R48, R12.reuse ;  /* 0x0000000c30307220 */ /* 0x080fe20000410000 */
[-C--:B------:R-:W-:Y:S01]  /*d7f0*/  FMUL.FTZ R49, R49, R12.reuse ;  /* 0x0000000c31317220 */ /* 0x080fe20000410000 */
[----:B------:R-:W-:Y:S01]  /*d800*/  FMUL.FTZ R52, R52, R12 ;  /* 0x0000000c34347220 */ /* 0x000fe20000410000 */
[----:B------:R-:W-:Y:S01]  /*d810*/  FMNMX.FTZ R170, R183, R170, !PT ;  /* 0x000000aab7aa7209 */ /* 0x000fe20007810000 */
[----:B------:R-:W2:Y:S01]  /*d820*/  MUFU.EX2 R165, R165 ;  /* 0x000000a500a57308 */ /* 0x000ea20000000800 */
[-C--:B------:R-:W-:Y:S01]  /*d830*/  FMUL.FTZ R53, R53, R12.reuse ;  /* 0x0000000c35357220 */ /* 0x080fe20000410000 */
[-C--:B------:R-:W-:Y:S01]  /*d840*/  FMUL.FTZ R56, R56, R12.reuse ;  /* 0x0000000c38387220 */ /* 0x080fe20000410000 */
[-C--:B------:R-:W-:Y:S01]  /*d850*/  FMUL.FTZ R57, R57, R12.reuse ;  /* 0x0000000c39397220 */ /* 0x080fe20000410000 */
[----:B------:R-:W3:Y:S01]  /*d860*/  SHFL.BFLY PT, R206, R170, 0x2, 0x1f ;  /* 0x0c401f00aace7f89 */ /* 0x000ee200000e0000 */
        /* <DEDUP_REMOVED lines=23> */
[----:B---3--:R-:W-:Y:S01]  /*d9e0*/  FMNMX.FTZ R170, R170, R206, !PT ;  /* 0x000000ceaaaa7209 */ /* 0x008fe20007810000 */
[-C--:B------:R-:W-:Y:S01]  /*d9f0*/  FMUL.FTZ R100, R100, R12.reuse ;  /* 0x0000000c64647220 */ /* 0x080fe20000410000 */
[-C--:B------:R-:W-:Y:S01]  /*da00*/  FMUL.FTZ R101, R101, R12.reuse ;  /* 0x0000000c65657220 */ /* 0x080fe20000410000 */
[-C--:B------:R-:W-:Y:S01]  /*da10*/  FMUL.FTZ R104, R104, R12.reuse ;  /* 0x0000000c68687220 */ /* 0x080fe20000410000 */
[----:B------:R-:W3:Y:S01]  /*da20*/  MUFU.EX2 R173, R173 ;  /* 0x000000ad00ad7308 */ /* 0x000ee20000000800 */
[----:B------:R-:W4:Y:S01]  /*da30*/  SHFL.BFLY PT, R206, R170, 0x1, 0x1f ;  /* 0x0c201f00aace7f89 */ /* 0x000f2200000e0000 */
        /* <DEDUP_REMOVED lines=23> */
[----:B----4-:R-:W-:Y:S01]  /*dbb0*/  FMNMX.FTZ R170, R170, R206, !PT ;  /* 0x000000ceaaaa7209 */ /* 0x010fe20007810000 */
[----:B------:R-:W-:-:S02]  /*dbc0*/  IMAD.MOV R206, RZ, RZ, -R194 ;  /* 0x000000ffffce7224 */ /* 0x000fc400078e0ac2 */
[-C--:B------:R-:W-:Y:S01]  /*dbd0*/  FMUL.FTZ R148, R148, R12.reuse ;  /* 0x0000000c94947220 */ /* 0x080fe20000410000 */
[----:B------:R-:W-:Y:S01]  /*dbe0*/  FMUL.FTZ R149, R149, R12 ;  /* 0x0000000c95957220 */ /* 0x000fe20000410000 */
[C---:B------:R-:W-:Y:S01]  /*dbf0*/  FSETP.NEU.FTZ.AND P4, PT, R170.reuse, -INF , PT ;  /* 0xff800000aa00780b */ /* 0x040fe20003f9d000 */
[----:B------:R-:W-:Y:S01]  /*dc00*/  FMUL.FTZ R209, R170, R13 ;  /* 0x0000000daad17220 */ /* 0x000fe20000410000 */
[----:B------:R-:W-:Y:S01]  /*dc10*/  ISETP.NE.AND P3, PT, R184, R206, PT ;  /* 0x000000ceb800720c */ /* 0x000fe20003f65270 */
[----:B------:R-:W-:Y:S01]  /*dc20*/  MUFU.EX2 R181, R181 ;  /* 0x000000b500b57308 */ /* 0x000fe20000000800 */
[----:B------:R-:W-:Y:S02]  /*dc30*/  FSEL R206, R170, RZ, P4 ;  /* 0x000000ffaace7208 */ /* 0x000fe40002000000 */
[----:B------:R-:W-:-:S03]  /*dc40*/  FSEL R209, R209, RZ, P4 ;  /* 0x000000ffd1d17208 */ /* 0x000fc60002000000 */
[----:B------:R-:W-:Y:S02]  /*dc50*/  FADD.FTZ R206, -R206, R20 ;  /* 0x00000014cece7221 */ /* 0x000fe40000010100 */
[-CC-:B------:R-:W-:Y:S01]  /*dc60*/  FFMA.FTZ R155, R155, R13.reuse, -R209.reuse ;  /* 0x0000000d9b9b7223 */ /* 0x180fe200000108d1 */
[-CC-:B------:R-:W-:Y:S01]  /*dc70*/  FFMA.FTZ R159, R159, R13.reuse, -R209.reuse ;  /* 0x0000000d9f9f7223 */ /* 0x180fe200000108d1 */
[-C--:B------:R-:W-:Y:S01]  /*dc80*/  FMUL.FTZ R20, R206, R13.reuse ;  /* 0x0000000dce147220 */ /* 0x080fe20000410000 */
[-C--:B------:R-:W-:Y:S01]  /*dc90*/  FFMA.FTZ R206, R158, R13.reuse, -R209 ;  /* 0x0000000d9ece7223 */ /* 0x080fe200000108d1 */
[----:B------:R-:W-:Y:S02]  /*dca0*/  @!P3 IMAD R18, R18, 0x40, R191 ;  /* 0x000000401212b824 */ /* 0x000fe400078e02bf */
[-CC-:B------:R-:W-:Y:S01]  /*dcb0*/  FFMA.FTZ R207, R162, R13.reuse, -R209.reuse ;  /* 0x0000000da2cf7223 */ /* 0x180fe200000108d1 */
[----:B------:R-:W-:Y:S01]  /*dcc0*/  FFMA.FTZ R208, R166, R13, -R209 ;  /* 0x0000000da6d07223 */ /* 0x000fe200000108d1 */
[----:B------:R-:W-:Y:S01]  /*dcd0*/  MUFU.EX2 R159, R159 ;  /* 0x0000009f009f7308 */ /* 0x000fe20000000800 */
[----:B------:R-:W-:-:S02]  /*dce0*/  @!P3 IMAD R18, R18, 0x4, R2 ;  /* 0x000000041212b824 */ /* 0x000fc400078e0202 */
[-CC-:B------:R-:W-:Y:S01]  /*dcf0*/  FFMA.FTZ R163, R163, R13.reuse, -R209.reuse ;  /* 0x0000000da3a37223 */ /* 0x180fe200000108d1 */
[-CC-:B------:R-:W-:Y:S01]  /*dd00*/  FFMA.FTZ R167, R167, R13.reuse, -R209.reuse ;  /* 0x0000000da7a77223 */ /* 0x180fe200000108d1 */
[-CC-:B------:R-:W-:Y:S01]  /*dd10*/  FFMA.FTZ R153, R153, R13.reuse, -R209.reuse ;  /* 0x0000000d99997223 */ /* 0x180fe200000108d1 */
[-CC-:B------:R-:W-:Y:S01]  /*dd20*/  FFMA.FTZ R171, R171, R13.reuse, -R209.reuse ;  /* 0x0000000dabab7223 */ /* 0x180fe200000108d1 */
[----:B------:R-:W-:Y:S01]  /*dd30*/  @!P3 STS [R18+0x28800], R12 ;  /* 0x0288000c1200b388 */ /* 0x000fe20000000800 */
[----:B--2---:R-:W-:Y:S01]  /*dd40*/  F2FP.BF16.F32.PACK_AB R158, R165, R164 ;  /* 0x000000a4a59e723e */ /* 0x004fe200000010ff */
[----:B------:R-:W2:Y:S01]  /*dd50*/  MUFU.EX2 R20, R20 ;  /* 0x0000001400147308 */ /* 0x000ea20000000800 */
[-CC-:B------:R-:W-:Y:S01]  /*dd60*/  FFMA.FTZ R174, R174, R13.reuse, -R209.reuse ;  /* 0x0000000daeae7223 */ /* 0x180fe200000108d1 */
[-CC-:B------:R-:W-:Y:S01]  /*dd70*/  FFMA.FTZ R175, R175, R13.reuse, -R209.reuse ;  /* 0x0000000dafaf7223 */ /* 0x180fe200000108d1 */
[-CC-:B------:R-:W-:Y:S01]  /*dd80*/  FFMA.FTZ R178, R178, R13.reuse, -R209.reuse ;  /* 0x0000000db2b27223 */ /* 0x180fe200000108d1 */
[-CC-:B------:R-:W-:Y:S01]  /*dd90*/  FFMA.FTZ R182, R182, R13.reuse, -R209.reuse ;  /* 0x0000000db6b67223 */ /* 0x180fe200000108d1 */
[-CC-:B------:R-:W-:Y:S01]  /*dda0*/  FFMA.FTZ R183, R183, R13.reuse, -R209.reuse ;  /* 0x0000000db7b77223 */ /* 0x180fe200000108d1 */
[-CC-:B------:R-:W-:Y:S01]  /*ddb0*/  FFMA.FTZ R179, R179, R13.reuse, -R209.reuse ;  /* 0x0000000db3b37223 */ /* 0x180fe200000108d1 */
[----:B---3--:R-:W-:Y:S01]  /*ddc0*/  F2FP.BF16.F32.PACK_AB R162, R173, R232 ;  /* 0x000000e8ada2723e */ /* 0x008fe200000010ff */
[----:B------:R-:W3:Y:S08]  /*ddd0*/  MUFU.EX2 R206, R206 ;  /* 0x000000ce00ce7308 */ /* 0x000ef00000000800 */
[----:B------:R-:W4:Y:S01]  /*dde0*/  MUFU.EX2 R166, R180 ;  /* 0x000000b400a67308 */ /* 0x000f220000000800 */
[----:B--2---:R2:W-:Y:S01]  /*ddf0*/  @!P3 STS [R18+0x28820], R20 ;  /* 0x028820141200b388 */ /* 0x0045e20000000800 */
        /* <DEDUP_REMOVED lines=9> */
[----:B--2---:R-:W-:Y:S01]  /*de90*/  FFMA.FTZ R18, R154, R13, -R209 ;  /* 0x0000000d9a127223 */ /* 0x004fe200000108d1 */
[----:B------:R-:W-:Y:S01]  /*dea0*/  F2FP.BF16.F32.PACK_AB R154, R157, R156 ;  /* 0x0000009c9d9a723e */ /* 0x000fe200000010ff */
[C---:B------:R-:W-:Y:S01]  /*deb0*/  FADD.FTZ R157, R161.reuse, R0 ;  /* 0x00000000a19d7221 */ /* 0x040fe20000010000 */
[----:B------:R-:W-:Y:S01]  /*dec0*/  F2FP.BF16.F32.PACK_AB R156, R161, R160 ;  /* 0x000000a0a19c723e */ /* 0x000fe200000010ff */
[----:B------:R-:W-:Y:S01]  /*ded0*/  FMUL.FTZ R42, R42, R20 ;  /* 0x000000142a2a7220 */ /* 0x000fe20000410000 */
[----:B------:R-:W-:Y:S01]  /*dee0*/  F2FP.BF16.F32.PACK_AB R160, R169, R168 ;  /* 0x000000a8a9a0723e */ /* 0x000fe200000010ff */
[----:B------:R-:W-:Y:S01]  /*def0*/  FADD.FTZ R0, R164, R157 ;  /* 0x0000009da4007221 */ /* 0x000fe20000010000 */
[----:B------:R-:W-:Y:S01]  /*df00*/  MUFU.EX2 R208, R208 ;  /* 0x000000d000d07308 */ /* 0x000fe20000000800 */
[----:B------:R-:W-:Y:S01]  /*df10*/  F2FP.BF16.F32.PACK_AB R164, R177, R176 ;  /* 0x000000b0b1a4723e */ /* 0x000fe200000010ff */
[-C--:B------:R-:W-:Y:S01]  /*df20*/  FMUL.FTZ R43, R43, R20.reuse ;  /* 0x000000142b2b7220 */ /* 0x080fe20000410000 */
[----:B------:R-:W-:Y:S01]  /*df30*/  FADD.FTZ R157, R165, R0 ;  /* 0x00000000a59d7221 */ /* 0x000fe20000010000 */
[-C--:B------:R-:W-:Y:S01]  /*df40*/  FMUL.FTZ R46, R46, R20.reuse ;  /* 0x000000142e2e7220 */ /* 0x080fe20000410000 */
[-C--:B------:R-:W-:Y:S01]  /*df50*/  FMUL.FTZ R47, R47, R20.reuse ;  /* 0x000000142f2f7220 */ /* 0x080fe20000410000 */
[-C--:B------:R-:W-:Y:S01]  /*df60*/  FMUL.FTZ R50, R50, R20.reuse ;  /* 0x0000001432327220 */ /* 0x080fe20000410000 */
[----:B------:R-:W-:Y:S01]  /*df70*/  FADD.FTZ R0, R168, R157 ;  /* 0x0000009da8007221 */ /* 0x000fe20000010000 */
[----:B------:R-:W-:Y:S01]  /*df80*/  MUFU.EX2 R167, R167 ;  /* 0x000000a700a77308 */ /* 0x000fe20000000800 */
[-C--:B------:R-:W-:Y:S01]  /*df90*/  FMUL.FTZ R51, R51, R20.reuse ;  /* 0x0000001433337220 */ /* 0x080fe20000410000 */
[-C--:B------:R-:W-:Y:S01]  /*dfa0*/  FMUL.FTZ R54, R54, R20.reuse ;  /* 0x0000001436367220 */ /* 0x080fe20000410000 */
[----:B------:R-:W-:Y:S01]  /*dfb0*/  FADD.FTZ R157, R169, R0 ;  /* 0x00000000a99d7221 */ /* 0x000fe20000010000 */
[-C--:B------:R-:W-:Y:S01]  /*dfc0*/  FMUL.FTZ R55, R55, R20.reuse ;  /* 0x0000001437377220 */ /* 0x080fe20000410000 */
[-C--:B------:R-:W-:Y:S01]  /*dfd0*/  FMUL.FTZ R58, R58, R20.reuse ;  /* 0x000000143a3a7220 */ /* 0x080fe20000410000 */
[-C--:B------:R-:W-:Y:S01]  /*dfe0*/  FMUL.FTZ R59, R59, R20.reuse ;  /* 0x000000143b3b7220 */ /* 0x080fe20000410000 */
[----:B------:R-:W-:Y:S01]  /*dff0*/  FADD.FTZ R0, R232, R157 ;  /* 0x0000009de8007221 */ /* 0x000fe20000010000 */
[----:B------:R3:W-:Y:S01]  /*e000*/  MUFU.EX2 R168, R155 ;  /* 0x0000009b00a87308 */ /* 0x0007e20000000800 */
[-C--:B------:R-:W-:Y:S01]  /*e010*/  FMUL.FTZ R62, R62, R20.reuse ;  /* 0x000000143e3e7220 */ /* 0x080fe20000410000 */
[-C--:B------:R-:W-:Y:S01]  /*e020*/  FMUL.FTZ R63, R63, R20.reuse ;  /* 0x000000143f3f7220 */ /* 0x080fe20000410000 */
[----:B------:R-:W-:Y:S01]  /*e030*/  FADD.FTZ R161, R173, R0 ;  /* 0x00000000ada17221 */ /* 0x000fe20000010000 */
[-C--:B------:R-:W-:Y:S01]  /*e040*/  FMUL.FTZ R66, R66, R20.reuse ;  /* 0x0000001442427220 */ /* 0x080fe20000410000 */
[-C--:B------:R-:W-:Y:S01]  /*e050*/  FMUL.FTZ R67, R67, R20.reuse ;  /* 0x0000001443437220 */ /* 0x080fe20000410000 */
[----:B------:R-:W-:Y:S01]  /*e060*/  FMUL.FTZ R70, R70, R20 ;  /* 0x0000001446467220 */ /* 0x000fe20000410000 */
[----:B------:R-:W-:Y:S01]  /*e070*/  FADD.FTZ R0, R176, R161 ;  /* 0x000000a1b0007221 */ /* 0x000fe20000010000 */
[----:B------:R-:W2:Y:S01]  /*e080*/  MUFU.EX2 R157, R18 ;  /* 0x00000012009d7308 */ /* 0x000ea20000000800 */
[----:B---3--:R-:W-:Y:S01]  /*e090*/  F2FP.BF16.F32.PACK_AB R155, R159, R206 ;  /* 0x000000ce9f9b723e */ /* 0x008fe200000010ff */
[-C--:B------:R-:W-:Y:S01]  /*e0a0*/  FMUL.FTZ R71, R71, R20.reuse ;  /* 0x0000001447477220 */ /* 0x080fe20000410000 */
[----:B------:R-:W-:Y:S01]  /*e0b0*/  FADD.FTZ R161, R177, R0 ;  /* 0x00000000b1a17221 */ /* 0x000fe20000010000 */
[-C--:B------:R-:W-:Y:S01]  /*e0c0*/  FMUL.FTZ R74, R74, R20.reuse ;  /* 0x000000144a4a7220 */ /* 0x080fe20000410000 */
[-C--:B------:R-:W-:Y:S01]  /*e0d0*/  FMUL.FTZ R75, R75, R20.reuse ;  /* 0x000000144b4b7220 */ /* 0x080fe20000410000 */
[----:B------:R-:W-:Y:S01]  /*e0e0*/  FMUL.FTZ R78, R78, R20 ;  /* 0x000000144e4e7220 */ /* 0x000fe20000410000 */
[----:B----4-:R-:W-:Y:S01]  /*e0f0*/  FADD.FTZ R0, R166, R161 ;  /* 0x000000a1a6007221 */ /* 0x010fe20000010000 */
[----:B------:R-:W3:Y:S01]  /*e100*/  MUFU.EX2 R18, R163 ;  /* 0x000000a300127308 */ /* 0x000ee20000000800 */
[----:B------:R-:W-:Y:S01]  /*e110*/  F2FP.BF16.F32.PACK_AB R166, R181, R166 ;  /* 0x000000a6b5a6723e */ /* 0x000fe200000010ff */
[-C--:B------:R-:W-:Y:S01]  /*e120*/  FMUL.FTZ R79, R79, R20.reuse ;  /* 0x000000144f4f7220 */ /* 0x080fe20000410000 */
[----:B------:R-:W-:Y:S01]  /*e130*/  FADD.FTZ R0, R181, R0 ;  /* 0x00000000b5007221 */ /* 0x000fe20000010000 */
[-C--:B------:R-:W-:Y:S01]  /*e140*/  FMUL.FTZ R82, R82, R20.reuse ;  /* 0x0000001452527220 */ /* 0x080fe20000410000 */
[-C--:B------:R-:W-:Y:S01]  /*e150*/  FMUL.FTZ R83, R83, R20.reuse ;  /* 0x0000001453537220 */ /* 0x080fe20000410000 */
[-C--:B------:R-:W-:Y:S01]  /*e160*/  FMUL.FTZ R86, R86, R20.reuse ;  /* 0x0000001456567220 */ /* 0x080fe20000410000 */
[-C--:B------:R-:W-:Y:S01]  /*e170*/  FMUL.FTZ R87, R87, R20.reuse ;  /* 0x0000001457577220 */ /* 0x080fe20000410000 */
[----:B------:R4:W5:Y:S01]  /*e180*/  MUFU.EX2 R161, R153 ;  /* 0x0000009900a17308 */ /* 0x0009620000000800 */
[----:B--2---:R-:W-:Y:S01]  /*e190*/  FFMA.FTZ R3, R20, R3, R157 ;  /* 0x0000000314037223 */ /* 0x004fe2000001009d */
[-C--:B------:R-:W-:Y:S01]  /*e1a0*/  FMUL.FTZ R90, R90, R20.reuse ;  /* 0x000000145a5a7220 */ /* 0x080fe20000410000 */
[-C--:B------:R-:W-:Y:S01]  /*e1b0*/  FMUL.FTZ R91, R91, R20.reuse ;  /* 0x000000145b5b7220 */ /* 0x080fe20000410000 */
[-C--:B------:R-:W-:Y:S01]  /*e1c0*/  FMUL.FTZ R94, R94, R20.reuse ;  /* 0x000000145e5e7220 */ /* 0x080fe20000410000 */
[----:B------:R-:W-:Y:S01]  /*e1d0*/  FADD.FTZ R3, R168, R3 ;  /* 0x00000003a8037221 */ /* 0x000fe20000010000 */
[-C--:B------:R-:W-:Y:S01]  /*e1e0*/  FMUL.FTZ R95, R95, R20.reuse ;  /* 0x000000145f5f7220 */ /* 0x080fe20000410000 */
[----:B------:R-:W-:Y:S01]  /*e1f0*/  FMUL.FTZ R98, R98, R20 ;  /* 0x0000001462627220 */ /* 0x000fe20000410000 */
[----:B------:R-:W2:Y:S01]  /*e200*/  MUFU.EX2 R176, R171 ;  /* 0x000000ab00b07308 */ /* 0x000ea20000000800 */
[----:B------:R-:W-:Y:S01]  /*e210*/  FADD.FTZ R230, R206, R3 ;  /* 0x00000003cee67221 */ /* 0x000fe20000010000 */
[----:B----4-:R-:W-:Y:S01]  /*e220*/  F2FP.BF16.F32.PACK_AB R153, R168, R157 ;  /* 0x0000009da899723e */ /* 0x010fe200000010ff */
[----:B------:R-:W-:Y:S01]  /*e230*/  BAR.SYNC.DEFER_BLOCKING 0xf, 0x100 ;  /* 0x03c4000000007b1d */ /* 0x000fe20000010000 */
[----:B---3--:R-:W-:Y:S01]  /*e240*/  F2FP.BF16.F32.PACK_AB R157, R18, R207 ;  /* 0x000000cf129d723e */ /* 0x008fe200000010ff */
[----:B------:R-:W-:Y:S01]  /*e250*/  FADD.FTZ R230, R159, R230 ;  /* 0x000000e69fe67221 */ /* 0x000fe20000010000 */
[----:B------:R-:W-:Y:S01]  /*e260*/  F2FP.BF16.F32.PACK_AB R159, R167, R208 ;  /* 0x000000d0a79f723e */ /* 0x000fe200000010ff */
[-C--:B------:R-:W-:Y:S01]  /*e270*/  FMUL.FTZ R99, R99, R20.reuse ;  /* 0x0000001463637220 */ /* 0x080fe20000410000 */
[-C--:B------:R-:W-:Y:S01]  /*e280*/  FMUL.FTZ R102, R102, R20.reuse ;  /* 0x0000001466667220 */ /* 0x080fe20000410000 */
[----:B------:R-:W-:Y:S01]  /*e290*/  FADD.FTZ R3, R207, R230 ;  /* 0x000000e6cf037221 */ /* 0x000fe20000010000 */
[----:B------:R3:W4:Y:S01]  /*e2a0*/  MUFU.EX2 R163, R174 ;  /* 0x000000ae00a37308 */ /* 0x0007220000000800 */
[-C--:B------:R-:W-:Y:S01]  /*e2b0*/  FMUL.FTZ R103, R103, R20.reuse ;  /* 0x0000001467677220 */ /* 0x080fe20000410000 */
[-C--:B------:R-:W-:Y:S01]  /*e2c0*/  FMUL.FTZ R106, R106, R20.reuse ;  /* 0x000000146a6a7220 */ /* 0x080fe20000410000 */
[----:B------:R-:W-:Y:S01]  /*e2d0*/  FADD.FTZ R3, R18, R3 ;  /* 0x0000000312037221 */ /* 0x000fe20000010000 */
        /* <DEDUP_REMOVED lines=9> */
[----:B------:R-:W-:Y:S01]  /*e370*/  FADD.FTZ R174, R167, R174 ;  /* 0x000000aea7ae7221 */ /* 0x000fe20000010000 */
[-C--:B------:R-:W-:Y:S01]  /*e380*/  FMUL.FTZ R122, R122, R20.reuse ;  /* 0x000000147a7a7220 */ /* 0x080fe20000410000 */
[-C--:B------:R-:W-:Y:S01]  /*e390*/  FMUL.FTZ R123, R123, R20.reuse ;  /* 0x000000147b7b7220 */ /* 0x080fe20000410000 */
[----:B------:R-:W3:Y:S01]  /*e3a0*/  MUFU.EX2 R165, R178 ;  /* 0x000000b200a57308 */ /* 0x000ee20000000800 */
[----:B-----5:R-:W-:Y:S01]  /*e3b0*/  FADD.FTZ R3, R161, R174 ;  /* 0x000000aea1037221 */ /* 0x020fe20000010000 */
[----:B--2---:R-:W-:Y:S01]  /*e3c0*/  F2FP.BF16.F32.PACK_AB R161, R176, R161 ;  /* 0x000000a1b0a1723e */ /* 0x004fe200000010ff */
[----:B------:R2:W-:Y:S01]  /*e3d0*/  STSM.16.M88.4 [R195+0x26800], R152 ;  /* 0x02680098c3007844 */ /* 0x0005e20000000200 */
[-C--:B------:R-:W-:Y:S01]  /*e3e0*/  FMUL.FTZ R126, R126, R20.reuse ;  /* 0x000000147e7e7220 */ /* 0x080fe20000410000 */
[----:B------:R-:W-:Y:S01]  /*e3f0*/  FADD.FTZ R168, R176, R3 ;  /* 0x00000003b0a87221 */ /* 0x000fe20000010000 */
[-C--:B------:R-:W-:Y:S01]  /*e400*/  FMUL.FTZ R127, R127, R20.reuse ;  /* 0x000000147f7f7220 */ /* 0x080fe20000410000 */
[----:B------:R2:W-:Y:S01]  /*e410*/  STSM.16.M88.4 [R196], R156 ;  /* 0x0000009cc4007844 */ /* 0x0005e20000000200 */
[----:B------:R-:W5:Y:S01]  /*e420*/  MUFU.EX2 R12, R179 ;  /* 0x000000b3000c7308 */ /* 0x000f620000000800 */
[----:B----4-:R-:W-:Y:S01]  /*e430*/  FADD.FTZ R3, R163, R168 ;  /* 0x000000a8a3037221 */ /* 0x010fe20000010000 */
[----:B0-----:R-:W-:Y:S01]  /*e440*/  F2FP.BF16.F32.PACK_AB R163, R180, R163 ;  /* 0x000000a3b4a3723e */ /* 0x001fe200000010ff */
[-C--:B------:R-:W-:Y:S01]  /*e450*/  FMUL.FTZ R130, R130, R20.reuse ;  /* 0x0000001482827220 */ /* 0x080fe20000410000 */
[-C--:B------:R-:W-:Y:S01]  /*e460*/  FMUL.FTZ R131, R131, R20.reuse ;  /* 0x0000001483837220 */ /* 0x080fe20000410000 */
[----:B------:R-:W-:Y:S01]  /*e470*/  FADD.FTZ R168, R180, R3 ;  /* 0x00000003b4a87221 */ /* 0x000fe20000010000 */
[-C--:B------:R-:W-:Y:S01]  /*e480*/  FMUL.FTZ R134, R134, R20.reuse ;  /* 0x0000001486867220 */ /* 0x080fe20000410000 */
[----:B------:R2:W-:Y:S01]  /*e490*/  STSM.16.M88.4 [R198], R160 ;  /* 0x000000a0c6007844 */ /* 0x0005e20000000200 */
        /* <DEDUP_REMOVED lines=9> */
[C---:B-----5:R-:W-:Y:S01]  /*e530*/  FADD.FTZ R3, R12.reuse, R3 ;  /* 0x000000030c037221 */ /* 0x060fe20000010000 */
[----:B------:R-:W-:Y:S01]  /*e540*/  F2FP.BF16.F32.PACK_AB R165, R12, R165 ;  /* 0x000000a50ca5723e */ /* 0x000fe200000010ff */
[-C--:B------:R-:W-:Y:S01]  /*e550*/  FMUL.FTZ R147, R147, R20.reuse ;  /* 0x0000001493937220 */ /* 0x080fe20000410000 */
[-C--:B------:R-:W-:Y:S01]  /*e560*/  FMUL.FTZ R150, R150, R20.reuse ;  /* 0x0000001496967220 */ /* 0x080fe20000410000 */
[----:B------:R-:W-:Y:S01]  /*e570*/  FMUL.FTZ R151, R151, R20 ;  /* 0x0000001497977220 */ /* 0x000fe20000410000 */
[----:B0-----:R-:W-:Y:S01]  /*e580*/  FADD.FTZ R18, R182, R3 ;  /* 0x00000003b6127221 */ /* 0x001fe20000010000 */
[----:B---3--:R-:W-:-:S03]  /*e590*/  F2FP.BF16.F32.PACK_AB R167, R183, R182 ;  /* 0x000000b6b7a7723e */ /* 0x008fc600000010ff */
[----:B------:R-:W-:Y:S02]  /*e5a0*/  FADD.FTZ R3, R183, R18 ;  /* 0x00000012b7037221 */ /* 0x000fe40000010000 */
[----:B------:R2:W-:Y:S01]  /*e5b0*/  STSM.16.M88.4 [R197], R164 ;  /* 0x000000a4c5007844 */ /* 0x0005e20000000200 */
[----:B------:R-:W-:Y:S05]  /*e5c0*/  @!P0 BRA `(.L_x_2768) ;  /* 0x0000000000048947 */ /* 0x000fea0003800000 */
[----:B------:R-:W-:Y:S01]  /*e5d0*/  BPT.TRAP 0x1 ;  /* 0x000000040000795c */ /* 0x000fe20000300000 */
.L_x_2768:
[----:B------:R0:W3:Y:S01]  /*e5e0*/  SYNCS.PHASECHK.TRANS64.TRYWAIT P3, [R212+URZ+0x28c50], R213 ;  /* 0x028c50d5d40075a7 */ /* 0x0000e2000806017f */
[----:B------:R-:W-:Y:S05]  /*e5f0*/  @!P0 BRA `(.L_x_2769) ;  /* 0x0000000000048947 */ /* 0x000fea0003800000 */
[----:B------:R-:W-:Y:S01]  /*e600*/  BPT.TRAP 0x1 ;  /* 0x000000040000795c */ /* 0x000fe20000300000 */
.L_x_2769:
[----:B------:R-:W-:Y:S04]  /*e610*/  BSSY B2, `(.L_x_2770) ;  /* 0x0000004000027945 */ /* 0x000fe80003800000 */
[----:B---3--:R-:W-:Y:S05]  /*e620*/  @P3 BRA `(.L_x_2771) ;  /* 0x0000000000083947 */ /* 0x008fea0003800000 */
[----:B------:R-:W3:Y:S02]  /*e630*/  SYNCS.PHASECHK.TRANS64.TRYWAIT P3, [R212+URZ+0x28c50], R213 ;  /* 0x028c50d5d40075a7 */ /* 0x000ee4000806017f */
[----:B---3--:R-:W-:Y:S05]  /*e640*/  @!P3 BRA `(.L_x_2772) ;  /* 0x0000011c0018b947 */ /* 0x008fea0003800000 */
.L_x_2771:
[----:B------:R-:W-:Y:S05]  /*e650*/  BSYNC B2 ;  /* 0x0000000000027941 */ /* 0x000fea0003800000 */
.L_x_2770:
[----:B------:R-:W-:Y:S01]  /*e660*/  IMAD R168, R211, 0x1000, R190 ;  /* 0x00001000d3a87824 */ /* 0x000fe200078e02be */
[----:B------:R-:W-:Y:S01]  /*e670*/  WARPGROUP.ARRIVE ;  /* 0x00000000000079c5 */ /* 0x000fe20000000000 */
[----:B------:R-:W-:Y:S01]  /*e680*/  IMAD.MOV.U32 R169, RZ, RZ, 0x40000040 ;  /* 0x40000040ffa97424 */ /* 0x000fe200078e00ff */
[----:B------:R-:W-:Y:S01]  /*e690*/  ISETP.GT.AND P3, PT, R14, R210, PT ;  /* 0x000000d20e00720c */ /* 0x000fe20003f64270 */
[----:B01-3--:R-:W-:Y:S01]  /*e6a0*/  @!P1 VIADD R212, R212, 0x28c60 ;  /* 0x00028c60d4d49836 */ /* 0x00bfe20000000000 */
[----:B------:R-:W-:Y:S01]  /*e6b0*/  R2UR UR6, R168 ;  /* 0x00000000a80672ca */ /* 0x000fe200000e0000 */
[----:B------:R-:W-:Y:S01]  /*e6c0*/  VIADD R14, R14, 0xffffffff ;  /* 0xffffffff0e0e7836 */ /* 0x000fe20000000000 */
[----:B------:R-:W-:Y:S01]  /*e6d0*/  R2UR UR7, R169 ;  /* 0x00000000a90772ca */ /* 0x000fe200000e0000 */
[----:B------:R-:W-:Y:S01]  /*e6e0*/  IMAD.MOV.U32 R169, RZ, RZ, 0x40000040 ;  /* 0x40000040ffa97424 */ /* 0x000fe200078e00ff */
[----:B------:R-:W-:Y:S01]  /*e6f0*/  @!P1 PRMT R212, RZ, 0x654, R212 ;  /* 0x00000654ffd49816 */ /* 0x000fe200000000d4 */
[----:B------:R-:W-:-:S02]  /*e700*/  IMAD.MOV.U32 R20, RZ, RZ, R170 ;  /* 0x000000ffff147224 */ /* 0x000fc400078e00aa */
[----:B------:R-:W-:Y:S02]  /*e710*/  IMAD.MOV.U32 R12, RZ, RZ, R172 ;  /* 0x000000ffff0c7224 */ /* 0x000fe400078e00ac */
[----:B------:R-:W-:-:S06]  /*e720*/  IMAD.MOV.U32 R18, RZ, RZ, R211 ;  /* 0x000000ffff127224 */ /* 0x000fcc00078e00d3 */
        /* <DEDUP_REMOVED lines=34> */
[----:B------:R-:W-:Y:S05]  /*e950*/  BSYNC B0 ;  /* 0x0000000000007941 */ /* 0x000fea0003800000 */
.L_x_2754:
[----:B------:R-:W-:Y:S02]  /*e960*/  IMAD.MOV.U32 R20, RZ, RZ, R170 ;  /* 0x000000ffff147224 */ /* 0x000fe400078e00aa */
[----:B------:R-:W-:Y:S02]  /*e970*/  IMAD.MOV.U32 R12, RZ, RZ, R172 ;  /* 0x000000ffff0c7224 */ /* 0x000fe400078e00ac */
[----:B------:R-:W-:-:S07]  /*e980*/  IMAD.MOV.U32 R18, RZ, RZ, R211 ;  /* 0x000000ffff127224 */ /* 0x000fce00078e00d3 */
.L_x_2753:
[----:B------:R-:W-:Y:S05]  /*e990*/  BSYNC B1 ;  /* 0x0000000000017941 */ /* 0x000fea0003800000 */
.L_x_2752:
[----:B------:R-:W1:Y:S01]  /*e9a0*/  LDC R152, c[0x0][0x448] ;  /* 0x00011200ff987b82 */ /* 0x000e620000000800 */
[----:B------:R-:W-:-:S07]  /*e9b0*/  IADD3 R155, R23, 0x1, -R22 ;  /* 0x00000001179b7810 */ /* 0x000fce0007ffe816 */
[----:B------:R-:W2:Y:S01]  /*e9c0*/  LDC R156, c[0x0][0x9e4] ;  /* 0x00027900ff9c7b82 */ /* 0x000ea20000000800 */
[----:B-1----:R-:W-:Y:S01]  /*e9d0*/  ISETP.NE.AND P5, PT, R152, 0x1, PT ;  /* 0x000000019800780c */ /* 0x002fe20003fa5270 */
[----:B------:R-:W-:Y:S01]  /*e9e0*/  VIADD R152, R192, 0x3f ;  /* 0x0000003fc0987836 */ /* 0x000fe20000000000 */
[----:B--2---:R-:W-:-:S11]  /*e9f0*/  ISETP.GE.AND P6, PT, R156, 0x1, PT ;  /* 0x000000019c00780c */ /* 0x004fd60003fc6270 */
[----:B------:R-:W1:Y:S08]  /*ea00*/  @P5 LDC R153, c[0x0][0x44c] ;  /* 0x00011300ff995b82 */ /* 0x000e700000000800 */
[----:B------:R-:W2:Y:S01]  /*ea10*/  @P5 LDC R154, c[0x0][0x450] ;  /* 0x00011400ff9a5b82 */ /* 0x000ea20000000800 */
[----:B-1----:R-:W-:-:S05]  /*ea20*/  @P5 IMAD.HI.U32 R153, R152, R153, RZ ;  /* 0x0000009998995227 */ /* 0x002fca00078e00ff */
[----:B--2---:R-:W-:-:S05]  /*ea30*/  @P5 SHF.R.U32.HI R152, RZ, R154, R153 ;  /* 0x0000009aff985219 */ /* 0x004fca0000011699 */
[----:B------:R-:W-:-:S04]  /*ea40*/  IMAD.IADD R152, R155, 0x1, R152 ;  /* 0x000000019b987824 */ /* 0x000fc800078e0298 */
[----:B------:R-:W-:Y:S01]  /*ea50*/  IMAD.IADD R154, R152, 0x1, -R21 ;  /* 0x00000001989a7824 */ /* 0x000fe200078e0a15 */
[----:B------:R-:W-:Y:S06]  /*ea60*/  @!P6 BRA `(.L_x_2774) ;  /* 0x000000000048e947 */ /* 0x000fec0003800000 */
[----:B------:R-:W-:Y:S01]  /*ea70*/  IMAD.MOV.U32 R21, RZ, RZ, R152 ;  /* 0x000000ffff157224 */ /* 0x000fe200078e0098 */
[----:B------:R-:W-:Y:S04]  /*ea80*/  BSSY B0, `(.L_x_2775) ;  /* 0x000000e000007945 */ /* 0x000fe80003800000 */
[----:B------:R-:W-:-:S13]  /*ea90*/  ISETP.GT.AND P2, PT, R21, -0x1, PT ;  /* 0xffffffff1500780c */ /* 0x000fda0003f44270 */
[----:B------:R-:W-:Y:S05]  /*eaa0*/  @P2 BRA `(.L_x_2776) ;  /* 0x00000000001c2947 */ /* 0x000fea0003800000 */
[----:B------:R-:W-:Y:S02]  /*eab0*/  ISETP.NE.AND P2, PT, R156, 0x1, PT ;  /* 0x000000019c00780c */ /* 0x000fe40003f45270 */
[----:B------:R-:W-:-:S11]  /*eac0*/  LOP3.LUT R21, RZ, R21, RZ, 0x33, !PT ;  /* 0x00000015ff157212 */ /* 0x000fd600078e33ff */
[----:B------:R-:W1:Y:S02]  /*ead0*/  @P2 LDC.64 R152, c[0x0][0x9e8] ;  /* 0x00027a00ff982b82 */ /* 0x000e640000000a00 */
[----:B-1----:R-:W-:-:S05]  /*eae0*/  @P2 IMAD.HI.U32 R152, R21, R152, RZ ;  /* 0x0000009815982227 */ /* 0x002fca00078e00ff */
[----:B------:R-:W-:-:S04]  /*eaf0*/  @P2 SHF.R.U32.HI R21, RZ, R153, R152 ;  /* 0x00000099ff152219 */ /* 0x000fc80000011698 */
[----:B------:R-:W-:Y:S01]  /*eb00*/  LOP3.LUT R21, RZ, R21, RZ, 0x33, !PT ;  /* 0x00000015ff157212 */ /* 0x000fe200078e33ff */
[----:B------:R-:W-:Y:S06]  /*eb10*/  BRA `(.L_x_2777) ;  /* 0x0000000000107947 */ /* 0x000fec0003800000 */
.L_x_2776:
[----:B------:R-:W-:-:S13]  /*eb20*/  ISETP.NE.AND P2, PT, R156, 0x1, PT ;  /* 0x000000019c00780c */ /* 0x000fda0003f45270 */
[----:B------:R-:W1:Y:S02]  /*eb30*/  @P2 LDC.64 R152, c[0x0][0x9e8] ;  /* 0x00027a00ff982b82 */ /* 0x000e640000000a00 */
[----:B-1----:R-:W-:-:S05]  /*eb40*/  @P2 IMAD.HI.U32 R152, R21, R152, RZ ;  /* 0x0000009815982227 */ /* 0x002fca00078e00ff */
[----:B------:R-:W-:-:S07]  /*eb50*/  @P2 SHF.R.U32.HI R21, RZ, R153, R152 ;  /* 0x00000099ff152219 */ /* 0x000fce0000011698 */
.L_x_2777:
[----:B------:R-:W-:Y:S05]  /*eb60*/  BSYNC B0 ;  /* 0x0000000000007941 */ /* 0x000fea0003800000 */
.L_x_2775:
[----:B------:R-:W-:-:S05]  /*eb70*/  IMAD R21, R21, R156, RZ ;  /* 0x0000009c15157224 */ /* 0x000fca00078e02ff */
[----:B------:R-:W-:-:S07]  /*eb80*/  VIMNMX R154, R154, R21, !PT ;  /* 0x000000159a9a7248 */ /* 0x000fce0007fe0100 */
.L_x_2774:
[----:B------:R-:W-:Y:S01]  /*eb90*/  VIADD R154, R154, 0x3f ;  /* 0x0000003f9a9a7836 */ /* 0x000fe20000000000 */
[----:B------:R-:W-:Y:S04]  /*eba0*/  BSSY B0, `(.L_x_2778) ;  /* 0x00001ad000007945 */ /* 0x000fe80003800000 */
[----:B------:R-:W-:-:S04]  /*ebb0*/  SHF.R.S32.HI R21, RZ, 0x1f, R154 ;  /* 0x0000001fff157819 */ /* 0x000fc8000001149a */
[----:B------:R-:W-:-:S04]  /*ebc0*/  LEA.HI R21, R21, R154, RZ, 0x6 ;  /* 0x0000009a15157211 */ /* 0x000fc800078f30ff */
[----:B------:R-:W-:-:S04]  /*ebd0*/  SHF.R.S32.HI R21, RZ, 0x6, R21 ;  /* 0x00000006ff157819 */ /* 0x000fc80000011415 */
[----:B------:R-:W-:-:S04]  /*ebe0*/  VIMNMX R21, R202, R21, !PT ;  /* 0x00000015ca157248 */ /* 0x000fc80007fe0100 */
[----:B------:R-:W-:-:S13]  /*ebf0*/  ISETP.GE.AND P2, PT, R14, R21, PT ;  /* 0x000000150e00720c */ /* 0x000fda0003f46270 */
[----:B------:R-:W-:Y:S05]  /*ec00*/  @!P2 BRA `(.L_x_2779) ;  /* 0x000000180098a947 */ /* 0x000fea0003800000 */
[----:B------:R-:W-:Y:S01]  /*ec10*/  BSSY B1, `(.L_x_2780) ;  /* 0x00001a4000017945 */ /* 0x000fe20003800000 */
[----:B------:R-:W-:Y:S02]  /*ec20*/  IMAD.MOV.U32 R208, RZ, RZ, R20 ;  /* 0x000000ffffd07224 */ /* 0x000fe400078e0014 */
[----:B------:R-:W-:Y:S02]  /*ec30*/  IMAD.MOV.U32 R209, RZ, RZ, R12 ;  /* 0x000000ffffd17224 */ /* 0x000fe400078e000c */
[----:B------:R-:W-:Y:S02]  /*ec40*/  IMAD.MOV.U32 R206, RZ, RZ, R14 ;  /* 0x000000ffffce7224 */ /* 0x000fe400078e000e */
[----:B------:R-:W-:-:S07]  /*ec50*/  IMAD.MOV.U32 R210, RZ, RZ, R18 ;  /* 0x000000ffffd27224 */ /* 0x000fce00078e0012 */
.L_x_2791:
[----:B------:R-:W-:Y:S02]  /*ec60*/  VIADD R18, R210, 0x1 ;  /* 0x00000001d2127836 */ /* 0x000fe40000000000 */
[----:B------:R-:W-:Y:S02]  /*ec70*/  IMAD.MOV.U32 R12, RZ, RZ, R206 ;  /* 0x000000ffff0c7224 */ /* 0x000fe400078e00ce */
[----:B------:R-:W-:Y:S01]  /*ec80*/  VIADD R206, R206, 0xffffffff ;  /* 0xffffffffcece7836 */ /* 0x000fe20000000000 */
[----:B------:R-:W-:Y:S02]  /*ec90*/  ISETP.NE.AND P3, PT, R18, 0x2, PT ;  /* 0x000000021200780c */ /* 0x000fe40003f65270 */
[----:B------:R-:W-:Y:S02]  /*eca0*/  ISETP.GT.AND P2, PT, R12, R21, PT ;  /* 0x000000150c00720c */ /* 0x000fe40003f44270 */
[----:B------:R-:W-:Y:S02]  /*ecb0*/  SEL R12, RZ, 0x1, P3 ;  /* 0x00000001ff0c7807 */ /* 0x000fe40001800000 */
[----:B------:R-:W-:-:S02]  /*ecc0*/  SEL R18, R18, RZ, P3 ;  /* 0x000000ff12127207 */ /* 0x000fc40001800000 */
[----:B------:R-:W-:Y:S01]  /*ecd0*/  LOP3.LUT R19, R19, R12, RZ, 0x3c, !PT ;  /* 0x0000000c13137212 */ /* 0x000fe200078e3cff */
[----:B-1----:R-:W-:Y:S06]  /*ece0*/  @!P0 BRA `(.L_x_2781) ;  /* 0x0000000000048947 */ /* 0x002fec0003800000 */
[----:B------:R-:W-:Y:S01]  /*ecf0*/  BPT.TRAP 0x1 ;  /* 0x000000040000795c */ /* 0x000fe20000300000 */
.L_x_2781:
[----:B------:R-:W-:Y:S01]  /*ed00*/  IMAD R14, R18, 0x8, R2 ;  /* 0x00000008120e7824 */ /* 0x000fe200078e0202 */
[----:B------:R-:W-:-:S04]  /*ed10*/  SHF.L.U32 R207, R19, 0x1f, RZ ;  /* 0x0000001f13cf7819 */ /* 0x000fc800000006ff */
[----:B------:R1:W2:Y:S01]  /*ed20*/  SYNCS.PHASECHK.TRANS64.TRYWAIT P3, [R14+URZ+0x28c30], R207 ;  /* 0x028c30cf0e0075a7 */ /* 0x0002a2000806017f */
[----:B------:R-:W-:Y:S05]  /*ed30*/  @!P0 BRA `(.L_x_2782) ;  /* 0x0000000000048947 */ /* 0x000fea0003800000 */
[----:B------:R-:W-:Y:S01]  /*ed40*/  BPT.TRAP 0x1 ;  /* 0x000000040000795c */ /* 0x000fe20000300000 */
.L_x_2782:
[----:B------:R-:W-:Y:S01]  /*ed50*/  BSSY B2, `(.L_x_2783) ;  /* 0x0000006000027945 */ /* 0x000fe20003800000 */
[----:B------:R-:W-:Y:S02]  /*ed60*/  IMAD R154, R18, 0x200, R15 ;  /* 0x00000200129a7824 */ /* 0x000fe400078e020f */
[----:B------:R-:W-:Y:S01]  /*ed70*/  IMAD.MOV.U32 R155, RZ, RZ, 0x40000040 ;  /* 0x40000040ff9b7424 */ /* 0x000fe200078e00ff */
[----:B--2---:R-:W-:Y:S06]  /*ed80*/  @P3 BRA `(.L_x_2784) ;  /* 0x0000000000083947 */ /* 0x004fec0003800000 */
[----:B------:R-:W2:Y:S02]  /*ed90*/  SYNCS.PHASECHK.TRANS64.TRYWAIT P3, [R14+URZ+0x28c30], R207 ;  /* 0x028c30cf0e0075a7 */ /* 0x000ea4000806017f */
[----:B--2---:R-:W-:Y:S05]  /*eda0*/  @!P3 BRA `(.L_x_2785) ;  /* 0x000001140054b947 */ /* 0x004fea0003800000 */
.L_x_2784:
[----:B------:R-:W-:Y:S05]  /*edb0*/  BSYNC B2 ;  /* 0x0000000000027941 */ /* 0x000fea0003800000 */
.L_x_2783:
[C---:B------:R-:W-:Y:S01]  /*edc0*/  R2UR UR6, R154.reuse ;  /* 0x000000009a0672ca */ /* 0x040fe200000e0000 */
[C---:B------:R-:W-:Y:S01]  /*edd0*/  VIADD R152, R154.reuse, 0x2 ;  /* 0x000000029a987836 */ /* 0x040fe20000000000 */
[----:B------:R-:W-:Y:S01]  /*ede0*/  R2UR UR7, R155 ;  /* 0x000000009b0772ca */ /* 0x000fe200000e0000 */
[----:B------:R-:W-:Y:S01]  /*edf0*/  VIADD R12, R154, 0x4 ;  /* 0x000000049a0c7836 */ /* 0x000fe20000000000 */
[----:B------:R-:W-:Y:S01]  /*ee00*/  R2UR UR4, R4 ;  /* 0x00000000040472ca */ /* 0x000fe200000e0000 */
[----:B------:R-:W-:Y:S01]  /*ee10*/  VIADD R154, R154, 0x6 ;  /* 0x000000069a9a7836 */ /* 0x000fe20000000000 */
[----:B------:R-:W-:Y:S01]  /*ee20*/  R2UR UR5, R5 ;  /* 0x00000000050572ca */ /* 0x000fe200000e0000 */
[----:B------:R-:W-:Y:S01]  /*ee30*/  IMAD.MOV.U32 R153, RZ, RZ, 0x40000040 ;  /* 0x40000040ff997424 */ /* 0x000fe200078e00ff */
[----:B------:R-:W-:Y:S01]  /*ee40*/  R2UR UR10, R152 ;  /* 0x00000000980a72ca */ /* 0x000fe200000e0000 */
[----:B------:R-:W-:Y:S01]  /*ee50*/  IMAD.MOV.U32 R155, RZ, RZ, 0x40000040 ;  /* 0x40000040ff9b7424 */ /* 0x000fe200078e00ff */
[----:B------:R-:W-:Y:S01]  /*ee60*/  R2UR UR18, R154 ;  /* 0x000000009a1272ca */ /* 0x000fe200000e0000 */
[----:B------:R-:W-:Y:S01]  /*ee70*/  IMAD.MOV.U32 R13, RZ, RZ, 0x40000040 ;  /* 0x40000040ff0d7424 */ /* 0x000fe200078e00ff */
[----:B------:R-:W-:-:S02]  /*ee80*/  R2UR UR11, R153 ;  /* 0x00000000990b72ca */ /* 0x000fc400000e0000 */
[----:B------:R-:W-:Y:S02]  /*ee90*/  R2UR UR19, R155 ;  /* 0x000000009b1372ca */ /* 0x000fe400000e0000 */
[----:B------:R-:W-:Y:S01]  /*eea0*/  WARPGROUP.ARRIVE ;  /* 0x00000000000079c5 */ /* 0x000fe20000000000 */
[----:B------:R-:W-:Y:S02]  /*eeb0*/  R2UR UR8, R10 ;  /* 0x000000000a0872ca */ /* 0x000fe400000e0000 */
[----:B------:R-:W-:Y:S02]  /*eec0*/  R2UR UR9, R11 ;  /* 0x000000000b0972ca */ /* 0x000fe400000e0000 */
[----:B------:R-:W-:Y:S01]  /*eed0*/  R2UR UR14, R12 ;  /* 0x000000000c0e72ca */ /* 0x000fe200000e0000 */
[----:B------:R-:W-:Y:S01]  /*eee0*/  HGMMA.64x64x16.F32.BF16 R152, gdesc[UR4], RZ, !UPT, gsb0 ;  /* 0x00e00000049879f0 */ /* 0x000fe2000c0018ff */
[----:B------:R-:W-:Y:S01]  /*eef0*/  R2UR UR15, R13 ;  /* 0x000000000d0f72ca */ /* 0x000fe200000e0000 */
[----:B------:R-:W-:Y:S01]  /*ef00*/  ULDC UR4, c[0x0][0x988] ;  /* 0x0002620000047ab9 */ /* 0x000fe20000000800 */
[----:B------:R-:W-:-:S02]  /*ef10*/  R2UR UR12, R8 ;  /* 0x00000000080c72ca */ /* 0x000fc400000e0000 */
        /* <DEDUP_REMOVED lines=29> */
[----:B------:R-:W3:Y:S02]  /*f0f0*/  SHFL.BFLY PT, R13, R12, 0x2, 0x1f ;  /* 0x0c401f000c0d7f89 */ /* 0x000ee400000e0000 */
[----:B---3--:R-:W-:-:S05]  /*f100*/  FMNMX.FTZ R12, R12, R13, !PT ;  /* 0x0000000d0c0c7209 */ /* 0x008fca0007810000 */
[----:B------:R-:W3:Y:S02]  /*f110*/  SHFL.BFLY PT, R13, R12, 0x1, 0x1f ;  /* 0x0c201f000c0d7f89 */ /* 0x000ee400000e0000 */
[----:B---3--:R-:W-:Y:S01]  /*f120*/  FMNMX.FTZ R12, R12, R13, !PT ;  /* 0x0000000d0c0c7209 */ /* 0x008fe20007810000 */
[----:B------:R-:W-:-:S04]  /*f130*/  IMAD.U32 R13, RZ, RZ, UR4 ;  /* 0x00000004ff0d7e24 */ /* 0x000fc8000f8e00ff */
[C---:B------:R-:W-:Y:S01]  /*f140*/  FADD.FTZ R209, -R12.reuse, R209 ;  /* 0x000000d10cd17221 */ /* 0x040fe20000010100 */
[----:B------:R-:W-:-:S03]  /*f150*/  FMUL.FTZ R20, R12, R13 ;  /* 0x0000000d0c147220 */ /* 0x000fc60000410000 */
        /* <DEDUP_REMOVED lines=17> */
[----:B------:R-:W-:Y:S01]  /*f270*/  @!P1 VIADD R20, R14, 0x28c40 ;  /* 0x00028c400e149836 */ /* 0x000fe20000000000 */
[----:B------:R-:W3:Y:S04]  /*f280*/  MUFU.EX2 R168, R211 ;  /* 0x000000d300a87308 */ /* 0x000ee80000000800 */
[----:B------:R-:W-:-:S04]  /*f290*/  @!P1 PRMT R20, RZ, 0x654, R20 ;  /* 0x00000654ff149816 */ /* 0x000fc80000000014 */
[----:B------:R4:W-:Y:S01]  /*f2a0*/  @!P1 SYNCS.ARRIVE.TRANS64.RED.A1T0 RZ, [R20+URZ], RZ ;  /* 0x000000ff14ff99a7 */ /* 0x0009e2000810043f */
[----:B------:R-:W5:Y:S01]  /*f2b0*/  MUFU.EX2 R152, R152 ;  /* 0x0000009800987308 */ /* 0x000f620000000800 */
[----:B----4-:R-:W-:-:S07]  /*f2c0*/  IMAD.MOV R20, RZ, RZ, -R194 ;  /* 0x000000ffff147224 */ /* 0x010fce00078e0ac2 */
[----:B------:R-:W4:Y:S01]  /*f2d0*/  MUFU.EX2 R153, R153 ;  /* 0x0000009900997308 */ /* 0x000f220000000800 */
[-C--:B---3--:R-:W-:Y:S01]  /*f2e0*/  FMUL.FTZ R24, R24, R168.reuse ;  /* 0x000000a818187220 */ /* 0x088fe20000410000 */
[-C--:B------:R-:W-:Y:S01]  /*f2f0*/  FMUL.FTZ R25, R25, R168.reuse ;  /* 0x000000a819197220 */ /* 0x080fe20000410000 */
[----:B------:R-:W-:Y:S01]  /*f300*/  FMUL.FTZ R28, R28, R168 ;  /* 0x000000a81c1c7220 */ /* 0x000fe20000410000 */
[----:B------:R-:W-:Y:S01]  /*f310*/  ISETP.NE.AND P3, PT, R184, R20, PT ;  /* 0x00000014b800720c */ /* 0x000fe20003f65270 */
[----:B------:R-:W-:Y:S01]  /*f320*/  FMUL.FTZ R29, R29, R168 ;  /* 0x000000a81d1d7220 */ /* 0x000fe20000410000 */
[----:B------:R-:W-:Y:S01]  /*f330*/  FMNMX.FTZ R20, R154, R208, !PT ;  /* 0x000000d09a147209 */ /* 0x000fe20007810000 */
[-C--:B------:R-:W-:Y:S01]  /*f340*/  FMUL.FTZ R32, R32, R168.reuse ;  /* 0x000000a820207220 */ /* 0x080fe20000410000 */
[----:B------:R-:W-:Y:S01]  /*f350*/  FMUL.FTZ R33, R33, R168 ;  /* 0x000000a821217220 */ /* 0x000fe20000410000 */
[----:B-----5:R-:W-:Y:S01]  /*f360*/  FFMA.FTZ R0, R168, R0, R152 ;  /* 0x00000000a8007223 */ /* 0x020fe20000010098 */
[-C--:B------:R-:W-:Y:S01]  /*f370*/  FMUL.FTZ R36, R36, R168.reuse ;  /* 0x000000a824247220 */ /* 0x080fe20000410000 */
[-C--:B------:R-:W-:Y:S01]  /*f380*/  FMUL.FTZ R37, R37, R168.reuse ;  /* 0x000000a825257220 */ /* 0x080fe20000410000 */
[-C--:B------:R-:W-:Y:S01]  /*f390*/  FMUL.FTZ R40, R40, R168.reuse ;  /* 0x000000a828287220 */ /* 0x080fe20000410000 */
[-C--:B------:R-:W-:Y:S01]  /*f3a0*/  FMUL.FTZ R41, R41, R168.reuse ;  /* 0x000000a829297220 */ /* 0x080fe20000410000 */
[-C--:B------:R-:W-:Y:S01]  /*f3b0*/  FMUL.FTZ R44, R44, R168.reuse ;  /* 0x000000a82c2c7220 */ /* 0x080fe20000410000 */
[-C--:B------:R-:W-:Y:S01]  /*f3c0*/  FMUL.FTZ R45, R45, R168.reuse ;  /* 0x000000a82d2d7220 */ /* 0x080fe20000410000 */
[----:B------:R-:W-:Y:S01]  /*f3d0*/  FMUL.FTZ R48, R48, R168 ;  /* 0x000000a830307220 */ /* 0x000fe20000410000 */
[----:B------:R-:W-:-:S02]  /*f3e0*/  @!P3 IMAD R211, R210, 0x40, R191 ;  /* 0x00000040d2d3b824 */ /* 0x000fc400078e02bf */
[C---:B----4-:R-:W-:Y:S01]  /*f3f0*/  FADD.FTZ R0, R153.reuse, R0 ;  /* 0x0000000099007221 */ /* 0x050fe20000010000 */
[----:B------:R-:W-:Y:S01]  /*f400*/  F2FP.BF16.F32.PACK_AB R152, R153, R152 ;  /* 0x000000989998723e */ /* 0x000fe200000010ff */
[----:B------:R-:W-:Y:S01]  /*f410*/  FMUL.FTZ R49, R49, R168 ;  /* 0x000000a831317220 */ /* 0x000fe20000410000 */
[----:B------:R-:W-:Y:S01]  /*f420*/  @!P3 IMAD R153, R211, 0x4, R2 ;  /* 0x00000004d399b824 */ /* 0x000fe200078e0202 */
        /* <DEDUP_REMOVED lines=65> */
[----:B------:R-:W-:Y:S01]  /*f840*/  @!P3 STS [R153+0x28800], R168 ;  /* 0x028800a89900b388 */ /* 0x000fe20000000800 */
[----:B------:R-:W3:Y:S03]  /*f850*/  MUFU.EX2 R156, R156 ;  /* 0x0000009c009c7308 */ /* 0x000ee60000000800 */
[----:B------:R-:W4:Y:S05]  /*f860*/  SHFL.BFLY PT, R168, R20, 0x2, 0x1f ;  /* 0x0c401f0014a87f89 */ /* 0x000f2a00000e0000 */
[----:B------:R-:W5:Y:S08]  /*f870*/  MUFU.EX2 R157, R157 ;  /* 0x0000009d009d7308 */ /* 0x000f700000000800 */
[----:B------:R-:W0:Y:S01]  /*f880*/  MUFU.EX2 R160, R160 ;  /* 0x000000a000a07308 */ /* 0x000e220000000800 */
[----:B---3--:R-:W-:-:S07]  /*f890*/  FADD.FTZ R0, R156, R0 ;  /* 0x000000009c007221 */ /* 0x008fce0000010000 */
[----:B------:R-:W-:Y:S01]  /*f8a0*/  MUFU.EX2 R161, R161 ;  /* 0x000000a100a17308 */ /* 0x000fe20000000800 */
[----:B-----5:R-:W-:Y:S01]  /*f8b0*/  FADD.FTZ R211, R157, R0 ;  /* 0x000000009dd37221 */ /* 0x020fe20000010000 */
[----:B----4-:R-:W-:-:S05]  /*f8c0*/  FMNMX.FTZ R20, R20, R168, !PT ;  /* 0x000000a814147209 */ /* 0x010fca0007810000 */
[----:B------:R-:W3:Y:S01]  /*f8d0*/  SHFL.BFLY PT, R168, R20, 0x1, 0x1f ;  /* 0x0c201f0014a87f89 */ /* 0x000ee200000e0000 */
[----:B------:R-:W-:Y:S01]  /*f8e0*/  MUFU.EX2 R164, R164 ;  /* 0x000000a400a47308 */ /* 0x000fe20000000800 */
[----:B0-----:R-:W-:-:S07]  /*f8f0*/  FADD.FTZ R0, R160, R211 ;  /* 0x000000d3a0007221 */ /* 0x001fce0000010000 */
[----:B------:R-:W-:Y:S08]  /*f900*/  MUFU.EX2 R165, R165 ;  /* 0x000000a500a57308 */ /* 0x000ff00000000800 */
[----:B------:R-:W-:Y:S01]  /*f910*/  MUFU.EX2 R209, R209 ;  /* 0x000000d100d17308 */ /* 0x000fe20000000800 */
[----:B---3--:R-:W-:-:S07]  /*f920*/  FMNMX.FTZ R20, R20, R168, !PT ;  /* 0x000000a814147209 */ /* 0x008fce0007810000 */
[----:B------:R-:W-:Y:S01]  /*f930*/  MUFU.EX2 R169, R169 ;  /* 0x000000a900a97308 */ /* 0x000fe20000000800 */
[----:B------:R-:W-:-:S04]  /*f940*/  FADD.FTZ R168, -R20, R208 ;  /* 0x000000d014a87221 */ /* 0x000fc80000010100 */
[----:B------:R-:W-:-:S03]  /*f950*/  FMUL.FTZ R168, R168, R13 ;  /* 0x0000000da8a87220 */ /* 0x000fc60000410000 */
[----:B------:R-:W-:Y:S08]  /*f960*/  MUFU.EX2 R172, R172 ;  /* 0x000000ac00ac7308 */ /* 0x000ff00000000800 */
[----:B------:R-:W0:Y:S08]  /*f970*/  MUFU.EX2 R168, R168 ;  /* 0x000000a800a87308 */ /* 0x000e300000000800 */
[----:B------:R-:W3:Y:S08]  /*f980*/  MUFU.EX2 R173, R173 ;  /* 0x000000ad00ad7308 */ /* 0x000ef00000000800 */
[----:B------:R-:W-:Y:S01]  /*f990*/  MUFU.EX2 R176, R176 ;  /* 0x000000b000b07308 */ /* 0x000fe20000000800 */
[----:B0-----:R0:W-:Y:S01]  /*f9a0*/  @!P3 STS [R153+0x28820], R168 ;  /* 0x028820a89900b388 */ /* 0x0011e20000000800 */
        /* <DEDUP_REMOVED lines=9> */
[-C--:B0-----:R-:W-:Y:S01]  /*fa40*/  FMUL.FTZ R153, R20, R13.reuse ;  /* 0x0000000d14997220 */ /* 0x081fe20000410000 */
        /* <DEDUP_REMOVED lines=37> */
[C---:B------:R-:W-:Y:S01]  /*fca0*/  FADD.FTZ R157, R161.reuse, R0 ;  /* 0x00000000a19d7221 */ /* 0x040fe20000010000 */
[----:B------:R-:W-:Y:S01]  /*fcb0*/  F2FP.BF16.F32.PACK_AB R156, R161, R160 ;  /* 0x000000a0a19c723e */ /* 0x000fe200000010ff */
[-C--:B------:R-:W-:Y:S01]  /*fcc0*/  FMUL.FTZ R75, R75, R168.reuse ;  /* 0x000000a84b4b7220 */ /* 0x080fe20000410000 */
[----:B------:R-:W-:Y:S01]  /*fcd0*/  F2FP.BF16.F32.PACK_AB R160, R169, R209 ;  /* 0x000000d1a9a0723e */ /* 0x000fe200000010ff */
[----:B------:R-:W-:Y:S01]  /*fce0*/  FADD.FTZ R0, R164, R157 ;  /* 0x0000009da4007221 */ /* 0x000fe20000010000 */
[-C--:B------:R-:W-:Y:S01]  /*fcf0*/  FMUL.FTZ R78, R78, R168.reuse ;  /* 0x000000a84e4e7220 */ /* 0x080fe20000410000 */
[----:B------:R0:W5:Y:S01]  /*fd00*/  MUFU.EX2 R181, R158 ;  /* 0x0000009e00b57308 */ /* 0x0001620000000800 */
[-C--:B------:R-:W-:Y:S01]  /*fd10*/  FMUL.FTZ R79, R79, R168.reuse ;  /* 0x000000a84f4f7220 */ /* 0x080fe20000410000 */
[----:B------:R-:W-:Y:S01]  /*fd20*/  FADD.FTZ R0, R165, R0 ;  /* 0x00000000a5007221 */ /* 0x000fe20000010000 */
[-C--:B------:R-:W-:Y:S01]  /*fd30*/  FMUL.FTZ R82, R82, R168.reuse ;  /* 0x000000a852527220 */ /* 0x080fe20000410000 */
[-C--:B------:R-:W-:Y:S01]  /*fd40*/  FMUL.FTZ R83, R83, R168.reuse ;  /* 0x000000a853537220 */ /* 0x080fe20000410000 */
[-C--:B------:R-:W-:Y:S01]  /*fd50*/  FMUL.FTZ R86, R86, R168.reuse ;  /* 0x000000a856567220 */ /* 0x080fe20000410000 */
[----:B------:R-:W-:Y:S01]  /*fd60*/  FADD.FTZ R0, R209, R0 ;  /* 0x00000000d1007221 */ /* 0x000fe20000010000 */
[----:B------:R-:W-:Y:S01]  /*fd70*/  FMUL.FTZ R87, R87, R168 ;  /* 0x000000a857577220 */ /* 0x000fe20000410000 */
[----:B------:R-:W1:Y:S01]  /*fd80*/  MUFU.EX2 R180, R180 ;  /* 0x000000b400b47308 */ /* 0x000e620000000800 */
[----:B0-----:R-:W-:Y:S01]  /*fd90*/  F2FP.BF16.F32.PACK_AB R158, R165, R164 ;  /* 0x000000a4a59e723e */ /* 0x001fe200000010ff */
[----:B------:R-:W-:Y:S01]  /*fda0*/  FADD.FTZ R157, R169, R0 ;  /* 0x00000000a99d7221 */ /* 0x000fe20000010000 */
[-C--:B------:R-:W-:Y:S01]  /*fdb0*/  FMUL.FTZ R90, R90, R168.reuse ;  /* 0x000000a85a5a7220 */ /* 0x080fe20000410000 */
[-C--:B------:R-:W-:Y:S01]  /*fdc0*/  FMUL.FTZ R91, R91, R168.reuse ;  /* 0x000000a85b5b7220 */ /* 0x080fe20000410000 */
[-C--:B------:R-:W-:Y:S01]  /*fdd0*/  FMUL.FTZ R94, R94, R168.reuse ;  /* 0x000000a85e5e7220 */ /* 0x080fe20000410000 */
[----:B------:R-:W-:Y:S01]  /*fde0*/  FADD.FTZ R0, R172, R157 ;  /* 0x0000009dac007221 */ /* 0x000fe20000010000 */
[-C--:B------:R-:W-:Y:S01]  /*fdf0*/  FMUL.FTZ R95, R95, R168.reuse ;  /* 0x000000a85f5f7220 */ /* 0x080fe20000410000 */
[----:B------:R-:W0:Y:S01]  /*fe00*/  MUFU.EX2 R159, R159 ;  /* 0x0000009f009f7308 */ /* 0x000e220000000800 */
[-C--:B------:R-:W-:Y:S01]  /*fe10*/  FMUL.FTZ R98, R98, R168.reuse ;  /* 0x000000a862627220 */ /* 0x080fe20000410000 */
[----:B---3--:R-:W-:Y:S01]  /*fe20*/  FADD.FTZ R157, R173, R0 ;  /* 0x00000000ad9d7221 */ /* 0x008fe20000010000 */
[----:B----4-:R-:W-:Y:S01]  /*fe30*/  FFMA.FTZ R0, R168, R3, R153 ;  /* 0x00000003a8007223 */ /* 0x010fe20000010099 */
[----:B------:R-:W-:Y:S01]  /*fe40*/  F2FP.BF16.F32.PACK_AB R153, R155, R153 ;  /* 0x000000999b99723e */ /* 0x000fe200000010ff */
[-C--:B------:R-:W-:Y:S01]  /*fe50*/  FMUL.FTZ R99, R99, R168.reuse ;  /* 0x000000a863637220 */ /* 0x080fe20000410000 */
[----:B------:R-:W-:Y:S01]  /*fe60*/  FADD.FTZ R164, R176, R157 ;  /* 0x0000009db0a47221 */ /* 0x000fe20000010000 */
[----:B------:R-:W-:Y:S01]  /*fe70*/  FADD.FTZ R0, R155, R0 ;  /* 0x000000009b007221 */ /* 0x000fe20000010000 */
[----:B------:R3:W-:Y:S01]  /*fe80*/  MUFU.EX2 R210, R162 ;  /* 0x000000a200d27308 */ /* 0x0007e20000000800 */
[----:B------:R-:W-:Y:S01]  /*fe90*/  FMUL.FTZ R102, R102, R168 ;  /* 0x000000a866667220 */ /* 0x000fe20000410000 */
[----:B------:R-:W-:Y:S01]  /*fea0*/  FADD.FTZ R3, R177, R164 ;  /* 0x000000a4b1037221 */ /* 0x000fe20000010000 */
[----:B-----5:R-:W-:Y:S01]  /*feb0*/  FADD.FTZ R0, R181, R0 ;  /* 0x00000000b5007221 */ /* 0x020fe20000010000 */
[----:B------:R-:W-:Y:S01]  /*fec0*/  F2FP.BF16.F32.PACK_AB R164, R177, R176 ;  /* 0x000000b0b1a4723e */ /* 0x000fe200000010ff */
[-C--:B------:R-:W-:Y:S01]  /*fed0*/  FMUL.FTZ R103, R103, R168.reuse ;  /* 0x000000a867677220 */ /* 0x080fe20000410000 */
[----:B-1----:R-:W-:Y:S01]  /*fee0*/  FADD.FTZ R157, R180, R3 ;  /* 0x00000003b49d7221 */ /* 0x002fe20000010000 */
[----:B------:R-:W-:Y:S01]  /*fef0*/  FMUL.FTZ R106, R106, R168 ;  /* 0x000000a86a6a7220 */ /* 0x000fe20000410000 */
[----:B------:R-:W1:Y:S01]  /*ff00*/  MUFU.EX2 R163, R163 ;  /* 0x000000a300a37308 */ /* 0x000e620000000800 */
[----:B0-----:R-:W-:Y:S01]  /*ff10*/  FADD.FTZ R3, R159, R0 ;  /* 0x000000009f037221 */ /* 0x001fe20000010000 */
[----:B---3--:R-:W-:Y:S01]  /*ff20*/  F2FP.BF16.F32.PACK_AB R162, R173, R172 ;  /* 0x000000acada2723e */ /* 0x008fe200000010ff */
[C---:B------:R-:W-:Y:S01]  /*ff30*/  FADD.FTZ R0, R166.reuse, R157 ;  /* 0x0000009da6007221 */ /* 0x040fe20000010000 */
[----:B------:R-:W-:Y:S01]  /*ff40*/  F2FP.BF16.F32.PACK_AB R155, R159, R181 ;  /* 0x000000b59f9b723e */ /* 0x000fe200000010ff */
[----:B------:R-:W-:Y:S01]  /*ff50*/  BAR.SYNC.DEFER_BLOCKING 0xf, 0x100 ;  /* 0x03c4000000007b1d */ /* 0x000fe20000010000 */
[----:B------:R-:W-:Y:S01]  /*ff60*/  F2FP.BF16.F32.PACK_AB R166, R166, R180 ;  /* 0x000000b4a6a6723e */ /* 0x000fe200000010ff */
        /* <DEDUP_REMOVED lines=9> */
[----:B------:R-:W-:Y:S01]  /*10000*/  FMUL.FTZ R123, R123, R168 ;  /* 0x000000a87b7b7220 */ /* 0x000fe20000410000 */
[----:B-1----:R-:W-:Y:S01]  /*10010*/  F2FP.BF16.F32.PACK_AB R157, R163, R210 ;  /* 0x000000d2a39d723e */ /* 0x002fe200000010ff */
        /* <DEDUP_REMOVED lines=11> */
[----:B------:R4:W-:Y:S01]  /*100d0*/  STSM.16.M88.4 [R195+0x26800], R152 ;  /* 0x02680098c3007844 */ /* 0x0009e20000000200 */
[-C--:B------:R-:W-:Y:S01]  /*100e0*/  FMUL.FTZ R143, R143, R168.reuse ;  /* 0x000000a88f8f7220 */ /* 0x080fe20000410000 */
[-C--:B------:R-:W-:Y:S01]  /*100f0*/  FMUL.FTZ R146, R146, R168.reuse ;  /* 0x000000a892927220 */ /* 0x080fe20000410000 */
[-C--:B------:R-:W-:Y:S01]  /*10100*/  FMUL.FTZ R147, R147, R168.reuse ;  /* 0x000000a893937220 */ /* 0x080fe20000410000 */
[-C--:B------:R-:W-:Y:S01]  /*10110*/  FMUL.FTZ R150, R150, R168.reuse ;  /* 0x000000a896967220 */ /* 0x080fe20000410000 */
[----:B------:R-:W-:Y:S01]  /*10120*/  FMUL.FTZ R151, R151, R168 ;  /* 0x000000a897977220 */ /* 0x000fe20000410000 */
[----:B------:R-:W5:Y:S01]  /*10130*/  MUFU.EX2 R171, R171 ;  /* 0x000000ab00ab7308 */ /* 0x000f620000000800 */
[----:B-1----:R-:W-:Y:S01]  /*10140*/  FADD.FTZ R170, R210, R3 ;  /* 0x00000003d2aa7221 */ /* 0x002fe20000010000 */
[----:B0-----:R-:W-:-:S03]  /*10150*/  F2FP.BF16.F32.PACK_AB R159, R167, R208 ;  /* 0x000000d0a79f723e */ /* 0x001fc600000010ff */
[----:B------:R-:W-:Y:S02]  /*10160*/  FADD.FTZ R3, R163, R170 ;  /* 0x000000aaa3037221 */ /* 0x000fe40000010000 */
[----:B------:R4:W-:Y:S01]  /*10170*/  STSM.16.M88.4 [R196], R156 ;  /* 0x0000009cc4007844 */ /* 0x0009e20000000200 */
[----:B------:R-:W0:Y:S01]  /*10180*/  MUFU.EX2 R174, R174 ;  /* 0x000000ae00ae7308 */ /* 0x000e220000000800 */
[----:B------:R-:W-:-:S04]  /*10190*/  FADD.FTZ R172, R208, R3 ;  /* 0x00000003d0ac7221 */ /* 0x000fc80000010000 */
[----:B------:R-:W-:-:S03]  /*101a0*/  FADD.FTZ R172, R167, R172 ;  /* 0x000000aca7ac7221 */ /* 0x000fc60000010000 */
[----:B------:R-:W1:Y:S01]  /*101b0*/  MUFU.EX2 R175, R175 ;  /* 0x000000af00af7308 */ /* 0x000e620000000800 */
[----:B---3--:R-:W-:Y:S01]  /*101c0*/  FADD.FTZ R172, R161, R172 ;  /* 0x000000aca1ac7221 */ /* 0x008fe20000010000 */
[----:B-----5:R-:W-:-:S03]  /*101d0*/  F2FP.BF16.F32.PACK_AB R161, R171, R161 ;  /* 0x000000a1aba1723e */ /* 0x020fc600000010ff */
[----:B------:R-:W-:-:S03]  /*101e0*/  FADD.FTZ R3, R171, R172 ;  /* 0x000000acab037221 */ /* 0x000fc60000010000 */
[----:B------:R-:W3:Y:S01]  /*101f0*/  MUFU.EX2 R165, R178 ;  /* 0x000000b200a57308 */ /* 0x000ee20000000800 */
[----:B0-----:R-:W-:-:S07]  /*10200*/  FADD.FTZ R172, R174, R3 ;  /* 0x00000003aeac7221 */ /* 0x001fce0000010000 */
[----:B------:R-:W0:Y:S01]  /*10210*/  MUFU.EX2 R170, R179 ;  /* 0x000000b300aa7308 */ /* 0x000e220000000800 */
[C---:B-1----:R-:W-:Y:S01]  /*10220*/  FADD.FTZ R172, R175.reuse, R172 ;  /* 0x000000acafac7221 */ /* 0x042fe20000010000 */
[----:B------:R-:W-:-:S05]  /*10230*/  F2FP.BF16.F32.PACK_AB R163, R175, R174 ;  /* 0x000000aeafa3723e */ /* 0x000fca00000010ff */
[----:B------:R4:W-:Y:S01]  /*10240*/  STSM.16.M88.4 [R198], R160 ;  /* 0x000000a0c6007844 */ /* 0x0009e20000000200 */
[----:B------:R-:W1:Y:S01]  /*10250*/  MUFU.EX2 R182, R182 ;  /* 0x000000b600b67308 */ /* 0x000e620000000800 */
[----:B---3--:R-:W-:-:S07]  /*10260*/  FADD.FTZ R3, R165, R172 ;  /* 0x000000aca5037221 */ /* 0x008fce0000010000 */
[----:B------:R-:W3:Y:S01]  /*10270*/  MUFU.EX2 R183, R183 ;  /* 0x000000b700b77308 */ /* 0x000ee20000000800 */
[C---:B0-----:R-:W-:Y:S01]  /*10280*/  FADD.FTZ R3, R170.reuse, R3 ;  /* 0x00000003aa037221 */ /* 0x041fe20000010000 */
[----:B------:R-:W-:-:S03]  /*10290*/  F2FP.BF16.F32.PACK_AB R165, R170, R165 ;  /* 0x000000a5aaa5723e */ /* 0x000fc600000010ff */
[----:B-1----:R-:W-:Y:S01]  /*102a0*/  FADD.FTZ R172, R182, R3 ;  /* 0x00000003b6ac7221 */ /* 0x002fe20000010000 */
[----:B---3--:R-:W-:-:S03]  /*102b0*/  F2FP.BF16.F32.PACK_AB R167, R183, R182 ;  /* 0x000000b6b7a7723e */ /* 0x008fc600000010ff */
[----:B------:R-:W-:Y:S02]  /*102c0*/  FADD.FTZ R3, R183, R172 ;  /* 0x000000acb7037221 */ /* 0x000fe40000010000 */
[----:B------:R4:W-:Y:S01]  /*102d0*/  STSM.16.M88.4 [R197], R164 ;  /* 0x000000a4c5007844 */ /* 0x0009e20000000200 */
[----:B------:R-:W-:Y:S05]  /*102e0*/  @!P0 BRA `(.L_x_2786) ;  /* 0x0000000000048947 */ /* 0x000fea0003800000 */
[----:B------:R-:W-:Y:S01]  /*102f0*/  BPT.TRAP 0x1 ;  /* 0x000000040000795c */ /* 0x000fe20000300000 */
.L_x_2786:
[----:B------:R0:W1:Y:S01]  /*10300*/  SYNCS.PHASECHK.TRANS64.TRYWAIT P3, [R14+URZ+0x28c50], R207 ;  /* 0x028c50cf0e0075a7 */ /* 0x000062000806017f */
[----:B------:R-:W-:Y:S05]  /*10310*/  @!P0 BRA `(.L_x_2787) ;  /* 0x0000000000048947 */ /* 0x000fea0003800000 */
[----:B------:R-:W-:Y:S01]  /*10320*/  BPT.TRAP 0x1 ;  /* 0x000000040000795c */ /* 0x000fe20000300000 */
.L_x_2787:
[----:B------:R-:W-:Y:S04]  /*10330*/  BSSY B2, `(.L_x_2788) ;  /* 0x0000004000027945 */ /* 0x000fe80003800000 */
[----:B-1----:R-:W-:Y:S05]  /*10340*/  @P3 BRA `(.L_x_2789) ;  /* 0x0000000000083947 */ /* 0x002fea0003800000 */
[----:B------:R-:W1:Y:S02]  /*10350*/  SYNCS.PHASECHK.TRANS64.TRYWAIT P3, [R14+URZ+0x28c50], R207 ;  /* 0x028c50cf0e0075a7 */ /* 0x000e64000806017f */
[----:B-1----:R-:W-:Y:S05]  /*10360*/  @!P3 BRA `(.L_x_2790) ;  /* 0x000000fc00f8b947 */ /* 0x002fea0003800000 */
.L_x_2789:
[----:B------:R-:W-:Y:S05]  /*10370*/  BSYNC B2 ;  /* 0x0000000000027941 */ /* 0x000fea0003800000 */
.L_x_2788:
[----:B------:R-:W-:Y:S01]  /*10380*/  IMAD R168, R18, 0x1000, R190 ;  /* 0x0000100012a87824 */ /* 0x000fe200078e02be */
[----:B------:R-:W-:Y:S01]  /*10390*/  WARPGROUP.ARRIVE ;  /* 0x00000000000079c5 */ /* 0x000fe20000000000 */
[----:B------:R-:W-:Y:S02]  /*103a0*/  IMAD.MOV.U32 R169, RZ, RZ, 0x40000040 ;  /* 0x40000040ffa97424 */ /* 0x000fe400078e00ff */
[----:B012---:R-:W-:Y:S01]  /*103b0*/  @!P1 VIADD R14, R14, 0x28c60 ;  /* 0x00028c600e0e9836 */ /* 0x007fe20000000000 */
[----:B------:R-:W-:Y:S01]  /*103c0*/  R2UR UR6, R168 ;  /* 0x00000000a80672ca */ /* 0x000fe200000e0000 */
[----:B------:R-:W-:Y:S01]  /*103d0*/  IMAD.MOV.U32 R208, RZ, RZ, R20 ;  /* 0x000000ffffd07224 */ /* 0x000fe200078e0014 */
[----:B------:R-:W-:Y:S01]  /*103e0*/  R2UR UR7, R169 ;  /* 0x00000000a90772ca */ /* 0x000fe200000e0000 */
[----:B------:R-:W-:Y:S01]  /*103f0*/  IMAD.MOV.U32 R169, RZ, RZ, 0x40000040 ;  /* 0x40000040ffa97424 */ /* 0x000fe200078e00ff */
[----:B------:R-:W-:Y:S01]  /*10400*/  @!P1 PRMT R14, RZ, 0x654, R14 ;  /* 0x00000654ff0e9816 */ /* 0x000fe2000000000e */
[----:B------:R-:W-:-:S02]  /*10410*/  IMAD.MOV.U32 R209, RZ, RZ, R12 ;  /* 0x000000ffffd17224 */ /* 0x000fc400078e000c */
[----:B------:R-:W-:-:S08]  /*10420*/  IMAD.MOV.U32 R210, RZ, RZ, R18 ;  /* 0x000000ffffd27224 */ /* 0x000fd000078e0012 */
[----:B------:R-:W-:Y:S03]  /*10430*/  HGMMA.64x256x16.F32.BF16 R24, R152, gdesc[UR4].tnspB, R24, gsb0 ;  /* 0x43e0000498187df0 */ /* 0x000fe60008001818 */
[----:B------:R-:W-:Y:S02]  /*10440*/  WARPGROUP.DEPBAR.LE gsb0, 0x0 ;  /* 0x00008000000079c5 */ /* 0x000fe40000010000 */
[----:B----4-:R-:W-:Y:S01]  /*10450*/  VIADD R152, R168, 0x80 ;  /* 0x00000080a8987836 */ /* 0x010fe20000000000 */
        /* <DEDUP_REMOVED lines=32> */
.L_x_2780:
[----:B-1----:R-:W-:-:S07]  /*10660*/  IMAD.MOV.U32 R14, RZ, RZ, R206 ;  /* 0x000000ffff0e7224 */ /* 0x002fce00078e00ce */
.L_x_2779:
[----:B------:R-:W-:Y:S05]  /*10670*/  BSYNC B0 ;  /* 0x0000000000007941 */ /* 0x000fea0003800000 */
.L_x_2778:
[----:B------:R-:W-:Y:S01]  /*10680*/  ISETP.GE.AND P2, PT, R14, R202, PT ;  /* 0x000000ca0e00720c */ /* 0x000fe20003f46270 */
[----:B------:R-:W-:-:S12]  /*10690*/  BSSY B0, `(.L_x_2792) ;  /* 0x000024f000007945 */ /* 0x000fd80003800000 */
[----:B------:R-:W-:Y:S05]  /*106a0*/  @!P2 BRA `(.L_x_2793) ;  /* 0x000000240034a947 */ /* 0x000fea0003800000 */
[----:B------:R-:W-:Y:S02]  /*106b0*/  IMAD.MOV.U32 R208, RZ, RZ, R20 ;  /* 0x000000ffffd07224 */ /* 0x000fe400078e0014 */
[----:B------:R-:W-:Y:S02]  /*106c0*/  IMAD.MOV.U32 R210, RZ, RZ, R12 ;  /* 0x000000ffffd27224 */ /* 0x000fe400078e000c */
[----:B------:R-:W-:-:S07]  /*106d0*/  IMAD.MOV.U32 R209, RZ, RZ, R18 ;  /* 0x000000ffffd17224 */ /* 0x000fce00078e0012 */
.L_x_2812:
[----:B------:R-:W-:-:S05]  /*106e0*/  VIADD R18, R209, 0x1 ;  /* 0x00000001d1127836 */ /* 0x000fca0000000000 */
[----:B------:R-:W-:-:S04]  /*106f0*/  ISETP.NE.AND P2, PT, R18, 0x2, PT ;  /* 0x000000021200780c */ /* 0x000fc80003f45270 */
[----:B------:R-:W-:Y:S02]  /*10700*/  SEL R12, RZ, 0x1, P2 ;  /* 0x00000001ff0c7807 */ /* 0x000fe40001000000 */
[----:B------:R-:W-:Y:S02]  /*10710*/  SEL R18, R18, RZ, P2 ;  /* 0x000000ff12127207 */ /* 0x000fe40001000000 */
[----:B------:R-:W-:Y:S01]  /*10720*/  LOP3.LUT R19, R19, R12, RZ, 0x3c, !PT ;  /* 0x0000000c13137212 */ /* 0x000fe200078e3cff */
[----:B-1--4-:R-:W-:Y:S06]  /*10730*/  @!P0 BRA `(.L_x_2794) ;  /* 0x0000000000048947 */ /* 0x012fec0003800000 */
[----:B------:R-:W-:Y:S01]  /*10740*/  BPT.TRAP 0x1 ;  /* 0x000000040000795c */ /* 0x000fe20000300000 */
.L_x_2794:
[----:B------:R-:W-:Y:S01]  /*10750*/  IMAD R206, R18, 0x8, R2 ;  /* 0x0000000812ce7824 */ /* 0x000fe200078e0202 */
[----:B------:R-:W-:-:S04]  /*10760*/  SHF.L.U32 R207, R19, 0x1f, RZ ;  /* 0x0000001f13cf7819 */ /* 0x000fc800000006ff */
[----:B------:R1:W2:Y:S01]  /*10770*/  SYNCS.PHASECHK.TRANS64.TRYWAIT P2, [R206+URZ+0x28c30], R207 ;  /* 0x028c30cfce0075a7 */ /* 0x0002a2000804017f */
[----:B------:R-:W-:Y:S05]  /*10780*/  @!P0 BRA `(.L_x_2795) ;  /* 0x0000000000048947 */ /* 0x000fea0003800000 */
[----:B------:R-:W-:Y:S01]  /*10790*/  BPT.TRAP 0x1 ;  /* 0x000000040000795c */ /* 0x000fe20000300000 */
.L_x_2795:
[----:B------:R-:W-:Y:S01]  /*107a0*/  BSSY B1, `(.L_x_2796) ;  /* 0x0000006000017945 */ /* 0x000fe20003800000 */
[----:B------:R-:W-:Y:S02]  /*107b0*/  IMAD R12, R18, 0x200, R15 ;  /* 0x00000200120c7824 */ /* 0x000fe400078e020f */
[----:B------:R-:W-:Y:S01]  /*107c0*/  IMAD.MOV.U32 R13, RZ, RZ, 0x40000040 ;  /* 0x40000040ff0d7424 */ /* 0x000fe200078e00ff */
[----:B--2---:R-:W-:Y:S06]  /*107d0*/  @P2 BRA `(.L_x_2797) ;  /* 0x0000000000082947 */ /* 0x004fec0003800000 */
[----:B------:R-:W2:Y:S02]  /*107e0*/  SYNCS.PHASECHK.TRANS64.TRYWAIT P2, [R206+URZ+0x28c30], R207 ;  /* 0x028c30cfce0075a7 */ /* 0x000ea4000804017f */
[----:B--2---:R-:W-:Y:S05]  /*107f0*/  @!P2 BRA `(.L_x_2798) ;  /* 0x000000f800e8a947 */ /* 0x004fea0003800000 */
.L_x_2797:
[----:B------:R-:W-:Y:S05]  /*10800*/  BSYNC B1 ;  /* 0x0000000000017941 */ /* 0x000fea0003800000 */
.L_x_2796:
[C---:B------:R-:W-:Y:S01]  /*10810*/  R2UR UR6, R12.reuse ;  /* 0x000000000c0672ca */ /* 0x040fe200000e0000 */
[----:B------:R-:W-:Y:S01]  /*10820*/  WARPGROUP.ARRIVE ;  /* 0x00000000000079c5 */ /* 0x000fe20000000000 */
[----:B------:R-:W-:Y:S01]  /*10830*/  R2UR UR7, R13 ;  /* 0x000000000d0772ca */ /* 0x000fe200000e0000 */
[----:B------:R-:W-:Y:S01]  /*10840*/  VIADD R20, R12, 0x2 ;  /* 0x000000020c147836 */ /* 0x000fe20000000000 */
[----:B------:R-:W-:Y:S01]  /*10850*/  R2UR UR4, R4 ;  /* 0x00000000040472ca */ /* 0x000fe200000e0000 */
[----:B------:R-:W-:Y:S01]  /*10860*/  IMAD.MOV.U32 R21, RZ, RZ, 0x40000040 ;  /* 0x40000040ff157424 */ /* 0x000fe200078e00ff */
[----:B------:R-:W-:Y:S01]  /*10870*/  R2UR UR5, R5 ;  /* 0x00000000050572ca */ /* 0x000fe200000e0000 */
[----:B------:R-:W-:Y:S02]  /*10880*/  IMAD.MOV.U32 R13, RZ, RZ, 0x40000040 ;  /* 0x40000040ff0d7424 */ /* 0x000fe400078e00ff */
[----:B------:R-:W-:-:S10]  /*10890*/  IMAD.IADD R230, R201, 0x1, R192 ;  /* 0x00000001c9e67824 */ /* 0x000fd400078e02c0 */
        /* <DEDUP_REMOVED lines=8> */
[----:B------:R-:W-:Y:S02]  /*10920*/  WARPGROUP.DEPBAR.LE gsb0, 0x0 ;  /* 0x00008000000079c5 */ /* 0x000fe40000010000 */
[----:B------:R-:W-:-:S10]  /*10930*/  WARPGROUP.ARRIVE ;  /* 0x00000000000079c5 */ /* 0x000fd40000000000 */
[----:B------:R-:W-:Y:S01]  /*10940*/  HGMMA.64x64x16.F32.BF16 R152, gdesc[UR4], R152, gsb0 ;  /* 0x00e00000049879f0 */ /* 0x000fe20008001898 */
[----:B------:R-:W-:Y:S01]  /*10950*/  R2UR UR6, R20 ;  /* 0x00000000140672ca */ /* 0x000fe200000e0000 */
[----:B------:R-:W-:Y:S01]  /*10960*/  IMAD.SHL.U32 R20, R14, 0x40, RZ ;  /* 0x000000400e147824 */ /* 0x000fe200078e00ff */
[----:B------:R-:W-:Y:S02]  /*10970*/  R2UR UR7, R21 ;  /* 0x00000000150772ca */ /* 0x000fe400000e0000 */
[----:B------:R-:W-:Y:S02]  /*10980*/  R2UR UR4, R8 ;  /* 0x00000000080472ca */ /* 0x000fe400000e0000 */
[----:B------:R-:W-:Y:S02]  /*10990*/  R2UR UR5, R9 ;  /* 0x00000000090572ca */ /* 0x000fe400000e0000 */
[----:B0-----:R-:W-:-:S04]  /*109a0*/  IADD3 R212, -R184, 0x1, -R20 ;  /* 0x00000001b8d47810 */ /* 0x001fc80007ffe914 */
[----:B------:R-:W-:Y:S01]  /*109b0*/  IADD3 R212, -R22, R212, R23 ;  /* 0x000000d416d47210 */ /* 0x000fe20007ffe117 */
[----:B------:R-:W-:Y:S02]  /*109c0*/  WARPGROUP.DEPBAR.LE gsb0, 0x0 ;  /* 0x00008000000079c5 */ /* 0x000fe40000010000 */
[----:B------:R-:W-:-:S06]  /*109d0*/  WARPGROUP.ARRIVE ;  /* 0x00000000000079c5 */ /* 0x000fcc0000000000 */
[----:B------:R-:W-:Y:S01]  /*109e0*/  HGMMA.64x64x16.F32.BF16 R152, gdesc[UR4], R152, gsb0 ;  /* 0x00e00000049879f0 */ /* 0x000fe20008001898 */
[----:B------:R-:W-:Y:S02]  /*109f0*/  R2UR UR6, R12 ;  /* 0x000000000c0672ca */ /* 0x000fe400000e0000 */
[----:B------:R-:W-:Y:S01]  /*10a00*/  R2UR UR7, R13 ;  /* 0x000000000d0772ca */ /* 0x000fe200000e0000 */
[----:B------:R-:W0:Y:S01]  /*10a10*/  @P5 LDC R12, c[0x0][0x450] ;  /* 0x00011400ff0c5b82 */ /* 0x000e220000000800 */
[----:B------:R-:W-:Y:S02]  /*10a20*/  R2UR UR4, R6 ;  /* 0x00000000060472ca */ /* 0x000fe400000e0000 */
[----:B------:R-:W-:-:S05]  /*10a30*/  R2UR UR5, R7 ;  /* 0x00000000070572ca */ /* 0x000fca00000e0000 */
[----:B------:R-:W3:Y:S02]  /*10a40*/  @P5 LDC R13, c[0x0][0x44c] ;  /* 0x00011300ff0d5b82 */ /* 0x000ee40000000800 */
[----:B---3--:R-:W-:-:S05]  /*10a50*/  @P5 IMAD.HI.U32 R13, R230, R13, RZ ;  /* 0x0000000de60d5227 */ /* 0x008fca00078e00ff */
[----:B0-----:R-:W-:Y:S01]  /*10a60*/  @P5 SHF.R.U32.HI R230, RZ, R12, R13 ;  /* 0x0000000cffe65219 */ /* 0x001fe2000001160d */
[----:B------:R-:W-:-:S04]  /*10a70*/  @!P1 VIADD R12, R206, 0x28c40 ;  /* 0x00028c40ce0c9836 */ /* 0x000fc80000000000 */
[----:B------:R-:W0:Y:S01]  /*10a80*/  SHFL.IDX PT, R231, R230, RZ, 0x1c1f ;  /* 0x001c1fffe6e77589 */ /* 0x000e2200000e0000 */
[----:B------:R-:W-:Y:S01]  /*10a90*/  @!P1 PRMT R12, RZ, 0x654, R12 ;  /* 0x00000654ff0c9816 */ /* 0x000fe2000000000c */
[----:B------:R-:W-:Y:S02]  /*10aa0*/  WARPGROUP.DEPBAR.LE gsb0, 0x0 ;  /* 0x00008000000079c5 */ /* 0x000fe40000010000 */
[----:B------:R-:W-:-:S06]  /*10ab0*/  WARPGROUP.ARRIVE ;  /* 0x00000000000079c5 */ /* 0x000fcc0000000000 */
[----:B------:R-:W-:Y:S01]  /*10ac0*/  HGMMA.64x64x16.F32.BF16 R152, gdesc[UR4], R152, gsb0 ;  /* 0x00e00000049879f0 */ /* 0x000fe20008001898 */
[----:B------:R-:W-:Y:S01]  /*10ad0*/  ULDC UR4, c[0x0][0x9dc] ;  /* 0x0002770000047ab9 */ /* 0x000fe20000000800 */
[----:B------:R-:W-:Y:S01]  /*10ae0*/  ULDC UR5, c[0x0][0x9e0] ;  /* 0x0002780000057ab9 */ /* 0x000fe20000000800 */
[----:B------:R-:W-:Y:S01]  /*10af0*/  ULOP3.LUT UR4, URZ, UR4, URZ, 0x33, !UPT ;  /* 0x000000043f047292 */ /* 0x000fe2000f8e333f */
[----:B------:R-:W-:-:S04]  /*10b00*/  VIADD R213, R212, UR5 ;  /* 0x00000005d4d57c36 */ /* 0x000fc80008000000 */
[----:B0-----:R-:W-:Y:S02]  /*10b10*/  IMAD.IADD R211, R213, 0x1, R231 ;  /* 0x00000001d5d37824 */ /* 0x001fe400078e02e7 */
[----:B------:R-:W-:-:S04]  /*10b20*/  VIADD R212, R212, UR4 ;  /* 0x00000004d4d47c36 */ /* 0x000fc80008000000 */
[----:B------:R-:W-:Y:S01]  /*10b30*/  IMAD.IADD R21, R212, 0x1, R231 ;  /* 0x00000001d4157824 */ /* 0x000fe200078e02e7 */
[----:B------:R-:W-:Y:S02]  /*10b40*/  WARPGROUP.DEPBAR.LE gsb0, 0x0 ;  /* 0x00008000000079c5 */ /* 0x000fe40000010000 */
[----:B------:R0:W-:Y:S01]  /*10b50*/  @!P1 SYNCS.ARRIVE.TRANS64.RED.A1T0 RZ, [R12+URZ], RZ ;  /* 0x000000ff0cff99a7 */ /* 0x0001e2000810043f */
[----:B------:R-:W-:Y:S05]  /*10b60*/  @!P6 BRA `(.L_x_2799) ;  /* 0x000000000060e947 */ /* 0x000fea0003800000 */
[----:B------:R-:W-:Y:S01]  /*10b70*/  IADD3 R231, -R22, R23, R231 ;  /* 0x0000001716e77210 */ /* 0x000fe20007ffe1e7 */
[----:B------:R-:W-:Y:S03]  /*10b80*/  BSSY B1, `(.L_x_2800) ;  /* 0x0000012000017945 */ /* 0x000fe60003800000 */
[----:B------:R-:W-:-:S13]  /*10b90*/  ISETP.GT.AND P2, PT, R231, -0x1, PT ;  /* 0xffffffffe700780c */ /* 0x000fda0003f44270 */
[----:B------:R-:W-:Y:S05]  /*10ba0*/  @P2 BRA `(.L_x_2801) ;  /* 0x0000000000242947 */ /* 0x000fea0003800000 */
[----:B------:R-:W-:Y:S01]  /*10bb0*/  ULDC UR4, c[0x0][0x9e4] ;  /* 0x0002790000047ab9 */ /* 0x000fe20000000800 */
[----:B------:R-:W-:Y:S01]  /*10bc0*/  LOP3.LUT R231, RZ, R231, RZ, 0x33, !PT ;  /* 0x000000e7ffe77212 */ /* 0x000fe200078e33ff */
[----:B------:R-:W-:-:S05]  /*10bd0*/  IMAD.U32 R232, RZ, RZ, UR4 ;  /* 0x00000004ffe87e24 */ /* 0x000fca000f8e00ff */
[----:B------:R-:W-:-:S13]  /*10be0*/  ISETP.NE.AND P2, PT, R232, 0x1, PT ;  /* 0x00000001e800780c */ /* 0x000fda0003f45270 */
[----:B0-----:R-:W0:Y:S02]  /*10bf0*/  @P2 LDC.64 R12, c[0x0][0x9e8] ;  /* 0x00027a00ff0c2b82 */ /* 0x001e240000000a00 */
[----:B0-----:R-:W-:-:S05]  /*10c00*/  @P2 IMAD.HI.U32 R12, R231, R12, RZ ;  /* 0x0000000ce70c2227 */ /* 0x001fca00078e00ff */
[----:B------:R-:W-:-:S04]  /*10c10*/  @P2 SHF.R.U32.HI R231, RZ, R13, R12 ;  /* 0x0000000dffe72219 */ /* 0x000fc8000001160c */
[----:B------:R-:W-:Y:S01]  /*10c20*/  LOP3.LUT R231, RZ, R231, RZ, 0x33, !PT ;  /* 0x000000e7ffe77212 */ /* 0x000fe200078e33ff */
[----:B------:R-:W-:Y:S06]  /*10c30*/  BRA `(.L_x_2802) ;  /* 0x0000000000187947 */ /* 0x000fec0003800000 */
.L_x_2801:
[----:B------:R-:W-:Y:S02]  /*10c40*/  ULDC UR4, c[0x0][0x9e4] ;  /* 0x0002790000047ab9 */ /* 0x000fe40000000800 */
[----:B------:R-:W-:-:S05]  /*10c50*/  IMAD.U32 R232, RZ, RZ, UR4 ;  /* 0x00000004ffe87e24 */ /* 0x000fca000f8e00ff */
[----:B------:R-:W-:-:S13]  /*10c60*/  ISETP.NE.AND P2, PT, R232, 0x1, PT ;  /* 0x00000001e800780c */ /* 0x000fda0003f45270 */
[----:B0-----:R-:W0:Y:S02]  /*10c70*/  @P2 LDC.64 R12, c[0x0][0x9e8] ;  /* 0x00027a00ff0c2b82 */ /* 0x001e240000000a00 */
[----:B0-----:R-:W-:-:S05]  /*10c80*/  @P2 IMAD.HI.U32 R12, R231, R12, RZ ;  /* 0x0000000ce70c2227 */ /* 0x001fca00078e00ff */
[----:B------:R-:W-:-:S07]  /*10c90*/  @P2 SHF.R.U32.HI R231, RZ, R13, R12 ;  /* 0x0000000dffe72219 */ /* 0x000fce000001160c */
.L_x_2802:
[----:B------:R-:W-:Y:S05]  /*10ca0*/  BSYNC B1 ;  /* 0x0000000000017941 */ /* 0x000fea0003800000 */
.L_x_2800:
[----:B------:R-:W-:-:S04]  /*10cb0*/  IMAD R231, R231, R232, -R20 ;  /* 0x000000e8e7e77224 */ /* 0x000fc800078e0a14 */
[----:B------:R-:W-:-:S05]  /*10cc0*/  IMAD.IADD R231, R231, 0x1, -R184 ;  /* 0x00000001e7e77824 */ /* 0x000fca00078e0ab8 */
[----:B------:R-:W-:Y:S02]  /*10cd0*/  VIMNMX R21, R21, R231, !PT ;  /* 0x000000e715157248 */ /* 0x000fe40007fe0100 */
[----:B------:R-:W-:-:S07]  /*10ce0*/  VIADDMNMX R211, R231, R232, R211, PT ;  /* 0x000000e8e7d37246 */ /* 0x000fce00038001d3 */
.L_x_2799:
[----:B------:R-:W-:Y:S01]  /*10cf0*/  ISETP.GT.AND P2, PT, R14, -0x1, PT ;  /* 0xffffffff0e00780c */ /* 0x000fe20003f44270 */
[----:B------:R-:W3:Y:S03]  /*10d00*/  SHFL.IDX PT, R230, R230, 0x1, 0x1c1f ;  /* 0x003c1f00e6e67f89 */ /* 0x000ee600000e0000 */
        /* <DEDUP_REMOVED lines=11> */
[--C-:B---3--:R-:W-:Y:S01]  /*10dc0*/  IMAD.IADD R213, R213, 0x1, R230.reuse ;  /* 0x00000001d5d57824 */ /* 0x108fe200078e02e6 */
        /* <DEDUP_REMOVED lines=52> */
.L_x_2805:
[----:B------:R-:W-:Y:S02]  /*11110*/  ULDC UR4, c[0x0][0x9e4] ;  /* 0x0002790000047ab9 */ /* 0x000fe40000000800 */
[----:B------:R-:W-:-:S05]  /*11120*/  IMAD.U32 R21, RZ, RZ, UR4 ;  /* 0x00000004ff157e24 */ /* 0x000fca000f8e00ff */
[----:B------:R-:W-:-:S13]  /*11130*/  ISETP.NE.AND P3, PT, R21, 0x1, PT ;  /* 0x000000011500780c */ /* 0x000fda0003f65270 */
[----:B0-----:R-:W0:Y:S02]  /*11140*/  @P3 LDC.64 R12, c[0x0][0x9e8] ;  /* 0x00027a00ff0c3b82 */ /* 0x001e240000000a00 */
[----:B0-----:R-:W-:-:S05]  /*11150*/  @P3 IMAD.HI.U32 R12, R230, R12, RZ ;  /* 0x0000000ce60c3227 */ /* 0x001fca00078e00ff */
[----:B------:R-:W-:-:S07]  /*11160*/  @P3 SHF.R.U32.HI R230, RZ, R13, R12 ;  /* 0x0000000dffe63219 */ /* 0x000fce000001160c */
.L_x_2806:
[----:B------:R-:W-:Y:S05]  /*11170*/  BSYNC B1 ;  /* 0x0000000000017941 */ /* 0x000fea0003800000 */
.L_x_2804:
[----:B------:R-:W-:-:S04]  /*11180*/  IMAD R20, R230, R21, -R20 ;  /* 0x00000015e6147224 */ /* 0x000fc800078e0a14 */
[----:B------:R-:W-:-:S05]  /*11190*/  IMAD.IADD R20, R20, 0x1, -R184 ;  /* 0x0000000114147824 */ /* 0x000fca00078e0ab8 */
[----:B------:R-:W-:Y:S02]  /*111a0*/  VIMNMX R212, R212, R20, !PT ;  /* 0x00000014d4d47248 */ /* 0x000fe40007fe0100 */
[----:B------:R-:W-:-:S07]  /*111b0*/  VIADDMNMX R213, R20, R21, R213, PT ;  /* 0x0000001514d57246 */ /* 0x000fce00038001d5 */
.L_x_2803:
[----:B0-----:R-:W-:Y:S01]  /*111c0*/  FMNMX.FTZ R12, R152, R210, !PT ;  /* 0x000000d2980c7209 */ /* 0x001fe20007810000 */
[----:B------:R-:W-:-:S03]  /*111d0*/  ULDC UR4, c[0x0][0x988] ;  /* 0x0002620000047ab9 */ /* 0x000fc60000000800 */
        /* <DEDUP_REMOVED lines=16> */
[----:B0-----:R-:W-:-:S05]  /*112e0*/  FMNMX.FTZ R12, R12, R13, !PT ;  /* 0x0000000d0c0c7209 */ /* 0x001fca0007810000 */
[----:B------:R-:W0:Y:S02]  /*112f0*/  SHFL.BFLY PT, R13, R12, 0x1, 0x1f ;  /* 0x0c201f000c0d7f89 */ /* 0x000e2400000e0000 */
[----:B0-----:R-:W-:Y:S01]  /*11300*/  FMNMX.FTZ R12, R12, R13, !PT ;  /* 0x0000000d0c0c7209 */ /* 0x001fe20007810000 */
[----:B------:R-:W-:-:S03]  /*11310*/  IMAD.U32 R13, RZ, RZ, UR4 ;  /* 0x00000004ff0d7e24 */ /* 0x000fc6000f8e00ff */
[C---:B------:R-:W-:Y:S01]  /*11320*/  FSETP.NEU.FTZ.AND P3, PT, R12.reuse, -INF , PT ;  /* 0xff8000000c00780b */ /* 0x040fe20003f7d000 */
[----:B------:R-:W-:-:S03]  /*11330*/  FMUL.FTZ R20, R12, R13 ;  /* 0x0000000d0c147220 */ /* 0x000fc60000410000 */
[----:B------:R-:W-:Y:S02]  /*11340*/  FSEL R21, R12, RZ, P3 ;  /* 0x000000ff0c157208 */ /* 0x000fe40001800000 */
[----:B------:R-:W-:Y:S02]  /*11350*/  FSEL R20, R20, RZ, P3 ;  /* 0x000000ff14147208 */ /* 0x000fe40001800000 */
[----:B------:R-:W-:Y:S01]  /*11360*/  ISETP.GT.AND P3, PT, R212, 0x1, P2 ;  /* 0x00000001d400780c */ /* 0x000fe20001764270 */
[----:B------:R-:W-:Y:S02]  /*11370*/  FADD.FTZ R21, -R21, R210 ;  /* 0x000000d215157221 */ /* 0x000fe40000010100 */
[-CC-:B------:R-:W-:Y:S01]  /*11380*/  FFMA.FTZ R152, R152, R13.reuse, -R20.reuse ;  /* 0x0000000d98987223 */ /* 0x180fe20000010814 */
[----:B------:R-:W-:Y:S01]  /*11390*/  ISETP.LT.OR P4, PT, R213, 0x2, P3 ;  /* 0x00000002d500780c */ /* 0x000fe20001f81670 */
[-C--:B------:R-:W-:Y:S01]  /*113a0*/  FMUL.FTZ R21, R21, R13.reuse ;  /* 0x0000000d15157220 */ /* 0x080fe20000410000 */
[-CC-:B------:R-:W-:Y:S01]  /*113b0*/  FFMA.FTZ R153, R153, R13.reuse, -R20.reuse ;  /* 0x0000000d99997223 */ /* 0x180fe20000010814 */
[----:B------:R-:W-:Y:S01]  /*113c0*/  ISETP.GT.AND P3, PT, R212, 0x8, P2 ;  /* 0x00000008d400780c */ /* 0x000fe20001764270 */
[-CC-:B------:R-:W-:Y:S01]  /*113d0*/  FFMA.FTZ R156, R156, R13.reuse, -R20.reuse ;  /* 0x0000000d9c9c7223 */ /* 0x180fe20000010814 */
[----:B------:R-:W-:Y:S01]  /*113e0*/  FSEL R155, R155, -INF , !P4 ;  /* 0xff8000009b9b7808 */ /* 0x000fe20006000000 */
[----:B------:R-:W-:Y:S01]  /*113f0*/  MUFU.EX2 R152, R152 ;  /* 0x0000009800987308 */ /* 0x000fe20000000800 */
[----:B------:R-:W-:Y:S01]  /*11400*/  ISETP.GT.AND P4, PT, R212, 0x9, P2 ;  /* 0x00000009d400780c */ /* 0x000fe20001784270 */
[-CC-:B------:R-:W-:Y:S01]  /*11410*/  FFMA.FTZ R157, R157, R13.reuse, -R20.reuse ;  /* 0x0000000d9d9d7223 */ /* 0x180fe20000010814 */
[C---:B------:R-:W-:Y:S01]  /*11420*/  ISETP.LT.OR P3, PT, R213.reuse, 0x9, P3 ;  /* 0x00000009d500780c */ /* 0x040fe20001f61670 */
[-CC-:B------:R-:W-:Y:S01]  /*11430*/  FFMA.FTZ R160, R160, R13.reuse, -R20.reuse ;  /* 0x0000000da0a07223 */ /* 0x180fe20000010814 */
[----:B------:R-:W-:Y:S01]  /*11440*/  ISETP.LT.OR P4, PT, R213, 0xa, P4 ;  /* 0x0000000ad500780c */ /* 0x000fe20002781670 */
[-CC-:B------:R-:W-:Y:S01]  /*11450*/  FFMA.FTZ R161, R161, R13.reuse, -R20.reuse ;  /* 0x0000000da1a17223 */ /* 0x180fe20000010814 */
[----:B------:R-:W-:Y:S01]  /*11460*/  FSEL R158, R158, -INF , !P3 ;  /* 0xff8000009e9e7808 */ /* 0x000fe20005800000 */
[----:B------:R-:W0:Y:S01]  /*11470*/  MUFU.EX2 R21, R21 ;  /* 0x0000001500157308 */ /* 0x000e220000000800 */
[----:B------:R-:W-:Y:S01]  /*11480*/  FSEL R159, R159, -INF , !P4 ;  /* 0xff8000009f9f7808 */ /* 0x000fe20006000000 */
[-CC-:B------:R-:W-:Y:S01]  /*11490*/  FFMA.FTZ R164, R164, R13.reuse, -R20.reuse ;  /* 0x0000000da4a47223 */ /* 0x180fe20000010814 */
[C---:B------:R-:W-:Y:S01]  /*114a0*/  ISETP.GT.AND P4, PT, R212.reuse, 0x11, P2 ;  /* 0x00000011d400780c */ /* 0x040fe20001784270 */
[-CC-:B------:R-:W-:Y:S01]  /*114b0*/  FFMA.FTZ R165, R165, R13.reuse, -R20.reuse ;  /* 0x0000000da5a57223 */ /* 0x180fe20000010814 */
[----:B------:R-:W-:Y:S01]  /*114c0*/  ISETP.GT.AND P3, PT, R212, 0x10, P2 ;  /* 0x00000010d400780c */ /* 0x000fe20001764270 */
[-CC-:B------:R-:W-:Y:S01]  /*114d0*/  FFMA.FTZ R168, R168, R13.reuse, -R20.reuse ;  /* 0x0000000da8a87223 */ /* 0x180fe20000010814 */
[----:B------:R-:W-:Y:S01]  /*114e0*/  ISETP.LT.OR P4, PT, R213, 0x12, P4 ;  /* 0x00000012d500780c */ /* 0x000fe20002781670 */
[----:B------:R-:W3:Y:S01]  /*114f0*/  MUFU.EX2 R153, R153 ;  /* 0x0000009900997308 */ /* 0x000ee20000000800 */
        /* <DEDUP_REMOVED lines=9> */
[----:B------:R-:W-:Y:S01]  /*11590*/  FFMA.FTZ R181, R181, R13, -R20 ;  /* 0x0000000db5b57223 */ /* 0x000fe20000010814 */
[----:B------:R-:W-:Y:S01]  /*115a0*/  ISETP.LT.OR P3, PT, R213, 0x11, P3 ;  /* 0x00000011d500780c */ /* 0x000fe20001f61670 */
[----:B0-----:R-:W-:Y:S01]  /*115b0*/  FFMA.FTZ R0, R21, R0, R152 ;  /* 0x0000000015007223 */ /* 0x001fe20000010098 */
[----:B------:R-:W-:Y:S01]  /*115c0*/  FSEL R167, R167, -INF , !P4 ;  /* 0xff800000a7a77808 */ /* 0x000fe20006000000 */
[----:B------:R-:W0:Y:S01]  /*115d0*/  MUFU.EX2 R156, R156 ;  /* 0x0000009c009c7308 */ /* 0x000e220000000800 */
[----:B------:R-:W-:Y:S01]  /*115e0*/  ISETP.GT.AND P4, PT, R212, 0x21, P2 ;  /* 0x00000021d400780c */ /* 0x000fe20001784270 */
[-C--:B------:R-:W-:Y:S01]  /*115f0*/  FMUL.FTZ R24, R24, R21.reuse ;  /* 0x0000001518187220 */ /* 0x080fe20000410000 */
[----:B------:R-:W-:Y:S01]  /*11600*/  FSEL R162, R162, -INF , !P3 ;  /* 0xff800000a2a27808 */ /* 0x000fe20005800000 */
[----:B---3--:R-:W-:Y:S01]  /*11610*/  FADD.FTZ R0, R153, R0 ;  /* 0x0000000099007221 */ /* 0x008fe20000010000 */
[----:B------:R-:W-:Y:S01]  /*11620*/  ISETP.LT.OR P4, PT, R213, 0x22, P4 ;  /* 0x00000022d500780c */ /* 0x000fe20002781670 */
[-C--:B------:R-:W-:Y:S01]  /*11630*/  FMUL.FTZ R25, R25, R21.reuse ;  /* 0x0000001519197220 */ /* 0x080fe20000410000 */
[----:B------:R-:W-:Y:S01]  /*11640*/  F2FP.BF16.F32.PACK_AB R152, R153, R152 ;  /* 0x000000989998723e */ /* 0x000fe200000010ff */
[----:B------:R-:W3:Y:S01]  /*11650*/  MUFU.EX2 R157, R157 ;  /* 0x0000009d009d7308 */ /* 0x000ee20000000800 */
[----:B------:R-:W-:Y:S01]  /*11660*/  FSEL R171, R171, -INF , !P4 ;  /* 0xff800000abab7808 */ /* 0x000fe20006000000 */
[-C--:B------:R-:W-:Y:S01]  /*11670*/  FMUL.FTZ R28, R28, R21.reuse ;  /* 0x000000151c1c7220 */ /* 0x080fe20000410000 */
[C---:B------:R-:W-:Y:S01]  /*11680*/  ISETP.GT.AND P4, PT, R212.reuse, 0x29, P2 ;  /* 0x00000029d400780c */ /* 0x040fe20001784270 */
[-C--:B------:R-:W-:Y:S01]  /*11690*/  FMUL.FTZ R29, R29, R21.reuse ;  /* 0x000000151d1d7220 */ /* 0x080fe20000410000 */
[----:B------:R-:W-:Y:S01]  /*116a0*/  ISETP.GT.AND P3, PT, R212, 0x18, P2 ;  /* 0x00000018d400780c */ /* 0x000fe20001764270 */
[-C--:B------:R-:W-:Y:S01]  /*116b0*/  FMUL.FTZ R32, R32, R21.reuse ;  /* 0x0000001520207220 */ /* 0x080fe20000410000 */
[C---:B------:R-:W-:Y:S01]  /*116c0*/  ISETP.LT.OR P4, PT, R213.reuse, 0x2a, P4 ;  /* 0x0000002ad500780c */ /* 0x040fe20002781670 */
[----:B------:R-:W4:Y:S01]  /*116d0*/  MUFU.EX2 R160, R160 ;  /* 0x000000a000a07308 */ /* 0x000f220000000800 */
[----:B------:R-:W-:Y:S01]  /*116e0*/  ISETP.LT.OR P3, PT, R213, 0x19, P3 ;  /* 0x00000019d500780c */ /* 0x000fe20001f61670 */
[----:B0-----:R-:W-:Y:S01]  /*116f0*/  FADD.FTZ R0, R156, R0 ;  /* 0x000000009c007221 */ /* 0x001fe20000010000 */
[----:B------:R-:W-:Y:S01]  /*11700*/  FSEL R175, R175, -INF , !P4 ;  /* 0xff800000afaf7808 */ /* 0x000fe20006000000 */
[-C--:B------:R-:W-:Y:S01]  /*11710*/  FMUL.FTZ R33, R33, R21.reuse ;  /* 0x0000001521217220 */ /* 0x080fe20000410000 */
[----:B------:R-:W-:Y:S01]  /*11720*/  ISETP.GT.AND P4, PT, R212, RZ, P2 ;  /* 0x000000ffd400720c */ /* 0x000fe20001784270 */
[-C--:B------:R-:W-:Y:S01]  /*11730*/  FMUL.FTZ R36, R36, R21.reuse ;  /* 0x0000001524247220 */ /* 0x080fe20000410000 */
[----:B------:R-:W-:Y:S01]  /*11740*/  FSEL R166, R166, -INF , !P3 ;  /* 0xff800000a6a67808 */ /* 0x000fe20005800000 */
[----:B------:R-:W0:Y:S01]  /*11750*/  MUFU.EX2 R161, R161 ;  /* 0x000000a100a17308 */ /* 0x000e220000000800 */
[----:B------:R-:W-:Y:S01]  /*11760*/  ISETP.LT.OR P4, PT, R213, 0x1, P4 ;  /* 0x00000001d500780c */ /* 0x000fe20002781670 */
[-C--:B------:R-:W-:Y:S01]  /*11770*/  FMUL.FTZ R37, R37, R21.reuse ;  /* 0x0000001525257220 */ /* 0x080fe20000410000 */
[----:B------:R-:W-:Y:S01]  /*11780*/  ISETP.GT.AND P3, PT, R212, 0x20, P2 ;  /* 0x00000020d400780c */ /* 0x000fe20001764270 */
[-C--:B------:R-:W-:Y:S01]  /*11790*/  FMUL.FTZ R40, R40, R21.reuse ;  /* 0x0000001528287220 */ /* 0x080fe20000410000 */
[----:B------:R-:W-:Y:S01]  /*117a0*/  FSEL R154, R154, -INF , !P4 ;  /* 0xff8000009a9a7808 */ /* 0x000fe20006000000 */
[-C--:B------:R-:W-:Y:S01]  /*117b0*/  FMUL.FTZ R41, R41, R21.reuse ;  /* 0x0000001529297220 */ /* 0x080fe20000410000 */
[----:B------:R-:W-:Y:S01]  /*117c0*/  ISETP.LT.OR P3, PT, R213, 0x21, P3 ;  /* 0x00000021d500780c */ /* 0x000fe20001f61670 */
[----:B------:R-:W-:Y:S01]  /*117d0*/  MUFU.EX2 R164, R164 ;  /* 0x000000a400a47308 */ /* 0x000fe20000000800 */
[----:B------:R-:W-:Y:S01]  /*117e0*/  FMNMX.FTZ R20, R154, R208, !PT ;  /* 0x000000d09a147209 */ /* 0x000fe20007810000 */
[-C--:B------:R-:W-:Y:S01]  /*117f0*/  FMUL.FTZ R44, R44, R21.reuse ;  /* 0x000000152c2c7220 */ /* 0x080fe20000410000 */
[----:B------:R-:W-:Y:S01]  /*11800*/  FSEL R170, R170, -INF , !P3 ;  /* 0xff800000aaaa7808 */ /* 0x000fe20005800000 */
[-C--:B------:R-:W-:Y:S01]  /*11810*/  FMUL.FTZ R45, R45, R21.reuse ;  /* 0x000000152d2d7220 */ /* 0x080fe20000410000 */
[----:B------:R-:W-:Y:S01]  /*11820*/  FMNMX.FTZ R153, R155, R20, !PT ;  /* 0x000000149b997209 */ /* 0x000fe20007810000 */
[----:B------:R-:W-:Y:S01]  /*11830*/  FMUL.FTZ R48, R48, R21 ;  /* 0x0000001530307220 */ /* 0x000fe20000410000 */
[----:B------:R-:W-:Y:S01]  /*11840*/  ISETP.GT.AND P3, PT, R212, 0x28, P2 ;  /* 0x00000028d400780c */ /* 0x000fe20001764270 */
[----:B------:R-:W-:Y:S01]  /*11850*/  MUFU.EX2 R165, R165 ;  /* 0x000000a500a57308 */ /* 0x000fe20000000800 */
[----:B------:R-:W-:Y:S01]  /*11860*/  FMNMX.FTZ R20, R158, R153, !PT ;  /* 0x000000999e147209 */ /* 0x000fe20007810000 */
[-C--:B------:R-:W-:Y:S01]  /*11870*/  FMUL.FTZ R49, R49, R21.reuse ;  /* 0x0000001531317220 */ /* 0x080fe20000410000 */
[----:B------:R-:W-:Y:S01]  /*11880*/  ISETP.LT.OR P3, PT, R213, 0x29, P3 ;  /* 0x00000029d500780c */ /* 0x000fe20001f61670 */
[-C--:B------:R-:W-:Y:S01]  /*11890*/  FMUL.FTZ R52, R52, R21.reuse ;  /* 0x0000001534347220 */ /* 0x080fe20000410000 */
[----:B------:R-:W-:Y:S01]  /*118a0*/  FMNMX.FTZ R153, R159, R20, !PT ;  /* 0x000000149f997209 */ /* 0x000fe20007810000 */
[----:B------:R-:W-:Y:S01]  /*118b0*/  FMUL.FTZ R53, R53, R21 ;  /* 0x0000001535357220 */ /* 0x000fe20000410000 */
[----:B------:R-:W-:Y:S01]  /*118c0*/  FSEL R174, R174, -INF , !P3 ;  /* 0xff800000aeae7808 */ /* 0x000fe20005800000 */
[----:B------:R-:W-:Y:S01]  /*118d0*/  MUFU.EX2 R169, R169 ;  /* 0x000000a900a97308 */ /* 0x000fe20000000800 */
[----:B------:R-:W-:Y:S01]  /*118e0*/  FMNMX.FTZ R20, R162, R153, !PT ;  /* 0x00000099a2147209 */ /* 0x000fe20007810000 */
[-C--:B------:R-:W-:Y:S01]  /*118f0*/  FMUL.FTZ R56, R56, R21.reuse ;  /* 0x0000001538387220 */ /* 0x080fe20000410000 */
[----:B------:R-:W-:Y:S01]  /*11900*/  ISETP.GT.AND P3, PT, R212, 0x30, P2 ;  /* 0x00000030d400780c */ /* 0x000fe20001764270 */
[-C--:B------:R-:W-:Y:S01]  /*11910*/  FMUL.FTZ R57, R57, R21.reuse ;  /* 0x0000001539397220 */ /* 0x080fe20000410000 */
[----:B------:R-:W-:Y:S01]  /*11920*/  FMNMX.FTZ R153, R163, R20, !PT ;  /* 0x00000014a3997209 */ /* 0x000fe20007810000 */
[----:B------:R-:W-:Y:S01]  /*11930*/  FMUL.FTZ R60, R60, R21 ;  /* 0x000000153c3c7220 */ /* 0x000fe20000410000 */
        /* <DEDUP_REMOVED lines=20> */
[----:B------:R-:W-:Y:S01]  /*11a80*/  ISETP.GT.AND P2, PT, R212, 0x39, P2 ;  /* 0x00000039d400780c */ /* 0x000fe20001744270 */
[-C--:B------:R-:W-:Y:S01]  /*11a90*/  FMUL.FTZ R76, R76, R21.reuse ;  /* 0x000000154c4c7220 */ /* 0x080fe20000410000 */
[----:B------:R-:W-:Y:S01]  /*11aa0*/  FMNMX.FTZ R153, R175, R20, !PT ;  /* 0x00000014af997209 */ /* 0x000fe20007810000 */
[-C--:B------:R-:W-:Y:S01]  /*11ab0*/  FMUL.FTZ R77, R77, R21.reuse ;  /* 0x000000154d4d7220 */ /* 0x080fe20000410000 */
[----:B------:R-:W-:Y:S01]  /*11ac0*/  ISETP.LT.OR P4, PT, R213, 0x39, P4 ;  /* 0x00000039d500780c */ /* 0x000fe20002781670 */
[----:B------:R-:W-:Y:S01]  /*11ad0*/  MUFU.EX2 R181, R181 ;  /* 0x000000b500b57308 */ /* 0x000fe20000000800 */
[----:B------:R-:W-:Y:S01]  /*11ae0*/  FSEL R179, R179, -INF , !P3 ;  /* 0xff800000b3b37808 */ /* 0x000fe20005800000 */
[----:B------:R-:W-:Y:S01]  /*11af0*/  FMUL.FTZ R80, R80, R21 ;  /* 0x0000001550507220 */ /* 0x000fe20000410000 */
[----:B------:R-:W-:Y:S01]  /*11b00*/  FMNMX.FTZ R20, R178, R153, !PT ;  /* 0x00000099b2147209 */ /* 0x000fe20007810000 */
[-C--:B------:R-:W-:Y:S01]  /*11b10*/  FMUL.FTZ R81, R81, R21.reuse ;  /* 0x0000001551517220 */ /* 0x080fe20000410000 */
[----:B------:R-:W-:Y:S01]  /*11b20*/  ISETP.LT.OR P2, PT, R213, 0x3a, P2 ;  /* 0x0000003ad500780c */ /* 0x000fe20001741670 */
[-C--:B------:R-:W-:Y:S01]  /*11b30*/  FMUL.FTZ R84, R84, R21.reuse ;  /* 0x0000001554547220 */ /* 0x080fe20000410000 */
[----:B------:R-:W-:Y:S01]  /*11b40*/  FSEL R182, R182, -INF , !P4 ;  /* 0xff800000b6b67808 */ /* 0x000fe20006000000 */
[-C--:B------:R-:W-:Y:S01]  /*11b50*/  FMUL.FTZ R85, R85, R21.reuse ;  /* 0x0000001555557220 */ /* 0x080fe20000410000 */
[----:B------:R-:W-:Y:S01]  /*11b60*/  FMNMX.FTZ R153, R179, R20, !PT ;  /* 0x00000014b3997209 */ /* 0x000fe20007810000 */
[-C--:B------:R-:W-:Y:S01]  /*11b70*/  FMUL.FTZ R88, R88, R21.reuse ;  /* 0x0000001558587220 */ /* 0x080fe20000410000 */
[----:B------:R-:W-:Y:S01]  /*11b80*/  FSEL R183, R183, -INF , !P2 ;  /* 0xff800000b7b77808 */ /* 0x000fe20005000000 */
        /* <DEDUP_REMOVED lines=8> */
[-C--:B------:R-:W-:Y:S01]  /*11c10*/  FMUL.FTZ R101, R101, R21.reuse ;  /* 0x0000001565657220 */ /* 0x080fe20000410000 */
[-C--:B------:R-:W-:Y:S01]  /*11c20*/  FMUL.FTZ R104, R104, R21.reuse ;  /* 0x0000001568687220 */ /* 0x080fe20000410000 */
[----:B------:R-:W5:Y:S01]  /*11c30*/  SHFL.BFLY PT, R153, R210, 0x2, 0x1f ;  /* 0x0c401f00d2997f89 */ /* 0x000f6200000e0000 */
        /* <DEDUP_REMOVED lines=23> */
[----:B-----5:R-:W-:-:S05]  /*11db0*/  FMNMX.FTZ R20, R210, R153, !PT ;  /* 0x00000099d2147209 */ /* 0x020fca0007810000 */
[----:B------:R-:W5:Y:S02]  /*11dc0*/  SHFL.BFLY PT, R153, R20, 0x1, 0x1f ;  /* 0x0c201f0014997f89 */ /* 0x000f6400000e0000 */
[----:B-----5:R-:W-:Y:S01]  /*11dd0*/  FMNMX.FTZ R20, R20, R153, !PT ;  /* 0x0000009914147209 */ /* 0x020fe20007810000 */
[----:B------:R-:W-:-:S03]  /*11de0*/  IMAD.MOV R153, RZ, RZ, -R194 ;  /* 0x000000ffff997224 */ /* 0x000fc600078e0ac2 */
[C---:B------:R-:W-:Y:S01]  /*11df0*/  FSETP.NEU.FTZ.AND P2, PT, R20.reuse, -INF , PT ;  /* 0xff8000001400780b */ /* 0x040fe20003f5d000 */
[----:B------:R-:W-:Y:S01]  /*11e00*/  FMUL.FTZ R213, R20, R13 ;  /* 0x0000000d14d57220 */ /* 0x000fe20000410000 */
[----:B------:R-:W-:Y:S02]  /*11e10*/  ISETP.NE.AND P3, PT, R184, R153, PT ;  /* 0x00000099b800720c */ /* 0x000fe40003f65270 */
[----:B------:R5:W1:Y:S02]  /*11e20*/  MUFU.EX2 R153, R168 ;  /* 0x000000a800997308 */ /* 0x000a640000000800 */
[----:B------:R-:W-:-:S05]  /*11e30*/  FSEL R213, R213, RZ, P2 ;  /* 0x000000ffd5d57208 */ /* 0x000fca0001000000 */
[-CC-:B------:R-:W-:Y:S01]  /*11e40*/  FFMA.FTZ R155, R155, R13.reuse, -R213.reuse ;  /* 0x0000000d9b9b7223 */ /* 0x180fe200000108d5 */
[-CC-:B------:R-:W-:Y:S01]  /*11e50*/  FFMA.FTZ R159, R159, R13.reuse, -R213.reuse ;  /* 0x0000000d9f9f7223 */ /* 0x180fe200000108d5 */
[----:B-----5:R-:W-:Y:S01]  /*11e60*/  FSEL R168, R20, RZ, P2 ;  /* 0x000000ff14a87208 */ /* 0x020fe20001000000 */
[-C--:B------:R-:W-:Y:S01]  /*11e70*/  FFMA.FTZ R210, R162, R13.reuse, -R213 ;  /* 0x0000000da2d27223 */ /* 0x080fe200000108d5 */
[----:B------:R-:W-:Y:S02]  /*11e80*/  @!P3 IMAD R212, R209, 0x40, R191 ;  /* 0x00000040d1d4b824 */ /* 0x000fe400078e02bf */
[-CC-:B------:R-:W-:Y:S01]  /*11e90*/  FFMA.FTZ R209, R158, R13.reuse, -R213.reuse ;  /* 0x0000000d9ed17223 */ /* 0x180fe200000108d5 */
[-CC-:B------:R-:W-:Y:S01]  /*11ea0*/  FFMA.FTZ R163, R163, R13.reuse, -R213.reuse ;  /* 0x0000000da3a37223 */ /* 0x180fe200000108d5 */
[----:B------:R-:W-:Y:S01]  /*11eb0*/  FADD.FTZ R168, -R168, R208 ;  /* 0x000000d0a8a87221 */ /* 0x000fe20000010100 */
        /* <DEDUP_REMOVED lines=10> */
[-C--:B------:R-:W-:Y:S01]  /*11f60*/  FFMA.FTZ R183, R183, R13.reuse, -R213 ;  /* 0x0000000db7b77223 */ /* 0x080fe200000108d5 */
[C---:B---3--:R-:W-:Y:S01]  /*11f70*/  FADD.FTZ R213, R157.reuse, R0 ;  /* 0x000000009dd57221 */ /* 0x048fe20000010000 */
[----:B------:R-:W-:Y:S01]  /*11f80*/  F2FP.BF16.F32.PACK_AB R154, R157, R156 ;  /* 0x0000009c9d9a723e */ /* 0x000fe200000010ff */
[----:B------:R-:W3:Y:S01]  /*11f90*/  MUFU.EX2 R162, R173 ;  /* 0x000000ad00a27308 */ /* 0x000ee20000000800 */
[----:B------:R-:W-:Y:S01]  /*11fa0*/  FMUL.FTZ R168, R168, R13 ;  /* 0x0000000da8a87220 */ /* 0x000fe20000410000 */
[----:B----4-:R-:W-:Y:S01]  /*11fb0*/  FADD.FTZ R0, R160, R213 ;  /* 0x000000d5a0007221 */ /* 0x010fe20000010000 */
[----:B0-----:R-:W-:Y:S01]  /*11fc0*/  F2FP.BF16.F32.PACK_AB R156, R161, R160 ;  /* 0x000000a0a19c723e */ /* 0x001fe200000010ff */
[----:B------:R-:W-:Y:S01]  /*11fd0*/  @!P3 IMAD R212, R212, 0x4, R2 ;  /* 0x00000004d4d4b824 */ /* 0x000fe200078e0202 */
[----:B-1----:R-:W-:Y:S01]  /*11fe0*/  F2FP.BF16.F32.PACK_AB R160, R169, R153 ;  /* 0x00000099a9a0723e */ /* 0x002fe200000010ff */
[----:B------:R-:W-:Y:S01]  /*11ff0*/  FADD.FTZ R157, R161, R0 ;  /* 0x00000000a19d7221 */ /* 0x000fe20000010000 */
[----:B------:R-:W-:Y:S01]  /*12000*/  F2FP.BF16.F32.PACK_AB R158, R165, R164 ;  /* 0x000000a4a59e723e */ /* 0x000fe200000010ff */
[----:B------:R-:W-:Y:S01]  /*12010*/  MUFU.EX2 R166, R180 ;  /* 0x000000b400a67308 */ /* 0x000fe20000000800 */
[----:B------:R-:W-:Y:S01]  /*12020*/  @!P3 STS [R212+0x28800], R21 ;  /* 0x02880015d400b388 */ /* 0x000fe20000000800 */
[----:B------:R-:W-:Y:S01]  /*12030*/  FADD.FTZ R0, R164, R157 ;  /* 0x0000009da4007221 */ /* 0x000fe20000010000 */
[----:B------:R-:W-:-:S03]  /*12040*/  F2FP.BF16.F32.PACK_AB R164, R177, R176 ;  /* 0x000000b0b1a4723e */ /* 0x000fc600000010ff */
[----:B------:R-:W-:Y:S02]  /*12050*/  FADD.FTZ R0, R165, R0 ;  /* 0x00000000a5007221 */ /* 0x000fe40000010000 */
[----:B------:R-:W0:Y:S02]  /*12060*/  MUFU.EX2 R168, R168 ;  /* 0x000000a800a87308 */ /* 0x000e240000000800 */
[----:B------:R-:W-:-:S04]  /*12070*/  FADD.FTZ R0, R153, R0 ;  /* 0x0000000099007221 */ /* 0x000fc80000010000 */
[----:B------:R-:W-:Y:S02]  /*12080*/  FADD.FTZ R157, R169, R0 ;  /* 0x00000000a99d7221 */ /* 0x000fe40000010000 */
[----:B------:R-:W1:Y:S02]  /*12090*/  MUFU.EX2 R153, R208 ;  /* 0x000000d000997308 */ /* 0x000e640000000800 */
[----:B------:R-:W-:-:S04]  /*120a0*/  FADD.FTZ R157, R172, R157 ;  /* 0x0000009dac9d7221 */ /* 0x000fc80000010000 */
[C---:B---3--:R-:W-:Y:S01]  /*120b0*/  FADD.FTZ R157, R162.reuse, R157 ;  /* 0x0000009da29d7221 */ /* 0x048fe20000010000 */
[----:B------:R-:W-:Y:S01]  /*120c0*/  F2FP.BF16.F32.PACK_AB R162, R162, R172 ;  /* 0x000000aca2a2723e */ /* 0x000fe200000010ff */
[----:B------:R-:W-:Y:S01]  /*120d0*/  MUFU.EX2 R209, R209 ;  /* 0x000000d100d17308 */ /* 0x000fe20000000800 */
[----:B0-----:R0:W-:Y:S01]  /*120e0*/  @!P3 STS [R212+0x28820], R168 ;  /* 0x028820a8d400b388 */ /* 0x0011e20000000800 */
[----:B------:R-:W-:Y:S01]  /*120f0*/  FADD.FTZ R0, R176, R157 ;  /* 0x0000009db0007221 */ /* 0x000fe20000010000 */
[-C--:B------:R-:W-:Y:S01]  /*12100*/  FMUL.FTZ R26, R26, R168.reuse ;  /* 0x000000a81a1a7220 */ /* 0x080fe20000410000 */
[-C--:B------:R-:W-:Y:S01]  /*12110*/  FMUL.FTZ R27, R27, R168.reuse ;  /* 0x000000a81b1b7220 */ /* 0x080fe20000410000 */
[-C--:B------:R-:W-:Y:S01]  /*12120*/  FMUL.FTZ R30, R30, R168.reuse ;  /* 0x000000a81e1e7220 */ /* 0x080fe20000410000 */
[----:B------:R-:W-:Y:S01]  /*12130*/  FADD.FTZ R157, R177, R0 ;  /* 0x00000000b19d7221 */ /* 0x000fe20000010000 */
[----:B------:R-:W-:Y:S01]  /*12140*/  FMUL.FTZ R31, R31, R168 ;  /* 0x000000a81f1f7220 */ /* 0x000fe20000410000 */
[----:B------:R-:W3:Y:S01]  /*12150*/  MUFU.EX2 R172, R155 ;  /* 0x0000009b00ac7308 */ /* 0x000ee20000000800 */
[----:B-1----:R-:W-:Y:S01]  /*12160*/  FFMA.FTZ R3, R168, R3, R153 ;  /* 0x00000003a8037223 */ /* 0x002fe20000010099 */
[----:B------:R-:W-:Y:S01]  /*12170*/  FADD.FTZ R0, R166, R157 ;  /* 0x0000009da6007221 */ /* 0x000fe20000010000 */
[----:B------:R-:W-:Y:S01]  /*12180*/  F2FP.BF16.F32.PACK_AB R166, R181, R166 ;  /* 0x000000a6b5a6723e */ /* 0x000fe200000010ff */
[-C--:B------:R-:W-:Y:S01]  /*12190*/  FMUL.FTZ R34, R34, R168.reuse ;  /* 0x000000a822227220 */ /* 0x080fe20000410000 */
[-C--:B------:R-:W-:Y:S01]  /*121a0*/  FMUL.FTZ R35, R35, R168.reuse ;  /* 0x000000a823237220 */ /* 0x080fe20000410000 */
[----:B------:R-:W-:Y:S01]  /*121b0*/  FADD.FTZ R0, R181, R0 ;  /* 0x00000000b5007221 */ /* 0x000fe20000010000 */
        /* <DEDUP_REMOVED lines=10> */
[----:B---3--:R-:W-:Y:S01]  /*12260*/  F2FP.BF16.F32.PACK_AB R153, R172, R153 ;  /* 0x00000099ac99723e */ /* 0x008fe200000010ff */
[-C--:B------:R-:W-:Y:S01]  /*12270*/  FMUL.FTZ R54, R54, R168.reuse ;  /* 0x000000a836367220 */ /* 0x080fe20000410000 */
[-C--:B------:R-:W-:Y:S01]  /*12280*/  FMUL.FTZ R55, R55, R168.reuse ;  /* 0x000000a837377220 */ /* 0x080fe20000410000 */
[-C--:B------:R-:W-:Y:S01]  /*12290*/  FMUL.FTZ R58, R58, R168.reuse ;  /* 0x000000a83a3a7220 */ /* 0x080fe20000410000 */
[-C--:B------:R-:W-:Y:S01]  /*122a0*/  FMUL.FTZ R59, R59, R168.reuse ;  /* 0x000000a83b3b7220 */ /* 0x080fe20000410000 */
[-C--:B------:R-:W-:Y:S01]  /*122b0*/  FMUL.FTZ R62, R62, R168.reuse ;  /* 0x000000a83e3e7220 */ /* 0x080fe20000410000 */
[-C--:B------:R-:W-:Y:S01]  /*122c0*/  FMUL.FTZ R63, R63, R168.reuse ;  /* 0x000000a83f3f7220 */ /* 0x080fe20000410000 */
[----:B------:R-:W3:Y:S01]  /*122d0*/  MUFU.EX2 R180, R163 ;  /* 0x000000a300b47308 */ /* 0x000ee20000000800 */
[----:B-1----:R-:W-:Y:S01]  /*122e0*/  F2FP.BF16.F32.PACK_AB R155, R176, R209 ;  /* 0x000000d1b09b723e */ /* 0x002fe200000010ff */
[----:B------:R-:W-:Y:S01]  /*122f0*/  BAR.SYNC.DEFER_BLOCKING 0xf, 0x100 ;  /* 0x03c4000000007b1d */ /* 0x000fe20000010000 */
        /* <DEDUP_REMOVED lines=14> */
[----:B-1----:R-:W-:Y:S01]  /*123e0*/  FADD.FTZ R170, R172, R3 ;  /* 0x00000003acaa7221 */ /* 0x002fe20000010000 */
[-C--:B------:R-:W-:Y:S01]  /*123f0*/  FMUL.FTZ R90, R90, R168.reuse ;  /* 0x000000a85a5a7220 */ /* 0x080fe20000410000 */
[-C--:B------:R-:W-:Y:S01]  /*12400*/  FMUL.FTZ R91, R91, R168.reuse ;  /* 0x000000a85b5b7220 */ /* 0x080fe20000410000 */
[-C--:B------:R-:W-:Y:S01]  /*12410*/  FMUL.FTZ R94, R94, R168.reuse ;  /* 0x000000a85e5e7220 */ /* 0x080fe20000410000 */
[----:B------:R-:W-:Y:S01]  /*12420*/  FADD.FTZ R3, R209, R170 ;  /* 0x000000aad1037221 */ /* 0x000fe20000010000 */
[-C--:B------:R-:W-:Y:S01]  /*12430*/  FMUL.FTZ R95, R95, R168.reuse ;  /* 0x000000a85f5f7220 */ /* 0x080fe20000410000 */
[-C--:B------:R-:W-:Y:S01]  /*12440*/  FMUL.FTZ R98, R98, R168.reuse ;  /* 0x000000a862627220 */ /* 0x080fe20000410000 */
[----:B------:R-:W1:Y:S01]  /*12450*/  MUFU.EX2 R208, R167 ;  /* 0x000000a700d07308 */ /* 0x000e620000000800 */
[----:B0-----:R-:W-:Y:S01]  /*12460*/  FADD.FTZ R212, R176, R3 ;  /* 0x00000003b0d47221 */ /* 0x001fe20000010000 */
[----:B------:R0:W-:Y:S01]  /*12470*/  STSM.16.M88.4 [R195+0x26800], R152 ;  /* 0x02680098c3007844 */ /* 0x0001e20000000200 */
[-C--:B------:R-:W-:Y:S01]  /*12480*/  FMUL.FTZ R99, R99, R168.reuse ;  /* 0x000000a863637220 */ /* 0x080fe20000410000 */
[-C--:B------:R-:W-:Y:S01]  /*12490*/  FMUL.FTZ R102, R102, R168.reuse ;  /* 0x000000a866667220 */ /* 0x080fe20000410000 */
[----:B----4-:R-:W-:Y:S01]  /*124a0*/  FADD.FTZ R3, R157, R212 ;  /* 0x000000d49d037221 */ /* 0x010fe20000010000 */
[----:B---3--:R-:W-:Y:S01]  /*124b0*/  F2FP.BF16.F32.PACK_AB R157, R180, R157 ;  /* 0x0000009db49d723e */ /* 0x008fe200000010ff */
[-C--:B------:R-:W-:Y:S01]  /*124c0*/  FMUL.FTZ R103, R103, R168.reuse ;  /* 0x000000a867677220 */ /* 0x080fe20000410000 */
[----:B------:R-:W3:Y:S01]  /*124d0*/  MUFU.EX2 R210, R171 ;  /* 0x000000ab00d27308 */ /* 0x000ee20000000800 */
        /* <DEDUP_REMOVED lines=16> */
[----:B----4-:R-:W-:Y:S01]  /*125e0*/  FADD.FTZ R174, R180, R3 ;  /* 0x00000003b4ae7221 */ /* 0x010fe20000010000 */
[-C--:B------:R-:W-:Y:S01]  /*125f0*/  FMUL.FTZ R134, R134, R168.reuse ;  /* 0x000000a886867220 */ /* 0x080fe20000410000 */
[-C--:B------:R-:W-:Y:S01]  /*12600*/  FMUL.FTZ R135, R135, R168.reuse ;  /* 0x000000a887877220 */ /* 0x080fe20000410000 */
[-C--:B------:R-:W-:Y:S01]  /*12610*/  FMUL.FTZ R138, R138, R168.reuse ;  /* 0x000000a88a8a7220 */ /* 0x080fe20000410000 */
[----:B-----5:R-:W-:Y:S01]  /*12620*/  FADD.FTZ R3, R159, R174 ;  /* 0x000000ae9f037221 */ /* 0x020fe20000010000 */
[C---:B-1----:R-:W-:Y:S01]  /*12630*/  F2FP.BF16.F32.PACK_AB R159, R208.reuse, R159 ;  /* 0x0000009fd09f723e */ /* 0x042fe200000010ff */
[-C--:B------:R-:W-:Y:S01]  /*12640*/  FMUL.FTZ R139, R139, R168.reuse ;  /* 0x000000a88b8b7220 */ /* 0x080fe20000410000 */
[----:B------:R-:W1:Y:S01]  /*12650*/  MUFU.EX2 R165, R178 ;  /* 0x000000b200a57308 */ /* 0x000e620000000800 */
[----:B------:R-:W-:Y:S01]  /*12660*/  FADD.FTZ R212, R208, R3 ;  /* 0x00000003d0d47221 */ /* 0x000fe20000010000 */
[-C--:B------:R-:W-:Y:S01]  /*12670*/  FMUL.FTZ R142, R142, R168.reuse ;  /* 0x000000a88e8e7220 */ /* 0x080fe20000410000 */
[----:B------:R4:W-:Y:S01]  /*12680*/  STSM.16.M88.4 [R196], R156 ;  /* 0x0000009cc4007844 */ /* 0x0009e20000000200 */
[-C--:B------:R-:W-:Y:S01]  /*12690*/  FMUL.FTZ R143, R143, R168.reuse ;  /* 0x000000a88f8f7220 */ /* 0x080fe20000410000 */
[----:B------:R-:W-:Y:S01]  /*126a0*/  FADD.FTZ R3, R161, R212 ;  /* 0x000000d4a1037221 */ /* 0x000fe20000010000 */
[----:B---3--:R-:W-:Y:S01]  /*126b0*/  F2FP.BF16.F32.PACK_AB R161, R210, R161 ;  /* 0x000000a1d2a1723e */ /* 0x008fe200000010ff */
[-C--:B------:R-:W-:Y:S01]  /*126c0*/  FMUL.FTZ R146, R146, R168.reuse ;  /* 0x000000a892927220 */ /* 0x080fe20000410000 */
[----:B------:R-:W3:Y:S01]  /*126d0*/  MUFU.EX2 R174, R179 ;  /* 0x000000b300ae7308 */ /* 0x000ee20000000800 */
[----:B------:R-:W-:Y:S01]  /*126e0*/  FADD.FTZ R172, R210, R3 ;  /* 0x00000003d2ac7221 */ /* 0x000fe20000010000 */
[-C--:B------:R-:W-:Y:S01]  /*126f0*/  FMUL.FTZ R147, R147, R168.reuse ;  /* 0x000000a893937220 */ /* 0x080fe20000410000 */
[-C--:B------:R-:W-:Y:S01]  /*12700*/  FMUL.FTZ R150, R150, R168.reuse ;  /* 0x000000a896967220 */ /* 0x080fe20000410000 */
[----:B------:R-:W-:Y:S01]  /*12710*/  FMUL.FTZ R151, R151, R168 ;  /* 0x000000a897977220 */ /* 0x000fe20000410000 */
[----:B--2---:R-:W-:Y:S01]  /*12720*/  FADD.FTZ R3, R163, R172 ;  /* 0x000000aca3037221 */ /* 0x004fe20000010000 */
[----:B0-----:R-:W-:-:S02]  /*12730*/  F2FP.BF16.F32.PACK_AB R163, R170, R163 ;  /* 0x000000a3aaa3723e */ /* 0x001fc400000010ff */
[----:B------:R-:W0:Y:S01]  /*12740*/  MUFU.EX2 R167, R182 ;  /* 0x000000b600a77308 */ /* 0x000e220000000800 */
[----:B------:R-:W-:Y:S02]  /*12750*/  FADD.FTZ R176, R170, R3 ;  /* 0x00000003aab07221 */ /* 0x000fe40000010000 */
[----:B------:R4:W-:Y:S02]  /*12760*/  STSM.16.M88.4 [R198], R160 ;  /* 0x000000a0c6007844 */ /* 0x0009e40000000200 */
[----:B-1----:R-:W-:-:S03]  /*12770*/  FADD.FTZ R3, R165, R176 ;  /* 0x000000b0a5037221 */ /* 0x002fc60000010000 */
[----:B------:R-:W1:Y:S01]  /*12780*/  MUFU.EX2 R172, R183 ;  /* 0x000000b700ac7308 */ /* 0x000e620000000800 */
[C---:B---3--:R-:W-:Y:S01]  /*12790*/  FADD.FTZ R176, R174.reuse, R3 ;  /* 0x00000003aeb07221 */ /* 0x048fe20000010000 */
[----:B------:R-:W-:-:S03]  /*127a0*/  F2FP.BF16.F32.PACK_AB R165, R174, R165 ;  /* 0x000000a5aea5723e */ /* 0x000fc600000010ff */
[----:B0-----:R-:W-:Y:S01]  /*127b0*/  FADD.FTZ R3, R167, R176 ;  /* 0x000000b0a7037221 */ /* 0x001fe20000010000 */
[----:B-1----:R-:W-:-:S03]  /*127c0*/  F2FP.BF16.F32.PACK_AB R167, R172, R167 ;  /* 0x000000a7aca7723e */ /* 0x002fc600000010ff */
[----:B------:R-:W-:Y:S02]  /*127d0*/  FADD.FTZ R3, R172, R3 ;  /* 0x00000003ac037221 */ /* 0x000fe40000010000 */
[----:B------:R4:W-:Y:S01]  /*127e0*/  STSM.16.M88.4 [R197], R164 ;  /* 0x000000a4c5007844 */ /* 0x0009e20000000200 */
[----:B------:R-:W-:Y:S05]  /*127f0*/  @!P0 BRA `(.L_x_2807) ;  /* 0x0000000000048947 */ /* 0x000fea0003800000 */
[----:B------:R-:W-:Y:S01]  /*12800*/  BPT.TRAP 0x1 ;  /* 0x000000040000795c */ /* 0x000fe20000300000 */
.L_x_2807:
[----:B------:R0:W1:Y:S01]  /*12810*/  SYNCS.PHASECHK.TRANS64.TRYWAIT P2, [R206+URZ+0x28c50], R207 ;  /* 0x028c50cfce0075a7 */ /* 0x000062000804017f */
[----:B------:R-:W-:Y:S05]  /*12820*/  @!P0 BRA `(.L_x_2808) ;  /* 0x0000000000048947 */ /* 0x000fea0003800000 */
[----:B------:R-:W-:Y:S01]  /*12830*/  BPT.TRAP 0x1 ;  /* 0x000000040000795c */ /* 0x000fe20000300000 */
.L_x_2808:
[----:B------:R-:W-:Y:S04]  /*12840*/  BSSY B1, `(.L_x_2809) ;  /* 0x0000004000017945 */ /* 0x000fe80003800000 */
[----:B-1----:R-:W-:Y:S05]  /*12850*/  @P2 BRA `(.L_x_2810) ;  /* 0x0000000000082947 */ /* 0x002fea0003800000 */
[----:B------:R-:W1:Y:S02]  /*12860*/  SYNCS.PHASECHK.TRANS64.TRYWAIT P2, [R206+URZ+0x28c50], R207 ;  /* 0x028c50cfce0075a7 */ /* 0x000e64000804017f */
[----:B-1----:R-:W-:Y:S05]  /*12870*/  @!P2 BRA `(.L_x_2811) ;  /* 0x000000d800dca947 */ /* 0x002fea0003800000 */
.L_x_2810:
[----:B------:R-:W-:Y:S05]  /*12880*/  BSYNC B1 ;  /* 0x0000000000017941 */ /* 0x000fea0003800000 */
.L_x_2809:
[----:B------:R-:W-:Y:S01]  /*12890*/  IMAD R168, R18, 0x1000, R190 ;  /* 0x0000100012a87824 */ /* 0x000fe200078e02be */
[----:B------:R-:W-:Y:S01]  /*128a0*/  WARPGROUP.ARRIVE ;  /* 0x00000000000079c5 */ /* 0x000fe20000000000 */
[----:B------:R-:W-:Y:S01]  /*128b0*/  IMAD.MOV.U32 R169, RZ, RZ, 0x40000040 ;  /* 0x40000040ffa97424 */ /* 0x000fe200078e00ff */
[----:B------:R-:W-:Y:S01]  /*128c0*/  ISETP.GT.AND P2, PT, R14, R202, PT ;  /* 0x000000ca0e00720c */ /* 0x000fe20003f44270 */
[----:B01----:R-:W-:Y:S01]  /*128d0*/  @!P1 VIADD R206, R206, 0x28c60 ;  /* 0x00028c60cece9836 */ /* 0x003fe20000000000 */
        /* <DEDUP_REMOVED lines=10> */
[----:B------:R-:W-:Y:S01]  /*12980*/  VIADD R152, R168, 0x80 ;  /* 0x00000080a8987836 */ /* 0x000fe20000000000 */
        /* <DEDUP_REMOVED lines=31> */
.L_x_2793:
[----:B------:R-:W-:Y:S05]  /*12b80*/  BSYNC B0 ;  /* 0x0000000000007941 */ /* 0x000fea0003800000 */
.L_x_2792:
[----:B------:R-:W2:Y:S01]  /*12b90*/  SHFL.BFLY PT, R5, R0, 0x2, 0x1f ;  /* 0x0c401f0000057f89 */ /* 0x000ea200000e0000 */
[----:B------:R-:W-:Y:S02]  /*12ba0*/  VIADD R22, R18, 0x1 ;  /* 0x0000000112167836 */ /* 0x000fe40000000000 */
[----:B------:R-:W-:Y:S01]  /*12bb0*/  VIADD R219, R219, 0x1 ;  /* 0x00000001dbdb7836 */ /* 0x000fe20000000000 */
[----:B------:R-:W3:Y:S01]  /*12bc0*/  SHFL.BFLY PT, R6, R3, 0x2, 0x1f ;  /* 0x0c401f0003067f89 */ /* 0x000ee200000e0000 */
[----:B------:R-:W-:Y:S08]  /*12bd0*/  BAR.ARV 0x8, 0x100 ;  /* 0x0204000000007b1d */ /* 0x000ff00000002000 */
[----:B------:R-:W-:Y:S01]  /*12be0*/  BAR.SYNC.DEFER_BLOCKING 0xf, 0x100 ;  /* 0x03c4000000007b1d */ /* 0x000fe20000010000 */
[----:B------:R-:W-:Y:S01]  /*12bf0*/  ISETP.NE.AND P1, PT, R22, 0x2, PT ;  /* 0x000000021600780c */ /* 0x000fe20003f25270 */
[----:B--2---:R-:W-:Y:S01]  /*12c00*/  FADD.FTZ R5, R5, R0 ;  /* 0x0000000005057221 */ /* 0x004fe20000010000 */
[----:B---3--:R-:W-:-:S04]  /*12c10*/  FADD.FTZ R6, R6, R3 ;  /* 0x0000000306067221 */ /* 0x008fc80000010000 */
[----:B------:R-:W2:Y:S01]  /*12c20*/  SHFL.BFLY PT, R4, R5, 0x1, 0x1f ;  /* 0x0c201f0005047f89 */ /* 0x000ea200000e0000 */
[----:B------:R-:W-:-:S03]  /*12c30*/  IMAD.MOV.U32 R3, RZ, RZ, RZ ;  /* 0x000000ffff037224 */ /* 0x000fc600078e00ff */
[----:B------:R-:W3:Y:S01]  /*12c40*/  SHFL.BFLY PT, R7, R6, 0x1, 0x1f ;  /* 0x0c201f0006077f89 */ /* 0x000ee200000e0000 */
[----:B--2---:R-:W-:Y:S01]  /*12c50*/  FADD.FTZ R9, R5, R4 ;  /* 0x0000000405097221 */ /* 0x004fe20000010000 */
[----:B------:R-:W-:Y:S02]  /*12c60*/  IMAD.MOV.U32 R4, RZ, RZ, RZ ;  /* 0x000000ffff047224 */ /* 0x000fe400078e00ff */
[----:B---3--:R-:W-:Y:S02]  /*12c70*/  FADD.FTZ R0, R6, R7 ;  /* 0x0000000706007221 */ /* 0x008fe40000010000 */
[----:B------:R-:W-:Y:S01]  /*12c80*/  FSETP.NE.FTZ.AND P2, PT, R9, RZ, PT ;  /* 0x000000ff0900720b */ /* 0x000fe20003f55000 */
[----:B------:R-:W-:Y:S01]  /*12c90*/  IMAD.MOV R7, RZ, RZ, -R194 ;  /* 0x000000ffff077224 */ /* 0x000fe200078e0ac2 */
[----:B------:R-:W-:Y:S02]  /*12ca0*/  SEL R6, RZ, 0x1, P1 ;  /* 0x00000001ff067807 */ /* 0x000fe40000800000 */
[----:B------:R-:W-:-:S02]  /*12cb0*/  FSETP.NE.FTZ.AND P3, PT, R0, RZ, PT ;  /* 0x000000ff0000720b */ /* 0x000fc40003f75000 */
[----:B------:R-:W-:Y:S02]  /*12cc0*/  ISETP.NE.AND P0, PT, R184, R7, PT ;  /* 0x00000007b800720c */ /* 0x000fe40003f05270 */
[----:B------:R-:W-:-:S05]  /*12cd0*/  LOP3.LUT R19, R19, R6, RZ, 0x3c, !PT ;  /* 0x0000000613137212 */ /* 0x000fca00078e3cff */
[----:B------:R-:W2:Y:S04]  /*12ce0*/  @P2 MUFU.RCP R3, R9 ;  /* 0x0000000900032308 */ /* 0x000ea80000001000 */
[C---:B------:R-:W-:Y:S02]  /*12cf0*/  @P3 FMUL.FTZ R23, R13.reuse, 0.69314718246459960938 ;  /* 0x3f3172180d173820 */ /* 0x040fe40000410000 */
[----:B------:R-:W-:Y:S02]  /*12d00*/  @!P0 IMAD R5, R18, 0x40, R191 ;  /* 0x0000004012058824 */ /* 0x000fe400078e02bf */
[----:B------:R-:W-:Y:S01]  /*12d10*/  @P2 FMUL.FTZ R18, R13, 0.69314718246459960938 ;  /* 0x3f3172180d122820 */ /* 0x000fe20000410000 */
[----:B------:R-:W3:Y:S01]  /*12d20*/  @P3 MUFU.RCP R4, R0 ;  /* 0x0000000000043308 */ /* 0x000ee20000001000 */
[----:B------:R-:W-:-:S07]  /*12d30*/  @!P0 IMAD R5, R5, 0x4, R2 ;  /* 0x0000000405058824 */ /* 0x000fce00078e0202 */
[----:B------:R-:W5:Y:S01]  /*12d40*/  @P2 MUFU.LG2 R2, R9 ;  /* 0x0000000900022308 */ /* 0x000f620000000c00 */
[-C--:B--2---:R-:W-:Y:S01]  /*12d50*/  FMUL.FTZ R178, R24, R3.reuse ;  /* 0x0000000318b27220 */ /* 0x084fe20000410000 */
[----:B------:R2:W-:Y:S01]  /*12d60*/  @!P0 STS [R5+0x28800], R3 ;  /* 0x0288000305008388 */ /* 0x0005e20000000800 */
[-C--:B------:R-:W-:Y:S01]  /*12d70*/  FMUL.FTZ R176, R25, R3.reuse ;  /* 0x0000000319b07220 */ /* 0x080fe20000410000 */
[-C--:B------:R-:W-:Y:S01]  /*12d80*/  FMUL.FTZ R177, R28, R3.reuse ;  /* 0x000000031cb17220 */ /* 0x080fe20000410000 */
[-C--:B------:R-:W-:Y:S01]  /*12d90*/  FMUL.FTZ R175, R32, R3.reuse ;  /* 0x0000000320af7220 */ /* 0x080fe20000410000 */
[-C--:B------:R-:W-:Y:S01]  /*12da0*/  FMUL.FTZ R6, R29, R3.reuse ;  /* 0x000000031d067220 */ /* 0x080fe20000410000 */
[-C--:B------:R-:W-:Y:S01]  /*12db0*/  FMUL.FTZ R173, R33, R3.reuse ;  /* 0x0000000321ad7220 */ /* 0x080fe20000410000 */
[----:B------:R-:W0:Y:S01]  /*12dc0*/  @P3 MUFU.LG2 R24, R0 ;  /* 0x0000000000183308 */ /* 0x000e220000000c00 */
[----:B---3--:R3:W-:Y:S01]  /*12dd0*/  @!P0 STS [R5+0x28820], R4 ;  /* 0x0288200405008388 */ /* 0x0087e20000000800 */
[-C--:B------:R-:W-:Y:S01]  /*12de0*/  FMUL.FTZ R174, R36, R3.reuse ;  /* 0x0000000324ae7220 */ /* 0x080fe20000410000 */
[-C--:B------:R-:W-:Y:S01]  /*12df0*/  FMUL.FTZ R171, R37, R3.reuse ;  /* 0x0000000325ab7220 */ /* 0x080fe20000410000 */
[-C--:B------:R-:W-:Y:S01]  /*12e00*/  FMUL.FTZ R172, R40, R3.reuse ;  /* 0x0000000328ac7220 */ /* 0x080fe20000410000 */
[-C--:B------:R-:W-:Y:S01]  /*12e10*/  FMUL.FTZ R8, R41, R3.reuse ;  /* 0x0000000329087220 */ /* 0x080fe20000410000 */
[-C--:B------:R-:W-:Y:S01]  /*12e20*/  FMUL.FTZ R170, R44, R3.reuse ;  /* 0x000000032caa7220 */ /* 0x080fe20000410000 */
[-C--:B------:R-:W-:Y:S01]  /*12e30*/  FMUL.FTZ R10, R45, R3.reuse ;  /* 0x000000032d0a7220 */ /* 0x080fe20000410000 */
[-C--:B------:R-:W-:Y:S01]  /*12e40*/  FMUL.FTZ R169, R48, R3.reuse ;  /* 0x0000000330a97220 */ /* 0x080fe20000410000 */
[----:B-----5:R-:W-:Y:S01]  /*12e50*/  @P2 FMUL.FTZ R25, R2, 0.69314718246459960938 ;  /* 0x3f31721802192820 */ /* 0x020fe20000410000 */
[-C--:B----4-:R-:W-:Y:S01]  /*12e60*/  FMUL.FTZ R166, R49, R3.reuse ;  /* 0x0000000331a67220 */ /* 0x090fe20000410000 */
        /* <DEDUP_REMOVED lines=53> */
[----:B--2---:R-:W-:Y:S02]  /*131c0*/  IMAD.MOV.U32 R3, RZ, RZ, -0x800000 ;  /* 0xff800000ff037424 */ /* 0x004fe400078e00ff */
[-C--:B------:R-:W-:Y:S01]  /*131d0*/  FMUL.FTZ R11, R46, R4.reuse ;  /* 0x000000042e0b7220 */ /* 0x080fe20000410000 */
[-C--:B------:R-:W-:Y:S01]  /*131e0*/  FMUL.FTZ R13, R50, R4.reuse ;  /* 0x00000004320d7220 */ /* 0x080fe20000410000 */
[-C--:B------:R-:W-:Y:S01]  /*131f0*/  FMUL.FTZ R15, R54, R4.reuse ;  /* 0x00000004360f7220 */ /* 0x080fe20000410000 */
[-C--:B------:R-:W-:Y:S01]  /*13200*/  FMUL.FTZ R21, R58, R4.reuse ;  /* 0x000000043a157220 */ /* 0x080fe20000410000 */
[----:B------:R-:W-:Y:S01]  /*13210*/  FMUL.FTZ R29, R66, R4 ;  /* 0x00000004421d7220 */ /* 0x000fe20000410000 */
[----:B------:R-:W-:Y:S01]  /*13220*/  @P2 FFMA.FTZ R32, R18, R12, R25 ;  /* 0x0000000c12202223 */ /* 0x000fe20000010019 */
[----:B------:R-:W-:Y:S01]  /*13230*/  PLOP3.LUT P0, PT, PT, PT, PT, 0x8, 0x0 ;  /* 0x000000000000781c */ /* 0x000fe20003f0e170 */
        /* <DEDUP_REMOVED lines=61> */
.L_x_2675:
[----:B------:R-:W-:Y:S05]  /*13610*/  BSYNC B7 ;  /* 0x0000000000077941 */ /* 0x000fea0003800000 */
.L_x_2665:
[----:B------:R-:W0:Y:S08]  /*13620*/  S2UR UR5, SR_CgaCtaId ;  /* 0x00000000000579c3 */ /* 0x000e300000008800 */
[----:B------:R-:W-:Y:S06]  /*13630*/  BAR.SYNC.DEFER_BLOCKING 0x5, 0x180 ;  /* 0x0146000000007b1d */ /* 0x000fec0000010000 */
[----:B------:R-:W-:Y:S01]  /*13640*/  UMOV UR4, 0x400 ;  /* 0x0000040000047882 */ /* 0x000fe20000000000 */
[----:B------:R-:W-:Y:S01]  /*13650*/  BSSY B0, `(.L_x_2813) ;  /* 0x00002e6000007945 */ /* 0x000fe20003800000 */
[----:B0-----:R-:W-:-:S06]  /*13660*/  ULEA UR4, UR5, UR4, 0x18 ;  /* 0x0000000405047291 */ /* 0x001fcc000f8ec03f */
[----:B------:R-:W-:-:S05]  /*13670*/  IMAD.U32 R2, RZ, RZ, UR4 ;  /* 0x00000004ff027e24 */ /* 0x000fca000f8e00ff */
[----:B----4-:R0:W2:Y:S01]  /*13680*/  LDS.128 R24, [R2+0x28cd0] ;  /* 0x028cd00002187984 */ /* 0x0100a20000000c00 */
[----:B------:R-:W-:Y:S06]  /*13690*/  BAR.ARV 0x4, 0x180 ;  /* 0x0106000000007b1d */ /* 0x000fec0000002000 */
[----:B------:R-:W-:Y:S05]  /*136a0*/  @P0 BRA `(.L_x_2814) ;  /* 0x00000020000c0947 */ /* 0x000fea0003800000 */
[----:B------:R-:W3:Y:S01]  /*136b0*/  S2R R23, SR_SWINHI ;  /* 0x0000000000177919 */ /* 0x000ee20000002f00 */
        /* <DEDUP_REMOVED lines=18> */
[----:B---3-5:R-:W-:-:S02]  /*137e0*/  MOV R37, R23 ;  /* 0x0000001700257202 */ /* 0x028fc40000000f00 */
[----:B------:R-:W-:Y:S02]  /*137f0*/  F2FP.BF16.F32.PACK_AB R81, R83, R82 ;  /* 0x000000525351723e */ /* 0x000fe400000010ff */
[----:B------:R-:W-:Y:S01]  /*13800*/  F2FP.BF16.F32.PACK_AB R88, R89, R88 ;  /* 0x000000585958723e */ /* 0x000fe200000010ff */
[----:B------:R-:W-:Y:S01]  /*13810*/  IMAD.WIDE R118, R235, 0x2, R36 ;  /* 0x00000002eb767825 */ /* 0x000fe200078e0224 */
[----:B------:R-:W-:Y:S02]  /*13820*/  F2FP.BF16.F32.PACK_AB R82, R85, R84 ;  /* 0x000000545552723e */ /* 0x000fe400000010ff */
[----:B------:R-:W-:Y:S02]  /*13830*/  F2FP.BF16.F32.PACK_AB R83, R87, R86 ;  /* 0x000000565753723e */ /* 0x000fe400000010ff */
[C---:B------:R-:W-:Y:S02]  /*13840*/  IADD3 R41, P1, R118.reuse, 0x20, RZ ;  /* 0x0000002076297810 */ /* 0x040fe40007f3e0ff */
[----:B------:R-:W-:-:S02]  /*13850*/  IADD3 R45, P0, R118, 0x40, RZ ;  /* 0x00000040762d7810 */ /* 0x000fc40007f1e0ff */
[----:B------:R-:W-:Y:S02]  /*13860*/  LOP3.LUT R40, R41, 0x380, RZ, 0xc0, !PT ;  /* 0x0000038029287812 */ /* 0x000fe400078ec0ff */
[C---:B------:R-:W-:Y:S02]  /*13870*/  IADD3 R57, P6, R118.reuse, 0x2020, RZ ;  /* 0x0000202076397810 */ /* 0x040fe40007fde0ff */
[C---:B------:R-:W-:Y:S02]  /*13880*/  IADD3 R49, P4, R118.reuse, 0x60, RZ ;  /* 0x0000006076317810 */ /* 0x040fe40007f9e0ff */
[----:B------:R-:W-:Y:S02]  /*13890*/  IADD3 R53, P3, R118, 0x2000, RZ ;  /* 0x0000200076357810 */ /* 0x000fe40007f7e0ff */
[----:B------:R-:W-:Y:S02]  /*138a0*/  SHF.R.U64 R40, R40, 0x3, RZ ;  /* 0x0000000328287819 */ /* 0x000fe400000012ff */
[----:B------:R-:W-:-:S02]  /*138b0*/  LOP3.LUT R44, R45, 0x380, RZ, 0xc0, !PT ;  /* 0x000003802d2c7812 */ /* 0x000fc400078ec0ff */
[----:B------:R-:W-:Y:S02]  /*138c0*/  LOP3.LUT R56, R57, 0x380, RZ, 0xc0, !PT ;  /* 0x0000038039387812 */ /* 0x000fe400078ec0ff */
[----:B------:R-:W-:Y:S02]  /*138d0*/  LOP3.LUT R48, R49, 0x380, RZ, 0xc0, !PT ;  /* 0x0000038031307812 */ /* 0x000fe400078ec0ff */
[----:B------:R-:W-:Y:S02]  /*138e0*/  LOP3.LUT R52, R53, 0x380, RZ, 0xc0, !PT ;  /* 0x0000038035347812 */ /* 0x000fe400078ec0ff */
[----:B------:R-:W-:Y:S01]  /*138f0*/  LOP3.LUT R40, R40, R41, RZ, 0x3c, !PT ;  /* 0x0000002928287212 */ /* 0x000fe200078e3cff */
[----:B------:R-:W-:Y:S01]  /*13900*/  IMAD.X R41, RZ, RZ, R119, P1 ;  /* 0x000000ffff297224 */ /* 0x000fe200008e0677 */
[----:B------:R-:W-:Y:S02]  /*13910*/  SHF.R.U64 R44, R44, 0x3, RZ ;  /* 0x000000032c2c7819 */ /* 0x000fe400000012ff */
[----:B------:R-:W-:-:S02]  /*13920*/  IADD3 R65, P2, R118, 0x2060, RZ ;  /* 0x0000206076417810 */ /* 0x000fc40007f5e0ff */
[----:B------:R-:W-:Y:S02]  /*13930*/  SHF.R.U64 R56, R56, 0x3, RZ ;  /* 0x0000000338387819 */ /* 0x000fe400000012ff */
[----:B------:R-:W-:Y:S02]  /*13940*/  IADD3 R69, P1, R118, 0x4000, RZ ;  /* 0x0000400076457810 */ /* 0x000fe40007f3e0ff */
[----:B------:R-:W-:Y:S02]  /*13950*/  SHF.R.U64 R48, R48, 0x3, RZ ;  /* 0x0000000330307819 */ /* 0x000fe400000012ff */
[----:B------:R-:W-:Y:S02]  /*13960*/  IADD3 R61, P5, R118, 0x2040, RZ ;  /* 0x00002040763d7810 */ /* 0x000fe40007fbe0ff */
[----:B------:R-:W-:Y:S02]  /*13970*/  SHF.R.U64 R52, R52, 0x3, RZ ;  /* 0x0000000334347819 */ /* 0x000fe400000012ff */
[----:B------:R-:W-:Y:S01]  /*13980*/  LOP3.LUT R44, R44, R45, RZ, 0x3c, !PT ;  /* 0x0000002d2c2c7212 */ /* 0x000fe200078e3cff */
[----:B------:R-:W-:Y:S01]  /*13990*/  IMAD.X R45, RZ, RZ, R119, P0 ;  /* 0x000000ffff2d7224 */ /* 0x000fe200000e0677 */
[----:B------:R-:W-:-:S02]  /*139a0*/  LOP3.LUT R64, R65, 0x380, RZ, 0xc0, !PT ;  /* 0x0000038041407812 */ /* 0x000fc400078ec0ff */
[----:B------:R-:W-:Y:S01]  /*139b0*/  LOP3.LUT R56, R56, R57, RZ, 0x3c, !PT ;  /* 0x0000003938387212 */ /* 0x000fe200078e3cff */
[--C-:B------:R-:W-:Y:S01]  /*139c0*/  IMAD.X R57, RZ, RZ, R119.reuse, P6 ;  /* 0x000000ffff397224 */ /* 0x100fe200030e0677 */
[----:B------:R-:W-:Y:S02]  /*139d0*/  LOP3.LUT R68, R69, 0x380, RZ, 0xc0, !PT ;  /* 0x0000038045447812 */ /* 0x000fe400078ec0ff */
[----:B------:R-:W-:Y:S01]  /*139e0*/  LOP3.LUT R48, R48, R49, RZ, 0x3c, !PT ;  /* 0x0000003130307212 */ /* 0x000fe200078e3cff */
[--C-:B------:R-:W-:Y:S01]  /*139f0*/  IMAD.X R49, RZ, RZ, R119.reuse, P4 ;  /* 0x000000ffff317224 */ /* 0x100fe200020e0677 */
[----:B------:R-:W-:Y:S02]  /*13a00*/  LOP3.LUT R60, R61, 0x380, RZ, 0xc0, !PT ;  /* 0x000003803d3c7812 */ /* 0x000fe400078ec0ff */
[----:B------:R-:W-:Y:S01]  /*13a10*/  LOP3.LUT R52, R52, R53, RZ, 0x3c, !PT ;  /* 0x0000003534347212 */ /* 0x000fe200078e3cff */
[----:B------:R-:W-:Y:S01]  /*13a20*/  IMAD.X R53, RZ, RZ, R119, P3 ;  /* 0x000000ffff357224 */ /* 0x000fe200018e0677 */
[----:B------:R-:W-:-:S02]  /*13a30*/  IADD3 R73, P0, R118, 0x4020, RZ ;  /* 0x0000402076497810 */ /* 0x000fc40007f1e0ff */
[----:B------:R-:W-:Y:S02]  /*13a40*/  IADD3 R179, P6, R118, 0x6000, RZ ;  /* 0x0000600076b37810 */ /* 0x000fe40007fde0ff */
[----:B------:R-:W-:Y:S02]  /*13a50*/  SHF.R.U64 R64, R64, 0x3, RZ ;  /* 0x0000000340407819 */ /* 0x000fe400000012ff */
[C---:B------:R-:W-:Y:S01]  /*13a60*/  IADD3 R99, P4, R118.reuse, 0x4040, RZ ;  /* 0x0000404076637810 */ /* 0x040fe20007f9e0ff */
[----:B------:R-:W-:Y:S01]  /*13a70*/  IMAD.X R107, RZ, RZ, R119, P6 ;  /* 0x000000ffff6b7224 */ /* 0x000fe200030e0677 */
[----:B------:R-:W-:Y:S02]  /*13a80*/  IADD3 R103, P3, R118, 0x4060, RZ ;  /* 0x0000406076677810 */ /* 0x000fe40007f7e0ff */
[----:B------:R-:W-:Y:S02]  /*13a90*/  SHF.R.U64 R68, R68, 0x3, RZ ;  /* 0x0000000344447819 */ /* 0x000fe400000012ff */
[----:B------:R-:W-:-:S02]  /*13aa0*/  LOP3.LUT R23, R118, 0x380, RZ, 0xc0, !PT ;  /* 0x0000038076177812 */ /* 0x000fc400078ec0ff */
[----:B------:R-:W-:Y:S02]  /*13ab0*/  SHF.R.U64 R60, R60, 0x3, RZ ;  /* 0x000000033c3c7819 */ /* 0x000fe400000012ff */
[----:B------:R-:W-:Y:S02]  /*13ac0*/  LOP3.LUT R72, R73, 0x380, RZ, 0xc0, !PT ;  /* 0x0000038049487812 */ /* 0x000fe400078ec0ff */
[----:B------:R-:W-:Y:S02]  /*13ad0*/  LOP3.LUT R4, R179, 0x380, RZ, 0xc0, !PT ;  /* 0x00000380b3047812 */ /* 0x000fe400078ec0ff */
[----:B------:R-:W-:Y:S01]  /*13ae0*/  LOP3.LUT R64, R64, R65, RZ, 0x3c, !PT ;  /* 0x0000004140407212 */ /* 0x000fe200078e3cff */
[----:B------:R-:W-:Y:S01]  /*13af0*/  IMAD.X R65, RZ, RZ, R119, P2 ;  /* 0x000000ffff417224 */ /* 0x000fe200010e0677 */
[----:B------:R-:W-:Y:S02]  /*13b00*/  LOP3.LUT R98, R99, 0x380, RZ, 0xc0, !PT ;  /* 0x0000038063627812 */ /* 0x000fe400078ec0ff */
[----:B------:R-:W-:-:S02]  /*13b10*/  LOP3.LUT R102, R103, 0x380, RZ, 0xc0, !PT ;  /* 0x0000038067667812 */ /* 0x000fc400078ec0ff */
[----:B------:R-:W-:Y:S01]  /*13b20*/  LOP3.LUT R68, R68, R69, RZ, 0x3c, !PT ;  /* 0x0000004544447212 */ /* 0x000fe200078e3cff */
[--C-:B------:R-:W-:Y:S01]  /*13b30*/  IMAD.X R69, RZ, RZ, R119.reuse, P1 ;  /* 0x000000ffff457224 */ /* 0x100fe200008e0677 */
[----:B------:R-:W-:Y:S02]  /*13b40*/  SHF.R.U64 R23, R23, 0x3, RZ ;  /* 0x0000000317177819 */ /* 0x000fe400000012ff */
[----:B------:R-:W-:Y:S01]  /*13b50*/  LOP3.LUT R60, R60, R61, RZ, 0x3c, !PT ;  /* 0x0000003d3c3c7212 */ /* 0x000fe200078e3cff */
[----:B------:R-:W-:Y:S01]  /*13b60*/  IMAD.X R61, RZ, RZ, R119, P5 ;  /* 0x000000ffff3d7224 */ /* 0x000fe200028e0677 */
[----:B------:R-:W-:Y:S02]  /*13b70*/  SHF.R.U64 R72, R72, 0x3, RZ ;  /* 0x0000000348487819 */ /* 0x000fe400000012ff */
[----:B------:R-:W-:Y:S02]  /*13b80*/  IADD3 R22, P2, R118, 0x6040, RZ ;  /* 0x0000604076167810 */ /* 0x000fe40007f5e0ff */
[----:B------:R-:W-:-:S02]  /*13b90*/  SHF.R.U64 R4, R4, 0x3, RZ ;  /* 0x0000000304047819 */ /* 0x000fc400000012ff */
[----:B------:R-:W-:Y:S01]  /*13ba0*/  IADD3 R20, P1, R118, 0x6060, RZ ;  /* 0x0000606076147810 */ /* 0x000fe20007f3e0ff */
[--C-:B------:R-:W-:Y:S01]  /*13bb0*/  IMAD.X R115, RZ, RZ, R119.reuse, P2 ;  /* 0x000000ffff737224 */ /* 0x100fe200010e0677 */
[----:B------:R-:W-:Y:S02]  /*13bc0*/  SHF.R.U64 R98, R98, 0x3, RZ ;  /* 0x0000000362627819 */ /* 0x000fe400000012ff */
[----:B------:R-:W-:Y:S02]  /*13bd0*/  SHF.R.U64 R102, R102, 0x3, RZ ;  /* 0x0000000366667819 */ /* 0x000fe400000012ff */
[----:B------:R-:W-:Y:S02]  /*13be0*/  IADD3 R12, P5, R118, 0x6020, RZ ;  /* 0x00006020760c7810 */ /* 0x000fe40007fbe0ff */
[----:B------:R-:W-:Y:S01]  /*13bf0*/  LOP3.LUT R118, R23, R118, RZ, 0x3c, !PT ;  /* 0x0000007617767212 */ /* 0x000fe200078e3cff */
[--C-:B------:R-:W-:Y:S01]  /*13c00*/  IMAD.X R23, RZ, RZ, R119.reuse, P1 ;  /* 0x000000ffff177224 */ /* 0x100fe200008e0677 */
[----:B------:R-:W-:Y:S01]  /*13c10*/  LOP3.LUT R72, R72, R73, RZ, 0x3c, !PT ;  /* 0x0000004948487212 */ /* 0x000fe200078e3cff */
[--C-:B------:R-:W-:Y:S01]  /*13c20*/  IMAD.X R73, RZ, RZ, R119.reuse, P0 ;  /* 0x000000ffff497224 */ /* 0x100fe200000e0677 */
[----:B------:R-:W-:Y:S01]  /*13c30*/  LOP3.LUT R106, R4, R179, RZ, 0x3c, !PT ;  /* 0x000000b3046a7212 */ /* 0x000fe200078e3cff */
[----:B------:R-:W-:Y:S01]  /*13c40*/  IMAD.X R111, RZ, RZ, R119, P5 ;  /* 0x000000ffff6f7224 */ /* 0x000fe200028e0677 */
[----:B------:R-:W-:-:S02]  /*13c50*/  LOP3.LUT R0, R22, 0x380, RZ, 0xc0, !PT ;  /* 0x0000038016007812 */ /* 0x000fc400078ec0ff */
[----:B------:R-:W-:Y:S02]  /*13c60*/  LOP3.LUT R179, R20, 0x380, RZ, 0xc0, !PT ;  /* 0x0000038014b37812 */ /* 0x000fe400078ec0ff */
[----:B------:R-:W-:Y:S01]  /*13c70*/  LOP3.LUT R98, R98, R99, RZ, 0x3c, !PT ;  /* 0x0000006362627212 */ /* 0x000fe200078e3cff */
[--C-:B------:R-:W-:Y:S01]  /*13c80*/  IMAD.X R99, RZ, RZ, R119.reuse, P4 ;  /* 0x000000ffff637224 */ /* 0x100fe200020e0677 */
[----:B------:R-:W-:Y:S01]  /*13c90*/  LOP3.LUT R102, R102, R103, RZ, 0x3c, !PT ;  /* 0x0000006766667212 */ /* 0x000fe200078e3cff */
[----:B------:R-:W-:Y:S01]  /*13ca0*/  IMAD.X R103, RZ, RZ, R119, P3 ;  /* 0x000000ffff677224 */ /* 0x000fe200018e0677 */
[----:B------:R-:W-:Y:S02]  /*13cb0*/  ISETP.NE.U32.AND P0, PT, RZ, UR4, PT ;  /* 0x00000004ff007c0c */ /* 0x000fe4000bf05070 */
[----:B------:R-:W-:Y:S02]  /*13cc0*/  MOV R118, R118 ;  /* 0x0000007600767202 */ /* 0x000fe40000000f00 */
[----:B------:R-:W-:Y:S01]  /*13cd0*/  F2FP.BF16.F32.PACK_AB R4, R176, R178 ;  /* 0x000000b2b004723e */ /* 0x000fe200000010ff */
[----:B------:R-:W-:Y:S01]  /*13ce0*/  BAR.SYNC.DEFER_BLOCKING 0x1, 0x100 ;  /* 0x0044000000007b1d */ /* 0x000fe20000010000 */
[----:B------:R-:W-:-:S02]  /*13cf0*/  LOP3.LUT R119, R12, 0x380, RZ, 0xc0, !PT ;  /* 0x000003800c777812 */ /* 0x000fc400078ec0ff */
[----:B------:R-:W-:Y:S02]  /*13d00*/  SHF.R.U64 R177, R0, 0x3, RZ ;  /* 0x0000000300b17819 */ /* 0x000fe400000012ff */
[----:B------:R-:W-:Y:S02]  /*13d10*/  SHF.R.U64 R179, R179, 0x3, RZ ;  /* 0x00000003b3b37819 */ /* 0x000fe400000012ff */
[----:B------:R-:W-:Y:S01]  /*13d20*/  ISETP.NE.AND.EX P0, PT, RZ, UR5, PT, P0 ;  /* 0x00000005ff007c0c */ /* 0x000fe2000bf05300 */
[----:B------:R-:W-:Y:S01]  /*13d30*/  ULDC.64 UR4, c[0x0][0xc08] ;  /* 0x0003020000047ab9 */ /* 0x000fe20000000a00 */
[----:B------:R-:W-:Y:S02]  /*13d40*/  SHF.R.U64 R119, R119, 0x3, RZ ;  /* 0x0000000377777819 */ /* 0x000fe400000012ff */
[----:B------:R-:W-:Y:S02]  /*13d50*/  LOP3.LUT R114, R177, R22, RZ, 0x3c, !PT ;  /* 0x00000016b1727212 */ /* 0x000fe400078e3cff */
[----:B------:R-:W-:-:S02]  /*13d60*/  LOP3.LUT R22, R179, R20, RZ, 0x3c, !PT ;  /* 0x00000014b3167212 */ /* 0x000fc400078e3cff */
[----:B------:R-:W-:Y:S02]  /*13d70*/  ISETP.NE.U32.AND P6, PT, RZ, UR4, PT ;  /* 0x00000004ff007c0c */ /* 0x000fe4000bfc5070 */
[----:B------:R-:W-:Y:S02]  /*13d80*/  MOV R41, R40 ;  /* 0x0000002800297202 */ /* 0x000fe40000000f00 */
[----:B------:R-:W-:Y:S02]  /*13d90*/  LOP3.LUT R110, R119, R12, RZ, 0x3c, !PT ;  /* 0x0000000c776e7212 */ /* 0x000fe400078e3cff */
[----:B------:R-:W-:Y:S02]  /*13da0*/  MOV R44, R44 ;  /* 0x0000002c002c7202 */ /* 0x000fe40000000f00 */
[----:B------:R-:W-:Y:S01]  /*13db0*/  MOV R48, R48 ;  /* 0x0000003000307202 */ /* 0x000fe20000000f00 */
[----:B------:R3:W-:Y:S01]  /*13dc0*/  STSM.16.M88.4 [R118], R4 ;  /* 0x0000000476007844 */ /* 0x0007e20000000200 */
[----:B------:R-:W-:-:S02]  /*13dd0*/  F2FP.BF16.F32.PACK_AB R12, R166, R169 ;  /* 0x000000a9a60c723e */ /* 0x000fc400000010ff */
[----:B------:R-:W-:Y:S02]  /*13de0*/  ISETP.NE.AND.EX P6, PT, RZ, UR5, PT, P6 ;  /* 0x00000005ff007c0c */ /* 0x000fe4000bfc5360 */
[----:B------:R-:W-:Y:S02]  /*13df0*/  MOV R52, R52 ;  /* 0x0000003400347202 */ /* 0x000fe40000000f00 */
[----:B------:R-:W-:Y:S02]  /*13e00*/  F2FP.BF16.F32.PACK_AB R20, R163, R165 ;  /* 0x000000a5a314723e */ /* 0x000fe400000010ff */
[----:B------:R-:W-:Y:S02]  /*13e10*/  MOV R56, R56 ;  /* 0x0000003800387202 */ /* 0x000fe40000000f00 */
[----:B------:R-:W-:Y:S02]  /*13e20*/  MOV R60, R60 ;  /* 0x0000003c003c7202 */ /* 0x000fe40000000f00 */
[----:B------:R-:W-:-:S02]  /*13e30*/  MOV R64, R64 ;  /* 0x0000004000407202 */ /* 0x000fc40000000f00 */
[----:B------:R-:W-:Y:S02]  /*13e40*/  F2FP.BF16.F32.PACK_AB R89, R91, R90 ;  /* 0x0000005a5b59723e */ /* 0x000fe400000010ff */
[----:B---3--:R-:W-:Y:S02]  /*13e50*/  F2FP.BF16.F32.PACK_AB R4, R173, R175 ;  /* 0x000000afad04723e */ /* 0x008fe400000010ff */
[----:B------:R-:W-:Y:S02]  /*13e60*/  F2FP.BF16.F32.PACK_AB R5, R35, R34 ;  /* 0x000000222305723e */ /* 0x000fe400000010ff */
[----:B------:R-:W-:Y:S02]  /*13e70*/  F2FP.BF16.F32.PACK_AB R6, R171, R174 ;  /* 0x000000aeab06723e */ /* 0x000fe400000010ff */
[----:B------:R-:W-:Y:S02]  /*13e80*/  F2FP.BF16.F32.PACK_AB R7, R39, R38 ;  /* 0x000000262707723e */ /* 0x000fe400000010ff */
[----:B------:R-:W-:-:S02]  /*13e90*/  MOV R34, R22 ;  /* 0x0000001600227202 */ /* 0x000fc40000000f00 */
[----:B------:R-:W-:Y:S01]  /*13ea0*/  F2FP.BF16.F32.PACK_AB R22, R161, R164 ;  /* 0x000000a4a116723e */ /* 0x000fe200000010ff */
[----:B------:R3:W-:Y:S01]  /*13eb0*/  STSM.16.M88.4 [R41], R4 ;  /* 0x0000000429007844 */ /* 0x0007e20000000200 */
[----:B------:R-:W-:Y:S02]  /*13ec0*/  F2FP.BF16.F32.PACK_AB R23, R63, R62 ;  /* 0x0000003e3f17723e */ /* 0x000fe400000010ff */
[----:B------:R-:W-:Y:S01]  /*13ed0*/  MOV R68, R68 ;  /* 0x0000004400447202 */ /* 0x000fe20000000f00 */
[----:B------:R-:W-:Y:S01]  /*13ee0*/  STSM.16.M88.4 [R44], R8 ;  /* 0x000000082c007844 */ /* 0x000fe20000000200 */
[----:B--2---:R-:W-:Y:S02]  /*13ef0*/  MOV R24, R98 ;  /* 0x0000006200187202 */ /* 0x004fe40000000f00 */
[----:B------:R-:W-:Y:S01]  /*13f00*/  F2FP.BF16.F32.PACK_AB R90, R93, R92 ;  /* 0x0000005c5d5a723e */ /* 0x000fe200000010ff */
[----:B------:R-:W-:Y:S01]  /*13f10*/  STSM.16.M88.4 [R48], R12 ;  /* 0x0000000c30007844 */ /* 0x000fe20000000200 */
[----:B------:R-:W-:-:S02]  /*13f20*/  F2FP.BF16.F32.PACK_AB R91, R95, R94 ;  /* 0x0000005e5f5b723e */ /* 0x000fc400000010ff */
[----:B------:R-:W-:Y:S01]  /*13f30*/  F2FP.BF16.F32.PACK_AB R96, R97, R96 ;  /* 0x000000606160723e */ /* 0x000fe200000010ff */
[----:B------:R-:W-:Y:S01]  /*13f40*/  STSM.16.M88.4 [R52], R20 ;  /* 0x0000001434007844 */ /* 0x000fe20000000200 */
[----:B------:R-:W-:Y:S02]  /*13f50*/  MOV R72, R72 ;  /* 0x0000004800487202 */ /* 0x000fe40000000f00 */
[----:B------:R-:W-:Y:S01]  /*13f60*/  MOV R40, R106 ;  /* 0x0000006a00287202 */ /* 0x000fe20000000f00 */
[----:B------:R-:W-:Y:S01]  /*13f70*/  STSM.16.M88.4 [R56], R28 ;  /* 0x0000001c38007844 */ /* 0x000fe20000000200 */
[----:B---3--:R-:W-:Y:S02]  /*13f80*/  F2FP.BF16.F32.PACK_AB R4, R156, R159 ;  /* 0x0000009f9c04723e */ /* 0x008fe400000010ff */
[----:B------:R-:W-:Y:S02]  /*13f90*/  F2FP.BF16.F32.PACK_AB R5, R75, R74 ;  /* 0x0000004a4b05723e */ /* 0x000fe400000010ff */
[----:B------:R-:W-:-:S02]  /*13fa0*/  F2FP.BF16.F32.PACK_AB R6, R77, R157 ;  /* 0x0000009d4d06723e */ /* 0x000fc400000010ff */
[----:B------:R-:W-:Y:S02]  /*13fb0*/  F2FP.BF16.F32.PACK_AB R7, R79, R78 ;  /* 0x0000004e4f07723e */ /* 0x000fe400000010ff */
[----:B------:R-:W-:Y:S02]  /*13fc0*/  F2FP.BF16.F32.PACK_AB R97, R42, R33 ;  /* 0x000000212a61723e */ /* 0x000fe400000010ff */
[----:B------:R-:W-:Y:S01]  /*13fd0*/  F2FP.BF16.F32.PACK_AB R98, R101, R100 ;  /* 0x000000646562723e */ /* 0x000fe200000010ff */
[----:B------:R2:W-:Y:S01]  /*13fe0*/  STSM.16.M88.4 [R60], R4 ;  /* 0x000000043c007844 */ /* 0x0005e20000000200 */
[----:B------:R-:W-:Y:S02]  /*13ff0*/  F2FP.BF16.F32.PACK_AB R99, R50, R46 ;  /* 0x0000002e3263723e */ /* 0x000fe400000010ff */
[----:B------:R-:W-:Y:S01]  /*14000*/  F2FP.BF16.F32.PACK_AB R104, R105, R104 ;  /* 0x000000686968723e */ /* 0x000fe200000010ff */
[----:B------:R-:W-:Y:S01]  /*14010*/  STSM.16.M88.4 [R64], R80 ;  /* 0x0000005040007844 */ /* 0x000fe20000000200 */
[----:B------:R-:W-:-:S02]  /*14020*/  MOV R0, R114 ;  /* 0x0000007200007202 */ /* 0x000fc40000000f00 */
[----:B------:R-:W-:Y:S01]  /*14030*/  F2FP.BF16.F32.PACK_AB R105, R58, R54 ;  /* 0x000000363a69723e */ /* 0x000fe200000010ff */
[----:B------:R-:W-:Y:S01]  /*14040*/  STSM.16.M88.4 [R68], R88 ;  /* 0x0000005844007844 */ /* 0x000fe20000000200 */
[----:B------:R-:W-:Y:S02]  /*14050*/  F2FP.BF16.F32.PACK_AB R106, R109, R108 ;  /* 0x0000006c6d6a723e */ /* 0x000fe400000010ff */
[----:B------:R-:W-:Y:S01]  /*14060*/  F2FP.BF16.F32.PACK_AB R107, R76, R66 ;  /* 0x000000424c6b723e */ /* 0x000fe200000010ff */
[----:B------:R-:W-:Y:S01]  /*14070*/  STSM.16.M88.4 [R72], R96 ;  /* 0x0000006048007844 */ /* 0x000fe20000000200 */
[----:B------:R-:W-:Y:S02]  /*14080*/  F2FP.BF16.F32.PACK_AB R112, R113, R112 ;  /* 0x000000707170723e */ /* 0x000fe400000010ff */
[----:B------:R-:W-:Y:S01]  /*14090*/  F2FP.BF16.F32.PACK_AB R120, R121, R120 ;  /* 0x000000787978723e */ /* 0x000fe200000010ff */
[----:B------:R3:W-:Y:S01]  /*140a0*/  STSM.16.M88.4 [R24], R104 ;  /* 0x0000006818007844 */ /* 0x0007e20000000200 */
[----:B------:R-:W-:Y:S01]  /*140b0*/  MOV R102, R102 ;  /* 0x0000006600667202 */ /* 0x000fe20000000f00 */
[----:B--2---:R-:W2:Y:S01]  /*140c0*/  LDC.64 R4, c[0x0][0xc00] ;  /* 0x00030000ff047b82 */ /* 0x004ea20000000a00 */
[----:B------:R-:W-:-:S02]  /*140d0*/  F2FP.BF16.F32.PACK_AB R113, R153, R152 ;  /* 0x000000989971723e */ /* 0x000fc400000010ff */
[----:B------:R-:W-:Y:S02]  /*140e0*/  F2FP.BF16.F32.PACK_AB R114, R117, R116 ;  /* 0x000000747572723e */ /* 0x000fe400000010ff */
[----:B------:R-:W-:Y:S02]  /*140f0*/  F2FP.BF16.F32.PACK_AB R115, R155, R154 ;  /* 0x0000009a9b73723e */ /* 0x000fe400000010ff */
[----:B------:R-:W-:Y:S01]  /*14100*/  F2FP.BF16.F32.PACK_AB R121, R123, R122 ;  /* 0x0000007a7b79723e */ /* 0x000fe200000010ff */
[----:B------:R-:W4:Y:S01]  /*14110*/  @P6 LDC.64 R6, c[0x0][0xc08] ;  /* 0x00030200ff066b82 */ /* 0x000f220000000a00 */
[----:B------:R-:W-:Y:S01]  /*14120*/  F2FP.BF16.F32.PACK_AB R128, R129, R128 ;  /* 0x000000808180723e */ /* 0x000fe200000010ff */
[----:B------:R-:W-:Y:S01]  /*14130*/  STSM.16.M88.4 [R102], R112 ;  /* 0x0000007066007844 */ /* 0x000fe20000000200 */
[----:B------:R-:W-:Y:S02]  /*14140*/  F2FP.BF16.F32.PACK_AB R122, R125, R124 ;  /* 0x0000007c7d7a723e */ /* 0x000fe400000010ff */
[----:B------:R-:W-:-:S02]  /*14150*/  F2FP.BF16.F32.PACK_AB R123, R127, R126 ;  /* 0x0000007e7f7b723e */ /* 0x000fc400000010ff */
[----:B------:R-:W-:Y:S02]  /*14160*/  F2FP.BF16.F32.PACK_AB R136, R137, R136 ;  /* 0x000000888988723e */ /* 0x000fe400000010ff */
[----:B------:R-:W-:Y:S01]  /*14170*/  F2FP.BF16.F32.PACK_AB R144, R145, R144 ;  /* 0x000000909190723e */ /* 0x000fe200000010ff */
[----:B------:R-:W-:Y:S01]  /*14180*/  STSM.16.M88.4 [R40], R120 ;  /* 0x0000007828007844 */ /* 0x000fe20000000200 */
[----:B------:R-:W-:Y:S01]  /*14190*/  F2FP.BF16.F32.PACK_AB R129, R131, R130 ;  /* 0x000000828381723e */ /* 0x000fe200000010ff */
[----:B------:R-:W-:Y:S01]  /*141a0*/  ULDC UR4, c[0x0][0xa88] ;  /* 0x0002a20000047ab9 */ /* 0x000fe20000000800 */
[----:B------:R-:W-:Y:S01]  /*141b0*/  MOV R110, R110 ;  /* 0x0000006e006e7202 */ /* 0x000fe20000000f00 */
[----:B---3--:R-:W-:Y:S01]  /*141c0*/  IMAD.MOV.U32 R24, RZ, RZ, RZ ;  /* 0x000000ffff187224 */ /* 0x008fe200078e00ff */
[----:B------:R-:W-:Y:S01]  /*141d0*/  F2FP.BF16.F32.PACK_AB R130, R133, R132 ;  /* 0x000000848582723e */ /* 0x000fe200000010ff */
[----:B--2---:R-:W-:Y:S01]  /*141e0*/  IMAD.WIDE R10, R205, 0x4, R4 ;  /* 0x00000004cd0a7825 */ /* 0x004fe200078e0204 */
[----:B------:R-:W-:-:S02]  /*141f0*/  F2FP.BF16.F32.PACK_AB R131, R135, R134 ;  /* 0x000000868783723e */ /* 0x000fc400000010ff */
[----:B------:R-:W-:Y:S02]  /*14200*/  F2FP.BF16.F32.PACK_AB R137, R139, R138 ;  /* 0x0000008a8b89723e */ /* 0x000fe400000010ff */
[----:B------:R-:W-:Y:S01]  /*14210*/  F2FP.BF16.F32.PACK_AB R138, R141, R140 ;  /* 0x0000008c8d8a723e */ /* 0x000fe200000010ff */
[----:B------:R-:W-:Y:S01]  /*14220*/  STSM.16.M88.4 [R110], R128 ;  /* 0x000000806e007844 */ /* 0x000fe20000000200 */
[----:B------:R-:W-:Y:S02]  /*14230*/  F2FP.BF16.F32.PACK_AB R139, R143, R142 ;  /* 0x0000008e8f8b723e */ /* 0x000fe400000010ff */
[----:B------:R-:W-:Y:S02]  /*14240*/  F2FP.BF16.F32.PACK_AB R145, R147, R146 ;  /* 0x000000929391723e */ /* 0x000fe400000010ff */
[----:B------:R-:W-:Y:S01]  /*14250*/  F2FP.BF16.F32.PACK_AB R146, R149, R148 ;  /* 0x000000949592723e */ /* 0x000fe200000010ff */
[----:B------:R2:W-:Y:S01]  /*14260*/  STSM.16.M88.4 [R0], R136 ;  /* 0x0000008800007844 */ /* 0x0005e20000000200 */
[----:B------:R-:W-:-:S05]  /*14270*/  F2FP.BF16.F32.PACK_AB R147, R151, R150 ;  /* 0x000000969793723e */ /* 0x000fca00000010ff */
[----:B------:R3:W-:Y:S01]  /*14280*/  STSM.16.M88.4 [R34], R144 ;  /* 0x0000009022007844 */ /* 0x0007e20000000200 */
[----:B------:R-:W-:Y:S01]  /*14290*/  BAR.SYNC.DEFER_BLOCKING 0x1, 0x100 ;  /* 0x0044000000007b1d */ /* 0x000fe20000010000 */
[----:B----4-:R-:W-:-:S04]  /*142a0*/  @P6 IMAD.WIDE R6, R205, 0x4, R6 ;  /* 0x00000004cd066825 */ /* 0x010fc800078e0206 */
[----:B--2---:R-:W-:Y:S01]  /*142b0*/  IMAD.U32 R0, RZ, RZ, UR4 ;  /* 0x00000004ff007e24 */ /* 0x004fe2000f8e00ff */
[----:B------:R2:W5:Y:S01]  /*142c0*/  @P0 LDG.E R24, desc[UR42][R10.64] ;  /* 0x0000002a0a180981 */ /* 0x000562000c1e1900 */
[----:B------:R-:W-:-:S04]  /*142d0*/  IMAD R5, R221, 0x40, R200 ;  /* 0x00000040dd057824 */ /* 0x000fc800078e02c8 */
        /* <DEDUP_REMOVED lines=22> */
[C---:B------:R-:W-:Y:S02]  /*14440*/  IADD3 R35, P5, R4.reuse, 0x5000, RZ ;  /* 0x0000500004237810 */ /* 0x040fe40007fbe0ff */
[----:B------:R-:W-:-:S02]  /*14450*/  IADD3 R37, P1, R4, 0x6000, RZ ;  /* 0x0000600004257810 */ /* 0x000fc40007f3e0ff */
[C---:B------:R-:W-:Y:S02]  /*14460*/  IADD3 R41, P2, R4.reuse, 0x7000, RZ ;  /* 0x0000700004297810 */ /* 0x040fe40007f5e0ff */
[C---:B------:R-:W-:Y:S02]  /*14470*/  IADD3 R45, P3, R4.reuse, 0x8000, RZ ;  /* 0x00008000042d7810 */ /* 0x040fe40007f7e0ff */
[----:B------:R-:W-:Y:S02]  /*14480*/  IADD3 R49, P4, R4, 0x9000, RZ ;  /* 0x0000900004317810 */ /* 0x000fe40007f9e0ff */
[----:B------:R-:W-:Y:S02]  /*14490*/  P2R R14, PR, RZ, 0x20 ;  /* 0x00000020ff0e7803 */ /* 0x000fe40000000000 */
[----:B---3--:R-:W-:Y:S02]  /*144a0*/  LOP3.LUT R34, R35, 0x380, RZ, 0xc0, !PT ;  /* 0x0000038023227812 */ /* 0x008fe400078ec0ff */
[----:B------:R-:W-:-:S02]  /*144b0*/  LOP3.LUT R36, R37, 0x380, RZ, 0xc0, !PT ;  /* 0x0000038025247812 */ /* 0x000fc400078ec0ff */
[----:B------:R-:W-:Y:S02]  /*144c0*/  LOP3.LUT R40, R41, 0x380, RZ, 0xc0, !PT ;  /* 0x0000038029287812 */ /* 0x000fe400078ec0ff */
[----:B------:R-:W-:Y:S02]  /*144d0*/  LOP3.LUT R44, R45, 0x380, RZ, 0xc0, !PT ;  /* 0x000003802d2c7812 */ /* 0x000fe400078ec0ff */
[----:B------:R-:W-:Y:S02]  /*144e0*/  LOP3.LUT R48, R49, 0x380, RZ, 0xc0, !PT ;  /* 0x0000038031307812 */ /* 0x000fe400078ec0ff */
[----:B------:R-:W-:Y:S02]  /*144f0*/  IADD3 R53, P5, R4, 0xa000, RZ ;  /* 0x0000a00004357810 */ /* 0x000fe40007fbe0ff */
[----:B------:R-:W-:Y:S02]  /*14500*/  SHF.R.U64 R34, R34, 0x3, RZ ;  /* 0x0000000322227819 */ /* 0x000fe400000012ff */
[----:B------:R-:W-:-:S02]  /*14510*/  SHF.R.U64 R36, R36, 0x3, RZ ;  /* 0x0000000324247819 */ /* 0x000fc400000012ff */
[----:B------:R-:W-:Y:S02]  /*14520*/  LOP3.LUT R52, R53, 0x380, RZ, 0xc0, !PT ;  /* 0x0000038035347812 */ /* 0x000fe400078ec0ff */
[----:B------:R-:W-:Y:S02]  /*14530*/  SHF.R.U64 R40, R40, 0x3, RZ ;  /* 0x0000000328287819 */ /* 0x000fe400000012ff */
[----:B------:R-:W-:Y:S02]  /*14540*/  SHF.R.U64 R44, R44, 0x3, RZ ;  /* 0x000000032c2c7819 */ /* 0x000fe400000012ff */
[----:B------:R-:W-:Y:S02]  /*14550*/  SHF.R.U64 R48, R48, 0x3, RZ ;  /* 0x0000000330307819 */ /* 0x000fe400000012ff */
[----:B------:R-:W-:Y:S02]  /*14560*/  LOP3.LUT R34, R34, R35, RZ, 0x3c, !PT ;  /* 0x0000002322227212 */ /* 0x000fe400078e3cff */
[----:B------:R-:W-:-:S02]  /*14570*/  LOP3.LUT R36, R36, R37, RZ, 0x3c, !PT ;  /* 0x0000002524247212 */ /* 0x000fc400078e3cff */
[----:B------:R-:W-:Y:S02]  /*14580*/  LOP3.LUT R40, R40, R41, RZ, 0x3c, !PT ;  /* 0x0000002928287212 */ /* 0x000fe400078e3cff */
[----:B------:R-:W-:Y:S02]  /*14590*/  LOP3.LUT R44, R44, R45, RZ, 0x3c, !PT ;  /* 0x0000002d2c2c7212 */ /* 0x000fe400078e3cff */
[----:B------:R-:W-:Y:S02]  /*145a0*/  LOP3.LUT R48, R48, R49, RZ, 0x3c, !PT ;  /* 0x0000003130307212 */ /* 0x000fe400078e3cff */
[----:B------:R-:W-:Y:S01]  /*145b0*/  SHF.R.U64 R52, R52, 0x3, RZ ;  /* 0x0000000334347819 */ /* 0x000fe200000012ff */
[----:B--2---:R-:W-:Y:S06]  /*145c0*/  @P6 BRA `(.L_x_2815) ;  /* 0x0000000000106947 */ /* 0x004fec0003800000 */
[----:B------:R-:W-:Y:S05]  /*145d0*/  @!P0 BRA `(.L_x_2815) ;  /* 0x00000000000c8947 */ /* 0x000fea0003800000 */
[----:B------:R-:W2:Y:S04]  /*145e0*/  LDG.E R7, desc[UR42][R10.64] ;  /* 0x0000002a0a077981 */ /* 0x000ea8000c1e1900 */
[----:B-----5:R-:W2:Y:S02]  /*145f0*/  LDG.E R0, desc[UR42][R10.64+0x4] ;  /* 0x0000042a0a007981 */ /* 0x020ea4000c1e1900 */
[----:B--2---:R-:W-:-:S07]  /*14600*/  IMAD.IADD R0, R0, 0x1, -R7 ;  /* 0x0000000100007824 */ /* 0x004fce00078e0a07 */
.L_x_2815:
[----:B------:R-:W2:Y:S01]  /*14610*/  SHFL.IDX PT, R6, R222, RZ, 0x1f ;  /* 0x00001fffde067589 */ /* 0x000ea200000e0000 */
[----:B------:R-:W-:Y:S01]  /*14620*/  ISETP.NE.AND P6, PT, R14, RZ, PT ;  /* 0x000000ff0e00720c */ /* 0x000fe20003fc5270 */
[--C-:B------:R-:W-:Y:S01]  /*14630*/  IMAD.X R49, RZ, RZ, R5.reuse, P4 ;  /* 0x000000ffff317224 */ /* 0x100fe200020e0605 */
[----:B------:R-:W-:Y:S01]  /*14640*/  LOP3.LUT R52, R52, R53, RZ, 0x3c, !PT ;  /* 0x0000003534347212 */ /* 0x000fe200078e3cff */
        /* <DEDUP_REMOVED lines=9> */
[----:B------:R-:W-:-:S02]  /*146e0*/  LOP3.LUT R7, R4, 0x380, RZ, 0xc0, !PT ;  /* 0x0000038004077812 */ /* 0x000fc400078ec0ff */
[----:B------:R-:W-:Y:S02]  /*146f0*/  IADD3 R11, P5, R4, 0xf000, RZ ;  /* 0x0000f000040b7810 */ /* 0x000fe40007fbe0ff */
[----:B------:R-:W-:Y:S02]  /*14700*/  LOP3.LUT R56, R57, 0x380, RZ, 0xc0, !PT ;  /* 0x0000038039387812 */ /* 0x000fe400078ec0ff */
[----:B------:R-:W-:Y:S01]  /*14710*/  LOP3.LUT R60, R61, 0x380, RZ, 0xc0, !PT ;  /* 0x000003803d3c7812 */ /* 0x000fe200078ec0ff */
[----:B------:R-:W-:Y:S01]  /*14720*/  IMAD.X R73, RZ, RZ, R5, P5 ;  /* 0x000000ffff497224 */ /* 0x000fe200028e0605 */
[----:B------:R-:W-:Y:S02]  /*14730*/  LOP3.LUT R64, R65, 0x380, RZ, 0xc0, !PT ;  /* 0x0000038041407812 */ /* 0x000fe400078ec0ff */
[----:B------:R-:W-:Y:S02]  /*14740*/  LOP3.LUT R68, R69, 0x380, RZ, 0xc0, !PT ;  /* 0x0000038045447812 */ /* 0x000fe400078ec0ff */
[----:B--2---:R-:W-:-:S02]  /*14750*/  ISETP.NE.AND P4, PT, R6, RZ, PT ;  /* 0x000000ff0600720c */ /* 0x004fc40003f85270 */
[----:B------:R-:W-:Y:S02]  /*14760*/  SHF.R.U64 R7, R7, 0x3, RZ ;  /* 0x0000000307077819 */ /* 0x000fe400000012ff */
[----:B------:R-:W-:Y:S02]  /*14770*/  LOP3.LUT R10, R11, 0x380, RZ, 0xc0, !PT ;  /* 0x000003800b0a7812 */ /* 0x000fe400078ec0ff */
[----:B------:R-:W-:Y:S02]  /*14780*/  SHF.R.U64 R56, R56, 0x3, RZ ;  /* 0x0000000338387819 */ /* 0x000fe400000012ff */
[----:B------:R-:W-:Y:S02]  /*14790*/  SHF.R.U64 R60, R60, 0x3, RZ ;  /* 0x000000033c3c7819 */ /* 0x000fe400000012ff */
[----:B------:R-:W-:Y:S02]  /*147a0*/  SHF.R.U64 R64, R64, 0x3, RZ ;  /* 0x0000000340407819 */ /* 0x000fe400000012ff */
[----:B------:R-:W-:-:S02]  /*147b0*/  SHF.R.U64 R68, R68, 0x3, RZ ;  /* 0x0000000344447819 */ /* 0x000fc400000012ff */
[----:B------:R-:W-:Y:S01]  /*147c0*/  LOP3.LUT R6, R7, R4, RZ, 0x3c, !PT ;  /* 0x0000000407067212 */ /* 0x000fe200078e3cff */
[----:B------:R-:W-:Y:S01]  /*147d0*/  IMAD.MOV.U32 R7, RZ, RZ, R5 ;  /* 0x000000ffff077224 */ /* 0x000fe200078e0005 */
[----:B------:R-:W-:Y:S02]  /*147e0*/  SHF.R.U64 R10, R10, 0x3, RZ ;  /* 0x000000030a0a7819 */ /* 0x000fe400000012ff */
[----:B------:R-:W-:Y:S02]  /*147f0*/  SHF.R.S32.HI R4, RZ, 0x1f, R205 ;  /* 0x0000001fff047819 */ /* 0x000fe400000114cd */
        /* <DEDUP_REMOVED lines=9> */
[----:B------:R-:W-:Y:S02]  /*14890*/  SHF.R.S32.HI R79, RZ, 0x1f, R204 ;  /* 0x0000001fff4f7819 */ /* 0x000fe400000114cc */
[----:B------:R-:W-:Y:S02]  /*148a0*/  SEL R81, R205, RZ, !P0 ;  /* 0x000000ffcd517207 */ /* 0x000fe40004000000 */
[----:B------:R-:W-:Y:S02]  /*148b0*/  SEL R78, R4, RZ, !P0 ;  /* 0x000000ff044e7207 */ /* 0x000fe40004000000 */
[----:B-----5:R-:W-:Y:S01]  /*148c0*/  SHF.R.S32.HI R77, RZ, 0x1f, R24 ;  /* 0x0000001fff4d7819 */ /* 0x020fe20000011418 */
[----:B------:R-:W-:Y:S06]  /*148d0*/  @P4 BRA `(.L_x_2816) ;  /* 0x0000000000b84947 */ /* 0x000fec0003800000 */
[----:B------:R-:W2:Y:S01]  /*148e0*/  LDC R31, c[0x0][0xbe8] ;  /* 0x0002fa00ff1f7b82 */ /* 0x000ea20000000800 */
[----:B------:R-:W-:Y:S01]  /*148f0*/  IMAD.IADD R33, R201, 0x1, R192 ;  /* 0x00000001c9217824 */ /* 0x000fe200078e02c0 */
        /* <DEDUP_REMOVED lines=9> */
[----:B------:R-:W-:Y:S02]  /*14990*/  IMAD.IADD R30, R191, 0x1, R192 ;  /* 0x00000001bf1e7824 */ /* 0x000fe400078e02c0 */
[----:B------:R-:W-:Y:S01]  /*149a0*/  IMAD.WIDE.U32 R4, R81, UR4, R4 ;  /* 0x0000000451047c25 */ /* 0x000fe2000f8e0004 */
[----:B--2---:R-:W-:-:S13]  /*149b0*/  ISETP.NE.AND P0, PT, R31, 0x1, PT ;  /* 0x000000011f00780c */ /* 0x004fda0003f05270 */
[----:B------:R-:W2:Y:S08]  /*149c0*/  @P0 LDC R10, c[0x0][0xbec] ;  /* 0x0002fb00ff0a0b82 */ /* 0x000eb00000000800 */
[----:B------:R-:W3:Y:S01]  /*149d0*/  @P0 LDC R23, c[0x0][0xbf0] ;  /* 0x0002fc00ff170b82 */ /* 0x000ee20000000800 */
[----:B--2---:R-:W-:-:S05]  /*149e0*/  @P0 IMAD.HI.U32 R10, R33, R10, RZ ;  /* 0x0000000a210a0227 */ /* 0x004fca00078e00ff */
[----:B---3--:R-:W-:Y:S01]  /*149f0*/  @P0 SHF.R.U32.HI R11, RZ, R23, R10 ;  /* 0x00000017ff0b0219 */ /* 0x008fe2000001160a */
[----:B------:R-:W-:-:S03]  /*14a00*/  IMAD R10, R78, UR4, RZ ;  /* 0x000000044e0a7c24 */ /* 0x000fc6000f8e02ff */
[--C-:B------:R-:W-:Y:S01]  /*14a10*/  SHF.R.S32.HI R23, RZ, 0x1f, R11.reuse ;  /* 0x0000001fff177819 */ /* 0x100fe2000001140b */
[----:B------:R-:W-:Y:S01]  /*14a20*/  IMAD.MOV R14, RZ, RZ, -R11 ;  /* 0x000000ffff0e7224 */ /* 0x000fe200078e0a0b */
[----:B------:R-:W-:-:S03]  /*14a30*/  IADD3 R4, P0, R11, R4, RZ ;  /* 0x000000040b047210 */ /* 0x000fc60007f1e0ff */
[----:B------:R-:W-:Y:S02]  /*14a40*/  IMAD R15, R31, R14, R33 ;  /* 0x0000000e1f0f7224 */ /* 0x000fe400078e0221 */
[----:B------:R-:W-:Y:S01]  /*14a50*/  IMAD R14, R81, UR5, R10 ;  /* 0x00000005510e7c24 */ /* 0x000fe2000f8e020a */
[----:B------:R-:W-:Y:S01]  /*14a60*/  ULDC.64 UR4, c[0x0][0xb88] ;  /* 0x0002e20000047ab9 */ /* 0x000fe20000000a00 */
[----:B------:R-:W-:Y:S01]  /*14a70*/  IMAD R31, R0, R31, RZ ;  /* 0x0000001f001f7224 */ /* 0x000fe200078e02ff */
[----:B------:R-:W-:Y:S02]  /*14a80*/  SHF.R.S32.HI R10, RZ, 0x1f, R15 ;  /* 0x0000001fff0a7819 */ /* 0x000fe4000001140f */
[----:B------:R-:W-:Y:S01]  /*14a90*/  IADD3.X R5, R23, R5, R14, P0, !PT ;  /* 0x0000000517057210 */ /* 0x000fe200007fe40e */
[----:B------:R-:W-:Y:S02]  /*14aa0*/  IMAD.MOV R23, RZ, RZ, -R194 ;  /* 0x000000ffff177224 */ /* 0x000fe400078e0ac2 */
[----:B------:R-:W-:-:S02]  /*14ab0*/  IMAD R10, R10, UR4, RZ ;  /* 0x000000040a0a7c24 */ /* 0x000fc4000f8e02ff */
[----:B------:R-:W-:-:S04]  /*14ac0*/  IMAD.WIDE.U32 R4, R15, UR4, R4 ;  /* 0x000000040f047c25 */ /* 0x000fc8000f8e0004 */
[----:B------:R-:W-:Y:S01]  /*14ad0*/  IMAD R15, R15, UR5, R10 ;  /* 0x000000050f0f7c24 */ /* 0x000fe2000f8e020a */
[----:B------:R-:W-:Y:S01]  /*14ae0*/  ULDC.64 UR4, c[0x0][0xb50] ;  /* 0x0002d40000047ab9 */ /* 0x000fe20000000a00 */
[----:B------:R-:W-:Y:S02]  /*14af0*/  VIADD R14, R30, 0x8 ;  /* 0x000000081e0e7836 */ /* 0x000fe40000000000 */
[----:B------:R-:W-:Y:S01]  /*14b00*/  IMAD.IADD R5, R5, 0x1, R15 ;  /* 0x0000000105057824 */ /* 0x000fe200078e020f */
[----:B------:R-:W-:-:S04]  /*14b10*/  LEA R15, P0, R4, UR4, 0x2 ;  /* 0x00000004040f7c11 */ /* 0x000fc8000f8010ff */
[----:B------:R-:W-:Y:S01]  /*14b20*/  LEA.HI.X R22, R4, UR5, R5, 0x2, P0 ;  /* 0x0000000504167c11 */ /* 0x000fe200080f1405 */
[----:B------:R-:W-:Y:S01]  /*14b30*/  SHFL.IDX PT, R10, R15, 0x1, 0x1c1f ;  /* 0x003c1f000f0a7f89 */ /* 0x000fe200000e0000 */
[----:B------:R-:W-:-:S03]  /*14b40*/  ISETP.NE.AND P0, PT, R184, R23, PT ;  /* 0x00000017b800720c */ /* 0x000fc60003f05270 */
[----:B------:R-:W-:Y:S01]  /*14b50*/  SHFL.IDX PT, R4, R15, RZ, 0x1c1f ;  /* 0x001c1fff0f047589 */ /* 0x000fe200000e0000 */
[-C--:B------:R-:W-:Y:S02]  /*14b60*/  ISETP.GE.OR P1, PT, R30, R31.reuse, P0 ;  /* 0x0000001f1e00720c */ /* 0x080fe40000726670 */
[----:B------:R-:W-:Y:S01]  /*14b70*/  ISETP.GE.OR P0, PT, R14, R31, P0 ;  /* 0x0000001f0e00720c */ /* 0x000fe20000706670 */
[----:B------:R-:W2:Y:S04]  /*14b80*/  SHFL.IDX PT, R5, R22, RZ, 0x1c1f ;  /* 0x001c1fff16057589 */ /* 0x000ea800000e0000 */
[----:B------:R-:W3:Y:S06]  /*14b90*/  SHFL.IDX PT, R11, R22, 0x1, 0x1c1f ;  /* 0x003c1f00160b7f89 */ /* 0x000eec00000e0000 */
[----:B--2---:R2:W-:Y:S04]  /*14ba0*/  @!P1 ST.E desc[UR42][R4.64], R32 ;  /* 0x0000002004009985 */ /* 0x0045e8000c10192a */
[----:B---3--:R2:W-:Y:S02]  /*14bb0*/  @!P0 ST.E desc[UR42][R10.64], R3 ;  /* 0x000000030a008985 */ /* 0x0085e4000c10192a */
.L_x_2816:
[----:B------:R-:W3:Y:S01]  /*14bc0*/  LDC R83, c[0x0][0xbe8] ;  /* 0x0002fa00ff537b82 */ /* 0x000ee20000000800 */
[----:B------:R-:W-:Y:S01]  /*14bd0*/  ULDC.64 UR4, c[0x0][0xaa0] ;  /* 0x0002a80000047ab9 */ /* 0x000fe20000000a00 */
[----:B--2---:R-:W5:Y:S01]  /*14be0*/  LD.E.128 R4, desc[UR42][R6.64] ;  /* 0x0000002a06047980 */ /* 0x004f62000c101d00 */
[----:B------:R-:W-:Y:S02]  /*14bf0*/  IMAD R3, R77, UR4, RZ ;  /* 0x000000044d037c24 */ /* 0x000fe4000f8e02ff */
[C---:B------:R-:W-:Y:S01]  /*14c00*/  IMAD.WIDE.U32 R76, R24.reuse, UR4, RZ ;  /* 0x00000004184c7c25 */ /* 0x040fe2000f8e00ff */
[----:B------:R-:W5:Y:S02]  /*14c10*/  LD.E.128 R8, desc[UR42][R8.64] ;  /* 0x0000002a08087980 */ /* 0x000f64000c101d00 */
[----:B------:R-:W2:Y:S01]  /*14c20*/  LDC R87, c[0x0][0xac8] ;  /* 0x0002b200ff577b82 */ /* 0x000ea20000000800 */
[----:B------:R-:W-:Y:S01]  /*14c30*/  IMAD R3, R24, UR5, R3 ;  /* 0x0000000518037c24 */ /* 0x000fe2000f8e0203 */
[----:B------:R-:W-:Y:S01]  /*14c40*/  ULDC.64 UR4, c[0x0][0xae8] ;  /* 0x0002ba0000047ab9 */ /* 0x000fe20000000a00 */
[----:B------:R-:W5:Y:S04]  /*14c50*/  LD.E.128 R12, desc[UR42][R12.64] ;  /* 0x0000002a0c0c7980 */ /* 0x000f68000c101d00 */
[----:B------:R-:W5:Y:S04]  /*14c60*/  LD.E.128 R20, desc[UR42][R20.64] ;  /* 0x0000002a14147980 */ /* 0x000f68000c101d00 */
[----:B------:R-:W5:Y:S04]  /*14c70*/  LD.E.128 R28, desc[UR42][R28.64] ;  /* 0x0000002a1c1c7980 */ /* 0x000f68000c101d00 */
[----:B------:R-:W5:Y:S01]  /*14c80*/  LD.E.128 R32, desc[UR42][R34.64] ;  /* 0x0000002a22207980 */ /* 0x000f62000c101d00 */
[----:B---3--:R-:W-:Y:S01]  /*14c90*/  ISETP.NE.AND P1, PT, R83, 0x1, PT ;  /* 0x000000015300780c */ /* 0x008fe20003f25270 */
[----:B------:R-:W-:-:S02]  /*14ca0*/  IMAD.IADD R77, R77, 0x1, R3 ;  /* 0x000000014d4d7824 */ /* 0x000fc400078e0203 */
[----:B------:R-:W-:Y:S01]  /*14cb0*/  IMAD R3, R79, UR4, RZ ;  /* 0x000000044f037c24 */ /* 0x000fe2000f8e02ff */
[----:B------:R-:W5:Y:S04]  /*14cc0*/  LD.E.128 R36, desc[UR42][R36.64] ;  /* 0x0000002a24247980 */ /* 0x000f68000c101d00 */
[----:B------:R-:W5:Y:S04]  /*14cd0*/  LD.E.128 R40, desc[UR42][R40.64] ;  /* 0x0000002a28287980 */ /* 0x000f68000c101d00 */
[----:B------:R-:W5:Y:S01]  /*14ce0*/  LD.E.128 R44, desc[UR42][R44.64] ;  /* 0x0000002a2c2c7980 */ /* 0x000f62000c101d00 */
[----:B------:R-:W3:Y:S01]  /*14cf0*/  @P1 LDC R85, c[0x0][0xbec] ;  /* 0x0002fb00ff551b82 */ /* 0x000ee20000000800 */
[----:B------:R-:W-:-:S02]  /*14d00*/  IMAD R3, R204, UR5, R3 ;  /* 0x00000005cc037c24 */ /* 0x000fc4000f8e0203 */
[----:B------:R-:W5:Y:S04]  /*14d10*/  LD.E.128 R48, desc[UR42][R48.64] ;  /* 0x0000002a30307980 */ /* 0x000f68000c101d00 */
[----:B------:R-:W5:Y:S01]  /*14d20*/  LD.E.128 R52, desc[UR42][R52.64] ;  /* 0x0000002a34347980 */ /* 0x000f62000c101d00 */
[----:B------:R-:W4:Y:S01]  /*14d30*/  @P1 LDC R89, c[0x0][0xbf0] ;  /* 0x0002fc00ff591b82 */ /* 0x000f220000000800 */
[----:B------:R-:W-:Y:S01]  /*14d40*/  IMAD.WIDE.U32 R76, R204, UR4, R76 ;  /* 0x00000004cc4c7c25 */ /* 0x000fe2000f8e004c */
[----:B------:R-:W-:Y:S01]  /*14d50*/  ULDC.64 UR4, c[0x0][0xaf0] ;  /* 0x0002bc0000047ab9 */ /* 0x000fe20000000a00 */
[----:B------:R-:W5:Y:S02]  /*14d60*/  LD.E.128 R56, desc[UR42][R56.64] ;  /* 0x0000002a38387980 */ /* 0x000f64000c101d00 */
[----:B------:R-:W-:-:S02]  /*14d70*/  IMAD.IADD R77, R77, 0x1, R3 ;  /* 0x000000014d4d7824 */ /* 0x000fc400078e0203 */
[----:B------:R-:W-:Y:S01]  /*14d80*/  IMAD R3, R220, 0x20, R221 ;  /* 0x00000020dc037824 */ /* 0x000fe200078e02dd */
[----:B------:R-:W5:Y:S01]  /*14d90*/  LD.E.128 R60, desc[UR42][R60.64] ;  /* 0x0000002a3c3c7980 */ /* 0x000f62000c101d00 */
[----:B------:R-:W-:Y:S02]  /*14da0*/  IMAD R24, R78, UR4, RZ ;  /* 0x000000044e187c24 */ /* 0x000fe4000f8e02ff */
[----:B------:R-:W-:Y:S01]  /*14db0*/  IMAD.IADD R80, R192, 0x1, R3 ;  /* 0x00000001c0507824 */ /* 0x000fe200078e0203 */
[----:B--2---:R-:W-:Y:S01]  /*14dc0*/  ISETP.GE.AND P0, PT, R218, R87, PT ;  /* 0x00000057da00720c */ /* 0x004fe20003f06270 */
[----:B------:R-:W-:Y:S01]  /*14dd0*/  IMAD R79, R81, UR5, R24 ;  /* 0x00000005514f7c24 */ /* 0x000fe2000f8e0218 */
[----:B------:R-:W5:Y:S01]  /*14de0*/  LD.E.128 R64, desc[UR42][R64.64] ;  /* 0x0000002a40407980 */ /* 0x000f62000c101d00 */
[----:B---3--:R-:W-:Y:S01]  /*14df0*/  @P1 IMAD.HI.U32 R24, R80, R85, RZ ;  /* 0x0000005550181227 */ /* 0x008fe200078e00ff */
[----:B------:R-:W-:Y:S02]  /*14e00*/  SEL R78, RZ, 0xffffffff, P0 ;  /* 0xffffffffff4e7807 */ /* 0x000fe40000000000 */
[----:B------:R-:W5:Y:S01]  /*14e10*/  LD.E.128 R68, desc[UR42][R68.64] ;  /* 0x0000002a44447980 */ /* 0x000f62000c101d00 */
[----:B------:R-:W-:Y:S01]  /*14e20*/  IMAD.MOV.U32 R3, RZ, RZ, R80 ;  /* 0x000000ffff037224 */ /* 0x000fe200078e0050 */
[----:B------:R-:W-:-:S02]  /*14e30*/  ISETP.GE.AND P0, PT, R217, R87, PT ;  /* 0x00000057d900720c */ /* 0x000fc40003f06270 */
[----:B------:R-:W5:Y:S01]  /*14e40*/  LD.E.128 R72, desc[UR42][R72.64] ;  /* 0x0000002a48487980 */ /* 0x000f62000c101d00 */
[----:B------:R-:W-:Y:S01]  /*14e50*/  IMAD.WIDE.U32 R76, R81, UR4, R76 ;  /* 0x00000004514c7c25 */ /* 0x000fe2000f8e004c */
[----:B----4-:R-:W-:Y:S01]  /*14e60*/  @P1 SHF.R.U32.HI R3, RZ, R89, R24 ;  /* 0x00000059ff031219 */ /* 0x010fe20000011618 */
[----:B------:R-:W-:Y:S01]  /*14e70*/  ULDC.64 UR4, c[0x0][0xae0] ;  /* 0x0002b80000047ab9 */ /* 0x000fe20000000a00 */
[-C--:B------:R-:W-:Y:S01]  /*14e80*/  ISETP.GE.AND P1, PT, R200, R87.reuse, PT ;  /* 0x00000057c800720c */ /* 0x080fe20003f26270 */
[----:B------:R-:W-:Y:S01]  /*14e90*/  IMAD.SHL.U32 R81, R78, 0x2, RZ ;  /* 0x000000024e517824 */ /* 0x000fe200078e00ff */
[----:B------:R-:W-:Y:S01]  /*14ea0*/  SEL R78, RZ, 0xffffffff, P0 ;  /* 0xffffffffff4e7807 */ /* 0x000fe20000000000 */
[----:B------:R-:W-:Y:S01]  /*14eb0*/  IMAD.IADD R77, R77, 0x1, R79 ;  /* 0x000000014d4d7824 */ /* 0x000fe200078e024f */
[----:B------:R-:W-:Y:S01]  /*14ec0*/  SEL R24, RZ, 0x1, P1 ;  /* 0x00000001ff187807 */ /* 0x000fe20000800000 */
[----:B------:R-:W-:Y:S01]  /*14ed0*/  IMAD.MOV R79, RZ, RZ, -R3 ;  /* 0x000000ffff4f7224 */ /* 0x000fe200078e0a03 */
[----:B------:R-:W-:Y:S01]  /*14ee0*/  ISETP.GE.AND P0, PT, R216, R87, PT ;  /* 0x00000057d800720c */ /* 0x000fe20003f06270 */
[----:B------:R-:W-:Y:S01]  /*14ef0*/  @!PT LDS RZ, [RZ] ;  /* 0x00000000fffff984 */ /* 0x000fe20000000800 */
[----:B------:R-:W-:Y:S01]  /*14f00*/  @!PT LDS RZ, [RZ] ;  /* 0x00000000fffff984 */ /* 0x000fe20000000800 */
[----:B------:R-:W-:Y:S01]  /*14f10*/  @!PT LDS RZ, [RZ] ;  /* 0x00000000fffff984 */ /* 0x000fe20000000800 */
[----:B------:R-:W-:Y:S01]  /*14f20*/  @!PT LDS RZ, [RZ] ;  /* 0x00000000fffff984 */ /* 0x000fe20000000800 */
[----:B------:R2:W-:Y:S06]  /*14f30*/  MEMBAR.ALL.CTA ;  /* 0x0000000000007992 */ /* 0x0005ec0000008000 */
[----:B--2---:R-:W2:Y:S01]  /*14f40*/  FENCE.VIEW.ASYNC.S ;  /* 0x00000000000073c6 */ /* 0x004ea20000000000 */
        /* <DEDUP_REMOVED lines=12> */
[----:B------:R-:W-:Y:S01]  /*15010*/  ISETP.GE.AND P0, PT, R214, R87, PT ;  /* 0x00000057d600720c */ /* 0x000fe20003f06270 */
[----:B------:R-:W-:Y:S01]  /*15020*/  IMAD R89, R0, R83, RZ ;  /* 0x0000005300597224 */ /* 0x000fe200078e02ff */
[----:B------:R-:W-:Y:S01]  /*15030*/  LOP3.LUT R24, R81, 0x8, R24, 0xe2, !PT ;  /* 0x0000000851187812 */ /* 0x000fe200078ee218 */
[----:B------:R-:W-:Y:S01]  /*15040*/  IMAD.SHL.U32 R85, R78, 0x10, RZ ;  /* 0x000000104e557824 */ /* 0x000fe200078e00ff */
[----:B------:R-:W-:Y:S01]  /*15050*/  SHF.R.S32.HI R78, RZ, 0x1f, R79 ;  /* 0x0000001fff4e7819 */ /* 0x000fe2000001144f */
[----:B------:R-:W-:Y:S01]  /*15060*/  IMAD R81, R3, UR5, R80 ;  /* 0x0000000503517c24 */ /* 0x000fe2000f8e0250 */
[----:B------:R-:W-:Y:S01]  /*15070*/  ULDC.64 UR4, c[0x0][0xad8] ;  /* 0x0002b60000047ab9 */ /* 0x000fe20000000a00 */
[----:B------:R-:W-:Y:S01]  /*15080*/  SEL R3, RZ, 0xffffffff, P0 ;  /* 0xffffffffff037807 */ /* 0x000fe20000000000 */
[----:B------:R-:W-:Y:S01]  /*15090*/  IMAD.IADD R192, R221, 0x1, R192 ;  /* 0x00000001ddc07824 */ /* 0x000fe200078e02c0 */
        /* <DEDUP_REMOVED lines=16> */
[----:B--2---:R2:W3:Y:S01]  /*151a0*/  SHFL.IDX PT, R78, R86, RZ, 0x181f ;  /* 0x00181fff564e7589 */ /* 0x0044e200000e0000 */
[----:B------:R-:W-:-:S02]  /*151b0*/  SEL R3, RZ, 0x40, P0 ;  /* 0x00000040ff037807 */ /* 0x000fc40000000000 */
[----:B------:R-:W-:Y:S02]  /*151c0*/  ISETP.GE.AND P0, PT, R223, R87, PT ;  /* 0x00000057df00720c */ /* 0x000fe40003f06270 */
[----:B------:R-:W-:Y:S02]  /*151d0*/  LEA.HI.X R88, R76, UR5, R77, 0x1, P2 ;  /* 0x000000054c587c11 */ /* 0x000fe400090f0c4d */
[----:B------:R-:W-:Y:S02]  /*151e0*/  PRMT R0, RZ, 0x654, R0 ;  /* 0x00000654ff007816 */ /* 0x000fe40000000000 */
[----:B------:R-:W-:Y:S01]  /*151f0*/  LOP3.LUT R3, R24, R3, RZ, 0xfc, !PT ;  /* 0x0000000318037212 */ /* 0x000fe200078efcff */
[----:B------:R2:W4:Y:S01]  /*15200*/  SHFL.IDX PT, R79, R88, RZ, 0x181f ;  /* 0x00181fff584f7589 */ /* 0x00052200000e0000 */
[----:B------:R-:W-:Y:S01]  /*15210*/  SEL R24, RZ, 0x80, P0 ;  /* 0x00000080ff187807 */ /* 0x000fe20000000000 */
[----:B------:R2:W-:Y:S01]  /*15220*/  SYNCS.ARRIVE.TRANS64.RED.A1T0 RZ, [R0+URZ], RZ ;  /* 0x000000ff00ff79a7 */ /* 0x0005e2000810043f */
[----:B------:R-:W-:-:S02]  /*15230*/  SHF.R.S32.HI R93, RZ, 0x1f, R216 ;  /* 0x0000001fff5d7819 */ /* 0x000fc400000114d8 */
[----:B------:R-:W-:Y:S02]  /*15240*/  LOP3.LUT R24, R3, R24, RZ, 0xfc, !PT ;  /* 0x0000001803187212 */ /* 0x000fe400078efcff */
[----:B------:R-:W-:Y:S02]  /*15250*/  SHF.R.S32.HI R94, RZ, 0x1f, R217 ;  /* 0x0000001fff5e7819 */ /* 0x000fe400000114d9 */
[----:B------:R-:W-:Y:S01]  /*15260*/  SHF.R.S32.HI R95, RZ, 0x1f, R218 ;  /* 0x0000001fff5f7819 */ /* 0x000fe200000114da */
[----:B--2---:R-:W-:Y:S06]  /*15270*/  @P1 BRA `(.L_x_2818) ;  /* 0x00000000007c1947 */ /* 0x004fec0003800000 */
[-C--:B------:R-:W-:Y:S02]  /*15280*/  ISETP.GE.AND P1, PT, R218, R87.reuse, PT ;  /* 0x00000057da00720c */ /* 0x080fe40003f26270 */
[-C--:B------:R-:W-:Y:S02]  /*15290*/  ISETP.GE.AND P0, PT, R200, R87.reuse, PT ;  /* 0x00000057c800720c */ /* 0x080fe40003f06270 */
[-C--:B------:R-:W-:Y:S02]  /*152a0*/  ISETP.GE.AND P5, PT, R217, R87.reuse, PT ;  /* 0x00000057d900720c */ /* 0x080fe40003fa6270 */
[----:B------:R-:W-:-:S07]  /*152b0*/  ISETP.GE.AND P3, PT, R216, R87, PT ;  /* 0x00000057d800720c */ /* 0x000fce0003f66270 */
[-C--:B---3--:R-:W-:Y:S02]  /*152c0*/  @!P1 LEA R80, P2, R218, R78.reuse, 0x1 ;  /* 0x0000004eda509211 */ /* 0x088fe400078408ff */
[----:B----4-:R-:W-:Y:S02]  /*152d0*/  @!P0 IMAD.WIDE R76, R200, 0x2, R78 ;  /* 0x00000002c84c8825 */ /* 0x010fe400078e024e */
[----:B------:R-:W-:Y:S02]  /*152e0*/  @!P1 LEA.HI.X R81, R218, R79, R95, 0x1, P2 ;  /* 0x0000004fda519211 */ /* 0x000fe400010f0c5f */
[-C--:B------:R-:W-:Y:S01]  /*152f0*/  ISETP.GE.AND P2, PT, R215, R87.reuse, PT ;  /* 0x00000057d700720c */ /* 0x080fe20003f46270 */
        /* <DEDUP_REMOVED lines=23> */
.L_x_2818:
[----:B------:R-:W-:Y:S05]  /*15470*/  BSYNC B1 ;  /* 0x0000000000017941 */ /* 0x000fea0003800000 */
.L_x_2817:
[----:B------:R-:W-:Y:S01]  /*15480*/  VIADD R0, R192, 0x20 ;  /* 0x00000020c0007836 */ /* 0x000fe20000000000 */
[----:B----45:R2:W4:Y:S04]  /*15490*/  SHFL.IDX PT, R7, R88, 0x1, 0x181f ;  /* 0x00381f0058077f89 */ /* 0x03052800000e0000 */
[----:B------:R-:W-:Y:S01]  /*154a0*/  ISETP.GE.AND P0, PT, R0, R89, PT ;  /* 0x000000590000720c */ /* 0x000fe20003f06270 */
[----:B------:R2:W0:-:S12]  /*154b0*/  SHFL.IDX PT, R6, R86, 0x1, 0x181f ;  /* 0x00381f0056067f89 */ /* 0x00041800000e0000 */
[----:B--2---:R-:W-:Y:S05]  /*154c0*/  @P0 BRA `(.L_x_2819) ;  /* 0x0000000c00f80947 */ /* 0x004fea0003800000 */
        /* <DEDUP_REMOVED lines=29> */
[----:B--2---:R-:W-:-:S04]  /*156a0*/  LEA R4, P0, R223, R6, 0x1 ;  /* 0x00000006df047211 */ /* 0x004fc800078008ff */
[----:B------:R-:W-:-:S05]  /*156b0*/  LEA.HI.X R5, R223, R7, R237, 0x1, P0 ;  /* 0x00000007df057211 */ /* 0x000fca00000f0ced */
[----:B------:R0:W-:Y:S01]  /*156c0*/  ST.E.128 desc[UR42][R4.64], R72 ;  /* 0x0000004804007985 */ /* 0x0001e2000c101d2a */
[----:B------:R-:W-:Y:S05]  /*156d0*/  BRA `(.L_x_2819) ;  /* 0x0000000c00747947 */ /* 0x000fea0003800000 */
.L_x_2814:
[----:B------:R-:W-:Y:S01]  /*156e0*/  ULDC.64 UR4, c[0x0][0xc00] ;  /* 0x0003000000047ab9 */ /* 0x000fe20000000a00 */
[----:B------:R-:W3:Y:S01]  /*156f0*/  LDC.64 R4, c[0x0][0xc00] ;  /* 0x00030000ff047b82 */ /* 0x000ee20000000a00 */
[----:B------:R-:W-:Y:S01]  /*15700*/  ISETP.NE.U32.AND P0, PT, RZ, UR4, PT ;  /* 0x00000004ff007c0c */ /* 0x000fe2000bf05070 */
[----:B------:R-:W-:-:S03]  /*15710*/  IMAD.MOV.U32 R3, RZ, RZ, RZ ;  /* 0x000000ffff037224 */ /* 0x000fc600078e00ff */
[----:B------:R-:W-:Y:S01]  /*15720*/  ISETP.NE.AND.EX P0, PT, RZ, UR5, PT, P0 ;  /* 0x00000005ff007c0c */ /* 0x000fe2000bf05300 */
[----:B------:R-:W-:Y:S02]  /*15730*/  ULDC.64 UR4, c[0x0][0xc08] ;  /* 0x0003020000047ab9 */ /* 0x000fe40000000a00 */
[----:B------:R-:W-:Y:S01]  /*15740*/  ISETP.NE.U32.AND P1, PT, RZ, UR4, PT ;  /* 0x00000004ff007c0c */ /* 0x000fe2000bf25070 */
[----:B------:R-:W4:Y:S01]  /*15750*/  S2R R8, SR_TID.X ;  /* 0x0000000000087919 */ /* 0x000f220000002100 */
[----:B------:R-:W0:Y:S02]  /*15760*/  LDC R23, c[0x0][0xbe8] ;  /* 0x0002fa00ff177b82 */ /* 0x000e240000000800 */
[----:B------:R-:W-:Y:S01]  /*15770*/  ISETP.NE.AND.EX P1, PT, RZ, UR5, PT, P1 ;  /* 0x00000005ff007c0c */ /* 0x000fe2000bf25310 */
[----:B---3--:R-:W-:-:S12]  /*15780*/  IMAD.WIDE R4, R205, 0x4, R4 ;  /* 0x00000004cd047825 */ /* 0x008fd800078e0204 */
[----:B------:R-:W3:Y:S01]  /*15790*/  @P1 LDC.64 R6, c[0x0][0xc08] ;  /* 0x00030200ff061b82 */ /* 0x000ee20000000a00 */
[----:B------:R-:W-:Y:S02]  /*157a0*/  ULDC UR4, c[0x0][0xa88] ;  /* 0x0002a20000047ab9 */ /* 0x000fe40000000800 */
[----:B------:R-:W-:Y:S01]  /*157b0*/  IMAD.U32 R0, RZ, RZ, UR4 ;  /* 0x00000004ff007e24 */ /* 0x000fe2000f8e00ff */
[----:B------:R0:W5:Y:S01]  /*157c0*/  @P0 LDG.E R3, desc[UR42][R4.64] ;  /* 0x0000002a04030981 */ /* 0x000162000c1e1900 */
[----:B----4-:R-:W-:Y:S02]  /*157d0*/  VIADD R8, R8, 0xffffff80 ;  /* 0xffffff8008087836 */ /* 0x010fe40000000000 */
[----:B---3--:R-:W-:-:S05]  /*157e0*/  @P1 IMAD.WIDE R6, R205, 0x4, R6 ;  /* 0x00000004cd061825 */ /* 0x008fca00078e0206 */
[----:B------:R3:W5:Y:S01]  /*157f0*/  @P1 LDG.E R0, desc[UR42][R6.64] ;  /* 0x0000002a06001981 */ /* 0x000762000c1e1900 */
[----:B------:R-:W-:Y:S02]  /*15800*/  ISETP.GE.AND P2, PT, R8, 0x40, PT ;  /* 0x000000400800780c */ /* 0x000fe40003f46270 */
[----:B------:R-:W-:Y:S01]  /*15810*/  SHF.R.S32.HI R8, RZ, 0x1f, R205 ;  /* 0x0000001fff087819 */ /* 0x000fe200000114cd */
[----:B0-----:R-:W-:Y:S10]  /*15820*/  @P1 BRA `(.L_x_2820) ;  /* 0x0000000000101947 */ /* 0x001ff40003800000 */
[----:B------:R-:W-:Y:S05]  /*15830*/  @!P0 BRA `(.L_x_2820) ;  /* 0x00000000000c8947 */ /* 0x000fea0003800000 */
[----:B---3--:R-:W3:Y:S04]  /*15840*/  LDG.E R7, desc[UR42][R4.64] ;  /* 0x0000002a04077981 */ /* 0x008ee8000c1e1900 */
[----:B-----5:R-:W3:Y:S02]  /*15850*/  LDG.E R0, desc[UR42][R4.64+0x4] ;  /* 0x0000042a04007981 */ /* 0x020ee4000c1e1900 */
[----:B---3--:R-:W-:-:S07]  /*15860*/  IMAD.IADD R0, R0, 0x1, -R7 ;  /* 0x0000000100007824 */ /* 0x008fce00078e0a07 */
.L_x_2820:
[----:B------:R-:W-:Y:S01]  /*15870*/  BSSY B1, `(.L_x_2821) ;  /* 0x000002d000017945 */ /* 0x000fe20003800000 */
[----:B------:R-:W-:Y:S02]  /*15880*/  SHF.R.S32.HI R12, RZ, 0x1f, R204 ;  /* 0x0000001fff0c7819 */ /* 0x000fe400000114cc */
[----:B------:R-:W-:Y:S02]  /*15890*/  SEL R13, R205, RZ, !P0 ;  /* 0x000000ffcd0d7207 */ /* 0x000fe40004000000 */
[----:B------:R-:W-:Y:S02]  /*158a0*/  SEL R14, R8, RZ, !P0 ;  /* 0x000000ff080e7207 */ /* 0x000fe40004000000 */
[----:B-----5:R-:W-:Y:S01]  /*158b0*/  SHF.R.S32.HI R10, RZ, 0x1f, R3 ;  /* 0x0000001fff0a7819 */ /* 0x020fe20000011403 */
[----:B------:R-:W-:Y:S06]  /*158c0*/  @P2 BRA `(.L_x_2822) ;  /* 0x00000000009c2947 */ /* 0x000fec0003800000 */
[----:B------:R-:W0:Y:S01]  /*158d0*/  S2R R5, SR_TID.X ;  /* 0x0000000000057919 */ /* 0x000e220000002100 */
[----:B------:R-:W4:Y:S02]  /*158e0*/  LDC R11, c[0x0][0xbe8] ;  /* 0x0002fa00ff0b7b82 */ /* 0x000f240000000800 */
[----:B----4-:R-:W-:Y:S01]  /*158f0*/  IMAD R4, R0, R11, RZ ;  /* 0x0000000b00047224 */ /* 0x010fe200078e02ff */
[----:B0-----:R-:W-:-:S04]  /*15900*/  IADD3 R8, R192, -0x80, R5 ;  /* 0xffffff80c0087810 */ /* 0x001fc80007ffe005 */
[----:B------:R-:W-:-:S13]  /*15910*/  ISETP.GE.AND P0, PT, R8, R4, PT ;  /* 0x000000040800720c */ /* 0x000fda0003f06270 */
[----:B------:R-:W-:Y:S05]  /*15920*/  @P0 BRA `(.L_x_2822) ;  /* 0x0000000000840947 */ /* 0x000fea0003800000 */
[----:B------:R-:W-:Y:S01]  /*15930*/  ISETP.NE.AND P0, PT, R11, 0x1, PT ;  /* 0x000000010b00780c */ /* 0x000fe20003f05270 */
[----:B------:R-:W-:Y:S01]  /*15940*/  ULDC.64 UR4, c[0x0][0xb90] ;  /* 0x0002e40000047ab9 */ /* 0x000fe20000000a00 */
[----:B------:R-:W-:Y:S02]  /*15950*/  IMAD.MOV.U32 R4, RZ, RZ, R3 ;  /* 0x000000ffff047224 */ /* 0x000fe400078e0003 */
[----:B------:R-:W-:Y:S02]  /*15960*/  IMAD R9, R12, UR4, RZ ;  /* 0x000000040c097c24 */ /* 0x000fe4000f8e02ff */
[----:B------:R-:W-:Y:S02]  /*15970*/  IMAD.MOV.U32 R5, RZ, RZ, R10 ;  /* 0x000000ffff057224 */ /* 0x000fe400078e000a */
[----:B---3--:R-:W-:Y:S02]  /*15980*/  IMAD.MOV.U32 R7, RZ, RZ, R8 ;  /* 0x000000ffff077224 */ /* 0x008fe400078e0008 */
[----:B------:R-:W-:-:S03]  /*15990*/  IMAD.WIDE.U32 R4, R204, UR4, R4 ;  /* 0x00000004cc047c25 */ /* 0x000fc6000f8e0004 */
[----:B------:R-:W0:Y:S01]  /*159a0*/  @P0 LDC R15, c[0x0][0xbec] ;  /* 0x0002fb00ff0f0b82 */ /* 0x000e220000000800 */
[----:B------:R-:W-:Y:S01]  /*159b0*/  IMAD R9, R204, UR5, R9 ;  /* 0x00000005cc097c24 */ /* 0x000fe2000f8e0209 */
[----:B------:R-:W-:-:S03]  /*159c0*/  ULDC.64 UR4, c[0x0][0xb98] ;  /* 0x0002e60000047ab9 */ /* 0x000fc60000000a00 */
[----:B------:R-:W-:-:S03]  /*159d0*/  IMAD.IADD R5, R5, 0x1, R9 ;  /* 0x0000000105057824 */ /* 0x000fc600078e0209 */
[----:B------:R-:W3:Y:S01]  /*159e0*/  @P0 LDC R21, c[0x0][0xbf0] ;  /* 0x0002fc00ff150b82 */ /* 0x000ee20000000800 */
[----:B------:R-:W-:-:S04]  /*159f0*/  IMAD.WIDE.U32 R4, R13, UR4, R4 ;  /* 0x000000040d047c25 */ /* 0x000fc8000f8e0004 */
[----:B0-----:R-:W-:-:S05]  /*15a00*/  @P0 IMAD.HI.U32 R6, R8, R15, RZ ;  /* 0x0000000f08060227 */ /* 0x001fca00078e00ff */
[----:B---3--:R-:W-:Y:S01]  /*15a10*/  @P0 SHF.R.U32.HI R7, RZ, R21, R6 ;  /* 0x00000015ff070219 */ /* 0x008fe20000011606 */
        /* <DEDUP_REMOVED lines=18> */
.L_x_2822:
[----:B------:R-:W-:Y:S05]  /*15b40*/  BSYNC B1 ;  /* 0x0000000000017941 */ /* 0x000fea0003800000 */
.L_x_2821:
[----:B------:R-:W-:Y:S01]  /*15b50*/  ISETP.NE.AND P0, PT, R23, 0x1, PT ;  /* 0x000000011700780c */ /* 0x000fe20003f05270 */
[----:B------:R-:W4:Y:S01]  /*15b60*/  LDC R21, c[0x0][0xac8] ;  /* 0x0002b200ff157b82 */ /* 0x000f220000000800 */
[----:B------:R-:W-:Y:S01]  /*15b70*/  ULDC.64 UR4, c[0x0][0xaa0] ;  /* 0x0002a80000047ab9 */ /* 0x000fe20000000a00 */
[----:B0--3--:R-:W-:Y:S01]  /*15b80*/  IMAD R7, R220, 0x20, R221 ;  /* 0x00000020dc077824 */ /* 0x009fe200078e02dd */
[----:B------:R-:W-:Y:S01]  /*15b90*/  BSSY B1, `(.L_x_2823) ;  /* 0x000006d000017945 */ /* 0x000fe20003800000 */
[----:B------:R-:W-:Y:S01]  /*15ba0*/  IMAD R6, R10, UR4, RZ ;  /* 0x000000040a067c24 */ /* 0x000fe2000f8e02ff */
[----:B--2---:R-:W-:Y:S01]  /*15bb0*/  SHF.R.S32.HI R24, RZ, 0x1f, R224 ;  /* 0x0000001fff187819 */ /* 0x004fe200000114e0 */
[C---:B------:R-:W-:Y:S01]  /*15bc0*/  IMAD.WIDE.U32 R4, R3.reuse, UR4, RZ ;  /* 0x0000000403047c25 */ /* 0x040fe2000f8e00ff */
[----:B------:R-:W-:Y:S02]  /*15bd0*/  SHF.R.S32.HI R28, RZ, 0x1f, R214 ;  /* 0x0000001fff1c7819 */ /* 0x000fe400000114d6 */
[----:B------:R-:W-:Y:S01]  /*15be0*/  SHF.R.S32.HI R30, RZ, 0x1f, R215 ;  /* 0x0000001fff1e7819 */ /* 0x000fe200000114d7 */
[----:B------:R-:W-:Y:S01]  /*15bf0*/  IMAD R3, R3, UR5, R6 ;  /* 0x0000000503037c24 */ /* 0x000fe2000f8e0206 */
[----:B------:R-:W-:Y:S01]  /*15c00*/  ULDC.64 UR4, c[0x0][0xae8] ;  /* 0x0002ba0000047ab9 */ /* 0x000fe20000000a00 */
[----:B------:R-:W0:Y:S01]  /*15c10*/  @P0 LDC R9, c[0x0][0xbec] ;  /* 0x0002fb00ff090b82 */ /* 0x000e220000000800 */
[----:B------:R-:W-:Y:S01]  /*15c20*/  IMAD.IADD R8, R192, 0x1, R7 ;  /* 0x00000001c0087824 */ /* 0x000fe200078e0207 */
[----:B------:R-:W-:Y:S01]  /*15c30*/  SHF.R.S32.HI R31, RZ, 0x1f, R216 ;  /* 0x0000001fff1f7819 */ /* 0x000fe200000114d8 */
[----:B------:R-:W-:Y:S01]  /*15c40*/  IMAD.IADD R5, R5, 0x1, R3 ;  /* 0x0000000105057824 */ /* 0x000fe200078e0203 */
[----:B------:R-:W-:Y:S01]  /*15c50*/  SHF.R.S32.HI R32, RZ, 0x1f, R217 ;  /* 0x0000001fff207819 */ /* 0x000fe200000114d9 */
[----:B------:R-:W-:Y:S01]  /*15c60*/  IMAD R3, R12, UR4, RZ ;  /* 0x000000040c037c24 */ /* 0x000fe2000f8e02ff */
[----:B------:R-:W-:Y:S01]  /*15c70*/  SHF.R.S32.HI R33, RZ, 0x1f, R218 ;  /* 0x0000001fff217819 */ /* 0x000fe200000114da */
[C---:B------:R-:W-:Y:S01]  /*15c80*/  IMAD.WIDE.U32 R4, R204.reuse, UR4, R4 ;  /* 0x00000004cc047c25 */ /* 0x040fe2000f8e0004 */
[----:B------:R-:W2:Y:S03]  /*15c90*/  @P0 LDC R11, c[0x0][0xbf0] ;  /* 0x0002fc00ff0b0b82 */ /* 0x000ea60000000800 */
[----:B------:R-:W-:Y:S01]  /*15ca0*/  IMAD R3, R204, UR5, R3 ;  /* 0x00000005cc037c24 */ /* 0x000fe2000f8e0203 */
[-C--:B----4-:R-:W-:Y:S01]  /*15cb0*/  ISETP.GE.AND P1, PT, R218, R21.reuse, PT ;  /* 0x00000015da00720c */ /* 0x090fe20003f26270 */
        /* <DEDUP_REMOVED lines=11> */
[----:B0-----:R-:W-:-:S04]  /*15d70*/  @P0 IMAD.HI.U32 R6, R8, R9, RZ ;  /* 0x0000000908060227 */ /* 0x001fc800078e00ff */
[----:B------:R-:W-:Y:S02]  /*15d80*/  IMAD.SHL.U32 R10, R10, 0x2, RZ ;  /* 0x000000020a0a7824 */ /* 0x000fe400078e00ff */
[----:B------:R-:W-:Y:S02]  /*15d90*/  IMAD.IADD R5, R5, 0x1, R3 ;  /* 0x0000000105057824 */ /* 0x000fe400078e0203 */
[----:B------:R-:W-:Y:S01]  /*15da0*/  IMAD.MOV.U32 R3, RZ, RZ, R8 ;  /* 0x000000ffff037224 */ /* 0x000fe200078e0008 */
[----:B--2---:R-:W-:Y:S01]  /*15db0*/  @P0 SHF.R.U32.HI R3, RZ, R11, R6 ;  /* 0x0000000bff030219 */ /* 0x004fe20000011606 */
[----:B------:R-:W-:Y:S01]  /*15dc0*/  IMAD R29, R0, R23, RZ ;  /* 0x00000017001d7224 */ /* 0x000fe200078e02ff */
[----:B------:R-:W-:Y:S02]  /*15dd0*/  LOP3.LUT R9, R10, 0x2, R7, 0xe2, !PT ;  /* 0x000000020a097812 */ /* 0x000fe400078ee207 */
[----:B------:R-:W-:Y:S01]  /*15de0*/  SEL R10, RZ, 0xffffffff, P2 ;  /* 0xffffffffff0a7807 */ /* 0x000fe20001000000 */
[--C-:B------:R-:W-:Y:S01]  /*15df0*/  IMAD.MOV R7, RZ, RZ, -R3.reuse ;  /* 0x000000ffff077224 */ /* 0x100fe200078e0a03 */
[----:B------:R-:W-:Y:S01]  /*15e00*/  SHF.R.S32.HI R6, RZ, 0x1f, R3 ;  /* 0x0000001fff067819 */ /* 0x000fe20000011403 */
[----:B------:R-:W-:Y:S01]  /*15e10*/  IMAD.WIDE.U32 R4, R3, UR4, R4 ;  /* 0x0000000403047c25 */ /* 0x000fe2000f8e0004 */
[----:B------:R-:W-:-:S02]  /*15e20*/  SEL R11, RZ, 0xffffffff, P1 ;  /* 0xffffffffff0b7807 */ /* 0x000fc40000800000 */
[-C--:B------:R-:W-:Y:S01]  /*15e30*/  ISETP.GE.AND P0, PT, R215, R21.reuse, PT ;  /* 0x00000015d700720c */ /* 0x080fe20003f06270 */
[----:B------:R-:W-:Y:S01]  /*15e40*/  IMAD.SHL.U32 R10, R10, 0x4, RZ ;  /* 0x000000040a0a7824 */ /* 0x000fe200078e00ff */
[----:B------:R-:W-:Y:S01]  /*15e50*/  ISETP.GE.AND P2, PT, R223, R21, PT ;  /* 0x00000015df00720c */ /* 0x000fe20003f46270 */
        /* <DEDUP_REMOVED lines=13> */
[----:B------:R-:W-:Y:S01]  /*15f30*/  LOP3.LUT R6, R6, 0x10, R3, 0xe2, !PT ;  /* 0x0000001006067812 */ /* 0x000fe200078ee203 */
[----:B------:R-:W-:Y:S01]  /*15f40*/  IMAD R0, R0, UR4, RZ ;  /* 0x0000000400007c24 */ /* 0x000fe2000f8e02ff */
[----:B------:R-:W-:Y:S02]  /*15f50*/  SEL R8, RZ, 0xffffffff, P0 ;  /* 0xffffffffff087807 */ /* 0x000fe40000000000 */
[----:B------:R-:W-:Y:S01]  /*15f60*/  ISETP.GE.AND P0, PT, R224, R21, PT ;  /* 0x00000015e000720c */ /* 0x000fe20003f06270 */
[----:B------:R-:W-:Y:S01]  /*15f70*/  IMAD R3, R7, UR5, R0 ;  /* 0x0000000507037c24 */ /* 0x000fe2000f8e0200 */
[----:B------:R-:W-:Y:S01]  /*15f80*/  ULDC.64 UR4, c[0x0][0xa80] ;  /* 0x0002a00000047ab9 */ /* 0x000fe20000000a00 */
[----:B------:R-:W-:Y:S01]  /*15f90*/  IMAD.IADD R0, R221, 0x1, R192 ;  /* 0x00000001dd007824 */ /* 0x000fe200078e02c0 */
[----:B------:R-:W-:Y:S01]  /*15fa0*/  SEL R7, RZ, 0x40, P0 ;  /* 0x00000040ff077807 */ /* 0x000fe20000000000 */
[----:B------:R-:W-:Y:S01]  /*15fb0*/  IMAD.SHL.U32 R9, R8, 0x20, RZ ;  /* 0x0000002008097824 */ /* 0x000fe200078e00ff */
[----:B------:R-:W-:Y:S01]  /*15fc0*/  LEA R20, P1, R4, UR4, 0x1 ;  /* 0x0000000404147c11 */ /* 0x000fe2000f8208ff */
[----:B------:R-:W-:Y:S01]  /*15fd0*/  IMAD.IADD R3, R5, 0x1, R3 ;  /* 0x0000000105037824 */ /* 0x000fe200078e0203 */
[----:B------:R-:W-:-:S02]  /*15fe0*/  ISETP.GE.AND P0, PT, R0, R29, PT ;  /* 0x0000001d0000720c */ /* 0x000fc40003f06270 */
        /* <DEDUP_REMOVED lines=39> */
.L_x_2824:
[----:B------:R-:W-:Y:S05]  /*16260*/  BSYNC B1 ;  /* 0x0000000000017941 */ /* 0x000fea0003800000 */
.L_x_2823:
        /* <DEDUP_REMOVED lines=27> */
[-C--:B0-----:R-:W-:Y:S02]  /*16420*/  @P0 LEA R20, P3, R224, R6.reuse, 0x1 ;  /* 0x00000006e0140211 */ /* 0x081fe400078608ff */
        /* <DEDUP_REMOVED lines=8> */
.L_x_2819:
[----:B------:R-:W-:Y:S05]  /*164b0*/  BSYNC B0 ;  /* 0x0000000000007941 */ /* 0x000fea0003800000 */
.L_x_2813:
[----:B------:R-:W-:Y:S02]  /*164c0*/  ULDC UR4, c[0x0][0xc3c] ;  /* 0x00030f0000047ab9 */ /* 0x000fe40000000800 */
[----:B------:R-:W-:-:S13]  /*164d0*/  ISETP.GE.AND P0, PT, R27, UR4, PT ;  /* 0x000000041b007c0c */ /* 0x000fda000bf06270 */
[----:B------:R-:W-:Y:S05]  /*164e0*/  @!P0 BRA `(.L_x_2825) ;  /* 0xfffffeac00348947 */ /* 0x000fea000383ffff */
[----:B------:R-:W-:Y:S05]  /*164f0*/  BRA `(.L_x_2616) ;  /* 0x0000009000b87947 */ /* 0x000fea0003800000 */
.L_x_2614:
        /* <DEDUP_REMOVED lines=18> */
.L_x_2826:
        /* <DEDUP_REMOVED lines=41> */
.L_x_2832:
        /* <DEDUP_REMOVED lines=12> */
.L_x_2831:
[----:B------:R-:W-:Y:S05]  /*16970*/  BSYNC B0 ;  /* 0x0000000000007941 */ /* 0x000fea0003800000 */
.L_x_2830:
        /* <DEDUP_REMOVED lines=21> */
.L_x_2828:
        /* <DEDUP_REMOVED lines=20> */
.L_x_2833:
        /* <DEDUP_REMOVED lines=57> */
.L_x_2829:
[----:B------:R-:W-:Y:S02]  /*16fa0*/  IMAD.MOV.U32 R17, RZ, RZ, RZ ;  /* 0x000000ffff117224 */ /* 0x000fe400078e00ff */
[----:B------:R-:W-:Y:S02]  /*16fb0*/  IMAD.U32 R16, RZ, RZ, UR6 ;  /* 0x00000006ff107e24 */ /* 0x000fe4000f8e00ff */
[----:B------:R-:W-:-:S07]  /*16fc0*/  IMAD.MOV.U32 R18, RZ, RZ, RZ ;  /* 0x000000ffff127224 */ /* 0x000fce00078e00ff */
.L_x_2834:
[----:B------:R-:W-:-:S13]  /*16fd0*/  ISETP.NE.AND P0, PT, R0, RZ, PT ;  /* 0x000000ff0000720c */ /* 0x000fda0003f05270 */
[----:B------:R-:W1:Y:S01]  /*16fe0*/  @!P0 S2R R3, SR_CgaCtaId ;  /* 0x0000000000038919 */ /* 0x000e620000008800 */
[----:B------:R-:W-:-:S04]  /*16ff0*/  @!P0 MOV R0, 0x400 ;  /* 0x0000040000008802 */ /* 0x000fc80000000f00 */
[----:B-1----:R-:W-:-:S05]  /*17000*/  @!P0 LEA R0, R3, R0, 0x18 ;  /* 0x0000000003008211 */ /* 0x002fca00078ec0ff */
[----:B------:R2:W-:Y:S01]  /*17010*/  @!P0 STS.128 [R0+0x28cd0], R16 ;  /* 0x028cd01000008388 */ /* 0x0005e20000000c00 */
[----:B------:R-:W-:Y:S06]  /*17020*/  BAR.ARV 0x5, 0x180 ;  /* 0x0146000000007b1d */ /* 0x000fec0000002000 */
.L_x_2827:
[----:B--2---:R-:W-:Y:S01]  /*17030*/  IMAD.MOV.U32 R0, RZ, RZ, 0x1 ;  /* 0x00000001ff007424 */ /* 0x004fe200078e00ff */
[----:B------:R2:W-:Y:S01]  /*17040*/  STL [R1+0x4], RZ ;  /* 0x000004ff01007387 */ /* 0x0005e20000100800 */
[----:B------:R-:W-:Y:S02]  /*17050*/  ULDC UR4, c[0x0][0xc3c] ;  /* 0x00030f0000047ab9 */ /* 0x000fe40000000800 */
[----:B-1----:R-:W-:Y:S01]  /*17060*/  ISETP.GE.AND P0, PT, R19, UR4, PT ;  /* 0x0000000413007c0c */ /* 0x002fe2000bf06270 */
[----:B------:R2:W-:Y:S04]  /*17070*/  STL [R1+0x10], R0 ;  /* 0x0000100001007387 */ /* 0x0005e80000100800 */
[----:B------:R2:W-:Y:S08]  /*17080*/  STL [R1+0x48], RZ ;  /* 0x000048ff01007387 */ /* 0x0005f00000100800 */
[----:B--2---:R-:W-:Y:S05]  /*17090*/  @P0 BRA `(.L_x_2835) ;  /* 0x0000008000e80947 */ /* 0x004fea0003800000 */
[----:B------:R-:W1:Y:S01]  /*170a0*/  S2UR UR5, SR_CgaCtaId ;  /* 0x00000000000579c3 */ /* 0x000e620000008800 */
[C---:B------:R-:W-:Y:S01]  /*170b0*/  IMAD.SHL.U32 R0, R4.reuse, 0x8, RZ ;  /* 0x0000000804007824 */ /* 0x040fe200078e00ff */
[----:B------:R-:W-:Y:S01]  /*170c0*/  LOP3.LUT R5, R4, 0x7f, RZ, 0xc0, !PT ;  /* 0x0000007f04057812 */ /* 0x000fe200078ec0ff */
[----:B------:R-:W-:Y:S01]  /*170d0*/  UMOV UR4, 0x400 ;  /* 0x0000040000047882 */ /* 0x000fe20000000000 */
[----:B------:R-:W-:Y:S01]  /*170e0*/  BSSY B8, `(.L_x_2835) ;  /* 0x0000835000087945 */ /* 0x000fe20003800000 */
[----:B------:R-:W-:Y:S01]  /*170f0*/  ULDC.64 UR40, c[0x0][0x198] ;  /* 0x0000660000287ab9 */ /* 0x000fe20000000a00 */
[----:B------:R-:W-:Y:S01]  /*17100*/  LOP3.LUT R3, R0, 0x1f8, RZ, 0xc0, !PT ;  /* 0x000001f800037812 */ /* 0x000fe200078ec0ff */
[----:B0-----:R-:W-:Y:S01]  /*17110*/  IMAD.SHL.U32 R2, R5, 0x8, RZ ;  /* 0x0000000805027824 */ /* 0x001fe200078e00ff */
[----:B------:R-:W-:Y:S01]  /*17120*/  SHF.R.U32.HI R5, RZ, 0x3, R5 ;  /* 0x00000003ff057819 */ /* 0x000fe20000011605 */
[----:B------:R-:W-:Y:S01]  /*17130*/  ULDC UR37, c[0x0][0xc] ;  /* 0x0000030000257ab9 */ /* 0x000fe20000000800 */
        /* <DEDUP_REMOVED lines=12> */
[----:B------:R0:W-:Y:S04]  /*17200*/  STL [R1+0x8], RZ ;  /* 0x000008ff01007387 */ /* 0x0001e80000100800 */
[----:B------:R0:W-:Y:S04]  /*17210*/  STL [R1+0x4], RZ ;  /* 0x000004ff01007387 */ /* 0x0001e80000100800 */
[----:B------:R0:W-:Y:S02]  /*17220*/  STL [R1+0x10], R0 ;  /* 0x0000100001007387 */ /* 0x0001e40000100800 */
.L_x_3015:
[----:B------:R-:W-:Y:S05]  /*17230*/  YIELD ;  /* 0x0000000000007946 */ /* 0x000fea0003800000 */
[----:B------:R-:W-:Y:S01]  /*17240*/  ULDC.64 UR4, c[0x0][0xa28] ;  /* 0x00028a0000047ab9 */ /* 0x000fe20000000a00 */
[----:B------:R-:W-:Y:S01]  /*17250*/  IMAD.MOV.U32 R9, RZ, RZ, RZ ;  /* 0x000000ffff097224 */ /* 0x000fe200078e00ff */
[----:B------:R-:W-:Y:S01]  /*17260*/  ISETP.NE.U32.AND P0, PT, RZ, UR4, PT ;  /* 0x00000004ff007c0c */ /* 0x000fe2000bf05070 */
[----:B-1----:R-:W1:Y:S01]  /*17270*/  LDC.64 R12, c[0x0][0xa00] ;  /* 0x00028000ff0c7b82 */ /* 0x002e620000000a00 */
[----:B0-----:R-:W-:Y:S01]  /*17280*/  CS2R R6, SRZ ;  /* 0x0000000000067805 */ /* 0x001fe2000001ff00 */
[----:B------:R-:W-:Y:S01]  /*17290*/  ULDC.64 UR6, c[0x0][0xa08] ;  /* 0x0002820000067ab9 */ /* 0x000fe20000000a00 */
[----:B------:R-:W-:Y:S01]  /*172a0*/  ISETP.NE.AND.EX P0, PT, RZ, UR5, PT, P0 ;  /* 0x00000005ff007c0c */ /* 0x000fe2000bf05300 */
[----:B------:R-:W-:Y:S01]  /*172b0*/  ULDC.64 UR4, c[0x0][0xa18] ;  /* 0x0002860000047ab9 */ /* 0x000fe20000000a00 */
[----:B------:R-:W-:-:S03]  /*172c0*/  ULDC.64 UR8, c[0x0][0xa10] ;  /* 0x0002840000087ab9 */ /* 0x000fc60000000a00 */
[----:B--2---:R-:W2:Y:S08]  /*172d0*/  LDC.64 R4, c[0x0][0xa08] ;  /* 0x00028200ff047b82 */ /* 0x004eb00000000a00 */
[----:B0-----:R-:W0:Y:S02]  /*172e0*/  @P0 LDC.64 R2, c[0x0][0xa28] ;  /* 0x00028a00ff020b82 */ /* 0x001e240000000a00 */
[----:B0-----:R-:W-:-:S05]  /*172f0*/  @P0 IMAD.WIDE R2, R19, 0x4, R2 ;  /* 0x0000000413020825 */ /* 0x001fca00078e0202 */
[----:B-----5:R0:W5:Y:S01]  /*17300*/  @P0 LDG.E R9, desc[UR42][R2.64] ;  /* 0x0000002a02090981 */ /* 0x020162000c1e1900 */
[----:B------:R-:W-:Y:S01]  /*17310*/  ISETP.NE.U32.AND P0, PT, RZ, UR4, PT ;  /* 0x00000004ff007c0c */ /* 0x000fe2000bf05070 */
[C---:B-1----:R-:W-:Y:S01]  /*17320*/  IMAD.WIDE R12, R19.reuse, 0x4, R12 ;  /* 0x00000004130c7825 */ /* 0x042fe200078e020c */
[----:B------:R-:W-:Y:S02]  /*17330*/  ISETP.NE.U32.AND P2, PT, RZ, UR6, PT ;  /* 0x00000006ff007c0c */ /* 0x000fe4000bf45070 */
[----:B------:R-:W-:Y:S01]  /*17340*/  ISETP.NE.AND.EX P0, PT, RZ, UR5, PT, P0 ;  /* 0x00000005ff007c0c */ /* 0x000fe2000bf05300 */
[----:B------:R-:W-:Y:S01]  /*17350*/  ULDC.64 UR4, c[0x0][0xa00] ;  /* 0x0002800000047ab9 */ /* 0x000fe20000000a00 */
[----:B------:R-:W-:Y:S01]  /*17360*/  ISETP.NE.U32.AND P4, PT, RZ, UR8, PT ;  /* 0x00000008ff007c0c */ /* 0x000fe2000bf85070 */
[----:B------:R-:W-:Y:S01]  /*17370*/  IMAD.MOV.U32 R0, RZ, RZ, RZ ;  /* 0x000000ffff007224 */ /* 0x000fe200078e00ff */
[----:B------:R-:W-:Y:S01]  /*17380*/  ISETP.NE.U32.AND P1, PT, RZ, UR4, PT ;  /* 0x00000004ff007c0c */ /* 0x000fe2000bf25070 */
[----:B0-----:R-:W0:Y:S01]  /*17390*/  LDC.64 R2, c[0x0][0xa10] ;  /* 0x00028400ff027b82 */ /* 0x001e220000000a00 */
[----:B--2---:R-:W-:-:S02]  /*173a0*/  IMAD.WIDE R4, R19, 0x4, R4 ;  /* 0x0000000413047825 */ /* 0x004fc400078e0204 */
[----:B------:R-:W-:-:S05]  /*173b0*/  ISETP.NE.AND.EX P3, PT, RZ, UR5, PT, P1 ;  /* 0x00000005ff007c0c */ /* 0x000fca000bf65310 */
[----:B------:R-:W1:Y:S01]  /*173c0*/  @P0 LDC.64 R10, c[0x0][0xa18] ;  /* 0x00028600ff0a0b82 */ /* 0x000e620000000a00 */
[----:B------:R-:W-:Y:S01]  /*173d0*/  ULDC UR4, c[0x0][0x288] ;  /* 0x0000a20000047ab9 */ /* 0x000fe20000000800 */
[----:B------:R-:W-:Y:S02]  /*173e0*/  ISETP.NE.AND.EX P1, PT, RZ, UR7, PT, P2 ;  /* 0x00000007ff007c0c */ /* 0x000fe4000bf25320 */
[----:B------:R-:W-:-:S04]  /*173f0*/  ISETP.NE.AND.EX P2, PT, RZ, UR9, PT, P4 ;  /* 0x00000009ff007c0c */ /* 0x000fc8000bf45340 */
[----:B------:R-:W2:Y:S07]  /*17400*/  @P3 LDG.E R6, desc[UR42][R12.64] ;  /* 0x0000002a0c063981 */ /* 0x000eae000c1e1900 */
[----:B------:R-:W5:Y:S01]  /*17410*/  @P1 LDG.E R7, desc[UR42][R4.64] ;  /* 0x0000002a04071981 */ /* 0x000f62000c1e1900 */
        /* <DEDUP_REMOVED lines=15> */
[----:B--2---:R0:W-:Y:S01]  /*17510*/  STL [R1+0x38], R6 ;  /* 0x0000380601007387 */ /* 0x0041e20000100800 */
[----:B------:R-:W-:Y:S02]  /*17520*/  IMAD.MOV.U32 R11, RZ, RZ, R6 ;  /* 0x000000ffff0b7224 */ /* 0x000fe400078e0006 */
[----:B0-----:R-:W-:Y:S01]  /*17530*/  IMAD.U32 R6, RZ, RZ, UR4 ;  /* 0x00000004ff067e24 */ /* 0x001fe2000f8e00ff */
[----:B------:R-:W-:Y:S06]  /*17540*/  @P0 BRA `(.L_x_2836) ;  /* 0x0000000000140947 */ /* 0x000fec0003800000 */
[----:B------:R-:W-:Y:S05]  /*17550*/  @!P3 BRA `(.L_x_2836) ;  /* 0x000000000010b947 */ /* 0x000fea0003800000 */
[----:B------:R-:W2:Y:S04]  /*17560*/  LDG.E R8, desc[UR42][R12.64] ;  /* 0x0000002a0c087981 */ /* 0x000ea8000c1e1900 */
[----:B------:R-:W2:Y:S02]  /*17570*/  LDG.E R12, desc[UR42][R12.64+0x4] ;  /* 0x0000042a0c0c7981 */ /* 0x000ea4000c1e1900 */
[----:B--2---:R-:W-:-:S05]  /*17580*/  IMAD.IADD R11, R12, 0x1, -R8 ;  /* 0x000000010c0b7824 */ /* 0x004fca00078e0a08 */
[----:B------:R0:W-:Y:S02]  /*17590*/  STL [R1+0x38], R11 ;  /* 0x0000380b01007387 */ /* 0x0001e40000100800 */
.L_x_2836:
[----:B-----5:R-:W-:Y:S01]  /*175a0*/  IMAD.IADD R7, R7, 0x1, R9 ;  /* 0x0000000107077824 */ /* 0x020fe200078e0209 */
[----:B------:R-:W-:Y:S02]  /*175b0*/  ULDC.64 UR4, c[0x0][0xa20] ;  /* 0x0002880000047ab9 */ /* 0x000fe40000000a00 */
[----:B------:R-:W-:Y:S02]  /*175c0*/  ISETP.NE.U32.AND P0, PT, RZ, UR4, PT ;  /* 0x00000004ff007c0c */ /* 0x000fe4000bf05070 */
[----:B------:R1:W-:Y:S02]  /*175d0*/  STL [R1+0x20], R7 ;  /* 0x0000200701007387 */ /* 0x0003e40000100800 */
[----:B------:R-:W-:-:S13]  /*175e0*/  ISETP.NE.AND.EX P0, PT, RZ, UR5, PT, P0 ;  /* 0x00000005ff007c0c */ /* 0x000fda000bf05300 */
[----:B-1----:R-:W-:Y:S05]  /*175f0*/  @!P0 BRA `(.L_x_2837) ;  /* 0x0000000000108947 */ /* 0x002fea0003800000 */
[----:B------:R-:W1:Y:S02]  /*17600*/  LDC.64 R6, c[0x0][0xa20] ;  /* 0x00028800ff067b82 */ /* 0x000e640000000a00 */
[----:B-1----:R-:W-:-:S06]  /*17610*/  IMAD.WIDE R6, R19, 0x4, R6 ;  /* 0x0000000413067825 */ /* 0x002fcc00078e0206 */
[----:B------:R1:W5:Y:S01]  /*17620*/  LDG.E R6, desc[UR42][R6.64] ;  /* 0x0000002a06067981 */ /* 0x000362000c1e1900 */
[----:B------:R-:W-:Y:S05]  /*17630*/  BRA `(.L_x_2838) ;  /* 0x0000000000107947 */ /* 0x000fea0003800000 */
.L_x_2837:
[----:B------:R-:W-:Y:S05]  /*17640*/  @!P1 BRA `(.L_x_2838) ;  /* 0x00000000000c9947 */ /* 0x000fea0003800000 */
[----:B------:R-:W2:Y:S04]  /*17650*/  LDG.E R6, desc[UR42][R4.64] ;  /* 0x0000002a04067981 */ /* 0x000ea8000c1e1900 */
[----:B------:R-:W2:Y:S02]  /*17660*/  LDG.E R4, desc[UR42][R4.64+0x4] ;  /* 0x0000042a04047981 */ /* 0x000ea4000c1e1900 */
[----:B--2---:R-:W-:-:S07]  /*17670*/  IMAD.IADD R6, R4, 0x1, -R6 ;  /* 0x0000000104067824 */ /* 0x004fce00078e0a06 */
.L_x_2838:
[----:B------:R-:W2:Y:S04]  /*17680*/  @P2 LDG.E R4, desc[UR42][R2.64] ;  /* 0x0000002a02042981 */ /* 0x000ea8000c1e1900 */
[----:B------:R3:W2:Y:S01]  /*17690*/  @P2 LDG.E R2, desc[UR42][R2.64+0x4] ;  /* 0x0000042a02022981 */ /* 0x0006a2000c1e1900 */
[----:B------:R-:W-:Y:S02]  /*176a0*/  IMAD.SHL.U32 R12, R17, 0x40, RZ ;  /* 0x00000040110c7824 */ /* 0x000fe400078e00ff */
[----:B-----5:R-:W-:Y:S02]  /*176b0*/  IMAD.IADD R9, R6, 0x1, -R9 ;  /* 0x0000000106097824 */ /* 0x020fe400078e0a09 */
[----:B------:R-:W-:Y:S01]  /*176c0*/  VIADD R8, R12, 0x3f ;  /* 0x0000003f0c087836 */ /* 0x000fe20000000000 */
[----:B------:R4:W-:Y:S01]  /*176d0*/  STL [R1+0x28], R12 ;  /* 0x0000280c01007387 */ /* 0x0009e20000100800 */
[----:B---3--:R-:W3:Y:S02]  /*176e0*/  LDC R3, c[0x0][0x448] ;  /* 0x00011200ff037b82 */ /* 0x008ee40000000800 */
[----:B---3--:R-:W-:-:S13]  /*176f0*/  ISETP.NE.AND P1, PT, R3, 0x1, PT ;  /* 0x000000010300780c */ /* 0x008fda0003f25270 */
[----:B------:R-:W3:Y:S08]  /*17700*/  @P1 LDC R3, c[0x0][0x44c] ;  /* 0x00011300ff031b82 */ /* 0x000ef00000000800 */
[----:B------:R-:W0:Y:S01]  /*17710*/  @P1 LDC R5, c[0x0][0x450] ;  /* 0x00011400ff051b82 */ /* 0x000e220000000800 */
[----:B--2---:R-:W-:Y:S02]  /*17720*/  @P2 IMAD.IADD R10, R2, 0x1, -R4 ;  /* 0x00000001020a2824 */ /* 0x004fe400078e0a04 */
[----:B---3--:R-:W-:-:S04]  /*17730*/  @P1 IMAD.HI.U32 R2, R8, R3, RZ ;  /* 0x0000000308021227 */ /* 0x008fc800078e00ff */
[----:B------:R-:W-:Y:S01]  /*17740*/  IMAD.IADD R6, R9, 0x1, R10 ;  /* 0x0000000109067824 */ /* 0x000fe200078e020a */
[----:B0-----:R-:W-:-:S03]  /*17750*/  @P1 SHF.R.U32.HI R8, RZ, R5, R2 ;  /* 0x00000005ff081219 */ /* 0x001fc60000011602 */
[C---:B------:R-:W-:Y:S01]  /*17760*/  VIADD R2, R6.reuse, 0x3f ;  /* 0x0000003f06027836 */ /* 0x040fe20000000000 */
[----:B------:R-:W-:-:S04]  /*17770*/  IADD3 R20, R6, 0x1, -R11 ;  /* 0x0000000106147810 */ /* 0x000fc80007ffe80b */
[----:B------:R-:W-:Y:S01]  /*17780*/  SHF.R.S32.HI R3, RZ, 0x1f, R2 ;  /* 0x0000001fff037819 */ /* 0x000fe20000011402 */
[----:B------:R-:W-:-:S03]  /*17790*/  IMAD.IADD R8, R20, 0x1, R8 ;  /* 0x0000000114087824 */ /* 0x000fc600078e0208 */
[----:B------:R-:W-:Y:S02]  /*177a0*/  LEA.HI R21, R3, R2, RZ, 0x6 ;  /* 0x0000000203157211 */ /* 0x000fe400078f30ff */
[----:B------:R-:W0:Y:S02]  /*177b0*/  LDC.64 R2, c[0x0][0x9e0] ;  /* 0x00027800ff027b82 */ /* 0x000e240000000a00 */
[----:B------:R-:W-:Y:S02]  /*177c0*/  SHF.R.S32.HI R21, RZ, 0x6, R21 ;  /* 0x00000006ff157819 */ /* 0x000fe40000011415 */
[----:B0-----:R-:W-:Y:S01]  /*177d0*/  ISETP.GE.AND P3, PT, R3, 0x1, PT ;  /* 0x000000010300780c */ /* 0x001fe20003f66270 */
[----:B-1----:R-:W-:-:S12]  /*177e0*/  IMAD.IADD R7, R8, 0x1, R2 ;  /* 0x0000000108077824 */ /* 0x002fd800078e0202 */
[----:B----4-:R-:W-:Y:S05]  /*177f0*/  @!P3 BRA `(.L_x_2839) ;  /* 0x000000000048b947 */ /* 0x010fea0003800000 */
        /* <DEDUP_REMOVED lines=11> */
.L_x_2841:
[----:B------:R-:W-:-:S13]  /*178b0*/  ISETP.NE.AND P0, PT, R3, 0x1, PT ;  /* 0x000000010300780c */ /* 0x000fda0003f05270 */
[----:B------:R-:W0:Y:S02]  /*178c0*/  @P0 LDC.64 R4, c[0x0][0x9e8] ;  /* 0x00027a00ff040b82 */ /* 0x000e240000000a00 */
[----:B0-----:R-:W-:-:S05]  /*178d0*/  @P0 IMAD.HI.U32 R4, R2, R4, RZ ;  /* 0x0000000402040227 */ /* 0x001fca00078e00ff */
[----:B------:R-:W-:-:S07]  /*178e0*/  @P0 SHF.R.U32.HI R2, RZ, R5, R4 ;  /* 0x00000005ff020219 */ /* 0x000fce0000011604 */
.L_x_2842:
[----:B------:R-:W-:Y:S05]  /*178f0*/  BSYNC B0 ;  /* 0x0000000000007941 */ /* 0x000fea0003800000 */
.L_x_2840:
[----:B------:R-:W-:-:S05]  /*17900*/  IMAD R2, R2, R3, R3 ;  /* 0x0000000302027224 */ /* 0x000fca00078e0203 */
[----:B------:R-:W-:-:S07]  /*17910*/  VIMNMX R7, R7, R2, PT ;  /* 0x0000000207077248 */ /* 0x000fce0003fe0100 */
.L_x_2839:
[----:B------:R-:W0:Y:S01]  /*17920*/  @P1 LDC R4, c[0x0][0x44c] ;  /* 0x00011300ff041b82 */ /* 0x000e220000000800 */
[----:B------:R-:W-:Y:S01]  /*17930*/  IMAD.MOV.U32 R2, RZ, RZ, R12 ;  /* 0x000000ffff027224 */ /* 0x000fe200078e000c */
[----:B------:R-:W-:Y:S01]  /*17940*/  ULDC UR4, c[0x0][0x9dc] ;  /* 0x0002770000047ab9 */ /* 0x000fe20000000800 */
[----:B------:R-:W-:-:S05]  /*17950*/  IMAD.IADD R17, R6, 0x1, -R11 ;  /* 0x0000000106117824 */ /* 0x000fca00078e0a0b */
[----:B------:R-:W1:Y:S01]  /*17960*/  @P1 LDC R5, c[0x0][0x450] ;  /* 0x00011400ff051b82 */ /* 0x000e620000000800 */
[----:B0-----:R-:W-:-:S05]  /*17970*/  @P1 IMAD.HI.U32 R4, R12, R4, RZ ;  /* 0x000000040c041227 */ /* 0x001fca00078e00ff */
[----:B-1----:R-:W-:-:S05]  /*17980*/  @P1 SHF.R.U32.HI R2, RZ, R5, R4 ;  /* 0x00000005ff021219 */ /* 0x002fca0000011604 */
[----:B------:R-:W-:-:S04]  /*17990*/  IMAD.IADD R6, R17, 0x1, R2 ;  /* 0x0000000111067824 */ /* 0x000fc800078e0202 */
        /* <DEDUP_REMOVED lines=12> */
.L_x_2845:
[----:B------:R-:W-:-:S13]  /*17a60*/  ISETP.NE.AND P0, PT, R3, 0x1, PT ;  /* 0x000000010300780c */ /* 0x000fda0003f05270 */
[----:B------:R-:W0:Y:S02]  /*17a70*/  @P0 LDC.64 R4, c[0x0][0x9e8] ;  /* 0x00027a00ff040b82 */ /* 0x000e240000000a00 */
[----:B0-----:R-:W-:-:S05]  /*17a80*/  @P0 IMAD.HI.U32 R4, R6, R4, RZ ;  /* 0x0000000406040227 */ /* 0x001fca00078e00ff */
[----:B------:R-:W-:-:S07]  /*17a90*/  @P0 SHF.R.U32.HI R6, RZ, R5, R4 ;  /* 0x00000005ff060219 */ /* 0x000fce0000011604 */
.L_x_2846:
[----:B------:R-:W-:Y:S05]  /*17aa0*/  BSYNC B0 ;  /* 0x0000000000007941 */ /* 0x000fea0003800000 */
.L_x_2844:
[----:B------:R-:W-:-:S05]  /*17ab0*/  IMAD R3, R6, R3, RZ ;  /* 0x0000000306037224 */ /* 0x000fca00078e02ff */
[----:B------:R-:W-:-:S07]  /*17ac0*/  VIMNMX R2, R2, R3, !PT ;  /* 0x0000000302027248 */ /* 0x000fce0007fe0100 */
.L_x_2843:
[----:B------:R-:W-:Y:S01]  /*17ad0*/  VIADD R7, R7, 0x3f ;  /* 0x0000003f07077836 */ /* 0x000fe20000000000 */
[----:B------:R-:W-:Y:S04]  /*17ae0*/  BSSY B0, `(.L_x_2847) ;  /* 0x00001c6000007945 */ /* 0x000fe80003800000 */
[----:B------:R-:W-:-:S04]  /*17af0*/  SHF.R.S32.HI R3, RZ, 0x1f, R7 ;  /* 0x0000001fff037819 */ /* 0x000fc80000011407 */
[----:B------:R-:W-:Y:S02]  /*17b00*/  LEA.HI R4, R3, R7, RZ, 0x6 ;  /* 0x0000000703047211 */ /* 0x000fe400078f30ff */
[----:B------:R-:W-:Y:S02]  /*17b10*/  SHF.R.S32.HI R3, RZ, 0x1f, R2 ;  /* 0x0000001fff037819 */ /* 0x000fe40000011402 */
[----:B------:R-:W-:Y:S02]  /*17b20*/  SHF.R.S32.HI R4, RZ, 0x6, R4 ;  /* 0x00000006ff047819 */ /* 0x000fe40000011404 */
[----:B------:R-:W-:-:S04]  /*17b30*/  LEA.HI R2, R3, R2, RZ, 0x6 ;  /* 0x0000000203027211 */ /* 0x000fc800078f30ff */
[----:B------:R-:W-:-:S04]  /*17b40*/  SHF.R.S32.HI R2, RZ, 0x6, R2 ;  /* 0x00000006ff027819 */ /* 0x000fc80000011402 */
[----:B------:R-:W-:Y:S02]  /*17b50*/  VIMNMX R3, RZ, R2, !PT ;  /* 0x00000002ff037248 */ /* 0x000fe40007fe0100 */
[----:B------:R-:W-:-:S03]  /*17b60*/  VIMNMX R2, R21, R4, PT ;  /* 0x0000000415027248 */ /* 0x000fc60003fe0100 */
[--C-:B------:R-:W-:Y:S02]  /*17b70*/  IMAD R3, R3, 0x40, -R9.reuse ;  /* 0x0000004003037824 */ /* 0x100fe400078e0a09 */
[----:B------:R-:W-:-:S03]  /*17b80*/  IMAD R2, R2, 0x40, -R9 ;  /* 0x0000004002027824 */ /* 0x000fc600078e0a09 */
[----:B------:R-:W-:Y:S02]  /*17b90*/  VIMNMX R3, RZ, R3, !PT ;  /* 0x00000003ff037248 */ /* 0x000fe40007fe0100 */
[----:B------:R-:W-:-:S04]  /*17ba0*/  VIMNMX R2, R2, R10, PT ;  /* 0x0000000a02027248 */ /* 0x000fc80003fe0100 */
[----:B------:R-:W-:Y:S02]  /*17bb0*/  ISETP.GT.AND P0, PT, R2, R3, PT ;  /* 0x000000030200720c */ /* 0x000fe40003f04270 */
[----:B------:R-:W-:-:S11]  /*17bc0*/  SHF.R.U32.HI R3, RZ, 0x6, R3 ;  /* 0x00000006ff037819 */ /* 0x000fd60000011603 */
[----:B------:R-:W-:-:S05]  /*17bd0*/  @P0 VIADD R2, R2, 0x3f ;  /* 0x0000003f02020836 */ /* 0x000fca0000000000 */
[----:B------:R-:W-:-:S04]  /*17be0*/  @P0 SHF.R.S32.HI R4, RZ, 0x1f, R2 ;  /* 0x0000001fff040819 */ /* 0x000fc80000011402 */
[----:B------:R-:W-:Y:S01]  /*17bf0*/  @P0 LEA.HI R2, R4, R2, RZ, 0x6 ;  /* 0x0000000204020211 */ /* 0x000fe200078f30ff */
[----:B------:R-:W-:-:S03]  /*17c00*/  IMAD.MOV.U32 R4, RZ, RZ, R3 ;  /* 0x000000ffff047224 */ /* 0x000fc600078e0003 */
[----:B------:R-:W-:Y:S02]  /*17c10*/  @P0 SHF.R.S32.HI R4, RZ, 0x6, R2 ;  /* 0x00000006ff040819 */ /* 0x000fe40000011402 */
[----:B------:R-:W-:Y:S02]  /*17c20*/  PLOP3.LUT P0, PT, PT, PT, PT, 0x80, 0x0 ;  /* 0x000000000000781c */ /* 0x000fe40003f0f070 */
[----:B------:R-:W-:-:S13]  /*17c30*/  ISETP.GT.AND P1, PT, R4, R3, PT ;  /* 0x000000030400720c */ /* 0x000fda0003f24270 */
[----:B------:R-:W-:Y:S05]  /*17c40*/  @!P1 BRA `(.L_x_2848) ;  /* 0x0000001800bc9947 */ /* 0x000fea0003800000 */
[----:B------:R-:W-:Y:S01]  /*17c50*/  UMOV UR4, 0xffffffff ;  /* 0xffffffff00047882 */ /* 0x000fe20000000000 */
[----:B------:R-:W-:Y:S02]  /*17c60*/  SEL R2, R19, RZ, !P2 ;  /* 0x000000ff13027207 */ /* 0x000fe40005000000 */
[----:B------:R-:W-:Y:S05]  /*17c70*/  BRA.DIV UR4, `(.L_x_2849) ;  /* 0x0000008604f07947 */ /* 0x000fea000b800000 */
[----:B------:R-:W0:Y:S02]  /*17c80*/  S2R R5, SR_TID.X ;  /* 0x0000000000057919 */ /* 0x000e240000002100 */
[----:B0-----:R-:W-:-:S04]  /*17c90*/  SHF.R.U32.HI R5, RZ, 0x5, R5 ;  /* 0x00000005ff057819 */ /* 0x001fc80000011605 */
[----:B------:R-:W-:-:S05]  /*17ca0*/  LOP3.LUT R5, R5, 0x3, RZ, 0xc0, !PT ;  /* 0x0000000305057812 */ /* 0x000fca00078ec0ff */
[----:B------:R0:W1:Y:S02]  /*17cb0*/  SHFL.IDX PT, R14, R5, RZ, 0x1f ;  /* 0x00001fff050e7589 */ /* 0x00006400000e0000 */
.L_x_3059:
[----:B-1----:R-:W-:Y:S02]  /*17cc0*/  ISETP.NE.AND P0, PT, R14, RZ, PT ;  /* 0x000000ff0e00720c */ /* 0x002fe40003f05270 */
[----:B------:R-:W-:-:S11]  /*17cd0*/  PLOP3.LUT P6, PT, PT, PT, PT, 0x8, 0x0 ;  /* 0x000000000000781c */ /* 0x000fd60003fce170 */
[----:B------:R-:W-:Y:S05]  /*17ce0*/  @P0 BRA `(.L_x_2850) ;  /* 0x00000000000c0947 */ /* 0x000fea0003800000 */
[----:B------:R-:W-:-:S03]  /*17cf0*/  UMOV UR4, 0xffffffff ;  /* 0xffffffff00047882 */ /* 0x000fc60000000000 */
[----:B------:R-:W-:Y:S05]  /*17d00*/  BRA.DIV UR4, `(.L_x_2851) ;  /* 0x0000008a04007947 */ /* 0x000fea000b800000 */
[----:B------:R-:W-:-:S13]  /*17d10*/  ELECT P6, URZ, PT ;  /* 0x00000000003f782f */ /* 0x000fda00038c0000 */
.L_x_2850:
[----:B0-----:R-:W2:Y:S04]  /*17d20*/  LDL R5, [R1+0x48] ;  /* 0x0000480001057983 */ /* 0x001ea80000100800 */
[----:B------:R-:W3:Y:S01]  /*17d30*/  LDL R7, [R1] ;  /* 0x0000000001077983 */ /* 0x000ee20000100800 */
        /* <DEDUP_REMOVED lines=8> */
.L_x_3062:
[----:B------:R-:W-:Y:S05]  /*17dc0*/  BSYNC B1 ;  /* 0x0000000000017941 */ /* 0x000fea0003800000 */
.L_x_2852:
[----:B------:R-:W-:Y:S04]  /*17dd0*/  BSSY B1, `(.L_x_2854) ;  /* 0x00000be000017945 */ /* 0x000fe80003800000 */
[----:B------:R-:W-:Y:S05]  /*17de0*/  @!P6 BRA `(.L_x_2855) ;  /* 0x0000000800f0e947 */ /* 0x000fea0003800000 */
[----:B------:R-:W2:Y:S04]  /*17df0*/  LDL R9, [R1] ;  /* 0x0000000001097983 */ /* 0x000ea80000100800 */
[----:B0-----:R-:W2:Y:S04]  /*17e00*/  LDL R6, [R1+0x8] ;  /* 0x0000080001067983 */ /* 0x001ea80000100800 */
[----:B------:R-:W3:Y:S01]  /*17e10*/  LDL R8, [R1+0x14] ;  /* 0x0000140001087983 */ /* 0x000ee20000100800 */
[----:B------:R-:W-:Y:S01]  /*17e20*/  BSSY B2, `(.L_x_2856) ;  /* 0x0000008000027945 */ /* 0x000fe20003800000 */
[----:B------:R-:W0:Y:S02]  /*17e30*/  S2R R7, SR_TID.X ;  /* 0x0000000000077919 */ /* 0x000e240000002100 */
[----:B0-----:R-:W-:-:S04]  /*17e40*/  LOP3.LUT R7, R7, 0x7f, RZ, 0xc0, !PT ;  /* 0x0000007f07077812 */ /* 0x001fc800078ec0ff */
[----:B------:R-:W-:Y:S01]  /*17e50*/  ISETP.NE.AND P1, PT, R7, RZ, PT ;  /* 0x000000ff0700720c */ /* 0x000fe20003f25270 */
[----:B--2---:R-:W-:Y:S01]  /*17e60*/  IMAD R6, R6, 0x8, R9 ;  /* 0x0000000806067824 */ /* 0x004fe200078e0209 */
[----:B---3--:R-:W-:-:S04]  /*17e70*/  SHF.L.U32 R9, R8, 0x1f, RZ ;  /* 0x0000001f08097819 */ /* 0x008fc800000006ff */
[----:B------:R-:W0:Y:S02]  /*17e80*/  SYNCS.PHASECHK.TRANS64.TRYWAIT P0, [R6+URZ+0x28ca0], R9 ;  /* 0x028ca009060075a7 */ /* 0x000e24000800017f */
[----:B0-----:R-:W-:Y:S05]  /*17e90*/  @!P0 BRA `(.L_x_2857) ;  /* 0x0000008400d48947 */ /* 0x001fea0003800000 */
.L_x_3063:
[----:B------:R-:W-:Y:S05]  /*17ea0*/  BSYNC B2 ;  /* 0x0000000000027941 */ /* 0x000fea0003800000 */
.L_x_2856:
        /* <DEDUP_REMOVED lines=9> */
.L_x_2859:
[----:B------:R-:W-:Y:S05]  /*17f40*/  BSYNC B2 ;  /* 0x0000000000027941 */ /* 0x000fea0003800000 */
.L_x_2858:
[----:B------:R-:W2:Y:S04]  /*17f50*/  LDL R8, [R1] ;  /* 0x0000000001087983 */ /* 0x000ea80000100800 */
        /* <DEDUP_REMOVED lines=13> */
.L_x_2860:
        /* <DEDUP_REMOVED lines=13> */
.L_x_3064:
[----:B------:R-:W-:Y:S05]  /*18100*/  BSYNC B2 ;  /* 0x0000000000027941 */ /* 0x000fea0003800000 */
.L_x_2861:
[----:B------:R-:W-:Y:S01]  /*18110*/  BSSY B2, `(.L_x_2863) ;  /* 0x000000b000027945 */ /* 0x000fe20003800000 */
[----:B------:R-:W-:Y:S02]  /*18120*/  IMAD.MOV.U32 R10, RZ, RZ, 0x0 ;  /* 0x00000000ff0a7424 */ /* 0x000fe400078e00ff */
[----:B------:R-:W-:Y:S01]  /*18130*/  IMAD.MOV.U32 R11, RZ, RZ, 0x12f00000 ;  /* 0x12f00000ff0b7424 */ /* 0x000fe200078e00ff */
[----:B------:R-:W-:Y:S06]  /*18140*/  @P1 BRA `(.L_x_2864) ;  /* 0x00000000001c1947 */ /* 0x000fec0003800000 */
[----:B------:R-:W2:Y:S01]  /*18150*/  S2R R8, SR_TID.X ;  /* 0x0000000000087919 */ /* 0x000ea20000002100 */
[----:B------:R-:W-:-:S04]  /*18160*/  IMAD.MOV.U32 R7, RZ, RZ, 0x10000 ;  /* 0x00010000ff077424 */ /* 0x000fc800078e00ff */
[----:B------:R3:W-:Y:S01]  /*18170*/  SYNCS.ARRIVE.TRANS64 RZ, [R6+URZ+0x28cb0], R7 ;  /* 0x028cb00706ff79a7 */ /* 0x0007e2000800003f */
[----:B--2---:R-:W-:-:S04]  /*18180*/  LOP3.LUT R8, R8, 0x1f, RZ, 0xc0, !PT ;  /* 0x0000001f08087812 */ /* 0x004fc800078ec0ff */
[----:B------:R-:W-:-:S13]  /*18190*/  ISETP.NE.AND P0, PT, R8, RZ, PT ;  /* 0x000000ff0800720c */ /* 0x000fda0003f05270 */
[----:B---3--:R-:W-:Y:S05]  /*181a0*/  @!P0 BRA `(.L_x_2864) ;  /* 0x0000000000048947 */ /* 0x008fea0003800000 */
[----:B------:R-:W-:Y:S01]  /*181b0*/  BPT.TRAP 0x1 ;  /* 0x000000040000795c */ /* 0x000fe20000300000 */
.L_x_2864:
[----:B------:R-:W-:Y:S05]  /*181c0*/  BSYNC B2 ;  /* 0x0000000000027941 */ /* 0x000fea0003800000 */
.L_x_2863:
[----:B------:R-:W2:Y:S04]  /*181d0*/  LDL R8, [R1] ;  /* 0x0000000001087983 */ /* 0x000ea80000100800 */
        /* <DEDUP_REMOVED lines=10> */
.L_x_2865:
        /* <DEDUP_REMOVED lines=15> */
.L_x_2866:
        /* <DEDUP_REMOVED lines=15> */
.L_x_2867:
        /* <DEDUP_REMOVED lines=15> */
.L_x_2868:
        /* <DEDUP_REMOVED lines=15> */
.L_x_2869:
        /* <DEDUP_REMOVED lines=15> */
.L_x_2870:
        /* <DEDUP_REMOVED lines=15> */
.L_x_2871:
        /* <DEDUP_REMOVED lines=15> */
.L_x_2872:
        /* <DEDUP_REMOVED lines=10> */
.L_x_2855:
[----:B------:R-:W-:Y:S05]  /*189b0*/  BSYNC B1 ;  /* 0x0000000000017941 */ /* 0x000fea0003800000 */
.L_x_2854:
[----:B------:R-:W0:Y:S04]  /*189c0*/  LDL.LU R9, [R1+0x8] ;  /* 0x0000080001097983 */ /* 0x000e280000300800 */
[----:B------:R-:W2:Y:S01]  /*189d0*/  LDL.LU R8, [R1+0x14] ;  /* 0x0000140001087983 */ /* 0x000ea20000300800 */
[----:B------:R-:W-:Y:S01]  /*189e0*/  VIADD R4, R4, 0xfffffffe ;  /* 0xfffffffe04047836 */ /* 0x000fe20000000000 */
[----:B------:R-:W-:-:S04]  /*189f0*/  PLOP3.LUT P0, PT, PT, PT, PT, 0x8, 0x0 ;  /* 0x000000000000781c */ /* 0x000fc80003f0e170 */
[----:B------:R-:W-:Y:S01]  /*18a00*/  ISETP.GE.AND P2, PT, R4, R3, PT ;  /* 0x000000030400720c */ /* 0x000fe20003f46270 */
[----:B0-----:R-:W-:-:S05]  /*18a10*/  VIADD R5, R9, 0x1 ;  /* 0x0000000109057836 */ /* 0x001fca0000000000 */
[----:B------:R-:W-:-:S04]  /*18a20*/  ISETP.NE.AND P1, PT, R5, 0x2, PT ;  /* 0x000000020500780c */ /* 0x000fc80003f25270 */
[----:B------:R-:W-:Y:S02]  /*18a30*/  SEL R6, RZ, 0x1, P1 ;  /* 0x00000001ff067807 */ /* 0x000fe40000800000 */
[----:B------:R-:W-:Y:S02]  /*18a40*/  SEL R5, R5, RZ, P1 ;  /* 0x000000ff05057207 */ /* 0x000fe40000800000 */
[----:B--2---:R-:W-:-:S03]  /*18a50*/  LOP3.LUT R8, R8, R6, RZ, 0x3c, !PT ;  /* 0x0000000608087212 */ /* 0x004fc600078e3cff */
[----:B------:R0:W-:Y:S04]  /*18a60*/  STL [R1+0x8], R5 ;  /* 0x0000080501007387 */ /* 0x0001e80000100800 */
[----:B------:R0:W-:Y:S01]  /*18a70*/  STL [R1+0x14], R8 ;  /* 0x0000140801007387 */ /* 0x0001e20000100800 */
[----:B------:R-:W-:Y:S05]  /*18a80*/  @!P2 BRA `(.L_x_2848) ;  /* 0x0000000c002ca947 */ /* 0x000fea0003800000 */
.L_x_2892:
[----:B------:R-:W-:Y:S05]  /*18a90*/  YIELD ;  /* 0x0000000000007946 */ /* 0x000fea0003800000 */
[----:B------:R-:W-:Y:S04]  /*18aa0*/  BSSY B1, `(.L_x_2873) ;  /* 0x00000bd000017945 */ /* 0x000fe80003800000 */
[----:B-1----:R-:W-:Y:S05]  /*18ab0*/  @!P6 BRA `(.L_x_2874) ;  /* 0x0000000800ece947 */ /* 0x002fea0003800000 */
[----:B0-----:R-:W2:Y:S04]  /*18ac0*/  LDL R8, [R1] ;  /* 0x0000000001087983 */ /* 0x001ea80000100800 */
[----:B------:R-:W2:Y:S04]  /*18ad0*/  LDL R5, [R1+0x8] ;  /* 0x0000080001057983 */ /* 0x000ea80000100800 */
        /* <DEDUP_REMOVED lines=9> */
.L_x_3065:
[----:B------:R-:W-:Y:S05]  /*18b70*/  BSYNC B2 ;  /* 0x0000000000027941 */ /* 0x000fea0003800000 */
.L_x_2875:
        /* <DEDUP_REMOVED lines=9> */
.L_x_2878:
[----:B------:R-:W-:Y:S05]  /*18c10*/  BSYNC B2 ;  /* 0x0000000000027941 */ /* 0x000fea0003800000 */
.L_x_2877:
[----:B------:R-:W2:Y:S04]  /*18c20*/  LDL R8, [R1] ;  /* 0x0000000001087983 */ /* 0x000ea80000100800 */
        /* <DEDUP_REMOVED lines=12> */
.L_x_2879:
        /* <DEDUP_REMOVED lines=13> */
.L_x_3066:
[----:B------:R-:W-:Y:S05]  /*18dc0*/  BSYNC B2 ;  /* 0x0000000000027941 */ /* 0x000fea0003800000 */
.L_x_2880:
        /* <DEDUP_REMOVED lines=11> */
.L_x_2883:
[----:B------:R-:W-:Y:S05]  /*18e80*/  BSYNC B2 ;  /* 0x0000000000027941 */ /* 0x000fea0003800000 */
.L_x_2882:
        /* <DEDUP_REMOVED lines=11> */
.L_x_2884:
        /* <DEDUP_REMOVED lines=15> */
.L_x_2885:
        /* <DEDUP_REMOVED lines=15> */
.L_x_2886:
        /* <DEDUP_REMOVED lines=15> */
.L_x_2887:
        /* <DEDUP_REMOVED lines=15> */
.L_x_2888:
        /* <DEDUP_REMOVED lines=15> */
.L_x_2889:
        /* <DEDUP_REMOVED lines=15> */
.L_x_2890:
        /* <DEDUP_REMOVED lines=15> */
.L_x_2891:
        /* <DEDUP_REMOVED lines=10> */
.L_x_2874:
[----:B------:R-:W-:Y:S05]  /*19670*/  BSYNC B1 ;  /* 0x0000000000017941 */ /* 0x000fea0003800000 */
.L_x_2873:
[----:B------:R-:W0:Y:S04]  /*19680*/  LDL.LU R9, [R1+0x8] ;  /* 0x0000080001097983 */ /* 0x000e280000300800 */
[----:B------:R-:W2:Y:S01]  /*19690*/  LDL.LU R7, [R1+0x14] ;  /* 0x0000140001077983 */ /* 0x000ea20000300800 */
[C---:B------:R-:W-:Y:S01]  /*196a0*/  ISETP.GT.AND P2, PT, R4.reuse, R3, PT ;  /* 0x000000030400720c */ /* 0x040fe20003f44270 */
[----:B------:R-:W-:Y:S02]  /*196b0*/  VIADD R4, R4, 0xffffffff ;  /* 0xffffffff04047836 */ /* 0x000fe40000000000 */
[----:B0-----:R-:W-:-:S05]  /*196c0*/  VIADD R5, R9, 0x1 ;  /* 0x0000000109057836 */ /* 0x001fca0000000000 */
[----:B------:R-:W-:-:S04]  /*196d0*/  ISETP.NE.AND P1, PT, R5, 0x2, PT ;  /* 0x000000020500780c */ /* 0x000fc80003f25270 */
[----:B------:R-:W-:Y:S02]  /*196e0*/  SEL R6, RZ, 0x1, P1 ;  /* 0x00000001ff067807 */ /* 0x000fe40000800000 */
[----:B------:R-:W-:Y:S02]  /*196f0*/  SEL R5, R5, RZ, P1 ;  /* 0x000000ff05057207 */ /* 0x000fe40000800000 */
[----:B--2---:R-:W-:-:S05]  /*19700*/  LOP3.LUT R7, R7, R6, RZ, 0x3c, !PT ;  /* 0x0000000607077212 */ /* 0x004fca00078e3cff */
[----:B------:R1:W-:Y:S04]  /*19710*/  STL [R1+0x14], R7 ;  /* 0x0000140701007387 */ /* 0x0003e80000100800 */
[----:B------:R1:W-:Y:S01]  /*19720*/  STL [R1+0x8], R5 ;  /* 0x0000080501007387 */ /* 0x0003e20000100800 */
[----:B------:R-:W-:Y:S05]  /*19730*/  @P2 BRA `(.L_x_2892) ;  /* 0xfffffff000d42947 */ /* 0x000fea000383ffff */
.L_x_2848:
[----:B------:R-:W-:Y:S05]  /*19740*/  BSYNC B0 ;  /* 0x0000000000007941 */ /* 0x000fea0003800000 */
.L_x_2847:
[----:B-1----:R-:W2:Y:S01]  /*19750*/  LDL R7, [R1+0x28] ;  /* 0x0000280001077983 */ /* 0x002ea20000100800 */
[----:B------:R-:W1:Y:S01]  /*19760*/  LDC R0, c[0x0][0x448] ;  /* 0x00011200ff007b82 */ /* 0x000e620000000800 */
[----:B------:R-:W-:Y:S07]  /*19770*/  @!P0 WARPSYNC.ALL ;  /* 0x0000000000008948 */ /* 0x000fee0003800000 */
[----:B------:R-:W-:Y:S01]  /*19780*/  @!P0 BAR.SYNC.DEFER_BLOCKING 0xc, 0x180 ;  /* 0x0306000000008b1d */ /* 0x000fe20000010000 */
[----:B-1----:R-:W-:-:S13]  /*19790*/  ISETP.NE.AND P1, PT, R0, 0x1, PT ;  /* 0x000000010000780c */ /* 0x002fda0003f25270 */
[----:B------:R-:W1:Y:S08]  /*197a0*/  @P1 LDC R2, c[0x0][0x44c] ;  /* 0x00011300ff021b82 */ /* 0x000e700000000800 */
[----:B------:R-:W3:Y:S01]  /*197b0*/  @P1 LDC R3, c[0x0][0x450] ;  /* 0x00011400ff031b82 */ /* 0x000ee20000000800 */
[----:B--2---:R-:W-:-:S04]  /*197c0*/  VIADD R0, R7, 0x3f ;  /* 0x0000003f07007836 */ /* 0x004fc80000000000 */
[----:B-1----:R-:W-:-:S05]  /*197d0*/  @P1 IMAD.HI.U32 R2, R0, R2, RZ ;  /* 0x0000000200021227 */ /* 0x002fca00078e00ff */
[----:B---3--:R-:W-:Y:S02]  /*197e0*/  @P1 SHF.R.U32.HI R0, RZ, R3, R2 ;  /* 0x00000003ff001219 */ /* 0x008fe40000011602 */
[----:B------:R-:W1:Y:S03]  /*197f0*/  LDC.64 R2, c[0x0][0x9e0] ;  /* 0x00027800ff027b82 */ /* 0x000e660000000a00 */
[----:B------:R-:W-:Y:S01]  /*19800*/  IMAD.IADD R0, R20, 0x1, R0 ;  /* 0x0000000114007824 */ /* 0x000fe200078e0200 */
[----:B-1----:R-:W-:-:S03]  /*19810*/  ISETP.GE.AND P2, PT, R3, 0x1, PT ;  /* 0x000000010300780c */ /* 0x002fc60003f46270 */
[----:B------:R-:W-:-:S10]  /*19820*/  IMAD.IADD R2, R0, 0x1, R2 ;  /* 0x0000000100027824 */ /* 0x000fd400078e0202 */
[----:B------:R-:W-:Y:S05]  /*19830*/  @!P2 BRA `(.L_x_2893) ;  /* 0x000000000048a947 */ /* 0x000fea0003800000 */
[C---:B------:R-:W-:Y:S01]  /*19840*/  ISETP.GT.AND P0, PT, R0.reuse, RZ, PT ;  /* 0x000000ff0000720c */ /* 0x040fe20003f04270 */
[----:B------:R-:W-:Y:S01]  /*19850*/  BSSY B0, `(.L_x_2894) ;  /* 0x000000e000007945 */ /* 0x000fe20003800000 */
[----:B------:R-:W-:-:S11]  /*19860*/  VIADD R6, R0, 0xffffffff ;  /* 0xffffffff00067836 */ /* 0x000fd60000000000 */
[----:B------:R-:W-:Y:S05]  /*19870*/  @P0 BRA `(.L_x_2895) ;  /* 0x00000000001c0947 */ /* 0x000fea0003800000 */
[----:B------:R-:W-:Y:S01]  /*19880*/  ISETP.NE.AND P0, PT, R3, 0x1, PT ;  /* 0x000000010300780c */ /* 0x000fe20003f05270 */
[----:B------:R-:W-:-:S12]  /*19890*/  IMAD.MOV R0, RZ, RZ, -R0 ;  /* 0x000000ffff007224 */ /* 0x000fd800078e0a00 */
[----:B0-----:R-:W0:Y:S02]  /*198a0*/  @P0 LDC.64 R4, c[0x0][0x9e8] ;  /* 0x00027a00ff040b82 */ /* 0x001e240000000a00 */
[----:B0-----:R-:W-:-:S05]  /*198b0*/  @P0 IMAD.HI.U32 R4, R0, R4, RZ ;  /* 0x0000000400040227 */ /* 0x001fca00078e00ff */
[----:B------:R-:W-:-:S04]  /*198c0*/  @P0 SHF.R.U32.HI R0, RZ, R5, R4 ;  /* 0x00000005ff000219 */ /* 0x000fc80000011604 */
[----:B------:R-:W-:Y:S01]  /*198d0*/  LOP3.LUT R6, RZ, R0, RZ, 0x33, !PT ;  /* 0x00000000ff067212 */ /* 0x000fe200078e33ff */
[----:B------:R-:W-:Y:S06]  /*198e0*/  BRA `(.L_x_2896) ;  /* 0x0000000000107947 */ /* 0x000fec0003800000 */
.L_x_2895:
[----:B------:R-:W-:-:S13]  /*198f0*/  ISETP.NE.AND P0, PT, R3, 0x1, PT ;  /* 0x000000010300780c */ /* 0x000fda0003f05270 */
[----:B0-----:R-:W0:Y:S02]  /*19900*/  @P0 LDC.64 R4, c[0x0][0x9e8] ;  /* 0x00027a00ff040b82 */ /* 0x001e240000000a00 */
[----:B0-----:R-:W-:-:S05]  /*19910*/  @P0 IMAD.HI.U32 R4, R6, R4, RZ ;  /* 0x0000000406040227 */ /* 0x001fca00078e00ff */
[----:B------:R-:W-:-:S07]  /*19920*/  @P0 SHF.R.U32.HI R6, RZ, R5, R4 ;  /* 0x00000005ff060219 */ /* 0x000fce0000011604 */
.L_x_2896:
[----:B------:R-:W-:Y:S05]  /*19930*/  BSYNC B0 ;  /* 0x0000000000007941 */ /* 0x000fea0003800000 */
.L_x_2894:
[----:B------:R-:W-:-:S05]  /*19940*/  IMAD R6, R6, R3, R3 ;  /* 0x0000000306067224 */ /* 0x000fca00078e0203 */
[----:B------:R-:W-:-:S07]  /*19950*/  VIMNMX R2, R2, R6, PT ;  /* 0x0000000602027248 */ /* 0x000fce0003fe0100 */
.L_x_2893:
[----:B------:R-:W-:Y:S01]  /*19960*/  VIADD R2, R2, 0x3f ;  /* 0x0000003f02027836 */ /* 0x000fe20000000000 */
[----:B------:R-:W1:Y:S01]  /*19970*/  @P1 LDC R4, c[0x0][0x450] ;  /* 0x00011400ff041b82 */ /* 0x000e620000000800 */
[----:B------:R-:W-:-:S03]  /*19980*/  ULDC UR4, c[0x0][0x9dc] ;  /* 0x0002770000047ab9 */ /* 0x000fc60000000800 */
[----:B------:R-:W-:-:S04]  /*19990*/  SHF.R.S32.HI R0, RZ, 0x1f, R2 ;  /* 0x0000001fff007819 */ /* 0x000fc80000011402 */
[----:B------:R-:W-:Y:S01]  /*199a0*/  LEA.HI R0, R0, R2, RZ, 0x6 ;  /* 0x0000000200007211 */ /* 0x000fe200078f30ff */
[----:B------:R-:W-:-:S03]  /*199b0*/  IMAD.MOV.U32 R2, RZ, RZ, R7 ;  /* 0x000000ffff027224 */ /* 0x000fc600078e0007 */
[----:B------:R-:W-:-:S04]  /*199c0*/  SHF.R.S32.HI R0, RZ, 0x6, R0 ;  /* 0x00000006ff007819 */ /* 0x000fc80000011400 */
[----:B------:R-:W-:Y:S02]  /*199d0*/  VIMNMX R6, R21, R0, PT ;  /* 0x0000000015067248 */ /* 0x000fe40003fe0100 */
[----:B------:R-:W2:Y:S03]  /*199e0*/  @P1 LDC R0, c[0x0][0x44c] ;  /* 0x00011300ff001b82 */ /* 0x000ea60000000800 */
[----:B------:R3:W-:Y:S01]  /*199f0*/  STL [R1+0x2c], R6 ;  /* 0x00002c0601007387 */ /* 0x0007e20000100800 */
[----:B--2---:R-:W-:-:S05]  /*19a00*/  @P1 IMAD.HI.U32 R0, R7, R0, RZ ;  /* 0x0000000007001227 */ /* 0x004fca00078e00ff */
[----:B-1----:R-:W-:-:S05]  /*19a10*/  @P1 SHF.R.U32.HI R2, RZ, R4, R0 ;  /* 0x00000004ff021219 */ /* 0x002fca0000011600 */
[----:B------:R-:W-:-:S04]  /*19a20*/  IMAD.IADD R2, R17, 0x1, R2 ;  /* 0x0000000111027824 */ /* 0x000fc800078e0202 */
[----:B------:R-:W-:Y:S01]  /*19a30*/  VIADD R0, R2, -UR4 ;  /* 0x8000000402007c36 */ /* 0x000fe20008000000 */
[----:B---3--:R-:W-:Y:S06]  /*19a40*/  @!P2 BRA `(.L_x_2897) ;  /* 0x000000000044a947 */ /* 0x008fec0003800000 */
[----:B------:R-:W-:Y:S01]  /*19a50*/  ISETP.GT.AND P0, PT, R2, -0x1, PT ;  /* 0xffffffff0200780c */ /* 0x000fe20003f04270 */
[----:B------:R-:W-:-:S12]  /*19a60*/  BSSY B0, `(.L_x_2898) ;  /* 0x000000d000007945 */ /* 0x000fd80003800000 */
        /* <DEDUP_REMOVED lines=8> */
.L_x_2899:
[----:B------:R-:W-:-:S13]  /*19af0*/  ISETP.NE.AND P0, PT, R3, 0x1, PT ;  /* 0x000000010300780c */ /* 0x000fda0003f05270 */
[----:B0-----:R-:W0:Y:S02]  /*19b00*/  @P0 LDC.64 R4, c[0x0][0x9e8] ;  /* 0x00027a00ff040b82 */ /* 0x001e240000000a00 */
[----:B0-----:R-:W-:-:S05]  /*19b10*/  @P0 IMAD.HI.U32 R4, R2, R4, RZ ;  /* 0x0000000402040227 */ /* 0x001fca00078e00ff */
[----:B------:R-:W-:-:S07]  /*19b20*/  @P0 SHF.R.U32.HI R2, RZ, R5, R4 ;  /* 0x00000005ff020219 */ /* 0x000fce0000011604 */
.L_x_2900:
[----:B------:R-:W-:Y:S05]  /*19b30*/  BSYNC B0 ;  /* 0x0000000000007941 */ /* 0x000fea0003800000 */
.L_x_2898:
[----:B------:R-:W-:-:S05]  /*19b40*/  IMAD R2, R2, R3, RZ ;  /* 0x0000000302027224 */ /* 0x000fca00078e02ff */
[----:B------:R-:W-:-:S07]  /*19b50*/  VIMNMX R0, R0, R2, !PT ;  /* 0x0000000200007248 */ /* 0x000fce0007fe0100 */
.L_x_2897:
[----:B------:R-:W-:Y:S01]  /*19b60*/  SHF.R.S32.HI R2, RZ, 0x1f, R0 ;  /* 0x0000001fff027819 */ /* 0x000fe20000011400 */
[----:B------:R-:W-:Y:S03]  /*19b70*/  BSSY B7, `(.L_x_2901) ;  /* 0x00004c6000077945 */ /* 0x000fe60003800000 */
[----:B------:R-:W-:-:S04]  /*19b80*/  LEA.HI R2, R2, R0, RZ, 0x6 ;  /* 0x0000000002027211 */ /* 0x000fc800078f30ff */
[----:B------:R-:W-:-:S04]  /*19b90*/  SHF.R.S32.HI R2, RZ, 0x6, R2 ;  /* 0x00000006ff027819 */ /* 0x000fc80000011402 */
[----:B------:R-:W-:-:S04]  /*19ba0*/  VIMNMX R3, RZ, R2, !PT ;  /* 0x00000002ff037248 */ /* 0x000fc80007fe0100 */
[----:B------:R-:W-:Y:S01]  /*19bb0*/  ISETP.GT.AND P0, PT, R6, R3, PT ;  /* 0x000000030600720c */ /* 0x000fe20003f04270 */
[----:B------:R1:W-:-:S12]  /*19bc0*/  STL [R1+0x24], R3 ;  /* 0x0000240301007387 */ /* 0x0003d80000100800 */
[----:B-1----:R-:W-:Y:S05]  /*19bd0*/  @P0 BRA `(.L_x_2902) ;  /* 0x0000000000440947 */ /* 0x002fea0003800000 */
[----:B------:R-:W1:Y:S02]  /*19be0*/  S2R R3, SR_TID.X ;  /* 0x0000000000037919 */ /* 0x000e640000002100 */
[----:B-1----:R-:W-:-:S04]  /*19bf0*/  LOP3.LUT R3, R3, 0x7f, RZ, 0xc0, !PT ;  /* 0x0000007f03037812 */ /* 0x002fc800078ec0ff */
[----:B------:R-:W-:-:S13]  /*19c00*/  ISETP.NE.AND P0, PT, R3, RZ, PT ;  /* 0x000000ff0300720c */ /* 0x000fda0003f05270 */
[----:B------:R-:W-:Y:S05]  /*19c10*/  @P0 BRA `(.L_x_2903) ;  /* 0x0000004800ec0947 */ /* 0x000fea0003800000 */
[----:B0-----:R-:W0:Y:S01]  /*19c20*/  S2R R5, SR_LANEID ;  /* 0x0000000000057919 */ /* 0x001e220000000000 */
        /* <DEDUP_REMOVED lines=10> */
[----:B0-----:R-:W-:Y:S01]  /*19cd0*/  IADD3 R16, R0, UR37, R7 ;  /* 0x0000002500107c10 */ /* 0x001fe2000fffe007 */
[----:B------:R-:W-:Y:S06]  /*19ce0*/  BRA `(.L_x_2903) ;  /* 0x0000004800b87947 */ /* 0x000fec0003800000 */
.L_x_2902:
[----:B------:R-:W2:Y:S01]  /*19cf0*/  LDL R17, [R1] ;  /* 0x0000000001117983 */ /* 0x000ea20000100800 */
        /* <DEDUP_REMOVED lines=20> */
.L_x_2905:
[----:B------:R-:W-:Y:S05]  /*19e40*/  BSYNC B6 ;  /* 0x0000000000067941 */ /* 0x000fea0003800000 */
.L_x_2904:
        /* <DEDUP_REMOVED lines=10> */
[----:B0-----:R-:W-:Y:S02]  /*19ef0*/  IMAD.U32 R5, RZ, RZ, UR7 ;  /* 0x00000007ff057e24 */ /* 0x001fe4000f8e00ff */
        /* <DEDUP_REMOVED lines=9> */
.L_x_2908:
        /* <DEDUP_REMOVED lines=15> */
.L_x_2907:
[----:B------:R-:W-:Y:S05]  /*1a080*/  BSYNC B6 ;  /* 0x0000000000067941 */ /* 0x000fea0003800000 */
.L_x_2906:
[----:B------:R-:W-:Y:S01]  /*1a090*/  ULDC.64 UR4, c[0x0][0x9f8] ;  /* 0x00027e0000047ab9 */ /* 0x000fe20000000a00 */
[----:B------:R-:W2:Y:S01]  /*1a0a0*/  LDL R17, [R1+0x2c] ;  /* 0x00002c0001117983 */ /* 0x000ea20000100800 */
[----:B------:R-:W-:Y:S01]  /*1a0b0*/  ISETP.NE.U32.AND P0, PT, RZ, UR4, PT ;  /* 0x00000004ff007c0c */ /* 0x000fe2000bf05070 */
[----:B------:R-:W-:-:S03]  /*1a0c0*/  IMAD.MOV.U32 R7, RZ, RZ, R19 ;  /* 0x000000ffff077224 */ /* 0x000fc600078e0013 */
[----:B------:R-:W-:Y:S01]  /*1a0d0*/  ISETP.NE.AND.EX P0, PT, RZ, UR5, PT, P0 ;  /* 0x00000005ff007c0c */ /* 0x000fe2000bf05300 */
[----:B------:R-:W-:-:S12]  /*1a0e0*/  ULDC.64 UR4, c[0x0][0xa08] ;  /* 0x0002820000047ab9 */ /* 0x000fd80000000a00 */
[----:B------:R-:W1:Y:S02]  /*1a0f0*/  @P0 LDC.64 R2, c[0x0][0x9f8] ;  /* 0x00027e00ff020b82 */ /* 0x000e640000000a00 */
[----:B-1----:R-:W-:-:S05]  /*1a100*/  @P0 IMAD.WIDE R2, R19, 0x4, R2 ;  /* 0x0000000413020825 */ /* 0x002fca00078e0202 */
[----:B------:R1:W0:Y:S02]  /*1a110*/  @P0 LDG.E R7, desc[UR42][R2.64] ;  /* 0x0000002a02070981 */ /* 0x000224000c1e1900 */
[----:B-1----:R-:W1:Y:S02]  /*1a120*/  LDC.64 R2, c[0x0][0x418] ;  /* 0x00010600ff027b82 */ /* 0x002e640000000a00 */
[----:B-1----:R-:W-:Y:S01]  /*1a130*/  LOP3.LUT P0, RZ, R2, UR4, RZ, 0xfc, !PT ;  /* 0x0000000402ff7c12 */ /* 0x002fe2000f80fcff */
[----:B------:R-:W-:-:S03]  /*1a140*/  UMOV UR4, 0xffffffff ;  /* 0xffffffff00047882 */ /* 0x000fc60000000000 */
[----:B------:R-:W-:Y:S01]  /*1a150*/  LOP3.LUT P0, RZ, R3, UR5, RZ, 0xfc, P0 ;  /* 0x0000000503ff7c12 */ /* 0x000fe2000800fcff */
[----:B--2---:R-:W-:Y:S01]  /*1a160*/  VIADD R0, R17, 0xffffffff ;  /* 0xffffffff11007836 */ /* 0x004fe20000000000 */
[----:B0-----:R-:W-:Y:S01]  /*1a170*/  SHF.R.S32.HI R8, RZ, 0x1f, R7 ;  /* 0x0000001fff087819 */ /* 0x001fe20000011407 */
[----:B------:R0:W-:Y:S01]  /*1a180*/  STL [R1+0xc], R7 ;  /* 0x00000c0701007387 */ /* 0x0001e20000100800 */
[----:B------:R-:W-:-:S03]  /*1a190*/  SEL R17, R7, RZ, !P0 ;  /* 0x000000ff07117207 */ /* 0x000fc60004000000 */
[----:B------:R0:W-:Y:S01]  /*1a1a0*/  STL [R1+0x1c], R8 ;  /* 0x00001c0801007387 */ /* 0x0001e20000100800 */
[----:B------:R-:W-:Y:S05]  /*1a1b0*/  BRA.DIV UR4, `(.L_x_2909) ;  /* 0x00000066045c7947 */ /* 0x000fea000b800000 */
[----:B------:R-:W1:Y:S02]  /*1a1c0*/  S2R R4, SR_TID.X ;  /* 0x0000000000047919 */ /* 0x000e640000002100 */
[----:B-1----:R-:W-:-:S04]  /*1a1d0*/  SHF.R.U32.HI R4, RZ, 0x5, R4 ;  /* 0x00000005ff047819 */ /* 0x002fc80000011604 */
[----:B------:R-:W-:-:S05]  /*1a1e0*/  LOP3.LUT R4, R4, 0x3, RZ, 0xc0, !PT ;  /* 0x0000000304047812 */ /* 0x000fca00078ec0ff */
[----:B------:R1:W2:Y:S02]  /*1a1f0*/  SHFL.IDX PT, R14, R4, RZ, 0x1f ;  /* 0x00001fff040e7589 */ /* 0x0002a400000e0000 */
.L_x_3069:
[----:B-1----:R-:W3:Y:S01]  /*1a200*/  LDL.LU R4, [R1+0x18] ;  /* 0x0000180001047983 */ /* 0x002ee20000300800 */
[----:B------:R-:W-:Y:S02]  /*1a210*/  PLOP3.LUT P1, PT, PT, PT, PT, 0x8, 0x0 ;  /* 0x000000000000781c */ /* 0x000fe40003f2e170 */
[----:B--2---:R-:W-:Y:S01]  /*1a220*/  ISETP.NE.AND P0, PT, R14, RZ, PT ;  /* 0x000000ff0e00720c */ /* 0x004fe20003f05270 */
        /* <DEDUP_REMOVED lines=8> */
.L_x_3072:
[----:B------:R-:W-:Y:S05]  /*1a2b0*/  @!P6 BRA `(.L_x_2910) ;  /* 0x00000004000ce947 */ /* 0x000fea0003800000 */
[----:B------:R-:W-:-:S04]  /*1a2c0*/  ISETP.NE.U32.AND P0, PT, R2, RZ, PT ;  /* 0x000000ff0200720c */ /* 0x000fc80003f05070 */
[----:B------:R-:W-:-:S13]  /*1a2d0*/  ISETP.NE.AND.EX P0, PT, R3, RZ, PT, P0 ;  /* 0x000000ff0300720c */ /* 0x000fda0003f05300 */
[----:B------:R-:W-:Y:S05]  /*1a2e0*/  @!P0 BRA `(.L_x_2912) ;  /* 0x0000000000508947 */ /* 0x000fea0003800000 */
[----:B------:R-:W2:Y:S01]  /*1a2f0*/  LDC R6, c[0x0][0x43c] ;  /* 0x00010f00ff067b82 */ /* 0x000ea20000000800 */
[----:B------:R-:W-:Y:S01]  /*1a300*/  IMAD.MOV.U32 R9, RZ, RZ, R0 ;  /* 0x000000ffff097224 */ /* 0x000fe200078e0000 */
[----:B------:R-:W-:-:S03]  /*1a310*/  ULDC.64 UR4, c[0x0][0x428] ;  /* 0x00010a0000047ab9 */ /* 0x000fc60000000a00 */
[----:B-1----:R-:W-:Y:S01]  /*1a320*/  IMAD.MOV.U32 R0, RZ, RZ, R9 ;  /* 0x000000ffff007224 */ /* 0x002fe200078e0009 */
[----:B--2---:R-:W-:-:S13]  /*1a330*/  ISETP.NE.AND P0, PT, R6, 0x1, PT ;  /* 0x000000010600780c */ /* 0x004fda0003f05270 */
[----:B------:R-:W1:Y:S02]  /*1a340*/  @P0 LDC.64 R4, c[0x0][0x440] ;  /* 0x00011000ff040b82 */ /* 0x000e640000000a00 */
[----:B-1----:R-:W-:-:S05]  /*1a350*/  @P0 IMAD.HI.U32 R4, R9, R4, RZ ;  /* 0x0000000409040227 */ /* 0x002fca00078e00ff */
        /* <DEDUP_REMOVED lines=13> */
.L_x_2912:
[----:B0-----:R-:W3:Y:S04]  /*1a430*/  LDL R7, [R1] ;  /* 0x0000000001077983 */ /* 0x001ee80000100800 */
[----:B-1----:R-:W3:Y:S04]  /*1a440*/  LDL R0, [R1+0x4] ;  /* 0x0000040001007983 */ /* 0x002ee80000100800 */
[----:B--2---:R-:W2:Y:S01]  /*1a450*/  LDL R2, [R1+0x10] ;  /* 0x0000100001027983 */ /* 0x004ea20000100800 */
[----:B---3--:R-:W-:Y:S01]  /*1a460*/  IMAD R0, R0, 0x8, R7 ;  /* 0x0000000800007824 */ /* 0x008fe200078e0207 */
[----:B--2---:R-:W-:-:S04]  /*1a470*/  SHF.L.U32 R2, R2, 0x1f, RZ ;  /* 0x0000001f02027819 */ /* 0x004fc800000006ff */
[----:B------:R-:W0:Y:S02]  /*1a480*/  SYNCS.PHASECHK.TRANS64.TRYWAIT P0, [R0+URZ+0x28c40], R2 ;  /* 0x028c4002000075a7 */ /* 0x000e24000800017f */
[----:B0-----:R-:W-:Y:S05]  /*1a490*/  @!P0 BRA `(.L_x_2913) ;  /* 0x0000006000f88947 */ /* 0x001fea0003800000 */
.L_x_3073:
        /* <DEDUP_REMOVED lines=11> */
.L_x_2914:
[----:B------:R-:W2:Y:S04]  /*1a550*/  LDL R5, [R1] ;  /* 0x0000000001057983 */ /* 0x000ea80000100800 */
[----:B------:R-:W2:Y:S04]  /*1a560*/  LDL R4, [R1+0x4] ;  /* 0x0000040001047983 */ /* 0x000ea80000100800 */
[----:B------:R-:W3:Y:S04]  /*1a570*/  LDL R6, [R1+0x34] ;  /* 0x0000340001067983 */ /* 0x000ee80000100800 */
[----:B------:R-:W4:Y:S04]  /*1a580*/  LDL R3, [R1+0x20] ;  /* 0x0000200001037983 */ /* 0x000f280000100800 */
[----:B0-----:R-:W4:Y:S01]  /*1a590*/  LDL.LU R2, [R1+0x18] ;  /* 0x0000180001027983 */ /* 0x001f220000300800 */
        /* <DEDUP_REMOVED lines=13> */
[----:B------:R-:W-:-:S09]  /*1a670*/  LOP3.LUT R2, R2, 0xfffffffe, RZ, 0xc0, !PT ;  /* 0xfffffffe02027812 */ /* 0x000fd200078ec0ff */
[----:B------:R-:W-:Y:S02]  /*1a680*/  UIADD3 UR8, UR8, 0x22400, URZ ;  /* 0x0002240008087890 */ /* 0x000fe4000fffe03f */
[----:B------:R-:W-:Y:S01]  /*1a690*/  ULEA UR11, UR11, UR4, 0x6 ;  /* 0x000000040b0b7291 */ /* 0x000fe2000f8e303f */
[----:B------:R-:W-:Y:S02]  /*1a6a0*/  @P0 LOP3.LUT R2, R2, 0x1, RZ, 0xfc, !PT ;  /* 0x0000000102020812 */ /* 0x000fe400078efcff */
[----:B------:R-:W-:-:S03]  /*1a6b0*/  UMOV UR4, 0x0 ;  /* 0x0000000000047882 */ /* 0x000fc60000000000 */
[----:B------:R2:W-:Y:S03]  /*1a6c0*/  STL [R1+0x18], R2 ;  /* 0x0000180201007387 */ /* 0x0005e60000100800 */
[----:B------:R2:W-:Y:S01]  /*1a6d0*/  UTMALDG.4D [UR8], [UR6], desc[UR4] ;  /* 0x00000408060075b4 */ /* 0x0005e20008019000 */
[----:B------:R-:W-:Y:S02]  /*1a6e0*/  NOP ;  /* 0x0000000000007918 */ /* 0x000fe40000000000 */
.L_x_2910:
[----:B-1----:R-:W3:Y:S04]  /*1a6f0*/  LDL R4, [R1] ;  /* 0x0000000001047983 */ /* 0x002ee80000100800 */
[----:B------:R-:W4:Y:S01]  /*1a700*/  LDL.LU R3, [R1+0x3c] ;  /* 0x00003c0001037983 */ /* 0x000f220000300800 */
[----:B------:R-:W-:Y:S05]  /*1a710*/  WARPSYNC.ALL ;  /* 0x0000000000007948 */ /* 0x000fea0003800000 */
[----:B--2---:R-:W-:Y:S01]  /*1a720*/  ULDC.64 UR4, c[0x0][0x298] ;  /* 0x0000a60000047ab9 */ /* 0x004fe20000000a00 */
[----:B------:R-:W-:Y:S01]  /*1a730*/  BSSY B6, `(.L_x_2915) ;  /* 0x000001c000067945 */ /* 0x000fe20003800000 */
[----:B------:R-:W-:Y:S01]  /*1a740*/  BAR.SYNC.DEFER_BLOCKING 0x8, 0x100 ;  /* 0x0204000000007b1d */ /* 0x000fe20000010000 */
[----:B----4-:R-:W-:-:S05]  /*1a750*/  SHF.R.S32.HI R0, RZ, 0x1f, R3 ;  /* 0x0000001fff007819 */ /* 0x010fca0000011403 */
[----:B------:R-:W-:Y:S02]  /*1a760*/  IMAD R2, R0, UR4, RZ ;  /* 0x0000000400027c24 */ /* 0x000fe4000f8e02ff */
[----:B---3--:R-:W-:Y:S02]  /*1a770*/  VIADD R0, R4, 0x20400 ;  /* 0x0002040004007836 */ /* 0x008fe40000000000 */
[C---:B------:R-:W-:Y:S02]  /*1a780*/  IMAD R2, R3.reuse, UR5, R2 ;  /* 0x0000000503027c24 */ /* 0x040fe4000f8e0202 */
[----:B------:R-:W-:Y:S01]  /*1a790*/  IMAD.WIDE.U32 R4, R3, UR4, RZ ;  /* 0x0000000403047c25 */ /* 0x000fe2000f8e00ff */
[----:B------:R-:W-:-:S03]  /*1a7a0*/  LOP3.LUT P0, RZ, R0, 0x3ff, RZ, 0xc0, !PT ;  /* 0x000003ff00ff7812 */ /* 0x000fc6000780c0ff */
[----:B------:R-:W-:Y:S01]  /*1a7b0*/  IMAD.IADD R0, R5, 0x1, R2 ;  /* 0x0000000105007824 */ /* 0x000fe200078e0202 */
[----:B------:R1:W-:Y:S04]  /*1a7c0*/  STL.64 [R1+0x40], R4 ;  /* 0x0000400401007387 */ /* 0x0003e80000100a00 */
[----:B------:R1:W-:Y:S05]  /*1a7d0*/  STL [R1+0x3c], R0 ;  /* 0x00003c0001007387 */ /* 0x0003ea0000100800 */
        /* <DEDUP_REMOVED lines=17> */
.L_x_2916:
[----:B------:R-:W-:Y:S05]  /*1a8f0*/  BSYNC B6 ;  /* 0x0000000000067941 */ /* 0x000fea0003800000 */
.L_x_2915:
[----:B-1----:R-:W2:Y:S01]  /*1a900*/  LDL.LU R0, [R1+0x3c] ;  /* 0x00003c0001007983 */ /* 0x002ea20000300800 */
[----:B0-----:R-:W0:Y:S01]  /*1a910*/  LDC R7, c[0x0][0x448] ;  /* 0x00011200ff077b82 */ /* 0x001e220000000800 */
[----:B------:R-:W-:Y:S01]  /*1a920*/  ULDC.64 UR4, c[0x0][0x2d8] ;  /* 0x0000b60000047ab9 */ /* 0x000fe20000000a00 */
[----:B------:R-:W-:Y:S01]  /*1a930*/  ULDC UR6, c[0x0][0x2b8] ;  /* 0x0000ae0000067ab9 */ /* 0x000fe20000000800 */
[----:B------:R-:W2:Y:S04]  /*1a940*/  LDL.LU.64 R2, [R1+0x40] ;  /* 0x0000400001027983 */ /* 0x000ea80000300a00 */
[----:B------:R-:W3:Y:S04]  /*1a950*/  LDL R12, [R1+0x28] ;  /* 0x00002800010c7983 */ /* 0x000ee80000100800 */
[----:B------:R1:W5:Y:S01]  /*1a960*/  LDL R9, [R1+0x4c] ;  /* 0x00004c0001097983 */ /* 0x0003620000100800 */
[----:B------:R-:W4:Y:S01]  /*1a970*/  S2R R5, SR_TID.X ;  /* 0x0000000000057919 */ /* 0x000f220000002100 */
[----:B------:R-:W1:Y:S01]  /*1a980*/  S2R R8, SR_TID.X ;  /* 0x0000000000087919 */ /* 0x000e620000002100 */
[----:B----4-:R-:W-:-:S04]  /*1a990*/  LOP3.LUT R5, R5, 0x7f, RZ, 0xc0, !PT ;  /* 0x0000007f05057812 */ /* 0x010fc800078ec0ff */
[----:B------:R-:W-:Y:S01]  /*1a9a0*/  SHF.R.U32.HI R5, RZ, 0x3, R5 ;  /* 0x00000003ff057819 */ /* 0x000fe20000011605 */
[----:B-1----:R-:W-:-:S05]  /*1a9b0*/  IMAD.SHL.U32 R8, R8, 0x10, RZ ;  /* 0x0000001008087824 */ /* 0x002fca00078e00ff */
[----:B------:R-:W-:Y:S01]  /*1a9c0*/  LOP3.LUT R8, R5, 0x70, R8, 0xf8, !PT ;  /* 0x0000007005087812 */ /* 0x000fe200078ef808 */
[----:B------:R-:W1:Y:S02]  /*1a9d0*/  S2R R10, SR_TID.X ;  /* 0x00000000000a7919 */ /* 0x000e640000002100 */
[----:B-1----:R-:W-:-:S05]  /*1a9e0*/  IMAD.SHL.U32 R10, R10, 0x8, RZ ;  /* 0x000000080a0a7824 */ /* 0x002fca00078e00ff */
[----:B------:R-:W-:Y:S01]  /*1a9f0*/  LOP3.LUT R10, R10, 0x38, RZ, 0xc0, !PT ;  /* 0x000000380a0a7812 */ /* 0x000fe200078ec0ff */
[----:B--2---:R-:W-:Y:S01]  /*1aa00*/  IMAD.MOV.U32 R3, RZ, RZ, R0 ;  /* 0x000000ffff037224 */ /* 0x004fe200078e0000 */
        /* <DEDUP_REMOVED lines=12> */
[----:B0-----:R-:W-:-:S13]  /*1aad0*/  ISETP.NE.AND P0, PT, R7, 0x1, PT ;  /* 0x000000010700780c */ /* 0x001fda0003f05270 */
[----:B------:R-:W0:Y:S08]  /*1aae0*/  @P0 LDC R5, c[0x0][0x44c] ;  /* 0x00011300ff050b82 */ /* 0x000e300000000800 */
[----:B------:R-:W1:Y:S01]  /*1aaf0*/  @P0 LDC R6, c[0x0][0x450] ;  /* 0x00011400ff060b82 */ /* 0x000e620000000800 */
[----:B------:R-:W-:Y:S02]  /*1ab00*/  IMAD R4, R4, UR4, RZ ;  /* 0x0000000404047c24 */ /* 0x000fe4000f8e02ff */
[----:B------:R-:W-:-:S04]  /*1ab10*/  IMAD.WIDE.U32 R2, R0, UR4, R2 ;  /* 0x0000000400027c25 */ /* 0x000fc8000f8e0002 */
[----:B------:R-:W-:Y:S01]  /*1ab20*/  IMAD R0, R0, UR5, R4 ;  /* 0x0000000500007c24 */ /* 0x000fe2000f8e0204 */
[----:B------:R-:W-:Y:S01]  /*1ab30*/  ULDC.64 UR4, c[0x0][0x2d0] ;  /* 0x0000b40000047ab9 */ /* 0x000fe20000000a00 */
[----:B---3--:R-:W-:Y:S02]  /*1ab40*/  IMAD.IADD R4, R8, 0x1, R12 ;  /* 0x0000000108047824 */ /* 0x008fe400078e020c */
[----:B------:R-:W-:Y:S02]  /*1ab50*/  IMAD.IADD R3, R3, 0x1, R0 ;  /* 0x0000000103037824 */ /* 0x000fe400078e0200 */
        /* <DEDUP_REMOVED lines=51> */
[----:B0-----:R-:W0:Y:S07]  /*1ae90*/  SHFL.IDX PT, R6, R3, 0x2, 0x181f ;  /* 0x00581f0003067f89 */ /* 0x001e2e00000e0000 */
[----:B-1----:R-:W-:-:S05]  /*1aea0*/  @!P1 LEA R5, P2, R10, R5, 0x1 ;  /* 0x000000050a059211 */ /* 0x002fca00078408ff */
[----:B0-----:R-:W-:-:S04]  /*1aeb0*/  @!P1 IMAD.X R6, RZ, RZ, R6, P2 ;  /* 0x000000ffff069224 */ /* 0x001fc800010e0606 */
[----:B------:R-:W-:Y:S02]  /*1aec0*/  @!P1 IMAD.MOV.U32 R7, RZ, RZ, R6 ;  /* 0x000000ffff079224 */ /* 0x000fe400078e0006 */
[----:B------:R-:W-:Y:S02]  /*1aed0*/  @!P1 IMAD.MOV.U32 R6, RZ, RZ, R5 ;  /* 0x000000ffff069224 */ /* 0x000fe400078e0005 */
[----:B------:R0:W1:Y:S04]  /*1aee0*/  SHFL.IDX PT, R5, R3, 0x3, 0x181f ;  /* 0x00781f0003057f89 */ /* 0x00006800000e0000 */
[----:B------:R0:W-:Y:S04]  /*1aef0*/  @!P1 LDGSTS.E.BYPASS.LTC128B.128 [R9+0x21400], desc[UR42][R6.64], !P0 ;  /* 0x2140000006099fae */ /* 0x0001e8000c101d6a */
[----:B------:R0:W2:Y:S02]  /*1af00*/  SHFL.IDX PT, R3, R4, 0x3, 0x181f ;  /* 0x00781f0004037f89 */ /* 0x0000a400000e0000 */
.L_x_3082:
[----:B------:R3:W5:Y:S01]  /*1af10*/  LDL R8, [R1] ;  /* 0x0000000001087983 */ /* 0x0007620000100800 */
[----:B------:R-:W-:-:S05]  /*1af20*/  VIADD R0, R0, 0x30 ;  /* 0x0000003000007836 */ /* 0x000fca0000000000 */
[----:B------:R-:W-:-:S13]  /*1af30*/  ISETP.GE.AND P1, PT, R0, R2, PT ;  /* 0x000000020000720c */ /* 0x000fda0003f26270 */
[----:B--2---:R-:W-:-:S05]  /*1af40*/  @!P1 LEA R2, P2, R10, R3, 0x1 ;  /* 0x000000030a029211 */ /* 0x004fca00078408ff */
[----:B01----:R-:W-:-:S05]  /*1af50*/  @!P1 IMAD.X R3, RZ, RZ, R5, P2 ;  /* 0x000000ffff039224 */ /* 0x003fca00010e0605 */
[----:B------:R-:W-:Y:S01]  /*1af60*/  @!PT LDS RZ, [RZ] ;  /* 0x00000000fffff984 */ /* 0x000fe20000000800 */
[----:B------:R-:W-:Y:S01]  /*1af70*/  @!PT LDS RZ, [RZ] ;  /* 0x00000000fffff984 */ /* 0x000fe20000000800 */
[----:B------:R-:W-:Y:S01]  /*1af80*/  @!PT LDS RZ, [RZ] ;  /* 0x00000000fffff984 */ /* 0x000fe20000000800 */
[----:B------:R3:W-:Y:S01]  /*1af90*/  @!P1 LDGSTS.E.BYPASS.LTC128B.128 [R9+0x21c00], desc[UR42][R2.64], !P0 ;  /* 0x21c0000002099fae */ /* 0x0007e2000c101d6a */
[----:B------:R-:W-:Y:S01]  /*1afa0*/  PLOP3.LUT P0, PT, PT, PT, PT, 0x80, 0x0 ;  /* 0x000000000000781c */ /* 0x000fe20003f0f070 */
[----:B------:R-:W-:-:S12]  /*1afb0*/  NOP ;  /* 0x0000000000007918 */ /* 0x000fd80000000000 */
.L_x_2918:
[----:B---3--:R-:W2:Y:S01]  /*1afc0*/  LDL R2, [R1] ;  /* 0x0000000001027983 */ /* 0x008ea20000100800 */
        /* <DEDUP_REMOVED lines=18> */
.L_x_3083:
[----:B------:R-:W-:Y:S05]  /*1b0f0*/  BSYNC B0 ;  /* 0x0000000000007941 */ /* 0x000fea0003800000 */
.L_x_2919:
[----:B0-----:R-:W2:Y:S01]  /*1b100*/  LDL R2, [R1+0x18] ;  /* 0x0000180001027983 */ /* 0x001ea20000100800 */
[----:B------:R-:W-:Y:S01]  /*1b110*/  BSSY B0, `(.L_x_2921) ;  /* 0x000009a000007945 */ /* 0x000fe20003800000 */
[----:B--2---:R-:W-:-:S13]  /*1b120*/  LOP3.LUT P0, RZ, R2, 0x1, RZ, 0xc0, !PT ;  /* 0x0000000102ff7812 */ /* 0x004fda000780c0ff */
[----:B------:R-:W-:Y:S05]  /*1b130*/  @!P0 BRA `(.L_x_2922) ;  /* 0x00000008005c8947 */ /* 0x000fea0003800000 */
[----:B------:R-:W2:Y:S04]  /*1b140*/  LDL R5, [R1] ;  /* 0x0000000001057983 */ /* 0x000ea80000100800 */
        /* <DEDUP_REMOVED lines=10> */
.L_x_3084:
[----:B------:R-:W-:Y:S05]  /*1b1f0*/  BSYNC B1 ;  /* 0x0000000000017941 */ /* 0x000fea0003800000 */
.L_x_2923:
        /* <DEDUP_REMOVED lines=9> */
.L_x_2926:
[----:B------:R-:W-:Y:S05]  /*1b290*/  BSYNC B1 ;  /* 0x0000000000017941 */ /* 0x000fea0003800000 */
.L_x_2925:
[----:B------:R-:W2:Y:S04]  /*1b2a0*/  LDL R5, [R1+0x20] ;  /* 0x0000200001057983 */ /* 0x000ea80000100800 */
[----:B------:R-:W2:Y:S04]  /*1b2b0*/  LDL.LU R3, [R1+0x34] ;  /* 0x0000340001037983 */ /* 0x000ea80000300800 */
[----:B------:R-:W3:Y:S04]  /*1b2c0*/  LDL R4, [R1] ;  /* 0x0000000001047983 */ /* 0x000ee80000100800 */
[----:B0-----:R-:W3:Y:S01]  /*1b2d0*/  LDL R2, [R1+0x4] ;  /* 0x0000040001027983 */ /* 0x001ee20000100800 */
        /* <DEDUP_REMOVED lines=10> */
.L_x_2927:
        /* <DEDUP_REMOVED lines=15> */
.L_x_2928:
        /* <DEDUP_REMOVED lines=15> */
.L_x_2929:
        /* <DEDUP_REMOVED lines=15> */
.L_x_2930:
        /* <DEDUP_REMOVED lines=15> */
.L_x_2931:
        /* <DEDUP_REMOVED lines=15> */
.L_x_2932:
        /* <DEDUP_REMOVED lines=15> */
.L_x_2933:
        /* <DEDUP_REMOVED lines=15> */
.L_x_2934:
        /* <DEDUP_REMOVED lines=10> */
.L_x_2922:
[----:B------:R-:W-:Y:S05]  /*1bab0*/  BSYNC B0 ;  /* 0x0000000000007941 */ /* 0x000fea0003800000 */
.L_x_2921:
[----:B------:R-:W2:Y:S04]  /*1bac0*/  LDL R4, [R1+0x2c] ;  /* 0x00002c0001047983 */ /* 0x000ea80000100800 */
[----:B------:R-:W3:Y:S01]  /*1bad0*/  LDL R5, [R1+0x24] ;  /* 0x0000240001057983 */ /* 0x000ee20000100800 */
[----:B------:R-:W-:Y:S01]  /*1bae0*/  BSSY B0, `(.L_x_2935) ;  /* 0x00002b3000007945 */ /* 0x000fe20003800000 */
[----:B--2---:R-:W-:-:S05]  /*1baf0*/  VIADD R0, R4, 0xfffffffe ;  /* 0xfffffffe04007836 */ /* 0x004fca0000000000 */
[----:B---3--:R-:W-:-:S13]  /*1bb00*/  ISETP.GE.AND P0, PT, R0, R5, PT ;  /* 0x000000050000720c */ /* 0x008fda0003f06270 */
[----:B------:R-:W-:Y:S05]  /*1bb10*/  @!P0 BRA `(.L_x_2936) ;  /* 0x0000002800bc8947 */ /* 0x000fea0003800000 */
[----:B------:R-:W-:Y:S01]  /*1bb20*/  IMAD.MOV R2, RZ, RZ, -R4 ;  /* 0x000000ffff027224 */ /* 0x000fe200078e0a04 */
[----:B------:R-:W-:Y:S01]  /*1bb30*/  LOP3.LUT R6, RZ, R5, RZ, 0x33, !PT ;  /* 0x00000005ff067212 */ /* 0x000fe200078e33ff */
        /* <DEDUP_REMOVED lines=42> */
.L_x_2941:
        /* <DEDUP_REMOVED lines=9> */
.L_x_3085:
[----:B------:R-:W-:Y:S05]  /*1be70*/  BSYNC B3 ;  /* 0x0000000000037941 */ /* 0x000fea0003800000 */
.L_x_2942:
        /* <DEDUP_REMOVED lines=9> */
.L_x_2945:
[----:B------:R-:W-:Y:S05]  /*1bf10*/  BSYNC B3 ;  /* 0x0000000000037941 */ /* 0x000fea0003800000 */
.L_x_2944:
        /* <DEDUP_REMOVED lines=14> */
.L_x_2946:
        /* <DEDUP_REMOVED lines=13> */
.L_x_3086:
[----:B------:R-:W-:Y:S05]  /*1c0d0*/  BSYNC B3 ;  /* 0x0000000000037941 */ /* 0x000fea0003800000 */
.L_x_2947:
        /* <DEDUP_REMOVED lines=11> */
.L_x_2950:
[----:B------:R-:W-:Y:S05]  /*1c190*/  BSYNC B3 ;  /* 0x0000000000037941 */ /* 0x000fea0003800000 */
.L_x_2949:
        /* <DEDUP_REMOVED lines=11> */
.L_x_2951:
        /* <DEDUP_REMOVED lines=15> */
.L_x_2952:
        /* <DEDUP_REMOVED lines=15> */
.L_x_2953:
        /* <DEDUP_REMOVED lines=15> */
.L_x_2954:
        /* <DEDUP_REMOVED lines=15> */
.L_x_2955:
        /* <DEDUP_REMOVED lines=15> */
.L_x_2956:
        /* <DEDUP_REMOVED lines=15> */
.L_x_2957:
        /* <DEDUP_REMOVED lines=15> */
.L_x_2958:
        /* <DEDUP_REMOVED lines=10> */
.L_x_2940:
[----:B------:R-:W-:Y:S05]  /*1c980*/  BSYNC B1 ;  /* 0x0000000000017941 */ /* 0x000fea0003800000 */
.L_x_2939:
[----:B------:R-:W2:Y:S02]  /*1c990*/  LDL R4, [R1+0x2c] ;  /* 0x00002c0001047983 */ /* 0x000ea40000100800 */
[----:B--2---:R-:W-:-:S07]  /*1c9a0*/  VIADD R0, R4, 0xfffffffd ;  /* 0xfffffffd04007836 */ /* 0x004fce0000000000 */
.L_x_2938:
[----:B------:R-:W-:Y:S05]  /*1c9b0*/  BSYNC B2 ;  /* 0x0000000000027941 */ /* 0x000fea0003800000 */
.L_x_2937:
[----:B------:R-:W2:Y:S01]  /*1c9c0*/  LDL.LU R2, [R1+0x2c] ;  /* 0x00002c0001027983 */ /* 0x000ea20000300800 */
[----:B------:R-:W-:Y:S01]  /*1c9d0*/  VIADD R6, R6, 0xfffffffe ;  /* 0xfffffffe06067836 */ /* 0x000fe20000000000 */
[----:B--2---:R-:W-:-:S04]  /*1c9e0*/  LOP3.LUT R2, RZ, R2, RZ, 0x33, !PT ;  /* 0x00000002ff027212 */ /* 0x004fc800078e33ff */
[----:B------:R-:W-:-:S13]  /*1c9f0*/  ISETP.NE.AND P0, PT, R6, R2, PT ;  /* 0x000000020600720c */ /* 0x000fda0003f05270 */
[----:B------:R-:W-:Y:S05]  /*1ca00*/  @!P0 BRA `(.L_x_2936) ;  /* 0x0000001c00008947 */ /* 0x000fea0003800000 */
.L_x_2999:
[----:B------:R-:W2:Y:S04]  /*1ca10*/  LDL R4, [R1+0x18] ;  /* 0x0000180001047983 */ /* 0x000ea80000100800 */
[----:B------:R-:W0:Y:S04]  /*1ca20*/  LDL.LU R3, [R1+0x4] ;  /* 0x0000040001037983 */ /* 0x000e280000300800 */
        /* <DEDUP_REMOVED lines=34> */
.L_x_2961:
[----:B------:R-:W2:Y:S01]  /*1cc50*/  LDL R2, [R1] ;  /* 0x0000000001027983 */ /* 0x000ea20000100800 */
[----:B------:R-:W-:Y:S01]  /*1cc60*/  SHF.L.U32 R3, R6, 0x1f, RZ ;  /* 0x0000001f06037819 */ /* 0x000fe200000006ff */
[----:B------:R-:W-:Y:S01]  /*1cc70*/  BSSY B2, `(.L_x_2962) ;  /* 0x0000007000027945 */ /* 0x000fe20003800000 */
[----:B0-----:R-:W0:Y:S02]  /*1cc80*/  S2R R4, SR_TID.X ;  /* 0x0000000000047919 */ /* 0x001e240000002100 */
[----:B0-----:R-:W-:-:S04]  /*1cc90*/  LOP3.LUT R4, R4, 0x7f, RZ, 0xc0, !PT ;  /* 0x0000007f04047812 */ /* 0x001fc800078ec0ff */
[----:B------:R-:W-:Y:S01]  /*1cca0*/  ISETP.NE.AND P1, PT, R4, RZ, PT ;  /* 0x000000ff0400720c */ /* 0x000fe20003f25270 */
[----:B--2---:R-:W-:-:S04]  /*1ccb0*/  IMAD R2, R7, 0x8, R2 ;  /* 0x0000000807027824 */ /* 0x004fc800078e0202 */
[----:B------:R-:W0:Y:S02]  /*1ccc0*/  SYNCS.PHASECHK.TRANS64.TRYWAIT P0, [R2+URZ+0x28c40], R3 ;  /* 0x028c4003020075a7 */ /* 0x000e24000800017f */
[----:B0-----:R-:W-:Y:S06]  /*1ccd0*/  @!P0 BRA `(.L_x_2963) ;  /* 0x0000004000948947 */ /* 0x001fec0003800000 */
.L_x_3087:
[----:B------:R-:W-:Y:S05]  /*1cce0*/  BSYNC B2 ;  /* 0x0000000000027941 */ /* 0x000fea0003800000 */
.L_x_2962:
        /* <DEDUP_REMOVED lines=9> */
.L_x_2965:
[----:B------:R-:W-:Y:S05]  /*1cd80*/  BSYNC B2 ;  /* 0x0000000000027941 */ /* 0x000fea0003800000 */
.L_x_2964:
        /* <DEDUP_REMOVED lines=13> */
.L_x_2966:
        /* <DEDUP_REMOVED lines=13> */
.L_x_3088:
[----:B------:R-:W-:Y:S05]  /*1cf30*/  BSYNC B2 ;  /* 0x0000000000027941 */ /* 0x000fea0003800000 */
.L_x_2967:
        /* <DEDUP_REMOVED lines=11> */
.L_x_2970:
[----:B------:R-:W-:Y:S05]  /*1cff0*/  BSYNC B2 ;  /* 0x0000000000027941 */ /* 0x000fea0003800000 */
.L_x_2969:
[----:B01----:R-:W2:Y:S01]  /*1d000*/  LDL R3, [R1] ;  /* 0x0000000001037983 */ /* 0x003ea20000100800 */
        /* <DEDUP_REMOVED lines=9> */
.L_x_2971:
        /* <DEDUP_REMOVED lines=15> */
.L_x_2972:
        /* <DEDUP_REMOVED lines=15> */
.L_x_2973:
        /* <DEDUP_REMOVED lines=15> */
.L_x_2974:
        /* <DEDUP_REMOVED lines=15> */
.L_x_2975:
        /* <DEDUP_REMOVED lines=15> */
.L_x_2976:
        /* <DEDUP_REMOVED lines=15> */
.L_x_2977:
        /* <DEDUP_REMOVED lines=15> */
.L_x_2978:
        /* <DEDUP_REMOVED lines=10> */
.L_x_2960:
[----:B------:R-:W-:Y:S05]  /*1d7d0*/  BSYNC B1 ;  /* 0x0000000000017941 */ /* 0x000fea0003800000 */
.L_x_2959:
[----:B------:R-:W2:Y:S01]  /*1d7e0*/  LDL R5, [R1+0x18] ;  /* 0x0000180001057983 */ /* 0x000ea20000100800 */
[----:B------:R-:W-:Y:S01]  /*1d7f0*/  VIADD R7, R7, 0x1 ;  /* 0x0000000107077836 */ /* 0x000fe20000000000 */
[----:B------:R-:W-:Y:S04]  /*1d800*/  BSSY B1, `(.L_x_2979) ;  /* 0x00000dc000017945 */ /* 0x000fe80003800000 */
[----:B------:R-:W-:-:S04]  /*1d810*/  ISETP.NE.AND P0, PT, R7, 0x2, PT ;  /* 0x000000020700780c */ /* 0x000fc80003f05270 */
[----:B------:R-:W-:Y:S02]  /*1d820*/  SEL R2, RZ, 0x1, P0 ;  /* 0x00000001ff027807 */ /* 0x000fe40000000000 */
[----:B------:R-:W-:Y:S02]  /*1d830*/  SEL R9, R7, RZ, P0 ;  /* 0x000000ff07097207 */ /* 0x000fe40000000000 */
[----:B-----5:R-:W-:Y:S01]  /*1d840*/  LOP3.LUT R8, R6, R2, RZ, 0x3c, !PT ;  /* 0x0000000206087212 */ /* 0x020fe200078e3cff */
[----:B------:R-:W-:-:S04]  /*1d850*/  VIADD R6, R0, 0xffffffff ;  /* 0xffffffff00067836 */ /* 0x000fc80000000000 */
[----:B------:R0:W-:Y:S04]  /*1d860*/  STL [R1+0x10], R8 ;  /* 0x0000100801007387 */ /* 0x0001e80000100800 */
[----:B------:R0:W-:Y:S01]  /*1d870*/  STL [R1+0x4], R9 ;  /* 0x0000040901007387 */ /* 0x0001e20000100800 */
[----:B--2---:R-:W-:-:S13]  /*1d880*/  LOP3.LUT P2, RZ, R5, 0x1, RZ, 0xc0, !PT ;  /* 0x0000000105ff7812 */ /* 0x004fda000784c0ff */
[----:B0-----:R-:W-:Y:S05]  /*1d890*/  @!P2 BRA `(.L_x_2980) ;  /* 0x0000000c0048a947 */ /* 0x001fea0003800000 */
[----:B------:R-:W-:Y:S01]  /*1d8a0*/  ULDC.64 UR4, c[0x0][0x418] ;  /* 0x0001060000047ab9 */ /* 0x000fe20000000a00 */
[----:B------:R-:W-:Y:S01]  /*1d8b0*/  IMAD.MOV.U32 R7, RZ, RZ, R6 ;  /* 0x000000ffff077224 */ /* 0x000fe200078e0006 */
        /* <DEDUP_REMOVED lines=22> */
.L_x_2981:
[----:B------:R-:W2:Y:S01]  /*1da20*/  LDL R2, [R1] ;  /* 0x0000000001027983 */ /* 0x000ea20000100800 */
[----:B------:R-:W-:Y:S01]  /*1da30*/  BSSY B2, `(.L_x_2982) ;  /* 0x0000008000027945 */ /* 0x000fe20003800000 */
[----:B0-----:R-:W0:Y:S02]  /*1da40*/  S2R R4, SR_TID.X ;  /* 0x0000000000047919 */ /* 0x001e240000002100 */
[----:B0-----:R-:W-:-:S04]  /*1da50*/  LOP3.LUT R4, R4, 0x7f, RZ, 0xc0, !PT ;  /* 0x0000007f04047812 */ /* 0x001fc800078ec0ff */
[----:B------:R-:W-:Y:S01]  /*1da60*/  ISETP.NE.AND P1, PT, R4, RZ, PT ;  /* 0x000000ff0400720c */ /* 0x000fe20003f25270 */
[----:B--2---:R-:W-:Y:S01]  /*1da70*/  IMAD R3, R9, 0x8, R2 ;  /* 0x0000000809037824 */ /* 0x004fe200078e0202 */
[----:B------:R-:W-:-:S04]  /*1da80*/  SHF.L.U32 R2, R8, 0x1f, RZ ;  /* 0x0000001f08027819 */ /* 0x000fc800000006ff */
[----:B------:R-:W0:Y:S02]  /*1da90*/  SYNCS.PHASECHK.TRANS64.TRYWAIT P0, [R3+URZ+0x28c40], R2 ;  /* 0x028c4002030075a7 */ /* 0x000e24000800017f */
[----:B0-----:R-:W-:Y:S05]  /*1daa0*/  @!P0 BRA `(.L_x_2983) ;  /* 0x0000003400488947 */ /* 0x001fea0003800000 */
.L_x_3089:
[----:B------:R-:W-:Y:S05]  /*1dab0*/  BSYNC B2 ;  /* 0x0000000000027941 */ /* 0x000fea0003800000 */
.L_x_2982:
        /* <DEDUP_REMOVED lines=9> */
.L_x_2985:
[----:B------:R-:W-:Y:S05]  /*1db50*/  BSYNC B2 ;  /* 0x0000000000027941 */ /* 0x000fea0003800000 */
.L_x_2984:
[----:B------:R-:W2:Y:S04]  /*1db60*/  LDL R8, [R1] ;  /* 0x0000000001087983 */ /* 0x000ea80000100800 */
        /* <DEDUP_REMOVED lines=13> */
.L_x_2986:
        /* <DEDUP_REMOVED lines=13> */
.L_x_3090:
[----:B------:R-:W-:Y:S05]  /*1dd10*/  BSYNC B2 ;  /* 0x0000000000027941 */ /* 0x000fea0003800000 */
.L_x_2987:
        /* <DEDUP_REMOVED lines=11> */
.L_x_2990:
[----:B------:R-:W-:Y:S05]  /*1ddd0*/  BSYNC B2 ;  /* 0x0000000000027941 */ /* 0x000fea0003800000 */
.L_x_2989:
        /* <DEDUP_REMOVED lines=11> */
.L_x_2991:
        /* <DEDUP_REMOVED lines=15> */
.L_x_2992:
        /* <DEDUP_REMOVED lines=15> */
.L_x_2993:
        /* <DEDUP_REMOVED lines=15> */
.L_x_2994:
        /* <DEDUP_REMOVED lines=15> */
.L_x_2995:
        /* <DEDUP_REMOVED lines=15> */
.L_x_2996:
        /* <DEDUP_REMOVED lines=15> */
.L_x_2997:
        /* <DEDUP_REMOVED lines=15> */
.L_x_2998:
        /* <DEDUP_REMOVED lines=10> */
.L_x_2980:
[----:B------:R-:W-:Y:S05]  /*1e5c0*/  BSYNC B1 ;  /* 0x0000000000017941 */ /* 0x000fea0003800000 */
.L_x_2979:
[----:B------:R-:W2:Y:S01]  /*1e5d0*/  LDL R5, [R1+0x24] ;  /* 0x0000240001057983 */ /* 0x000ea20000100800 */
[----:B------:R-:W-:Y:S01]  /*1e5e0*/  VIADD R0, R0, 0xfffffffe ;  /* 0xfffffffe00007836 */ /* 0x000fe20000000000 */
[----:B--2---:R-:W-:-:S13]  /*1e5f0*/  ISETP.GT.AND P0, PT, R6, R5, PT ;  /* 0x000000050600720c */ /* 0x004fda0003f04270 */
[----:B------:R-:W-:Y:S05]  /*1e600*/  @P0 BRA `(.L_x_2999) ;  /* 0xffffffe400000947 */ /* 0x000fea000383ffff */
.L_x_2936:
[----:B------:R-:W-:Y:S05]  /*1e610*/  BSYNC B0 ;  /* 0x0000000000007941 */ /* 0x000fea0003800000 */
.L_x_2935:
        /* <DEDUP_REMOVED lines=24> */
.L_x_3001:
[----:B------:R-:W-:Y:S05]  /*1e7a0*/  BSYNC B0 ;  /* 0x0000000000007941 */ /* 0x000fea0003800000 */
.L_x_3000:
[----:B------:R-:W-:-:S05]  /*1e7b0*/  SEL R0, R0, RZ, P0 ;  /* 0x000000ff00007207 */ /* 0x000fca0000000000 */
[----:B------:R2:W-:Y:S02]  /*1e7c0*/  STL [R1+0x4], R0 ;  /* 0x0000040001007387 */ /* 0x0005e40000100800 */
.L_x_2903:
[----:B------:R-:W-:Y:S05]  /*1e7d0*/  BSYNC B7 ;  /* 0x0000000000077941 */ /* 0x000fea0003800000 */
.L_x_2901:
        /* <DEDUP_REMOVED lines=10> */
[----:B------:R2:W-:Y:S01]  /*1e880*/  STL [R1], R0 ;  /* 0x0000000001007387 */ /* 0x0005e20000100800 */
[----:B------:R-:W-:Y:S06]  /*1e890*/  BAR.ARV 0x4, 0x180 ;  /* 0x0106000000007b1d */ /* 0x000fec0000002000 */
[----:B------:R-:W-:Y:S05]  /*1e8a0*/  BRA `(.L_x_3003) ;  /* 0x0000000800d47947 */ /* 0x000fea0003800000 */
.L_x_3002:
[----:B------:R-:W2:Y:S01]  /*1e8b0*/  S2R R6, SR_TID.X ;  /* 0x0000000000067919 */ /* 0x000ea20000002100 */
[----:B------:R-:W-:Y:S01]  /*1e8c0*/  UMOV UR4, 0xffffffff ;  /* 0xffffffff00047882 */ /* 0x000fe20000000000 */
[----:B--2---:R-:W-:-:S04]  /*1e8d0*/  LOP3.LUT R6, R6, 0x1f, RZ, 0xc0, !PT ;  /* 0x0000001f06067812 */ /* 0x004fc800078ec0ff */
[----:B------:R-:W-:Y:S01]  /*1e8e0*/  ISETP.NE.AND P0, PT, R6, 0x1f, PT ;  /* 0x0000001f0600780c */ /* 0x000fe20003f05270 */
[----:B------:R-:W-:-:S12]  /*1e8f0*/  BRA.DIV UR4, `(.L_x_3004) ;  /* 0x0000002604dc7947 */ /* 0x000fd8000b800000 */
[----:B0-----:R-:W-:Y:S01]  /*1e900*/  IMAD.IADD R5, R19, 0x1, R6 ;  /* 0x0000000113057824 */ /* 0x001fe200078e0206 */
[----:B------:R-:W-:-:S04]  /*1e910*/  ULDC UR4, c[0x0][0xc3c] ;  /* 0x00030f0000047ab9 */ /* 0x000fc80000000800 */
[----:B------:R-:W-:-:S13]  /*1e920*/  ISETP.GE.OR P1, PT, R5, UR4, !P0 ;  /* 0x0000000405007c0c */ /* 0x000fda000c726670 */
[----:B-1----:R-:W0:Y:S02]  /*1e930*/  @!P1 LDC.64 R2, c[0x0][0xc80] ;  /* 0x00032000ff029b82 */ /* 0x002e240000000a00 */
[----:B0-----:R-:W-:-:S06]  /*1e940*/  @!P1 IMAD.WIDE R2, R5, 0x4, R2 ;  /* 0x0000000405029825 */ /* 0x001fcc00078e0202 */
[----:B------:R0:W2:Y:S01]  /*1e950*/  @!P1 LDG.E R3, desc[UR42][R2.64] ;  /* 0x0000002a02039981 */ /* 0x0000a2000c1e1900 */
[C---:B------:R-:W-:Y:S02]  /*1e960*/  ISETP.GE.U32.AND P2, PT, R6.reuse, 0x2, PT ;  /* 0x000000020600780c */ /* 0x040fe40003f46070 */
[C---:B------:R-:W-:Y:S01]  /*1e970*/  ISETP.GE.U32.AND P3, PT, R6.reuse, 0x4, PT ;  /* 0x000000040600780c */ /* 0x040fe20003f66070 */
[----:B------:R-:W-:Y:S01]  /*1e980*/  SHFL.IDX PT, R0, R16, RZ, 0x1f ;  /* 0x00001fff10007589 */ /* 0x000fe200000e0000 */
[C---:B------:R-:W-:Y:S02]  /*1e990*/  ISETP.GE.U32.AND P4, PT, R6.reuse, 0x8, PT ;  /* 0x000000080600780c */ /* 0x040fe40003f86070 */
[C---:B------:R-:W-:Y:S01]  /*1e9a0*/  ISETP.GE.U32.AND P5, PT, R6.reuse, 0x10, PT ;  /* 0x000000100600780c */ /* 0x040fe20003fa6070 */
[----:B------:R-:W-:Y:S01]  /*1e9b0*/  SHFL.IDX PT, R4, R16, 0x1, 0x1f ;  /* 0x00201f0010047f89 */ /* 0x000fe200000e0000 */
        /* <DEDUP_REMOVED lines=19> */
.L_x_3100:
[----:B------:R-:W-:Y:S02]  /*1eaf0*/  ULDC UR4, c[0x0][0xc38] ;  /* 0x00030e0000047ab9 */ /* 0x000fe40000000800 */
[----:B------:R-:W-:-:S04]  /*1eb00*/  IMAD.U32 R5, RZ, RZ, UR4 ;  /* 0x00000004ff057e24 */ /* 0x000fc8000f8e00ff */
[----:B-1----:R-:W-:-:S04]  /*1eb10*/  IMAD R16, R14, R5, RZ ;  /* 0x000000050e107224 */ /* 0x002fc800078e02ff */
[----:B------:R-:W-:-:S05]  /*1eb20*/  IMAD.IADD R4, R4, 0x1, R16 ;  /* 0x0000000104047824 */ /* 0x000fca00078e0210 */
[----:B------:R-:W-:-:S13]  /*1eb30*/  ISETP.GT.AND P6, PT, R4, R0, PT ;  /* 0x000000000400720c */ /* 0x000fda0003fc4270 */
[----:B------:R-:W-:Y:S05]  /*1eb40*/  @P6 BRA `(.L_x_3005) ;  /* 0x00000000009c6947 */ /* 0x000fea0003800000 */
.L_x_3010:
        /* <DEDUP_REMOVED lines=14> */
.L_x_3008:
[----:B------:R-:W-:Y:S05]  /*1ec30*/  BSYNC B0 ;  /* 0x0000000000007941 */ /* 0x000fea0003800000 */
.L_x_3007:
        /* <DEDUP_REMOVED lines=18> */
.L_x_3108:
[----:B------:R-:W-:Y:S02]  /*1ed60*/  ULDC UR4, c[0x0][0xc38] ;  /* 0x00030e0000047ab9 */ /* 0x000fe40000000800 */
[----:B------:R-:W-:-:S04]  /*1ed70*/  IMAD.U32 R5, RZ, RZ, UR4 ;  /* 0x00000004ff057e24 */ /* 0x000fc8000f8e00ff */
[----:B-1----:R-:W-:-:S04]  /*1ed80*/  IMAD R16, R14, R5, RZ ;  /* 0x000000050e107224 */ /* 0x002fc800078e02ff */
[----:B------:R-:W-:-:S05]  /*1ed90*/  IMAD.IADD R4, R16, 0x1, R4 ;  /* 0x0000000110047824 */ /* 0x000fca00078e0204 */
[----:B------:R-:W-:-:S13]  /*1eda0*/  ISETP.GT.AND P6, PT, R4, R0, PT ;  /* 0x000000000400720c */ /* 0x000fda0003fc4270 */
[----:B------:R-:W-:Y:S05]  /*1edb0*/  @!P6 BRA `(.L_x_3010) ;  /* 0xfffffffc0064e947 */ /* 0x000fea000383ffff */
.L_x_3005:
        /* <DEDUP_REMOVED lines=8> */
.L_x_3112:
[----:B------:R-:W-:Y:S01]  /*1ee40*/  ISETP.NE.AND P0, PT, R4, RZ, PT ;  /* 0x000000ff0400720c */ /* 0x000fe20003f05270 */
[----:B------:R-:W-:-:S12]  /*1ee50*/  IMAD.MOV.U32 R4, RZ, RZ, RZ ;  /* 0x000000ffff047224 */ /* 0x000fd800078e00ff */
[----:B------:R-:W-:Y:S05]  /*1ee60*/  @!P0 BRA `(.L_x_3012) ;  /* 0x0000000000108947 */ /* 0x000fea0003800000 */
[----:B------:R-:W-:Y:S01]  /*1ee70*/  UMOV UR4, 0xffffffff ;  /* 0xffffffff00047882 */ /* 0x000fe20000000000 */
[----:B------:R-:W-:Y:S02]  /*1ee80*/  VIADD R12, R6, 0xffffffff ;  /* 0xffffffff060c7836 */ /* 0x000fe40000000000 */
[----:B------:R-:W-:Y:S05]  /*1ee90*/  BRA.DIV UR4, `(.L_x_3013) ;  /* 0x0000002a04a07947 */ /* 0x000fea000b800000 */
[----:B------:R3:W4:Y:S02]  /*1eea0*/  SHFL.IDX PT, R4, R3, R12, 0x1f ;  /* 0x00001f0c03047589 */ /* 0x00072400000e0000 */
.L_x_3012:
        /* <DEDUP_REMOVED lines=35> */
[----:B------:R-:W-:-:S04]  /*1f0e0*/  VIADDMNMX R5, R3, R5, R7, PT ;  /* 0x0000000503057246 */ /* 0x000fc80003800107 */
        /* <DEDUP_REMOVED lines=20> */
[----:B------:R-:W-:Y:S01]  /*1f230*/  ISETP.GE.AND P2, PT, R3, RZ, PT ;  /* 0x000000ff0300720c */ /* 0x000fe20003f46270 */
[----:B------:R-:W-:-:S06]  /*1f240*/  IMAD.IADD R3, R0, 0x1, R4 ;  /* 0x0000000100037824 */ /* 0x000fcc00078e0204 */
[----:B------:R-:W-:-:S06]  /*1f250*/  @P0 VIADD R2, R2, 0x1 ;  /* 0x0000000102020836 */ /* 0x000fcc0000000000 */
[----:B------:R-:W-:Y:S01]  /*1f260*/  @!P2 IMAD.MOV R2, RZ, RZ, -R2 ;  /* 0x000000ffff02a224 */ /* 0x000fe200078e0a02 */
[----:B------:R-:W-:Y:S01]  /*1f270*/  @!P1 LOP3.LUT R2, RZ, R5, RZ, 0x33, !PT ;  /* 0x00000005ff029212 */ /* 0x000fe200078e33ff */
[----:B------:R-:W-:-:S04]  /*1f280*/  IMAD.MOV R5, RZ, RZ, -R5 ;  /* 0x000000ffff057224 */ /* 0x000fc800078e0a05 */
[----:B------:R-:W-:Y:S01]  /*1f290*/  IMAD R18, R2, R5, R3 ;  /* 0x0000000502127224 */ /* 0x000fe200078e0203 */
[----:B------:R-:W-:-:S05]  /*1f2a0*/  LOP3.LUT R2, RZ, R2, RZ, 0x33, !PT ;  /* 0x00000002ff027212 */ /* 0x000fca00078e33ff */
[----:B------:R-:W-:Y:S01]  /*1f2b0*/  IMAD.IADD R17, R17, 0x1, R2 ;  /* 0x0000000111117824 */ /* 0x000fe200078e0202 */
[----:B------:R-:W-:Y:S06]  /*1f2c0*/  BRA `(.L_x_3014) ;  /* 0x00000000001c7947 */ /* 0x000fec0003800000 */
.L_x_3006:
[----:B------:R-:W-:Y:S01]  /*1f2d0*/  UMOV UR4, URZ ;  /* 0x0000003f00047c82 */ /* 0x000fe20008000000 */
[----:B------:R-:W-:Y:S01]  /*1f2e0*/  UMOV UR5, URZ ;  /* 0x0000003f00057c82 */ /* 0x000fe20008000000 */
[----:B------:R-:W-:Y:S01]  /*1f2f0*/  ULDC UR6, c[0x0][0xc3c] ;  /* 0x00030f0000067ab9 */ /* 0x000fe20000000800 */
[----:B------:R-:W-:Y:S02]  /*1f300*/  IMAD.MOV.U32 R16, RZ, RZ, R0 ;  /* 0x000000ffff107224 */ /* 0x000fe400078e0000 */
[----:B------:R-:W-:Y:S02]  /*1f310*/  IMAD.U32 R17, RZ, RZ, UR4 ;  /* 0x00000004ff117e24 */ /* 0x000fe4000f8e00ff */
[----:B------:R-:W-:Y:S02]  /*1f320*/  IMAD.U32 R18, RZ, RZ, UR5 ;  /* 0x00000005ff127e24 */ /* 0x000fe4000f8e00ff */
[----:B------:R-:W-:-:S07]  /*1f330*/  IMAD.U32 R19, RZ, RZ, UR6 ;  /* 0x00000006ff137e24 */ /* 0x000fce000f8e00ff */
.L_x_3014:
[----:B------:R1:W2:Y:S01]  /*1f340*/  LDL R2, [R1] ;  /* 0x0000000001027983 */ /* 0x0002a20000100800 */
[----:B------:R-:W3:Y:S01]  /*1f350*/  S2R R0, SR_TID.X ;  /* 0x0000000000007919 */ /* 0x000ee20000002100 */
[----:B------:R-:W-:Y:S05]  /*1f360*/  WARPSYNC.ALL ;  /* 0x0000000000007948 */ /* 0x000fea0003800000 */
[----:B---3--:R-:W-:Y:S01]  /*1f370*/  LOP3.LUT R0, R0, 0x1f, RZ, 0xc0, !PT ;  /* 0x0000001f00007812 */ /* 0x008fe200078ec0ff */
[----:B------:R-:W-:Y:S03]  /*1f380*/  BAR.SYNC.DEFER_BLOCKING 0x4, 0x180 ;  /* 0x0106000000007b1d */ /* 0x000fe60000010000 */
[----:B------:R-:W-:-:S13]  /*1f390*/  ISETP.NE.AND P0, PT, R0, RZ, PT ;  /* 0x000000ff0000720c */ /* 0x000fda0003f05270 */
[----:B0-----:R-:W2:Y:S01]  /*1f3a0*/  @!P0 S2R R3, SR_CgaCtaId ;  /* 0x0000000000038919 */ /* 0x001ea20000008800 */
[----:B------:R-:W-:-:S04]  /*1f3b0*/  @!P0 MOV R0, 0x400 ;  /* 0x0000040000008802 */ /* 0x000fc80000000f00 */
[----:B--2---:R-:W-:-:S05]  /*1f3c0*/  @!P0 LEA R2, R3, R0, 0x18 ;  /* 0x0000000003028211 */ /* 0x004fca00078ec0ff */
[----:B------:R1:W-:Y:S04]  /*1f3d0*/  @!P0 STS.128 [R2+0x28cd0], R16 ;  /* 0x028cd01002008388 */ /* 0x0003e80000000c00 */
[----:B------:R1:W-:Y:S01]  /*1f3e0*/  @!P0 STL [R1], R2 ;  /* 0x0000000201008387 */ /* 0x0003e20000100800 */
[----:B------:R-:W-:Y:S06]  /*1f3f0*/  BAR.ARV 0x5, 0x180 ;  /* 0x0146000000007b1d */ /* 0x000fec0000002000 */
.L_x_3003:
[----:B------:R-:W-:Y:S02]  /*1f400*/  ULDC UR4, c[0x0][0xc3c] ;  /* 0x00030f0000047ab9 */ /* 0x000fe40000000800 */
[----:B---3--:R-:W-:-:S13]  /*1f410*/  ISETP.GE.AND P0, PT, R19, UR4, PT ;  /* 0x0000000413007c0c */ /* 0x008fda000bf06270 */
[----:B------:R-:W-:Y:S05]  /*1f420*/  @!P0 BRA `(.L_x_3015) ;  /* 0xffffff7c00808947 */ /* 0x000fea000383ffff */
[----:B------:R-:W-:Y:S05]  /*1f430*/  BSYNC B8 ;  /* 0x0000000000087941 */ /* 0x000fea0003800000 */
.L_x_2835:
[----:B--2---:R-:W2:Y:S01]  /*1f440*/  LDL.LU R0, [R1+0x48] ;  /* 0x0000480001007983 */ /* 0x004ea20000300800 */
[----:B------:R-:W-:Y:S01]  /*1f450*/  BSSY B0, `(.L_x_3016) ;  /* 0x000000b000007945 */ /* 0x000fe20003800000 */
[----:B0-----:R-:W0:Y:S01]  /*1f460*/  S2R R5, SR_CgaCtaId ;  /* 0x0000000000057919 */ /* 0x001e220000008800 */
[----:B--2---:R-:W-:-:S05]  /*1f470*/  VIADD R0, R0, 0x1 ;  /* 0x0000000100007836 */ /* 0x004fca0000000000 */
[----:B-1----:R-:W-:-:S04]  /*1f480*/  LEA.HI R2, R0, R0, RZ, 0x1 ;  /* 0x0000000000027211 */ /* 0x002fc800078f08ff */
[----:B------:R-:W-:-:S05]  /*1f490*/  LOP3.LUT R3, R2, 0xfffffffe, RZ, 0xc0, !PT ;  /* 0xfffffffe02037812 */ /* 0x000fca00078ec0ff */
[----:B------:R-:W-:Y:S01]  /*1f4a0*/  IMAD.IADD R3, R0, 0x1, -R3 ;  /* 0x0000000100037824 */ /* 0x000fe200078e0a03 */
[----:B------:R-:W-:-:S04]  /*1f4b0*/  MOV R0, 0x400 ;  /* 0x0000040000007802 */ /* 0x000fc80000000f00 */
[----:B0-----:R-:W-:Y:S02]  /*1f4c0*/  LEA R0, R5, R0, 0x18 ;  /* 0x0000000005007211 */ /* 0x001fe400078ec0ff */
[----:B------:R-:W-:-:S04]  /*1f4d0*/  SHF.L.U32 R3, R3, 0x1f, RZ ;  /* 0x0000001f03037819 */ /* 0x000fc800000006ff */
[----:B------:R-:W0:Y:S02]  /*1f4e0*/  SYNCS.PHASECHK.TRANS64.TRYWAIT P0, [R0+URZ+0x28c20], R3 ;  /* 0x028c2003000075a7 */ /* 0x000e24000800017f */
[----:B0-----:R-:W-:Y:S05]  /*1f4f0*/  @!P0 BRA `(.L_x_3017) ;  /* 0x0000002400308947 */ /* 0x001fea0003800000 */
.L_x_3115:
[----:B------:R-:W-:Y:S05]  /*1f500*/  BSYNC B0 ;  /* 0x0000000000007941 */ /* 0x000fea0003800000 */
.L_x_3016:
[----:B------:R-:W-:-:S03]  /*1f510*/  UMOV UR4, 0xffffffff ;  /* 0xffffffff00047882 */ /* 0x000fc60000000000 */
[----:B------:R-:W-:Y:S05]  /*1f520*/  BRA.DIV UR4, `(.L_x_3018) ;  /* 0x0000002604387947 */ /* 0x000fea000b800000 */
[----:B------:R-:W1:Y:S02]  /*1f530*/  S2R R2, SR_TID.X ;  /* 0x0000000000027919 */ /* 0x000e640000002100 */
[----:B-1----:R-:W-:-:S04]  /*1f540*/  SHF.R.U32.HI R2, RZ, 0x5, R2 ;  /* 0x00000005ff027819 */ /* 0x002fc80000011602 */
[----:B------:R-:W-:-:S05]  /*1f550*/  LOP3.LUT R2, R2, 0x3, RZ, 0xc0, !PT ;  /* 0x0000000302027812 */ /* 0x000fca00078ec0ff */
[----:B------:R1:W2:Y:S02]  /*1f560*/  SHFL.IDX PT, R14, R2, RZ, 0x1f ;  /* 0x00001fff020e7589 */ /* 0x0002a400000e0000 */
.L_x_3118:
[----:B--2---:R-:W-:-:S13]  /*1f570*/  ISETP.NE.AND P0, PT, R14, RZ, PT ;  /* 0x000000ff0e00720c */ /* 0x004fda0003f05270 */
[----:B------:R-:W-:Y:S05]  /*1f580*/  @P0 BRA `(.L_x_2616) ;  /* 0x0000000000940947 */ /* 0x000fea0003800000 */
[----:B------:R-:W-:-:S03]  /*1f590*/  UMOV UR4, 0xffffffff ;  /* 0xffffffff00047882 */ /* 0x000fc60000000000 */
[----:B------:R-:W-:Y:S05]  /*1f5a0*/  BRA.DIV UR4, `(.L_x_3019) ;  /* 0x00000026044c7947 */ /* 0x000fea000b800000 */
[----:B------:R-:W-:-:S13]  /*1f5b0*/  ELECT P6, URZ, PT ;  /* 0x00000000003f782f */ /* 0x000fda00038c0000 */
.L_x_3121:
[----:B------:R-:W-:Y:S05]  /*1f5c0*/  @!P6 BRA `(.L_x_2616) ;  /* 0x000000000084e947 */ /* 0x000fea0003800000 */
[----:B------:R-:W-:-:S06]  /*1f5d0*/  ULOP3.LUT UR4, UR36, 0x2, URZ, 0xfc, !UPT ;  /* 0x0000000224047892 */ /* 0x000fcc000f8efc3f */
[----:B-1----:R-:W-:-:S05]  /*1f5e0*/  IMAD.U32 R2, RZ, RZ, UR4 ;  /* 0x00000004ff027e24 */ /* 0x002fca000f8e00ff */
[----:B------:R-:W-:-:S13]  /*1f5f0*/  ISETP.NE.AND P2, PT, R2, 0x3, PT ;  /* 0x000000030200780c */ /* 0x000fda0003f45270 */
[----:B------:R-:W-:Y:S05]  /*1f600*/  @!P2 BRA `(.L_x_3020) ;  /* 0x000000000004a947 */ /* 0x000fea0003800000 */
[----:B------:R-:W-:Y:S01]  /*1f610*/  BPT.TRAP 0x1 ;  /* 0x000000040000795c */ /* 0x000fe20000300000 */
.L_x_3020:
        /* <DEDUP_REMOVED lines=14> */
.L_x_3122:
[----:B------:R-:W1:Y:S02]  /*1f700*/  SYNCS.PHASECHK.TRANS64.TRYWAIT P0, [R7+URZ], R2 ;  /* 0x00000002070075a7 */ /* 0x000e64000800017f */
[----:B-1----:R-:W-:Y:S05]  /*1f710*/  @!P0 BRA `(.L_x_3022) ;  /* 0x0000002400248947 */ /* 0x002fea0003800000 */
.L_x_3123:
[----:B------:R-:W-:Y:S05]  /*1f720*/  @!P2 BRA `(.L_x_3023) ;  /* 0x000000000004a947 */ /* 0x000fea0003800000 */
[----:B------:R-:W-:Y:S01]  /*1f730*/  BPT.TRAP 0x1 ;  /* 0x000000040000795c */ /* 0x000fe20000300000 */
.L_x_3023:
[----:B------:R-:W2:Y:S01]  /*1f740*/  LDL.LU R4, [R1+0x4] ;  /* 0x0000040001047983 */ /* 0x000ea20000300800 */
[----:B------:R-:W-:-:S04]  /*1f750*/  VIADD R0, R0, 0x28c60 ;  /* 0x00028c6000007836 */ /* 0x000fc80000000000 */
[----:B--2---:R-:W-:-:S04]  /*1f760*/  IMAD R4, R4, 0x8, R0 ;  /* 0x0000000804047824 */ /* 0x004fc800078e0200 */
[----:B------:R-:W2:Y:S02]  /*1f770*/  SYNCS.PHASECHK.TRANS64.TRYWAIT P0, [R4+URZ], R5 ;  /* 0x00000005040075a7 */ /* 0x000ea4000800017f */
[----:B--2---:R-:W-:Y:S05]  /*1f780*/  @!P0 BRA `(.L_x_3024) ;  /* 0x00000024001c8947 */ /* 0x004fea0003800000 */
.L_x_3124:
[----:B------:R-:W-:-:S07]  /*1f790*/  IMAD R3, R3, 0x8, R0 ;  /* 0x0000000803037824 */ /* 0x000fce00078e0200 */
.L_x_3025:
[----:B---3--:R3:W4:Y:S02]  /*1f7a0*/  SYNCS.PHASECHK.TRANS64.TRYWAIT P0, [R3+URZ], R2 ;  /* 0x00000002030075a7 */ /* 0x008724000800017f */
[----:B----4-:R-:W-:Y:S05]  /*1f7b0*/  @!P0 NANOSLEEP.SYNCS 0x989680 ;  /* 0x009896800000895d */ /* 0x010fea0003900000 */
[----:B------:R-:W4:Y:S02]  /*1f7c0*/  @!P0 SYNCS.PHASECHK.TRANS64 P0, [R3+URZ], R2 ;  /* 0x00000002030085a7 */ /* 0x000f24000800007f */
[----:B----4-:R-:W-:Y:S05]  /*1f7d0*/  @!P0 BRA `(.L_x_3025) ;  /* 0xfffffffc00f08947 */ /* 0x010fea000383ffff */
.L_x_2616:
[----:B------:R-:W-:Y:S05]  /*1f7e0*/  BSYNC B9 ;  /* 0x0000000000097941 */ /* 0x000fea0003800000 */
.L_x_2613:
[----:B------:R-:W-:Y:S05]  /*1f7f0*/  EXIT ;  /* 0x000000000000794d */ /* 0x000fea0003800000 */
.L_x_2640:
[----:B0-----:R0:W1:Y:S02]  /*1f800*/  SYNCS.PHASECHK.TRANS64.TRYWAIT P5, [R64+URZ+0x28c90], R43 ;  /* 0x028c902b400075a7 */ /* 0x00106400080a017f */
[----:B-1----:R-:W-:Y:S05]  /*1f810*/  @!P5 NANOSLEEP.SYNCS 0x989680 ;  /* 0x009896800000d95d */ /* 0x002fea0003900000 */
[----:B------:R-:W1:Y:S02]  /*1f820*/  @!P5 SYNCS.PHASECHK.TRANS64 P5, [R64+URZ+0x28c90], R43 ;  /* 0x028c902b4000d5a7 */ /* 0x000e6400080a007f */
[----:B-1----:R-:W-:Y:S05]  /*1f830*/  @!P5 BRA `(.L_x_2640) ;  /* 0xfffffffc00f0d947 */ /* 0x002fea000383ffff */
[----:B------:R-:W-:Y:S05]  /*1f840*/  BRA `(.L_x_3026) ;  /* 0xfffffe30007c7947 */ /* 0x000fea000383ffff */
.L_x_2650:
[----:B0-----:R0:W1:Y:S02]  /*1f850*/  SYNCS.PHASECHK.TRANS64.TRYWAIT P5, [R64+URZ+0x28c90], R43 ;  /* 0x028c902b400075a7 */ /* 0x00106400080a017f */
[----:B-1----:R-:W-:Y:S05]  /*1f860*/  @!P5 NANOSLEEP.SYNCS 0x989680 ;  /* 0x009896800000d95d */ /* 0x002fea0003900000 */
[----:B------:R-:W1:Y:S02]  /*1f870*/  @!P5 SYNCS.PHASECHK.TRANS64 P5, [R64+URZ+0x28c90], R43 ;  /* 0x028c902b4000d5a7 */ /* 0x000e6400080a007f */
[----:B-1----:R-:W-:Y:S05]  /*1f880*/  @!P5 BRA `(.L_x_2650) ;  /* 0xfffffffc00f0d947 */ /* 0x002fea000383ffff */
[----:B------:R-:W-:Y:S05]  /*1f890*/  BRA `(.L_x_3027) ;  /* 0xfffffe3800f47947 */ /* 0x000fea000383ffff */
.L_x_2655:
[----:B0-----:R0:W1:Y:S02]  /*1f8a0*/  SYNCS.PHASECHK.TRANS64.TRYWAIT P5, [R64+URZ+0x28c90], R43 ;  /* 0x028c902b400075a7 */ /* 0x00106400080a017f */
[----:B-1----:R-:W-:Y:S05]  /*1f8b0*/  @!P5 NANOSLEEP.SYNCS 0x989680 ;  /* 0x009896800000d95d */ /* 0x002fea0003900000 */
[----:B------:R-:W1:Y:S02]  /*1f8c0*/  @!P5 SYNCS.PHASECHK.TRANS64 P5, [R64+URZ+0x28c90], R43 ;  /* 0x028c902b4000d5a7 */ /* 0x000e6400080a007f */
[----:B-1----:R-:W-:Y:S05]  /*1f8d0*/  @!P5 BRA `(.L_x_2655) ;  /* 0xfffffffc00f0d947 */ /* 0x002fea000383ffff */
[----:B------:R-:W-:Y:S05]  /*1f8e0*/  BRA `(.L_x_3028) ;  /* 0xfffffe44002c7947 */ /* 0x000fea000383ffff */
.L_x_2659:
[----:B--2---:R2:W0:Y:S02]  /*1f8f0*/  SYNCS.PHASECHK.TRANS64.TRYWAIT P5, [R64+URZ+0x28cb0], R43 ;  /* 0x028cb02b400075a7 */ /* 0x00442400080a017f */
[----:B0-----:R-:W-:Y:S05]  /*1f900*/  @!P5 NANOSLEEP.SYNCS 0x989680 ;  /* 0x009896800000d95d */ /* 0x001fea0003900000 */
[----:B------:R-:W0:Y:S02]  /*1f910*/  @!P5 SYNCS.PHASECHK.TRANS64 P5, [R64+URZ+0x28cb0], R43 ;  /* 0x028cb02b4000d5a7 */ /* 0x000e2400080a007f */
[----:B0-----:R-:W-:Y:S05]  /*1f920*/  @!P5 BRA `(.L_x_2659) ;  /* 0xfffffffc00f0d947 */ /* 0x001fea000383ffff */
[----:B------:R-:W-:Y:S05]  /*1f930*/  BRA `(.L_x_3029) ;  /* 0xfffffe4400a87947 */ /* 0x000fea000383ffff */
.L_x_2678:
[----:B0-----:R0:W1:Y:S02]  /*1f940*/  SYNCS.PHASECHK.TRANS64.TRYWAIT P1, [R22+URZ+0x28c50], R3 ;  /* 0x028c5003160075a7 */ /* 0x001064000802017f */
[----:B-1----:R-:W-:Y:S05]  /*1f950*/  @!P1 NANOSLEEP.SYNCS 0x989680 ;  /* 0x009896800000995d */ /* 0x002fea0003900000 */
[----:B------:R-:W1:Y:S02]  /*1f960*/  @!P1 SYNCS.PHASECHK.TRANS64 P1, [R22+URZ+0x28c50], R3 ;  /* 0x028c5003160095a7 */ /* 0x000e64000802007f */
[----:B-1----:R-:W-:Y:S05]  /*1f970*/  @!P1 BRA `(.L_x_2678) ;  /* 0xfffffffc00f09947 */ /* 0x002fea000383ffff */
[----:B------:R-:W-:Y:S05]  /*1f980*/  BRA `(.L_x_3030) ;  /* 0xfffffe5400d07947 */ /* 0x000fea000383ffff */
.L_x_2685:
[----:B-1----:R1:W2:Y:S02]  /*1f990*/  SYNCS.PHASECHK.TRANS64.TRYWAIT P2, [R0+URZ+0x28c50], R5 ;  /* 0x028c5005000075a7 */ /* 0x0022a4000804017f */
[----:B--2---:R-:W-:Y:S05]  /*1f9a0*/  @!P2 NANOSLEEP.SYNCS 0x989680 ;  /* 0x009896800000a95d */ /* 0x004fea0003900000 */
[----:B------:R-:W2:Y:S02]  /*1f9b0*/  @!P2 SYNCS.PHASECHK.TRANS64 P2, [R0+URZ+0x28c50], R5 ;  /* 0x028c50050000a5a7 */ /* 0x000ea4000804007f */
[----:B--2---:R-:W-:Y:S05]  /*1f9c0*/  @!P2 BRA `(.L_x_2685) ;  /* 0xfffffffc00f0a947 */ /* 0x004fea000383ffff */
[----:B------:R-:W-:Y:S05]  /*1f9d0*/  BRA `(.L_x_2684) ;  /* 0xfffffe6000f87947 */ /* 0x000fea000383ffff */
.L_x_2706:
        /* <DEDUP_REMOVED lines=8> */
.L_x_3032:
[----:B------:R-:W-:Y:S05]  /*1fa60*/  BSYNC B1 ;  /* 0x0000000000017941 */ /* 0x000fea0003800000 */
.L_x_3031:
        /* <DEDUP_REMOVED lines=8> */
.L_x_3033:
[----:B------:R-:W-:Y:S02]  /*1faf0*/  IMAD.MOV.U32 R13, RZ, RZ, R8 ;  /* 0x000000ffff0d7224 */ /* 0x000fe400078e0008 */
[----:B------:R-:W-:-:S07]  /*1fb00*/  IMAD.MOV.U32 R0, RZ, RZ, R14 ;  /* 0x000000ffff007224 */ /* 0x000fce00078e000e */
[----:B------:R-:W-:Y:S05]  /*1fb10*/  WARPSYNC.COLLECTIVE R15, `(.L_x_3034) ;  /* 0x000000000f087348 */ /* 0x000fea0003c00000 */
[----:B------:R0:W1:Y:S02]  /*1fb20*/  SHFL.IDX P6, R14, R13, R12, R11 ;  /* 0x0000000c0d0e7389 */ /* 0x00006400000c000b */
[----:B01----:R-:W-:Y:S01]  /*1fb30*/  ENDCOLLECTIVE ;  /* 0x000000000000791b */ /* 0x003fe20003800000 */
.L_x_3034:
[----:B------:R-:W-:Y:S02]  /*1fb40*/  IMAD.MOV.U32 R13, RZ, RZ, R7 ;  /* 0x000000ffff0d7224 */ /* 0x000fe400078e0007 */
[----:B------:R-:W-:-:S07]  /*1fb50*/  IMAD.MOV.U32 R5, RZ, RZ, R14 ;  /* 0x000000ffff057224 */ /* 0x000fce00078e000e */
[----:B------:R-:W-:Y:S05]  /*1fb60*/  WARPSYNC.COLLECTIVE R15, `(.L_x_3035) ;  /* 0x000000000f087348 */ /* 0x000fea0003c00000 */
[----:B------:R0:W1:Y:S02]  /*1fb70*/  SHFL.IDX P6, R14, R13, R12, R11 ;  /* 0x0000000c0d0e7389 */ /* 0x00006400000c000b */
[----:B01----:R-:W-:Y:S01]  /*1fb80*/  ENDCOLLECTIVE ;  /* 0x000000000000791b */ /* 0x003fe20003800000 */
.L_x_3035:
[----:B------:R-:W-:Y:S05]  /*1fb90*/  BRA `(.L_x_3036) ;  /* 0xfffffe7c007c7947 */ /* 0x000fea000383ffff */
.L_x_2709:
[----:B------:R-:W-:Y:S01]  /*1fba0*/  BSSY B1, `(.L_x_3037) ;  /* 0x0000008000017945 */ /* 0x000fe20003800000 */
[----:B------:R-:W-:Y:S02]  /*1fbb0*/  IMAD.MOV.U32 R13, RZ, RZ, R6 ;  /* 0x000000ffff0d7224 */ /* 0x000fe400078e0006 */
[----:B------:R-:W-:Y:S02]  /*1fbc0*/  IMAD.MOV.U32 R12, RZ, RZ, 0x1 ;  /* 0x00000001ff0c7424 */ /* 0x000fe400078e00ff */
[----:B------:R-:W-:Y:S02]  /*1fbd0*/  IMAD.MOV.U32 R11, RZ, RZ, 0x1c1f ;  /* 0x00001c1fff0b7424 */ /* 0x000fe400078e00ff */
[----:B------:R-:W-:-:S07]  /*1fbe0*/  IMAD.MOV.U32 R15, RZ, RZ, -0x1 ;  /* 0xffffffffff0f7424 */ /* 0x000fce00078e00ff */
[----:B0---4-:R-:W-:Y:S05]  /*1fbf0*/  WARPSYNC.COLLECTIVE R15, `(.L_x_3038) ;  /* 0x000000000f087348 */ /* 0x011fea0003c00000 */
[----:B----4-:R1:W2:Y:S02]  /*1fc00*/  SHFL.IDX P6, R14, R13, R12, R11 ;  /* 0x0000000c0d0e7389 */ /* 0x0102a400000c000b */
[----:B012---:R-:W-:Y:S01]  /*1fc10*/  ENDCOLLECTIVE ;  /* 0x000000000000791b */ /* 0x007fe20003800000 */
.L_x_3038:
[----:B------:R-:W-:Y:S05]  /*1fc20*/  BSYNC B1 ;  /* 0x0000000000017941 */ /* 0x000fea0003800000 */
.L_x_3037:
[----:B------:R-:W-:Y:S02]  /*1fc30*/  IMAD.MOV.U32 R13, RZ, RZ, R4 ;  /* 0x000000ffff0d7224 */ /* 0x000fe400078e0004 */
[----:B------:R-:W-:Y:S02]  /*1fc40*/  IMAD.MOV.U32 R12, RZ, RZ, 0x1 ;  /* 0x00000001ff0c7424 */ /* 0x000fe400078e00ff */
[----:B------:R-:W-:Y:S02]  /*1fc50*/  IMAD.MOV.U32 R11, RZ, RZ, 0x1c1f ;  /* 0x00001c1fff0b7424 */ /* 0x000fe400078e00ff */
[----:B------:R-:W-:Y:S02]  /*1fc60*/  IMAD.MOV.U32 R15, RZ, RZ, -0x1 ;  /* 0xffffffffff0f7424 */ /* 0x000fe400078e00ff */
[----:B------:R-:W-:-:S07]  /*1fc70*/  IMAD.MOV.U32 R3, RZ, RZ, R14 ;  /* 0x000000ffff037224 */ /* 0x000fce00078e000e */
[----:B------:R-:W-:Y:S05]  /*1fc80*/  WARPSYNC.COLLECTIVE R15, `(.L_x_3039) ;  /* 0x000000000f087348 */ /* 0x000fea0003c00000 */
[----:B------:R0:W1:Y:S02]  /*1fc90*/  SHFL.IDX P6, R14, R13, R12, R11 ;  /* 0x0000000c0d0e7389 */ /* 0x00006400000c000b */
[----:B01----:R-:W-:Y:S01]  /*1fca0*/  ENDCOLLECTIVE ;  /* 0x000000000000791b */ /* 0x003fe20003800000 */
.L_x_3039:
[----:B------:R-:W-:Y:S02]  /*1fcb0*/  IMAD.MOV.U32 R13, RZ, RZ, R8 ;  /* 0x000000ffff0d7224 */ /* 0x000fe400078e0008 */
[----:B------:R-:W-:-:S07]  /*1fcc0*/  IMAD.MOV.U32 R0, RZ, RZ, R14 ;  /* 0x000000ffff007224 */ /* 0x000fce00078e000e */
[----:B------:R-:W-:Y:S05]  /*1fcd0*/  WARPSYNC.COLLECTIVE R15, `(.L_x_3040) ;  /* 0x000000000f087348 */ /* 0x000fea0003c00000 */
[----:B------:R0:W1:Y:S02]  /*1fce0*/  SHFL.IDX P6, R14, R13, R12, R11 ;  /* 0x0000000c0d0e7389 */ /* 0x00006400000c000b */
[----:B01----:R-:W-:Y:S01]  /*1fcf0*/  ENDCOLLECTIVE ;  /* 0x000000000000791b */ /* 0x003fe20003800000 */
.L_x_3040:
[----:B------:R-:W-:Y:S02]  /*1fd00*/  IMAD.MOV.U32 R13, RZ, RZ, R7 ;  /* 0x000000ffff0d7224 */ /* 0x000fe400078e0007 */
[----:B------:R-:W-:-:S07]  /*1fd10*/  IMAD.MOV.U32 R5, RZ, RZ, R14 ;  /* 0x000000ffff057224 */ /* 0x000fce00078e000e */
[----:B------:R-:W-:Y:S05]  /*1fd20*/  WARPSYNC.COLLECTIVE R15, `(.L_x_3041) ;  /* 0x000000000f087348 */ /* 0x000fea0003c00000 */
[----:B------:R0:W1:Y:S02]  /*1fd30*/  SHFL.IDX P6, R14, R13, R12, R11 ;  /* 0x0000000c0d0e7389 */ /* 0x00006400000c000b */
[----:B01----:R-:W-:Y:S01]  /*1fd40*/  ENDCOLLECTIVE ;  /* 0x000000000000791b */ /* 0x003fe20003800000 */
.L_x_3041:
[----:B------:R-:W-:Y:S05]  /*1fd50*/  BRA `(.L_x_3042) ;  /* 0xfffffe7c00d87947 */ /* 0x000fea000383ffff */
.L_x_2713:
[----:B0-----:R0:W1:Y:S02]  /*1fd60*/  SYNCS.PHASECHK.TRANS64.TRYWAIT P0, [R2+URZ+0x28c00], R35 ;  /* 0x028c0023020075a7 */ /* 0x001064000800017f */
[----:B-1----:R-:W-:Y:S05]  /*1fd70*/  @!P0 NANOSLEEP.SYNCS 0x989680 ;  /* 0x009896800000895d */ /* 0x002fea0003900000 */
[----:B------:R-:W1:Y:S02]  /*1fd80*/  @!P0 SYNCS.PHASECHK.TRANS64 P0, [R2+URZ+0x28c00], R35 ;  /* 0x028c0023020085a7 */ /* 0x000e64000800007f */
[----:B-1----:R-:W-:Y:S05]  /*1fd90*/  @!P0 BRA `(.L_x_2713) ;  /* 0xfffffffc00f08947 */ /* 0x002fea000383ffff */
[----:B------:R-:W-:Y:S05]  /*1fda0*/  BRA `(.L_x_3043) ;  /* 0xfffffe8000c07947 */ /* 0x000fea000383ffff */
.L_x_2721:
        /* <DEDUP_REMOVED lines=8> */
.L_x_3045:
[----:B------:R-:W-:Y:S05]  /*1fe30*/  BSYNC B1 ;  /* 0x0000000000017941 */ /* 0x000fea0003800000 */
.L_x_3044:
        /* <DEDUP_REMOVED lines=8> */
.L_x_3046:
[----:B------:R-:W-:Y:S02]  /*1fec0*/  IMAD.MOV.U32 R13, RZ, RZ, R7 ;  /* 0x000000ffff0d7224 */ /* 0x000fe400078e0007 */
[----:B------:R-:W-:-:S07]  /*1fed0*/  IMAD.MOV.U32 R0, RZ, RZ, R14 ;  /* 0x000000ffff007224 */ /* 0x000fce00078e000e */
[----:B------:R-:W-:Y:S05]  /*1fee0*/  WARPSYNC.COLLECTIVE R15, `(.L_x_3047) ;  /* 0x000000000f087348 */ /* 0x000fea0003c00000 */
[----:B------:R0:W1:Y:S02]  /*1fef0*/  SHFL.IDX P6, R14, R13, R12, R11 ;  /* 0x0000000c0d0e7389 */ /* 0x00006400000c000b */
[----:B01----:R-:W-:Y:S01]  /*1ff00*/  ENDCOLLECTIVE ;  /* 0x000000000000791b */ /* 0x003fe20003800000 */
.L_x_3047:
[----:B------:R-:W-:Y:S02]  /*1ff10*/  IMAD.MOV.U32 R10, RZ, RZ, R0 ;  /* 0x000000ffff0a7224 */ /* 0x000fe400078e0000 */
[----:B------:R-:W-:Y:S02]  /*1ff20*/  IMAD.MOV.U32 R13, RZ, RZ, R9 ;  /* 0x000000ffff0d7224 */ /* 0x000fe400078e0009 */
[----:B------:R-:W-:-:S07]  /*1ff30*/  IMAD.MOV.U32 R5, RZ, RZ, R14 ;  /* 0x000000ffff057224 */ /* 0x000fce00078e000e */
[----:B------:R-:W-:Y:S05]  /*1ff40*/  WARPSYNC.COLLECTIVE R15, `(.L_x_3048) ;  /* 0x000000000f087348 */ /* 0x000fea0003c00000 */
[----:B------:R0:W1:Y:S02]  /*1ff50*/  SHFL.IDX P6, R14, R13, R12, R11 ;  /* 0x0000000c0d0e7389 */ /* 0x00006400000c000b */
[----:B01----:R-:W-:Y:S01]  /*1ff60*/  ENDCOLLECTIVE ;  /* 0x000000000000791b */ /* 0x003fe20003800000 */
.L_x_3048:
[----:B------:R-:W-:Y:S01]  /*1ff70*/  IMAD.MOV.U32 R11, RZ, RZ, R3 ;  /* 0x000000ffff0b7224 */ /* 0x000fe200078e0003 */
[----:B------:R-:W-:Y:S06]  /*1ff80*/  BRA `(.L_x_3049) ;  /* 0xfffffe9000147947 */ /* 0x000fec000383ffff */
.L_x_2724:
[----:B------:R-:W-:Y:S01]  /*1ff90*/  BSSY B1, `(.L_x_3050) ;  /* 0x0000008000017945 */ /* 0x000fe20003800000 */
[----:B------:R-:W-:Y:S02]  /*1ffa0*/  IMAD.MOV.U32 R13, RZ, RZ, R8 ;  /* 0x000000ffff0d7224 */ /* 0x000fe400078e0008 */
[----:B------:R-:W-:Y:S02]  /*1ffb0*/  IMAD.MOV.U32 R12, RZ, RZ, 0x1 ;  /* 0x00000001ff0c7424 */ /* 0x000fe400078e00ff */
[----:B0-----:R-:W-:Y:S02]  /*1ffc0*/  IMAD.MOV.U32 R11, RZ, RZ, 0x1c1f ;  /* 0x00001c1fff0b7424 */ /* 0x001fe400078e00ff */
[----:B------:R-:W-:-:S07]  /*1ffd0*/  IMAD.MOV.U32 R15, RZ, RZ, -0x1 ;  /* 0xffffffffff0f7424 */ /* 0x000fce00078e00ff */
[----:B----4-:R-:W-:Y:S05]  /*1ffe0*/  WARPSYNC.COLLECTIVE R15, `(.L_x_3051) ;  /* 0x000000000f087348 */ /* 0x010fea0003c00000 */
[----:B----4-:R0:W1:Y:S02]  /*1fff0*/  SHFL.IDX P6, R14, R13, R12, R11 ;  /* 0x0000000c0d0e7389 */ /* 0x01006400000c000b */
[----:B01----:R-:W-:Y:S01]  /*20000*/  ENDCOLLECTIVE ;  /* 0x000000000000791b */ /* 0x003fe20003800000 */
.L_x_3051:
[----:B------:R-:W-:Y:S05]  /*20010*/  BSYNC B1 ;  /* 0x0000000000017941 */ /* 0x000fea0003800000 */
.L_x_3050:
        /* <DEDUP_REMOVED lines=8> */
.L_x_3052:
[----:B------:R-:W-:Y:S02]  /*200a0*/  IMAD.MOV.U32 R13, RZ, RZ, R7 ;  /* 0x000000ffff0d7224 */ /* 0x000fe400078e0007 */
[----:B------:R-:W-:-:S07]  /*200b0*/  IMAD.MOV.U32 R0, RZ, RZ, R14 ;  /* 0x000000ffff007224 */ /* 0x000fce00078e000e */
[----:B------:R-:W-:Y:S05]  /*200c0*/  WARPSYNC.COLLECTIVE R15, `(.L_x_3053) ;  /* 0x000000000f087348 */ /* 0x000fea0003c00000 */
[----:B------:R0:W1:Y:S02]  /*200d0*/  SHFL.IDX P6, R14, R13, R12, R11 ;  /* 0x0000000c0d0e7389 */ /* 0x00006400000c000b */
[----:B01----:R-:W-:Y:S01]  /*200e0*/  ENDCOLLECTIVE ;  /* 0x000000000000791b */ /* 0x003fe20003800000 */
.L_x_3053:
[----:B------:R-:W-:Y:S02]  /*200f0*/  IMAD.MOV.U32 R13, RZ, RZ, R9 ;  /* 0x000000ffff0d7224 */ /* 0x000fe400078e0009 */
[----:B------:R-:W-:-:S07]  /*20100*/  IMAD.MOV.U32 R7, RZ, RZ, R14 ;  /* 0x000000ffff077224 */ /* 0x000fce00078e000e */
[----:B------:R-:W-:Y:S05]  /*20110*/  WARPSYNC.COLLECTIVE R15, `(.L_x_3054) ;  /* 0x000000000f087348 */ /* 0x000fea0003c00000 */
[----:B------:R0:W1:Y:S02]  /*20120*/  SHFL.IDX P6, R14, R13, R12, R11 ;  /* 0x0000000c0d0e7389 */ /* 0x00006400000c000b */
[----:B01----:R-:W-:Y:S01]  /*20130*/  ENDCOLLECTIVE ;  /* 0x000000000000791b */ /* 0x003fe20003800000 */
.L_x_3054:
[----:B------:R-:W-:Y:S02]  /*20140*/  IMAD.MOV.U32 R12, RZ, RZ, R0 ;  /* 0x000000ffff0c7224 */ /* 0x000fe400078e0000 */
[----:B------:R-:W-:Y:S01]  /*20150*/  IMAD.MOV.U32 R13, RZ, RZ, R3 ;  /* 0x000000ffff0d7224 */ /* 0x000fe200078e0003 */
[----:B------:R-:W-:Y:S06]  /*20160*/  BRA `(.L_x_3055) ;  /* 0xfffffe9000387947 */ /* 0x000fec000383ffff */
.L_x_2728:
[----:B0-----:R0:W1:Y:S02]  /*20170*/  SYNCS.PHASECHK.TRANS64.TRYWAIT P1, [R2+URZ+0x28c00], R3 ;  /* 0x028c0003020075a7 */ /* 0x001064000802017f */
[----:B-1----:R-:W-:Y:S05]  /*20180*/  @!P1 NANOSLEEP.SYNCS 0x989680 ;  /* 0x009896800000995d */ /* 0x002fea0003900000 */
[----:B------:R-:W1:Y:S02]  /*20190*/  @!P1 SYNCS.PHASECHK.TRANS64 P1, [R2+URZ+0x28c00], R3 ;  /* 0x028c0003020095a7 */ /* 0x000e64000802007f */
[----:B-1----:R-:W-:Y:S05]  /*201a0*/  @!P1 BRA `(.L_x_2728) ;  /* 0xfffffffc00f09947 */ /* 0x002fea000383ffff */
[----:B------:R-:W-:Y:S05]  /*201b0*/  BRA `(.L_x_3056) ;  /* 0xfffffe9000d87947 */ /* 0x000fea000383ffff */
.L_x_2734:
[----:B--2---:R2:W3:Y:S02]  /*201c0*/  SYNCS.PHASECHK.TRANS64.TRYWAIT P2, [R14+URZ+0x28c30], R57 ;  /* 0x028c30390e0075a7 */ /* 0x0044e4000804017f */
[----:B---3--:R-:W-:Y:S05]  /*201d0*/  @!P2 NANOSLEEP.SYNCS 0x989680 ;  /* 0x009896800000a95d */ /* 0x008fea0003900000 */
[----:B------:R-:W3:Y:S02]  /*201e0*/  @!P2 SYNCS.PHASECHK.TRANS64 P2, [R14+URZ+0x28c30], R57 ;  /* 0x028c30390e00a5a7 */ /* 0x000ee4000804007f */
[----:B---3--:R-:W-:Y:S05]  /*201f0*/  @!P2 BRA `(.L_x_2734) ;  /* 0xfffffffc00f0a947 */ /* 0x008fea000383ffff */
[----:B------:R-:W-:Y:S05]  /*20200*/  BRA `(.L_x_2733) ;  /* 0xfffffea000707947 */ /* 0x000fea000383ffff */
.L_x_2747:
[----:B-1----:R1:W4:Y:S02]  /*20210*/  SYNCS.PHASECHK.TRANS64.TRYWAIT P3, [R14+URZ+0x28c50], R57 ;  /* 0x028c50390e0075a7 */ /* 0x002324000806017f */
[----:B----4-:R-:W-:Y:S05]  /*20220*/  @!P3 NANOSLEEP.SYNCS 0x989680 ;  /* 0x009896800000b95d */ /* 0x010fea0003900000 */
[----:B------:R-:W4:Y:S02]  /*20230*/  @!P3 SYNCS.PHASECHK.TRANS64 P3, [R14+URZ+0x28c50], R57 ;  /* 0x028c50390e00b5a7 */ /* 0x000f24000806007f */
[----:B----4-:R-:W-:Y:S05]  /*20240*/  @!P3 BRA `(.L_x_2747) ;  /* 0xfffffffc00f0b947 */ /* 0x010fea000383ffff */
[----:B------:R-:W-:Y:S05]  /*20250*/  BRA `(.L_x_2746) ;  /* 0xfffffebc00587947 */ /* 0x000fea000383ffff */
.L_x_2759:
[----:B-1----:R1:W2:Y:S02]  /*20260*/  SYNCS.PHASECHK.TRANS64.TRYWAIT P3, [R212+URZ+0x28c30], R213 ;  /* 0x028c30d5d40075a7 */ /* 0x0022a4000806017f */
[----:B--2---:R-:W-:Y:S05]  /*20270*/  @!P3 NANOSLEEP.SYNCS 0x989680 ;  /* 0x009896800000b95d */ /* 0x004fea0003900000 */
[----:B------:R-:W2:Y:S02]  /*20280*/  @!P3 SYNCS.PHASECHK.TRANS64 P3, [R212+URZ+0x28c30], R213 ;  /* 0x028c30d5d400b5a7 */ /* 0x000ea4000806007f */
[----:B--2---:R-:W-:Y:S05]  /*20290*/  @!P3 BRA `(.L_x_2759) ;  /* 0xfffffffc00f0b947 */ /* 0x004fea000383ffff */
[----:B------:R-:W-:Y:S05]  /*202a0*/  BRA `(.L_x_2758) ;  /* 0xfffffec000d07947 */ /* 0x000fea000383ffff */
.L_x_2772:
[----:B---3--:R3:W4:Y:S02]  /*202b0*/  SYNCS.PHASECHK.TRANS64.TRYWAIT P3, [R212+URZ+0x28c50], R213 ;  /* 0x028c50d5d40075a7 */ /* 0x008724000806017f */
[----:B----4-:R-:W-:Y:S05]  /*202c0*/  @!P3 NANOSLEEP.SYNCS 0x989680 ;  /* 0x009896800000b95d */ /* 0x010fea0003900000 */
[----:B------:R-:W4:Y:S02]  /*202d0*/  @!P3 SYNCS.PHASECHK.TRANS64 P3, [R212+URZ+0x28c50], R213 ;  /* 0x028c50d5d400b5a7 */ /* 0x000f24000806007f */
[----:B----4-:R-:W-:Y:S05]  /*202e0*/  @!P3 BRA `(.L_x_2772) ;  /* 0xfffffffc00f0b947 */ /* 0x010fea000383ffff */
[----:B------:R-:W-:Y:S05]  /*202f0*/  BRA `(.L_x_2771) ;  /* 0xfffffee000d47947 */ /* 0x000fea000383ffff */
.L_x_2785:
[----:B--2---:R2:W3:Y:S02]  /*20300*/  SYNCS.PHASECHK.TRANS64.TRYWAIT P3, [R14+URZ+0x28c30], R207 ;  /* 0x028c30cf0e0075a7 */ /* 0x0044e4000806017f */
[----:B---3--:R-:W-:Y:S05]  /*20310*/  @!P3 NANOSLEEP.SYNCS 0x989680 ;  /* 0x009896800000b95d */ /* 0x008fea0003900000 */
[----:B------:R-:W3:Y:S02]  /*20320*/  @!P3 SYNCS.PHASECHK.TRANS64 P3, [R14+URZ+0x28c30], R207 ;  /* 0x028c30cf0e00b5a7 */ /* 0x000ee4000806007f */
[----:B---3--:R-:W-:Y:S05]  /*20330*/  @!P3 BRA `(.L_x_2785) ;  /* 0xfffffffc00f0b947 */ /* 0x008fea000383ffff */
[----:B------:R-:W-:Y:S05]  /*20340*/  BRA `(.L_x_2784) ;  /* 0xfffffee800987947 */ /* 0x000fea000383ffff */
.L_x_2790:
[----:B-1----:R1:W3:Y:S02]  /*20350*/  SYNCS.PHASECHK.TRANS64.TRYWAIT P3, [R14+URZ+0x28c50], R207 ;  /* 0x028c50cf0e0075a7 */ /* 0x0022e4000806017f */
[----:B---3--:R-:W-:Y:S05]  /*20360*/  @!P3 NANOSLEEP.SYNCS 0x989680 ;  /* 0x009896800000b95d */ /* 0x008fea0003900000 */
[----:B------:R-:W3:Y:S02]  /*20370*/  @!P3 SYNCS.PHASECHK.TRANS64 P3, [R14+URZ+0x28c50], R207 ;  /* 0x028c50cf0e00b5a7 */ /* 0x000ee4000806007f */
[----:B---3--:R-:W-:Y:S05]  /*20380*/  @!P3 BRA `(.L_x_2790) ;  /* 0xfffffffc00f0b947 */ /* 0x008fea000383ffff */
[----:B------:R-:W-:Y:S05]  /*20390*/  BRA `(.L_x_2789) ;  /* 0xfffffefc00f47947 */ /* 0x000fea000383ffff */
.L_x_2798:
[----:B--2---:R2:W3:Y:S02]  /*203a0*/  SYNCS.PHASECHK.TRANS64.TRYWAIT P2, [R206+URZ+0x28c30], R207 ;  /* 0x028c30cfce0075a7 */ /* 0x0044e4000804017f */
[----:B---3--:R-:W-:Y:S05]  /*203b0*/  @!P2 NANOSLEEP.SYNCS 0x989680 ;  /* 0x009896800000a95d */ /* 0x008fea0003900000 */
[----:B------:R-:W3:Y:S02]  /*203c0*/  @!P2 SYNCS.PHASECHK.TRANS64 P2, [R206+URZ+0x28c30], R207 ;  /* 0x028c30cfce00a5a7 */ /* 0x000ee4000804007f */
[----:B---3--:R-:W-:Y:S05]  /*203d0*/  @!P2 BRA `(.L_x_2798) ;  /* 0xfffffffc00f0a947 */ /* 0x008fea000383ffff */
[----:B------:R-:W-:Y:S05]  /*203e0*/  BRA `(.L_x_2797) ;  /* 0xffffff0400047947 */ /* 0x000fea000383ffff */
.L_x_2811:
[----:B-1----:R1:W2:Y:S02]  /*203f0*/  SYNCS.PHASECHK.TRANS64.TRYWAIT P2, [R206+URZ+0x28c50], R207 ;  /* 0x028c50cfce0075a7 */ /* 0x0022a4000804017f */
[----:B--2---:R-:W-:Y:S05]  /*20400*/  @!P2 NANOSLEEP.SYNCS 0x989680 ;  /* 0x009896800000a95d */ /* 0x004fea0003900000 */
[----:B------:R-:W2:Y:S02]  /*20410*/  @!P2 SYNCS.PHASECHK.TRANS64 P2, [R206+URZ+0x28c50], R207 ;  /* 0x028c50cfce00a5a7 */ /* 0x000ea4000804007f */
[----:B--2---:R-:W-:Y:S05]  /*20420*/  @!P2 BRA `(.L_x_2811) ;  /* 0xfffffffc00f0a947 */ /* 0x004fea000383ffff */
[----:B------:R-:W-:Y:S05]  /*20430*/  BRA `(.L_x_2810) ;  /* 0xffffff2400107947 */ /* 0x000fea000383ffff */
.L_x_2849:
        /* <DEDUP_REMOVED lines=11> */
.L_x_3058:
[----:B------:R-:W-:Y:S05]  /*204f0*/  BSYNC B1 ;  /* 0x0000000000017941 */ /* 0x000fea0003800000 */
.L_x_3057:
[----:B------:R-:W-:Y:S05]  /*20500*/  BRA `(.L_x_3059) ;  /* 0xffffff7400ec7947 */ /* 0x000fea000383ffff */
.L_x_2851:
[----:B------:R-:W-:Y:S01]  /*20510*/  BSSY B1, `(.L_x_3060) ;  /* 0x0000006000017945 */ /* 0x000fe20003800000 */
[----:B------:R-:W-:-:S07]  /*20520*/  IMAD.MOV.U32 R15, RZ, RZ, -0x1 ;  /* 0xffffffffff0f7424 */ /* 0x000fce00078e00ff */
[----:B0-----:R-:W-:Y:S05]  /*20530*/  WARPSYNC.COLLECTIVE R15, `(.L_x_3061) ;  /* 0x000000000f0c7348 */ /* 0x001fea0003c00000 */
[----:B------:R-:W-:Y:S02]  /*20540*/  ELECT P6, UR62, PT ;  /* 0x00000000003e782f */ /* 0x000fe400038c0000 */
[----:B------:R-:W-:Y:S01]  /*20550*/  MOV R14, UR62 ;  /* 0x0000003e000e7c02 */ /* 0x000fe20008000f00 */
[----:B0-----:R-:W-:Y:S10]  /*20560*/  ENDCOLLECTIVE ;  /* 0x000000000000791b */ /* 0x001ff40003800000 */
.L_x_3061:
[----:B------:R-:W-:Y:S05]  /*20570*/  BSYNC B1 ;  /* 0x0000000000017941 */ /* 0x000fea0003800000 */
.L_x_3060:
[----:B------:R-:W-:Y:S05]  /*20580*/  BRA `(.L_x_2850) ;  /* 0xffffff7400e47947 */ /* 0x000fea000383ffff */
.L_x_2853:
[----:B0-----:R-:W2:Y:S02]  /*20590*/  LDL R6, [R1] ;  /* 0x0000000001067983 */ /* 0x001ea40000100800 */
[----:B--2---:R0:W1:Y:S02]  /*205a0*/  SYNCS.PHASECHK.TRANS64.TRYWAIT P0, [R6+URZ+0x28c20], R5 ;  /* 0x028c2005060075a7 */ /* 0x004064000800017f */
[----:B-1----:R-:W-:Y:S05]  /*205b0*/  @!P0 NANOSLEEP.SYNCS 0x989680 ;  /* 0x009896800000895d */ /* 0x002fea0003900000 */
[----:B------:R-:W1:Y:S02]  /*205c0*/  @!P0 SYNCS.PHASECHK.TRANS64 P0, [R6+URZ+0x28c20], R5 ;  /* 0x028c2005060085a7 */ /* 0x000e64000800007f */
[----:B-1----:R-:W-:Y:S05]  /*205d0*/  @!P0 BRA `(.L_x_2853) ;  /* 0xfffffffc00ec8947 */ /* 0x002fea000383ffff */
[----:B------:R-:W-:Y:S05]  /*205e0*/  BRA `(.L_x_3062) ;  /* 0xffffff7400f47947 */ /* 0x000fea000383ffff */
.L_x_2857:
[----:B0-----:R0:W1:Y:S02]  /*205f0*/  SYNCS.PHASECHK.TRANS64.TRYWAIT P0, [R6+URZ+0x28ca0], R9 ;  /* 0x028ca009060075a7 */ /* 0x001064000800017f */
[----:B-1----:R-:W-:Y:S05]  /*20600*/  @!P0 NANOSLEEP.SYNCS 0x989680 ;  /* 0x009896800000895d */ /* 0x002fea0003900000 */
[----:B------:R-:W1:Y:S02]  /*20610*/  @!P0 SYNCS.PHASECHK.TRANS64 P0, [R6+URZ+0x28ca0], R9 ;  /* 0x028ca009060085a7 */ /* 0x000e64000800007f */
[----:B-1----:R-:W-:Y:S05]  /*20620*/  @!P0 BRA `(.L_x_2857) ;  /* 0xfffffffc00f08947 */ /* 0x002fea000383ffff */
[----:B------:R-:W-:Y:S05]  /*20630*/  BRA `(.L_x_3063) ;  /* 0xffffff7800187947 */ /* 0x000fea000383ffff */
.L_x_2862:
[----:B-1----:R1:W2:Y:S02]  /*20640*/  SYNCS.PHASECHK.TRANS64.TRYWAIT P0, [R6+URZ+0x28cc0], R9 ;  /* 0x028cc009060075a7 */ /* 0x0022a4000800017f */
[----:B--2---:R-:W-:Y:S05]  /*20650*/  @!P0 NANOSLEEP.SYNCS 0x989680 ;  /* 0x009896800000895d */ /* 0x004fea0003900000 */
[----:B------:R-:W2:Y:S02]  /*20660*/  @!P0 SYNCS.PHASECHK.TRANS64 P0, [R6+URZ+0x28cc0], R9 ;  /* 0x028cc009060085a7 */ /* 0x000ea4000800007f */
[----:B--2---:R-:W-:Y:S05]  /*20670*/  @!P0 BRA `(.L_x_2862) ;  /* 0xfffffffc00f08947 */ /* 0x004fea000383ffff */
[----:B------:R-:W-:Y:S05]  /*20680*/  BRA `(.L_x_3064) ;  /* 0xffffff78009c7947 */ /* 0x000fea000383ffff */
.L_x_2876:
[----:B0-----:R0:W1:Y:S02]  /*20690*/  SYNCS.PHASECHK.TRANS64.TRYWAIT P1, [R5+URZ+0x28ca0], R6 ;  /* 0x028ca006050075a7 */ /* 0x001064000802017f */
[----:B-1----:R-:W-:Y:S05]  /*206a0*/  @!P1 NANOSLEEP.SYNCS 0x989680 ;  /* 0x009896800000995d */ /* 0x002fea0003900000 */
[----:B------:R-:W1:Y:S02]  /*206b0*/  @!P1 SYNCS.PHASECHK.TRANS64 P1, [R5+URZ+0x28ca0], R6 ;  /* 0x028ca006050095a7 */ /* 0x000e64000802007f */
[----:B-1----:R-:W-:Y:S05]  /*206c0*/  @!P1 BRA `(.L_x_2876) ;  /* 0xfffffffc00f09947 */ /* 0x002fea000383ffff */
[----:B------:R-:W-:Y:S05]  /*206d0*/  BRA `(.L_x_3065) ;  /* 0xffffff8400247947 */ /* 0x000fea000383ffff */
.L_x_2881:
[----:B-1----:R1:W2:Y:S02]  /*206e0*/  SYNCS.PHASECHK.TRANS64.TRYWAIT P1, [R5+URZ+0x28cc0], R6 ;  /* 0x028cc006050075a7 */ /* 0x0022a4000802017f */
[----:B--2---:R-:W-:Y:S05]  /*206f0*/  @!P1 NANOSLEEP.SYNCS 0x989680 ;  /* 0x009896800000995d */ /* 0x004fea0003900000 */
[----:B------:R-:W2:Y:S02]  /*20700*/  @!P1 SYNCS.PHASECHK.TRANS64 P1, [R5+URZ+0x28cc0], R6 ;  /* 0x028cc006050095a7 */ /* 0x000ea4000802007f */
[----:B--2---:R-:W-:Y:S05]  /*20710*/  @!P1 BRA `(.L_x_2881) ;  /* 0xfffffffc00f09947 */ /* 0x004fea000383ffff */
[----:B------:R-:W-:Y:S05]  /*20720*/  BRA `(.L_x_3066) ;  /* 0xffffff8400a47947 */ /* 0x000fea000383ffff */
.L_x_2909:
        /* <DEDUP_REMOVED lines=11> */
.L_x_3068:
[----:B------:R-:W-:Y:S05]  /*207e0*/  BSYNC B0 ;  /* 0x0000000000007941 */ /* 0x000fea0003800000 */
.L_x_3067:
[----:B------:R-:W-:Y:S05]  /*207f0*/  BRA `(.L_x_3069) ;  /* 0xffffff9800807947 */ /* 0x000fea000383ffff */
.L_x_2911:
[----:B------:R-:W-:Y:S01]  /*20800*/  BSSY B0, `(.L_x_3070) ;  /* 0x0000006000007945 */ /* 0x000fe20003800000 */
[----:B------:R-:W-:-:S07]  /*20810*/  IMAD.MOV.U32 R15, RZ, RZ, -0x1 ;  /* 0xffffffffff0f7424 */ /* 0x000fce00078e00ff */
[----:B01----:R-:W-:Y:S05]  /*20820*/  WARPSYNC.COLLECTIVE R15, `(.L_x_3071) ;  /* 0x000000000f0c7348 */ /* 0x003fea0003c00000 */
[----:B------:R-:W-:Y:S02]  /*20830*/  ELECT P6, UR62, PT ;  /* 0x00000000003e782f */ /* 0x000fe400038c0000 */
[----:B------:R-:W-:Y:S01]  /*20840*/  MOV R14, UR62 ;  /* 0x0000003e000e7c02 */ /* 0x000fe20008000f00 */
[----:B01----:R-:W-:Y:S10]  /*20850*/  ENDCOLLECTIVE ;  /* 0x000000000000791b */ /* 0x003ff40003800000 */
.L_x_3071:
[----:B------:R-:W-:Y:S05]  /*20860*/  BSYNC B0 ;  /* 0x0000000000007941 */ /* 0x000fea0003800000 */
.L_x_3070:
[----:B------:R-:W-:Y:S05]  /*20870*/  BRA `(.L_x_3072) ;  /* 0xffffff98008c7947 */ /* 0x000fea000383ffff */
.L_x_2913:
[----:B0-----:R0:W1:Y:S02]  /*20880*/  SYNCS.PHASECHK.TRANS64.TRYWAIT P0, [R0+URZ+0x28c40], R2 ;  /* 0x028c4002000075a7 */ /* 0x001064000800017f */
[----:B-1----:R-:W-:Y:S05]  /*20890*/  @!P0 NANOSLEEP.SYNCS 0x989680 ;  /* 0x009896800000895d */ /* 0x002fea0003900000 */
[----:B------:R-:W1:Y:S02]  /*208a0*/  @!P0 SYNCS.PHASECHK.TRANS64 P0, [R0+URZ+0x28c40], R2 ;  /* 0x028c4002000085a7 */ /* 0x000e64000800007f */
[----:B-1----:R-:W-:Y:S05]  /*208b0*/  @!P0 BRA `(.L_x_2913) ;  /* 0xfffffffc00f08947 */ /* 0x002fea000383ffff */
[----:B------:R-:W-:Y:S05]  /*208c0*/  BRA `(.L_x_3073) ;  /* 0xffffff9800f47947 */ /* 0x000fea000383ffff */
.L_x_2917:
        /* <DEDUP_REMOVED lines=13> */
.L_x_3074:
[----:B------:R-:W-:Y:S02]  /*209a0*/  IMAD.MOV.U32 R13, RZ, RZ, R4 ;  /* 0x000000ffff0d7224 */ /* 0x000fe400078e0004 */
[----:B------:R-:W-:-:S07]  /*209b0*/  IMAD.MOV.U32 R6, RZ, RZ, R14 ;  /* 0x000000ffff067224 */ /* 0x000fce00078e000e */
[----:B------:R-:W-:Y:S05]  /*209c0*/  WARPSYNC.COLLECTIVE R15, `(.L_x_3075) ;  /* 0x000000000f087348 */ /* 0x000fea0003c00000 */
[----:B------:R0:W1:Y:S02]  /*209d0*/  SHFL.IDX P6, R14, R13, R12, R11 ;  /* 0x0000000c0d0e7389 */ /* 0x00006400000c000b */
[----:B01----:R-:W-:Y:S01]  /*209e0*/  ENDCOLLECTIVE ;  /* 0x000000000000791b */ /* 0x003fe20003800000 */
.L_x_3075:
[----:B------:R-:W-:Y:S02]  /*209f0*/  IMAD.MOV.U32 R13, RZ, RZ, R3 ;  /* 0x000000ffff0d7224 */ /* 0x000fe400078e0003 */
[----:B------:R-:W-:Y:S02]  /*20a00*/  IMAD.MOV.U32 R12, RZ, RZ, 0x1 ;  /* 0x00000001ff0c7424 */ /* 0x000fe400078e00ff */
[----:B------:R-:W-:-:S07]  /*20a10*/  IMAD.MOV.U32 R7, RZ, RZ, R14 ;  /* 0x000000ffff077224 */ /* 0x000fce00078e000e */
[----:B------:R-:W-:Y:S05]  /*20a20*/  WARPSYNC.COLLECTIVE R15, `(.L_x_3076) ;  /* 0x000000000f087348 */ /* 0x000fea0003c00000 */
[----:B------:R0:W1:Y:S02]  /*20a30*/  SHFL.IDX P6, R14, R13, R12, R11 ;  /* 0x0000000c0d0e7389 */ /* 0x00006400000c000b */
[----:B01----:R-:W-:Y:S01]  /*20a40*/  ENDCOLLECTIVE ;  /* 0x000000000000791b */ /* 0x003fe20003800000 */
.L_x_3076:
        /* <DEDUP_REMOVED lines=15> */
.L_x_3077:
[----:B------:R-:W-:Y:S02]  /*20b40*/  IMAD.MOV.U32 R13, RZ, RZ, R3 ;  /* 0x000000ffff0d7224 */ /* 0x000fe400078e0003 */
[----:B------:R-:W-:Y:S02]  /*20b50*/  IMAD.MOV.U32 R12, RZ, RZ, 0x2 ;  /* 0x00000002ff0c7424 */ /* 0x000fe400078e00ff */
[----:B------:R-:W-:-:S07]  /*20b60*/  IMAD.MOV.U32 R5, RZ, RZ, R14 ;  /* 0x000000ffff057224 */ /* 0x000fce00078e000e */
[----:B------:R-:W-:Y:S05]  /*20b70*/  WARPSYNC.COLLECTIVE R15, `(.L_x_3078) ;  /* 0x000000000f087348 */ /* 0x000fea0003c00000 */
[----:B------:R0:W1:Y:S02]  /*20b80*/  SHFL.IDX P6, R14, R13, R12, R11 ;  /* 0x0000000c0d0e7389 */ /* 0x00006400000c000b */
[----:B01----:R-:W-:Y:S01]  /*20b90*/  ENDCOLLECTIVE ;  /* 0x000000000000791b */ /* 0x003fe20003800000 */
.L_x_3078:
        /* <DEDUP_REMOVED lines=15> */
.L_x_3079:
[----:B------:R-:W-:Y:S02]  /*20c90*/  IMAD.MOV.U32 R13, RZ, RZ, R3 ;  /* 0x000000ffff0d7224 */ /* 0x000fe400078e0003 */
[----:B------:R-:W-:Y:S02]  /*20ca0*/  IMAD.MOV.U32 R12, RZ, RZ, 0x3 ;  /* 0x00000003ff0c7424 */ /* 0x000fe400078e00ff */
[----:B------:R-:W-:-:S07]  /*20cb0*/  IMAD.MOV.U32 R5, RZ, RZ, R14 ;  /* 0x000000ffff057224 */ /* 0x000fce00078e000e */
[----:B------:R-:W-:Y:S05]  /*20cc0*/  WARPSYNC.COLLECTIVE R15, `(.L_x_3080) ;  /* 0x000000000f087348 */ /* 0x000fea0003c00000 */
[----:B------:R0:W1:Y:S02]  /*20cd0*/  SHFL.IDX P6, R14, R13, R12, R11 ;  /* 0x0000000c0d0e7389 */ /* 0x00006400000c000b */
[----:B01----:R-:W-:Y:S01]  /*20ce0*/  ENDCOLLECTIVE ;  /* 0x000000000000791b */ /* 0x003fe20003800000 */
.L_x_3080:
        /* <DEDUP_REMOVED lines=13> */
.L_x_3081:
[----:B------:R-:W-:Y:S01]  /*20dc0*/  IMAD.MOV.U32 R3, RZ, RZ, R14 ;  /* 0x000000ffff037224 */ /* 0x000fe200078e000e */
[----:B------:R-:W-:Y:S06]  /*20dd0*/  BRA `(.L_x_3082) ;  /* 0xffffffa0004c7947 */ /* 0x000fec000383ffff */
.L_x_2920:
[----:B0-----:R-:W2:Y:S02]  /*20de0*/  LDL R2, [R1] ;  /* 0x0000000001027983 */ /* 0x001ea40000100800 */
[----:B--2---:R0:W1:Y:S02]  /*20df0*/  SYNCS.PHASECHK.TRANS64.TRYWAIT P0, [R2+URZ+0x28c20], R0 ;  /* 0x028c2000020075a7 */ /* 0x004064000800017f */
[----:B-1----:R-:W-:Y:S05]  /*20e00*/  @!P0 NANOSLEEP.SYNCS 0x989680 ;  /* 0x009896800000895d */ /* 0x002fea0003900000 */
[----:B------:R-:W1:Y:S02]  /*20e10*/  @!P0 SYNCS.PHASECHK.TRANS64 P0, [R2+URZ+0x28c20], R0 ;  /* 0x028c2000020085a7 */ /* 0x000e64000800007f */
[----:B-1----:R-:W-:Y:S05]  /*20e20*/  @!P0 BRA `(.L_x_2920) ;  /* 0xfffffffc00ec8947 */ /* 0x002fea000383ffff */
[----:B------:R-:W-:Y:S05]  /*20e30*/  BRA `(.L_x_3083) ;  /* 0xffffffa000ac7947 */ /* 0x000fea000383ffff */
.L_x_2924:
[----:B0-----:R0:W1:Y:S02]  /*20e40*/  SYNCS.PHASECHK.TRANS64.TRYWAIT P0, [R0+URZ+0x28c60], R2 ;  /* 0x028c6002000075a7 */ /* 0x001064000800017f */
[----:B-1----:R-:W-:Y:S05]  /*20e50*/  @!P0 NANOSLEEP.SYNCS 0x989680 ;  /* 0x009896800000895d */ /* 0x002fea0003900000 */
[----:B------:R-:W1:Y:S02]  /*20e60*/  @!P0 SYNCS.PHASECHK.TRANS64 P0, [R0+URZ+0x28c60], R2 ;  /* 0x028c6002000085a7 */ /* 0x000e64000800007f */
[----:B-1----:R-:W-:Y:S05]  /*20e70*/  @!P0 BRA `(.L_x_2924) ;  /* 0xfffffffc00f08947 */ /* 0x002fea000383ffff */
[----:B------:R-:W-:Y:S05]  /*20e80*/  BRA `(.L_x_3084) ;  /* 0xffffffa000d87947 */ /* 0x000fea000383ffff */
.L_x_2943:
[----:B-1----:R1:W2:Y:S02]  /*20e90*/  SYNCS.PHASECHK.TRANS64.TRYWAIT P0, [R3+URZ+0x28c40], R2 ;  /* 0x028c4002030075a7 */ /* 0x0022a4000800017f */
[----:B--2---:R-:W-:Y:S05]  /*20ea0*/  @!P0 NANOSLEEP.SYNCS 0x989680 ;  /* 0x009896800000895d */ /* 0x004fea0003900000 */
[----:B------:R-:W2:Y:S02]  /*20eb0*/  @!P0 SYNCS.PHASECHK.TRANS64 P0, [R3+URZ+0x28c40], R2 ;  /* 0x028c4002030085a7 */ /* 0x000ea4000800007f */
[----:B--2---:R-:W-:Y:S05]  /*20ec0*/  @!P0 BRA `(.L_x_2943) ;  /* 0xfffffffc00f08947 */ /* 0x004fea000383ffff */
[----:B------:R-:W-:Y:S05]  /*20ed0*/  BRA `(.L_x_3085) ;  /* 0xffffffac00e47947 */ /* 0x000fea000383ffff */
.L_x_2948:
[----:B0-----:R0:W2:Y:S02]  /*20ee0*/  SYNCS.PHASECHK.TRANS64.TRYWAIT P0, [R3+URZ+0x28c60], R2 ;  /* 0x028c6002030075a7 */ /* 0x0010a4000800017f */
[----:B--2---:R-:W-:Y:S05]  /*20ef0*/  @!P0 NANOSLEEP.SYNCS 0x989680 ;  /* 0x009896800000895d */ /* 0x004fea0003900000 */
[----:B------:R-:W2:Y:S02]  /*20f00*/  @!P0 SYNCS.PHASECHK.TRANS64 P0, [R3+URZ+0x28c60], R2 ;  /* 0x028c6002030085a7 */ /* 0x000ea4000800007f */
[----:B--2---:R-:W-:Y:S05]  /*20f10*/  @!P0 BRA `(.L_x_2948) ;  /* 0xfffffffc00f08947 */ /* 0x004fea000383ffff */
[----:B------:R-:W-:Y:S05]  /*20f20*/  BRA `(.L_x_3086) ;  /* 0xffffffb000687947 */ /* 0x000fea000383ffff */
.L_x_2963:
[----:B0-----:R0:W1:Y:S02]  /*20f30*/  SYNCS.PHASECHK.TRANS64.TRYWAIT P0, [R2+URZ+0x28c40], R3 ;  /* 0x028c4003020075a7 */ /* 0x001064000800017f */
[----:B-1----:R-:W-:Y:S05]  /*20f40*/  @!P0 NANOSLEEP.SYNCS 0x989680 ;  /* 0x009896800000895d */ /* 0x002fea0003900000 */
[----:B------:R-:W1:Y:S02]  /*20f50*/  @!P0 SYNCS.PHASECHK.TRANS64 P0, [R2+URZ+0x28c40], R3 ;  /* 0x028c4003020085a7 */ /* 0x000e64000800007f */
[----:B-1----:R-:W-:Y:S05]  /*20f60*/  @!P0 BRA `(.L_x_2963) ;  /* 0xfffffffc00f08947 */ /* 0x002fea000383ffff */
[----:B------:R-:W-:Y:S05]  /*20f70*/  BRA `(.L_x_3087) ;  /* 0xffffffbc00587947 */ /* 0x000fea000383ffff */
.L_x_2968:
[----:B-1----:R1:W2:Y:S02]  /*20f80*/  SYNCS.PHASECHK.TRANS64.TRYWAIT P0, [R2+URZ+0x28c60], R3 ;  /* 0x028c6003020075a7 */ /* 0x0022a4000800017f */
[----:B--2---:R-:W-:Y:S05]  /*20f90*/  @!P0 NANOSLEEP.SYNCS 0x989680 ;  /* 0x009896800000895d */ /* 0x004fea0003900000 */
[----:B------:R-:W2:Y:S02]  /*20fa0*/  @!P0 SYNCS.PHASECHK.TRANS64 P0, [R2+URZ+0x28c60], R3 ;  /* 0x028c6003020085a7 */ /* 0x000ea4000800007f */
[----:B--2---:R-:W-:Y:S05]  /*20fb0*/  @!P0 BRA `(.L_x_2968) ;  /* 0xfffffffc00f08947 */ /* 0x004fea000383ffff */
[----:B------:R-:W-:Y:S05]  /*20fc0*/  BRA `(.L_x_3088) ;  /* 0xffffffbc00d87947 */ /* 0x000fea000383ffff */
.L_x_2983:
[----:B0-----:R0:W1:Y:S02]  /*20fd0*/  SYNCS.PHASECHK.TRANS64.TRYWAIT P0, [R3+URZ+0x28c40], R2 ;  /* 0x028c4002030075a7 */ /* 0x001064000800017f */
[----:B-1----:R-:W-:Y:S05]  /*20fe0*/  @!P0 NANOSLEEP.SYNCS 0x989680 ;  /* 0x009896800000895d */ /* 0x002fea0003900000 */
[----:B------:R-:W1:Y:S02]  /*20ff0*/  @!P0 SYNCS.PHASECHK.TRANS64 P0, [R3+URZ+0x28c40], R2 ;  /* 0x028c4002030085a7 */ /* 0x000e64000800007f */
[----:B-1----:R-:W-:Y:S05]  /*21000*/  @!P0 BRA `(.L_x_2983) ;  /* 0xfffffffc00f08947 */ /* 0x002fea000383ffff */
[----:B------:R-:W-:Y:S05]  /*21010*/  BRA `(.L_x_3089) ;  /* 0xffffffc800a47947 */ /* 0x000fea000383ffff */
.L_x_2988:
[----:B-1----:R1:W2:Y:S02]  /*21020*/  SYNCS.PHASECHK.TRANS64.TRYWAIT P0, [R3+URZ+0x28c60], R2 ;  /* 0x028c6002030075a7 */ /* 0x0022a4000800017f */
[----:B--2---:R-:W-:Y:S05]  /*21030*/  @!P0 NANOSLEEP.SYNCS 0x989680 ;  /* 0x009896800000895d */ /* 0x004fea0003900000 */
[----:B------:R-:W2:Y:S02]  /*21040*/  @!P0 SYNCS.PHASECHK.TRANS64 P0, [R3+URZ+0x28c60], R2 ;  /* 0x028c6002030085a7 */ /* 0x000ea4000800007f */
[----:B--2---:R-:W-:Y:S05]  /*21050*/  @!P0 BRA `(.L_x_2988) ;  /* 0xfffffffc00f08947 */ /* 0x004fea000383ffff */
[----:B------:R-:W-:Y:S05]  /*21060*/  BRA `(.L_x_3090) ;  /* 0xffffffcc00287947 */ /* 0x000fea000383ffff */
.L_x_3004:
        /* <DEDUP_REMOVED lines=8> */
.L_x_3092:
[----:B------:R-:W-:Y:S05]  /*210f0*/  BSYNC B0 ;  /* 0x0000000000007941 */ /* 0x000fea0003800000 */
.L_x_3091:
        /* <DEDUP_REMOVED lines=9> */
.L_x_3093:
        /* <DEDUP_REMOVED lines=18> */
.L_x_3094:
[----:B------:R-:W-:Y:S01]  /*212b0*/  IMAD.MOV.U32 R12, RZ, RZ, 0x2 ;  /* 0x00000002ff0c7424 */ /* 0x000fe200078e00ff */
[----:B------:R-:W-:-:S05]  /*212c0*/  SEL R5, R14, RZ, P1 ;  /* 0x000000ff0e057207 */ /* 0x000fca0000800000 */
[----:B------:R-:W-:-:S04]  /*212d0*/  IMAD.IADD R3, R2, 0x1, R5 ;  /* 0x0000000102037824 */ /* 0x000fc800078e0205 */
[----:B------:R-:W-:-:S07]  /*212e0*/  IMAD.MOV.U32 R13, RZ, RZ, R3 ;  /* 0x000000ffff0d7224 */ /* 0x000fce00078e0003 */
[----:B------:R-:W-:Y:S05]  /*212f0*/  WARPSYNC.COLLECTIVE R15, `(.L_x_3095) ;  /* 0x000000000f087348 */ /* 0x000fea0003c00000 */
[----:B------:R0:W1:Y:S02]  /*21300*/  SHFL.UP P6, R14, R13, R12, R11 ;  /* 0x0400000c0d0e7389 */ /* 0x00006400000c000b */
[----:B01----:R-:W-:Y:S01]  /*21310*/  ENDCOLLECTIVE ;  /* 0x000000000000791b */ /* 0x003fe20003800000 */
.L_x_3095:
[----:B------:R-:W-:Y:S01]  /*21320*/  IMAD.MOV.U32 R12, RZ, RZ, 0x4 ;  /* 0x00000004ff0c7424 */ /* 0x000fe200078e00ff */
[----:B------:R-:W-:-:S05]  /*21330*/  SEL R14, R14, RZ, P2 ;  /* 0x000000ff0e0e7207 */ /* 0x000fca0001000000 */
[----:B------:R-:W-:-:S04]  /*21340*/  IMAD.IADD R3, R3, 0x1, R14 ;  /* 0x0000000103037824 */ /* 0x000fc800078e020e */
[----:B------:R-:W-:-:S07]  /*21350*/  IMAD.MOV.U32 R13, RZ, RZ, R3 ;  /* 0x000000ffff0d7224 */ /* 0x000fce00078e0003 */
[----:B------:R-:W-:Y:S05]  /*21360*/  WARPSYNC.COLLECTIVE R15, `(.L_x_3096) ;  /* 0x000000000f087348 */ /* 0x000fea0003c00000 */
[----:B------:R0:W1:Y:S02]  /*21370*/  SHFL.UP P6, R14, R13, R12, R11 ;  /* 0x0400000c0d0e7389 */ /* 0x00006400000c000b */
[----:B01----:R-:W-:Y:S01]  /*21380*/  ENDCOLLECTIVE ;  /* 0x000000000000791b */ /* 0x003fe20003800000 */
.L_x_3096:
[----:B------:R-:W-:Y:S01]  /*21390*/  IMAD.MOV.U32 R12, RZ, RZ, 0x8 ;  /* 0x00000008ff0c7424 */ /* 0x000fe200078e00ff */
[----:B------:R-:W-:-:S05]  /*213a0*/  SEL R14, R14, RZ, P3 ;  /* 0x000000ff0e0e7207 */ /* 0x000fca0001800000 */
[----:B------:R-:W-:-:S04]  /*213b0*/  IMAD.IADD R3, R3, 0x1, R14 ;  /* 0x0000000103037824 */ /* 0x000fc800078e020e */
[----:B------:R-:W-:-:S07]  /*213c0*/  IMAD.MOV.U32 R13, RZ, RZ, R3 ;  /* 0x000000ffff0d7224 */ /* 0x000fce00078e0003 */
[----:B------:R-:W-:Y:S05]  /*213d0*/  WARPSYNC.COLLECTIVE R15, `(.L_x_3097) ;  /* 0x000000000f087348 */ /* 0x000fea0003c00000 */
[----:B------:R0:W1:Y:S02]  /*213e0*/  SHFL.UP P6, R14, R13, R12, R11 ;  /* 0x0400000c0d0e7389 */ /* 0x00006400000c000b */
[----:B01----:R-:W-:Y:S01]  /*213f0*/  ENDCOLLECTIVE ;  /* 0x000000000000791b */ /* 0x003fe20003800000 */
.L_x_3097:
[----:B------:R-:W-:Y:S01]  /*21400*/  IMAD.MOV.U32 R12, RZ, RZ, 0x10 ;  /* 0x00000010ff0c7424 */ /* 0x000fe200078e00ff */
[----:B------:R-:W-:-:S05]  /*21410*/  SEL R14, R14, RZ, P4 ;  /* 0x000000ff0e0e7207 */ /* 0x000fca0002000000 */
[----:B------:R-:W-:-:S04]  /*21420*/  IMAD.IADD R3, R3, 0x1, R14 ;  /* 0x0000000103037824 */ /* 0x000fc800078e020e */
[----:B------:R-:W-:-:S07]  /*21430*/  IMAD.MOV.U32 R13, RZ, RZ, R3 ;  /* 0x000000ffff0d7224 */ /* 0x000fce00078e0003 */
[----:B------:R-:W-:Y:S05]  /*21440*/  WARPSYNC.COLLECTIVE R15, `(.L_x_3098) ;  /* 0x000000000f087348 */ /* 0x000fea0003c00000 */
[----:B------:R0:W1:Y:S02]  /*21450*/  SHFL.UP P6, R14, R13, R12, R11 ;  /* 0x0400000c0d0e7389 */ /* 0x00006400000c000b */
[----:B01----:R-:W-:Y:S01]  /*21460*/  ENDCOLLECTIVE ;  /* 0x000000000000791b */ /* 0x003fe20003800000 */
.L_x_3098:
        /* <DEDUP_REMOVED lines=8> */
.L_x_3099:
[----:B------:R-:W-:Y:S05]  /*214f0*/  BRA `(.L_x_3100) ;  /* 0xffffffd4007c7947 */ /* 0x000fea000383ffff */
.L_x_3009:
        /* <DEDUP_REMOVED lines=8> */
.L_x_3102:
[----:B------:R-:W-:Y:S05]  /*21580*/  BSYNC B0 ;  /* 0x0000000000007941 */ /* 0x000fea0003800000 */
.L_x_3101:
        /* <DEDUP_REMOVED lines=9> */
.L_x_3103:
[----:B------:R-:W-:Y:S01]  /*21620*/  IMAD.MOV.U32 R12, RZ, RZ, 0x4 ;  /* 0x00000004ff0c7424 */ /* 0x000fe200078e00ff */
[----:B------:R-:W-:-:S05]  /*21630*/  SEL R14, R14, RZ, P2 ;  /* 0x000000ff0e0e7207 */ /* 0x000fca0001000000 */
[----:B------:R-:W-:-:S04]  /*21640*/  IMAD.IADD R3, R3, 0x1, R14 ;  /* 0x0000000103037824 */ /* 0x000fc800078e020e */
[----:B------:R-:W-:-:S07]  /*21650*/  IMAD.MOV.U32 R13, RZ, RZ, R3 ;  /* 0x000000ffff0d7224 */ /* 0x000fce00078e0003 */
[----:B------:R-:W-:Y:S05]  /*21660*/  WARPSYNC.COLLECTIVE R15, `(.L_x_3104) ;  /* 0x000000000f087348 */ /* 0x000fea0003c00000 */
[----:B------:R0:W1:Y:S02]  /*21670*/  SHFL.UP P6, R14, R13, R12, R11 ;  /* 0x0400000c0d0e7389 */ /* 0x00006400000c000b */
[----:B01----:R-:W-:Y:S01]  /*21680*/  ENDCOLLECTIVE ;  /* 0x000000000000791b */ /* 0x003fe20003800000 */
.L_x_3104:
[----:B------:R-:W-:Y:S01]  /*21690*/  IMAD.MOV.U32 R12, RZ, RZ, 0x8 ;  /* 0x00000008ff0c7424 */ /* 0x000fe200078e00ff */
[----:B------:R-:W-:-:S05]  /*216a0*/  SEL R14, R14, RZ, P3 ;  /* 0x000000ff0e0e7207 */ /* 0x000fca0001800000 */
[----:B------:R-:W-:-:S04]  /*216b0*/  IMAD.IADD R3, R3, 0x1, R14 ;  /* 0x0000000103037824 */ /* 0x000fc800078e020e */
[----:B------:R-:W-:-:S07]  /*216c0*/  IMAD.MOV.U32 R13, RZ, RZ, R3 ;  /* 0x000000ffff0d7224 */ /* 0x000fce00078e0003 */
[----:B------:R-:W-:Y:S05]  /*216d0*/  WARPSYNC.COLLECTIVE R15, `(.L_x_3105) ;  /* 0x000000000f087348 */ /* 0x000fea0003c00000 */
[----:B------:R0:W1:Y:S02]  /*216e0*/  SHFL.UP P6, R14, R13, R12, R11 ;  /* 0x0400000c0d0e7389 */ /* 0x00006400000c000b */
[----:B01----:R-:W-:Y:S01]  /*216f0*/  ENDCOLLECTIVE ;  /* 0x000000000000791b */ /* 0x003fe20003800000 */
.L_x_3105:
[----:B------:R-:W-:Y:S01]  /*21700*/  IMAD.MOV.U32 R12, RZ, RZ, 0x10 ;  /* 0x00000010ff0c7424 */ /* 0x000fe200078e00ff */
[----:B------:R-:W-:-:S05]  /*21710*/  SEL R14, R14, RZ, P4 ;  /* 0x000000ff0e0e7207 */ /* 0x000fca0002000000 */
[----:B------:R-:W-:-:S04]  /*21720*/  IMAD.IADD R3, R3, 0x1, R14 ;  /* 0x0000000103037824 */ /* 0x000fc800078e020e */
[----:B------:R-:W-:-:S07]  /*21730*/  IMAD.MOV.U32 R13, RZ, RZ, R3 ;  /* 0x000000ffff0d7224 */ /* 0x000fce00078e0003 */
[----:B------:R-:W-:Y:S05]  /*21740*/  WARPSYNC.COLLECTIVE R15, `(.L_x_3106) ;  /* 0x000000000f087348 */ /* 0x000fea0003c00000 */
[----:B------:R0:W1:Y:S02]  /*21750*/  SHFL.UP P6, R14, R13, R12, R11 ;  /* 0x0400000c0d0e7389 */ /* 0x00006400000c000b */
[----:B01----:R-:W-:Y:S01]  /*21760*/  ENDCOLLECTIVE ;  /* 0x000000000000791b */ /* 0x003fe20003800000 */
.L_x_3106:
        /* <DEDUP_REMOVED lines=8> */
.L_x_3107:
[----:B------:R-:W-:Y:S05]  /*217f0*/  BRA `(.L_x_3108) ;  /* 0xffffffd400587947 */ /* 0x000fea000383ffff */
.L_x_3011:
[----:B------:R-:W-:Y:S01]  /*21800*/  BSSY B0, `(.L_x_3109) ;  /* 0x0000006000007945 */ /* 0x000fe20003800000 */
[----:B------:R-:W-:Y:S01]  /*21810*/  PLOP3.LUT P6, PT, P6, PT, PT, 0x8, 0x0 ;  /* 0x000000000000781c */ /* 0x000fe200037ce170 */
[----:B------:R-:W-:-:S12]  /*21820*/  IMAD.MOV.U32 R15, RZ, RZ, -0x1 ;  /* 0xffffffffff0f7424 */ /* 0x000fd800078e00ff */
[----:B0----5:R-:W-:Y:S05]  /*21830*/  WARPSYNC.COLLECTIVE R15, `(.L_x_3110) ;  /* 0x000000000f087348 */ /* 0x021fea0003c00000 */
[----:B------:R-:W-:Y:S01]  /*21840*/  VOTE.ANY R14, PT, P6 ;  /* 0x00000000000e7806 */ /* 0x000fe200030e0100 */
[----:B0----5:R-:W-:Y:S06]  /*21850*/  ENDCOLLECTIVE ;  /* 0x000000000000791b */ /* 0x021fec0003800000 */
.L_x_3110:
[----:B------:R-:W-:Y:S05]  /*21860*/  BSYNC B0 ;  /* 0x0000000000007941 */ /* 0x000fea0003800000 */
.L_x_3109:
        /* <DEDUP_REMOVED lines=9> */
.L_x_3111:
[----:B------:R-:W-:Y:S01]  /*21900*/  IMAD.MOV.U32 R17, RZ, RZ, R14 ;  /* 0x000000ffff117224 */ /* 0x000fe200078e000e */
[----:B------:R-:W-:Y:S06]  /*21910*/  BRA `(.L_x_3112) ;  /* 0xffffffd400487947 */ /* 0x000fec000383ffff */
.L_x_3013:
[----:B------:R-:W-:Y:S01]  /*21920*/  BSSY B0, `(.L_x_3113) ;  /* 0x0000007000007945 */ /* 0x000fe20003800000 */
[----:B------:R-:W-:Y:S02]  /*21930*/  IMAD.MOV.U32 R13, RZ, RZ, R3 ;  /* 0x000000ffff0d7224 */ /* 0x000fe400078e0003 */
[----:B------:R-:W-:Y:S02]  /*21940*/  IMAD.MOV.U32 R11, RZ, RZ, 0x1f ;  /* 0x0000001fff0b7424 */ /* 0x000fe400078e00ff */
[----:B------:R-:W-:-:S07]  /*21950*/  IMAD.MOV.U32 R15, RZ, RZ, -0x1 ;  /* 0xffffffffff0f7424 */ /* 0x000fce00078e00ff */
[----:B012--5:R-:W-:Y:S05]  /*21960*/  WARPSYNC.COLLECTIVE R15, `(.L_x_3114) ;  /* 0x000000000f087348 */ /* 0x027fea0003c00000 */
[----:B------:R3:W4:Y:S02]  /*21970*/  SHFL.IDX P6, R14, R13, R12, R11 ;  /* 0x0000000c0d0e7389 */ /* 0x00072400000c000b */
[----:B012345:R-:W-:Y:S01]  /*21980*/  ENDCOLLECTIVE ;  /* 0x000000000000791b */ /* 0x03ffe20003800000 */
.L_x_3114:
[----:B------:R-:W-:Y:S05]  /*21990*/  BSYNC B0 ;  /* 0x0000000000007941 */ /* 0x000fea0003800000 */
.L_x_3113:
[----:B------:R-:W-:Y:S01]  /*219a0*/  IMAD.MOV.U32 R4, RZ, RZ, R14 ;  /* 0x000000ffff047224 */ /* 0x000fe200078e000e */
[----:B------:R-:W-:Y:S06]  /*219b0*/  BRA `(.L_x_3012) ;  /* 0xffffffd4003c7947 */ /* 0x000fec000383ffff */
.L_x_3017:
[----:B0-----:R0:W1:Y:S02]  /*219c0*/  SYNCS.PHASECHK.TRANS64.TRYWAIT P0, [R0+URZ+0x28c20], R3 ;  /* 0x028c2003000075a7 */ /* 0x001064000800017f */
[----:B-1----:R-:W-:Y:S05]  /*219d0*/  @!P0 NANOSLEEP.SYNCS 0x989680 ;  /* 0x009896800000895d */ /* 0x002fea0003900000 */
[----:B------:R-:W1:Y:S02]  /*219e0*/  @!P0 SYNCS.PHASECHK.TRANS64 P0, [R0+URZ+0x28c20], R3 ;  /* 0x028c2003000085a7 */ /* 0x000e64000800007f */
[----:B-1----:R-:W-:Y:S05]  /*219f0*/  @!P0 BRA `(.L_x_3017) ;  /* 0xfffffffc00f08947 */ /* 0x002fea000383ffff */
[----:B------:R-:W-:Y:S05]  /*21a00*/  BRA `(.L_x_3115) ;  /* 0xffffffd800bc7947 */ /* 0x000fea000383ffff */
.L_x_3018:
        /* <DEDUP_REMOVED lines=11> */
.L_x_3117:
[----:B------:R-:W-:Y:S05]  /*21ac0*/  BSYNC B0 ;  /* 0x0000000000007941 */ /* 0x000fea0003800000 */
.L_x_3116:
[----:B------:R-:W-:Y:S05]  /*21ad0*/  BRA `(.L_x_3118) ;  /* 0xffffffd800a47947 */ /* 0x000fea000383ffff */
.L_x_3019:
[----:B------:R-:W-:Y:S01]  /*21ae0*/  BSSY B0, `(.L_x_3119) ;  /* 0x0000006000007945 */ /* 0x000fe20003800000 */
[----:B------:R-:W-:-:S07]  /*21af0*/  IMAD.MOV.U32 R15, RZ, RZ, -0x1 ;  /* 0xffffffffff0f7424 */ /* 0x000fce00078e00ff */
[----:B01---5:R-:W-:Y:S05]  /*21b00*/  WARPSYNC.COLLECTIVE R15, `(.L_x_3120) ;  /* 0x000000000f0c7348 */ /* 0x023fea0003c00000 */
[----:B------:R-:W-:Y:S02]  /*21b10*/  ELECT P6, UR62, PT ;  /* 0x00000000003e782f */ /* 0x000fe400038c0000 */
[----:B------:R-:W-:Y:S01]  /*21b20*/  MOV R14, UR62 ;  /* 0x0000003e000e7c02 */ /* 0x000fe20008000f00 */
[----:B01---5:R-:W-:Y:S10]  /*21b30*/  ENDCOLLECTIVE ;  /* 0x000000000000791b */ /* 0x023ff40003800000 */
.L_x_3120:
[----:B------:R-:W-:Y:S05]  /*21b40*/  BSYNC B0 ;  /* 0x0000000000007941 */ /* 0x000fea0003800000 */
.L_x_3119:
[----:B------:R-:W-:Y:S05]  /*21b50*/  BRA `(.L_x_3121) ;  /* 0xffffffd800987947 */ /* 0x000fea000383ffff */
.L_x_3021:
[----:B0-----:R0:W1:Y:S02]  /*21b60*/  SYNCS.PHASECHK.TRANS64.TRYWAIT P0, [R6+URZ], R5 ;  /* 0x00000005060075a7 */ /* 0x001064000800017f */
[----:B-1----:R-:W-:Y:S05]  /*21b70*/  @!P0 NANOSLEEP.SYNCS 0x989680 ;  /* 0x009896800000895d */ /* 0x002fea0003900000 */
[----:B------:R-:W1:Y:S02]  /*21b80*/  @!P0 SYNCS.PHASECHK.TRANS64 P0, [R6+URZ], R5 ;  /* 0x00000005060085a7 */ /* 0x000e64000800007f */
[----:B-1----:R-:W-:Y:S05]  /*21b90*/  @!P0 BRA `(.L_x_3021) ;  /* 0xfffffffc00f08947 */ /* 0x002fea000383ffff */
[----:B------:R-:W-:Y:S05]  /*21ba0*/  BRA `(.L_x_3122) ;  /* 0xffffffd800d47947 */ /* 0x000fea000383ffff */
.L_x_3022:
[----:B-1----:R1:W2:Y:S02]  /*21bb0*/  SYNCS.PHASECHK.TRANS64.TRYWAIT P0, [R7+URZ], R2 ;  /* 0x00000002070075a7 */ /* 0x0022a4000800017f */
[----:B--2---:R-:W-:Y:S05]  /*21bc0*/  @!P0 NANOSLEEP.SYNCS 0x989680 ;  /* 0x009896800000895d */ /* 0x004fea0003900000 */
[----:B------:R-:W2:Y:S02]  /*21bd0*/  @!P0 SYNCS.PHASECHK.TRANS64 P0, [R7+URZ], R2 ;  /* 0x00000002070085a7 */ /* 0x000ea4000800007f */
[----:B--2---:R-:W-:Y:S05]  /*21be0*/  @!P0 BRA `(.L_x_3022) ;  /* 0xfffffffc00f08947 */ /* 0x004fea000383ffff */
[----:B------:R-:W-:Y:S05]  /*21bf0*/  BRA `(.L_x_3123) ;  /* 0xffffffd800c87947 */ /* 0x000fea000383ffff */
.L_x_3024:
[----:B--2---:R2:W3:Y:S02]  /*21c00*/  SYNCS.PHASECHK.TRANS64.TRYWAIT P0, [R4+URZ], R5 ;  /* 0x00000005040075a7 */ /* 0x0044e4000800017f */
[----:B---3--:R-:W-:Y:S05]  /*21c10*/  @!P0 NANOSLEEP.SYNCS 0x989680 ;  /* 0x009896800000895d */ /* 0x008fea0003900000 */
[----:B------:R-:W3:Y:S02]  /*21c20*/  @!P0 SYNCS.PHASECHK.TRANS64 P0, [R4+URZ], R5 ;  /* 0x00000005040085a7 */ /* 0x000ee4000800007f */
[----:B---3--:R-:W-:Y:S05]  /*21c30*/  @!P0 BRA `(.L_x_3024) ;  /* 0xfffffffc00f08947 */ /* 0x008fea000383ffff */
[----:B------:R-:W-:Y:S05]  /*21c40*/  BRA `(.L_x_3124) ;  /* 0xffffffd800d07947 */ /* 0x000fea000383ffff */
.L_x_3125:
        /* <DEDUP_REMOVED lines=11> */
.L_x_5876:


//--------------------- .text._ZN7cutlass13device_kernelIN5flash11enable_sm90INS1_16FlashAttnFwdSm90INS1_25CollectiveMainloopFwdSm90ILi2EN4cute5tupleIJNS5_1CILi1EEES8_S8_EEENS6_IJNS7_ILi64EEESA_SA_EEELi512ENS_10bfloat16_tEfNS_4arch4Sm90ELb0ELb1ELb0ELb1ELb0ELb0ELb1ELb0ELb0ELb1ELb0ELb0EEENS1_21CollectiveEpilogueFwdINS6_IJSA_NS7_ILi512EEESA_EEES9_SC_SE_Li256ELb1ELb1ELb0ELb0EEENS1_36VarlenDynamicPersistentTileSchedulerILi64ELi64ELi256ELi128ELb0ELb1ELb1ELb1ELb0ELb1EEEEEEEEEvNT_6ParamsE --------------------------
	.section	.text._ZN7cutlass13device_kernelIN5flash11enable_sm90INS1_16FlashAttnFwdSm90INS1_25CollectiveMainloopFwdSm90ILi2EN4cute5tupleIJNS5_1CILi1EEES8_S8_EEENS6_IJNS7_ILi64EEESA_SA_EEELi512ENS_10bfloat16_tEfNS_4arch4Sm90ELb0ELb1ELb0ELb1ELb0ELb0ELb1ELb0ELb0ELb1ELb0ELb0EEENS1_21CollectiveEpilogueFwdINS6_IJSA_NS7_ILi512EEESA_EEES9_SC_SE_Li256ELb1ELb1ELb0ELb0EEENS1_36VarlenDynamicPersistentTileSchedulerILi64ELi64ELi256ELi128ELb0ELb1ELb1ELb1ELb0ELb1EEEEEEEEEvNT_6ParamsE,"ax",@progbits
	.align	128
.text._ZN7cutlass13device_kernelIN5flash11enable_sm90INS1_16FlashAttnFwdSm90INS1_25CollectiveMainloopFwdSm90ILi2EN4cute5tupleIJNS5_1CILi1EEES8_S8_EEENS6_IJNS7_ILi64EEESA_SA_EEELi512ENS_10bfloat16_tEfNS_4arch4Sm90ELb0ELb1ELb0ELb1ELb0ELb0ELb1ELb0ELb0ELb1ELb0ELb0EEENS1_21CollectiveEpilogueFwdINS6_IJSA_NS7_ILi512EEESA_EEES9_SC_SE_Li256ELb1ELb1ELb0ELb0EEENS1_36VarlenDynamicPersistentTileSchedulerILi64ELi64ELi256ELi128ELb0ELb1ELb1ELb1ELb0ELb1EEEEEEEEEvNT_6ParamsE:
        .type           _ZN7cutlass13device_kernelIN5flash11enable_sm90INS1_16FlashAttnFwdSm90INS1_25CollectiveMainloopFwdSm90ILi2EN4cute5tupleIJNS5_1CILi1EEES8_S8_EEENS6_IJNS7_ILi64EEESA_SA_EEELi512ENS_10bfloat16_tEfNS_4arch4Sm90ELb0ELb1ELb0ELb1ELb0ELb0ELb1ELb0ELb0ELb1ELb0ELb0EEENS1_21CollectiveEpilogueFwdINS6_IJSA_NS7_ILi512EEESA_EEES9_SC_SE_Li256ELb1ELb1ELb0ELb0EEENS1_36VarlenDynamicPersistentTileSchedulerILi64ELi64ELi256ELi128ELb0ELb1ELb1ELb1ELb0ELb1EEEEEEEEEvNT_6ParamsE,@function
        .size           _ZN7cutlass13device_kernelIN5flash11enable_sm90INS1_16FlashAttnFwdSm90INS1_25CollectiveMainloopFwdSm90ILi2EN4cute5tupleIJNS5_1CILi1EEES8_S8_EEENS6_IJNS7_ILi64EEESA_SA_EEELi512ENS_10bfloat16_tEfNS_4arch4Sm90ELb0ELb1ELb0ELb1ELb0ELb0ELb1ELb0ELb0ELb1ELb0ELb0EEENS1_21CollectiveEpilogueFwdINS6_IJSA_NS7_ILi512EEESA_EEES9_SC_SE_Li256ELb1ELb1ELb0ELb0EEENS1_36VarlenDynamicPersistentTileSchedulerILi64ELi64ELi256ELi128ELb0ELb1ELb1ELb1ELb0ELb1EEEEEEEEEvNT_6ParamsE,(.L_x_5877 - _ZN7cutlass13device_kernelIN5flash11enable_sm90INS1_16FlashAttnFwdSm90INS1_25CollectiveMainloopFwdSm90ILi2EN4cute5tupleIJNS5_1CILi1EEES8_S8_EEENS6_IJNS7_ILi64EEESA_SA_EEELi512ENS_10bfloat16_tEfNS_4arch4Sm90ELb0ELb1ELb0ELb1ELb0ELb0ELb1ELb0ELb0ELb1ELb0ELb0EEENS1_21CollectiveEpilogueFwdINS6_IJSA_NS7_ILi512EEESA_EEES9_SC_SE_Li256ELb1ELb1ELb0ELb0EEENS1_36VarlenDynamicPersistentTileSchedulerILi64ELi64ELi256ELi128ELb0ELb1ELb1ELb1ELb0ELb1EEEEEEEEEvNT_6ParamsE)
        .other          _ZN7cutlass13device_kernelIN5flash11enable_sm90INS1_16FlashAttnFwdSm90INS1_25CollectiveMainloopFwdSm90ILi2EN4cute5tupleIJNS5_1CILi1EEES8_S8_EEENS6_IJNS7_ILi64EEESA_SA_EEELi512ENS_10bfloat16_tEfNS_4arch4Sm90ELb0ELb1ELb0ELb1ELb0ELb0ELb1ELb0ELb0ELb1ELb0ELb0EEENS1_21CollectiveEpilogueFwdINS6_IJSA_NS7_ILi512EEESA_EEES9_SC_SE_Li256ELb1ELb1ELb0ELb0EEENS1_36VarlenDynamicPersistentTileSchedulerILi64ELi64ELi256ELi128ELb0ELb1ELb1ELb1ELb0ELb1EEEEEEEEEvNT_6ParamsE,@"STO_CUDA_ENTRY STV_DEFAULT"
_ZN7cutlass13device_kernelIN5flash11enable_sm90INS1_16FlashAttnFwdSm90INS1_25CollectiveMainloopFwdSm90ILi2EN4cute5tupleIJNS5_1CILi1EEES8_S8_EEENS6_IJNS7_ILi64EEESA_SA_EEELi512ENS_10bfloat16_tEfNS_4arch4Sm90ELb0ELb1ELb0ELb1ELb0ELb0ELb1ELb0ELb0ELb1ELb0ELb0EEENS1_21CollectiveEpilogueFwdINS6_IJSA_NS7_ILi512EEESA_EEES9_SC_SE_Li256ELb1ELb1ELb0ELb0EEENS1_36VarlenDynamicPersistentTileSchedulerILi64ELi64ELi256ELi128ELb0ELb1ELb1ELb1ELb0ELb1EEEEEEEEEvNT_6ParamsE:
        /* <DEDUP_REMOVED lines=17> */
.L_x_3127:
[----:B------:R-:W-:Y:S05]  /*0110*/  BSYNC B0 ;  /* 0x0000000000007941 */ /* 0x000fea0003800000 */
.L_x_3126:
        /* <DEDUP_REMOVED lines=39> */
.L_x_3128:
        /* <DEDUP_REMOVED lines=22> */
.L_x_3129:
        /* <DEDUP_REMOVED lines=18> */
.L_x_3130:
        /* <DEDUP_REMOVED lines=22> */
.L_x_3131:
        /* <DEDUP_REMOVED lines=22> */
.L_x_3132:
        /* <DEDUP_REMOVED lines=8> */
.L_x_3134:
        /* <DEDUP_REMOVED lines=18> */
[----:B------:R-:W2:Y:S01]  /*0a70*/  LDL.LU R17, [R1+0x64] ;  /* 0x0000640001117983 */ /* 0x000ea20000300800 */
[----:B------:R-:W-:Y:S01]  /*0a80*/  VIADD R205, R4, 0xffffff80 ;  /* 0xffffff8004cd7836 */ /* 0x000fe20000000000 */
[----:B------:R-:W-:Y:S01]  /*0a90*/  R2UR UR4, R13 ;  /* 0x000000000d0472ca */ /* 0x000fe200000e0000 */
[----:B------:R-:W-:Y:S01]  /*0aa0*/  IMAD.MOV.U32 R185, RZ, RZ, 0x40 ;  /* 0x00000040ffb97424 */ /* 0x000fe200078e00ff */
[----:B------:R-:W-:Y:S01]  /*0ab0*/  UMOV UR36, URZ ;  /* 0x0000003f00247c82 */ /* 0x000fe20008000000 */
[----:B------:R-:W-:Y:S01]  /*0ac0*/  IMAD.MOV.U32 R200, RZ, RZ, RZ ;  /* 0x000000ffffc87224 */ /* 0x000fe200078e00ff */
[----:B------:R-:W-:-:S04]  /*0ad0*/  SHF.R.S32.HI R0, RZ, 0x1f, R205 ;  /* 0x0000001fff007819 */ /* 0x000fc800000114cd */
[CC--:B------:R-:W-:Y:S02]  /*0ae0*/  LEA.HI R2, R0.reuse, R205.reuse, RZ, 0x4 ;  /* 0x000000cd00027211 */ /* 0x0c0fe400078f20ff */
[CC--:B------:R-:W-:Y:S02]  /*0af0*/  LEA.HI R6, R0.reuse, R205.reuse, RZ, 0x2 ;  /* 0x000000cd00067211 */ /* 0x0c0fe400078f10ff */
[----:B------:R-:W-:Y:S02]  /*0b00*/  SHF.R.S32.HI R5, RZ, 0x4, R2 ;  /* 0x00000004ff057819 */ /* 0x000fe40000011402 */
[----:B------:R-:W-:Y:S02]  /*0b10*/  LEA.HI R8, R0, R205, RZ, 0x7 ;  /* 0x000000cd00087211 */ /* 0x000fe400078f38ff */
[C---:B------:R-:W-:Y:S02]  /*0b20*/  LEA.HI R3, R2.reuse, R5, RZ, 0x1 ;  /* 0x0000000502037211 */ /* 0x040fe400078f08ff */
[----:B------:R-:W-:-:S02]  /*0b30*/  LOP3.LUT R2, R2, 0xfffffff0, RZ, 0xc0, !PT ;  /* 0xfffffff002027812 */ /* 0x000fc400078ec0ff */
[----:B------:R-:W-:Y:S02]  /*0b40*/  LOP3.LUT R4, R3, 0x1ffffffe, RZ, 0xc0, !PT ;  /* 0x1ffffffe03047812 */ /* 0x000fe400078ec0ff */
[----:B------:R-:W-:Y:S01]  /*0b50*/  LEA.HI R3, R0, R205, RZ, 0x5 ;  /* 0x000000cd00037211 */ /* 0x000fe200078f28ff */
[----:B------:R-:W-:Y:S01]  /*0b60*/  IMAD.IADD R2, R205, 0x1, -R2 ;  /* 0x00000001cd027824 */ /* 0x000fe200078e0a02 */
[----:B------:R-:W-:Y:S01]  /*0b70*/  LOP3.LUT R10, R6, 0xfffffffc, RZ, 0xc0, !PT ;  /* 0xfffffffc060a7812 */ /* 0x000fe200078ec0ff */
[----:B------:R-:W-:Y:S01]  /*0b80*/  IMAD.IADD R5, R5, 0x1, -R4 ;  /* 0x0000000105057824 */ /* 0x000fe200078e0a04 */
[--C-:B------:R-:W-:Y:S02]  /*0b90*/  SHF.R.S32.HI R4, RZ, 0x5, R3.reuse ;  /* 0x00000005ff047819 */ /* 0x100fe40000011403 */
[----:B------:R-:W-:Y:S01]  /*0ba0*/  SHF.R.S32.HI R3, RZ, 0x1f, R3 ;  /* 0x0000001fff037819 */ /* 0x000fe20000011403 */
[----:B------:R-:W-:Y:S01]  /*0bb0*/  IMAD.IADD R12, R205, 0x1, -R10 ;  /* 0x00000001cd0c7824 */ /* 0x000fe200078e0a0a */
[----:B------:R-:W-:Y:S01]  /*0bc0*/  LOP3.LUT R6, R8, 0xffffff80, RZ, 0xc0, !PT ;  /* 0xffffff8008067812 */ /* 0x000fe200078ec0ff */
[----:B------:R-:W-:Y:S01]  /*0bd0*/  IMAD.SHL.U32 R5, R5, 0x8, RZ ;  /* 0x0000000805057824 */ /* 0x000fe200078e00ff */
[----:B------:R-:W-:-:S02]  /*0be0*/  LEA.HI R3, R3, R4, RZ, 0x2 ;  /* 0x0000000403037211 */ /* 0x000fc400078f10ff */
[----:B------:R-:W-:Y:S01]  /*0bf0*/  SHF.R.S32.HI R9, RZ, 0x1f, R2 ;  /* 0x0000001fff097819 */ /* 0x000fe20000011402 */
[----:B------:R-:W-:Y:S01]  /*0c00*/  IMAD.IADD R6, R205, 0x1, -R6 ;  /* 0x00000001cd067824 */ /* 0x000fe200078e0a06 */
[----:B------:R-:W-:Y:S02]  /*0c10*/  SHF.R.S32.HI R201, RZ, 0x7, R8 ;  /* 0x00000007ffc97819 */ /* 0x000fe40000011408 */
[----:B------:R-:W-:Y:S02]  /*0c20*/  LOP3.LUT R3, R3, 0x3ffffc, RZ, 0xc0, !PT ;  /* 0x003ffffc03037812 */ /* 0x000fe400078ec0ff */
[----:B------:R-:W-:Y:S01]  /*0c30*/  SHF.R.S32.HI R7, RZ, 0x1f, R6 ;  /* 0x0000001fff077819 */ /* 0x000fe20000011406 */
[----:B------:R-:W-:Y:S01]  /*0c40*/  IMAD R16, R201, 0x100, R2 ;  /* 0x00000100c9107824 */ /* 0x000fe200078e0202 */
[----:B------:R-:W-:Y:S01]  /*0c50*/  LEA.HI R11, R12, R12, RZ, 0x1 ;  /* 0x0000000c0c0b7211 */ /* 0x000fe200078f08ff */
[----:B------:R-:W-:Y:S01]  /*0c60*/  IMAD.IADD R3, R4, 0x1, -R3 ;  /* 0x0000000104037824 */ /* 0x000fe200078e0a03 */
[----:B------:R-:W-:-:S02]  /*0c70*/  LEA.HI R10, R9, R2, RZ, 0x3 ;  /* 0x00000002090a7211 */ /* 0x000fc400078f18ff */
[-C--:B------:R-:W-:Y:S01]  /*0c80*/  LEA.HI R9, R7, R6.reuse, RZ, 0x2 ;  /* 0x0000000607097211 */ /* 0x080fe200078f10ff */
[----:B------:R-:W-:Y:S01]  /*0c90*/  IMAD R16, R3, 0x10, R16 ;  /* 0x0000001003107824 */ /* 0x000fe200078e0210 */
[----:B------:R-:W-:Y:S02]  /*0ca0*/  LOP3.LUT R13, R11, 0x1ffffffe, RZ, 0xc0, !PT ;  /* 0x1ffffffe0b0d7812 */ /* 0x000fe400078ec0ff */
[C---:B------:R-:W-:Y:S01]  /*0cb0*/  LOP3.LUT R11, R10.reuse, 0xfffffff8, RZ, 0xc0, !PT ;  /* 0xfffffff80a0b7812 */ /* 0x040fe200078ec0ff */
[----:B------:R-:W-:Y:S01]  /*0cc0*/  IMAD.SHL.U32 R10, R10, 0x40, RZ ;  /* 0x000000400a0a7824 */ /* 0x000fe200078e00ff */
[----:B------:R-:W-:Y:S01]  /*0cd0*/  LOP3.LUT R3, R9, 0x7ffffffc, RZ, 0xc0, !PT ;  /* 0x7ffffffc09037812 */ /* 0x000fe200078ec0ff */
[----:B------:R-:W-:Y:S01]  /*0ce0*/  IMAD.U32 R204, R16, 0x40, R5 ;  /* 0x0000004010cc7824 */ /* 0x000fe200078e0005 */
[----:B------:R-:W-:Y:S01]  /*0cf0*/  LEA.HI R7, R7, R6, RZ, 0x5 ;  /* 0x0000000607077211 */ /* 0x000fe200078f28ff */
[----:B------:R-:W-:Y:S01]  /*0d00*/  IMAD.IADD R11, R2, 0x1, -R11 ;  /* 0x00000001020b7824 */ /* 0x000fe200078e0a0b */
[----:B------:R-:W-:Y:S01]  /*0d10*/  SHF.R.S32.HI R2, RZ, 0x2, R9 ;  /* 0x00000002ff027819 */ /* 0x000fe20000011409 */
[----:B------:R-:W-:Y:S01]  /*0d20*/  IMAD.IADD R18, R6, 0x1, -R3 ;  /* 0x0000000106127824 */ /* 0x000fe200078e0a03 */
[----:B------:R-:W-:Y:S01]  /*0d30*/  LEA.HI R0, R0, R205, RZ, 0x3 ;  /* 0x000000cd00007211 */ /* 0x000fe200078f18ff */
[----:B------:R-:W-:Y:S01]  /*0d40*/  IMAD.SHL.U32 R3, R11, 0x40, RZ ;  /* 0x000000400b037824 */ /* 0x000fe200078e00ff */
[----:B------:R-:W-:Y:S01]  /*0d50*/  SHF.R.S32.HI R9, RZ, 0x1f, R9 ;  /* 0x0000001fff097819 */ /* 0x000fe20000011409 */
[----:B------:R-:W-:Y:S01]  /*0d60*/  IMAD.IADD R12, R12, 0x1, -R13 ;  /* 0x000000010c0c7824 */ /* 0x000fe200078e0a0d */
[----:B------:R-:W-:Y:S01]  /*0d70*/  LOP3.LUT R198, R0, 0xfffffff8, RZ, 0xc0, !PT ;  /* 0xfffffff800c67812 */ /* 0x000fe200078ec0ff */
[----:B------:R-:W-:Y:S01]  /*0d80*/  IMAD.SHL.U32 R18, R18, 0x2, RZ ;  /* 0x0000000212127824 */ /* 0x000fe200078e00ff */
[----:B------:R-:W-:-:S02]  /*0d90*/  LOP3.LUT R6, R3, 0x1c0, RZ, 0xc0, !PT ;  /* 0x000001c003067812 */ /* 0x000fc400078ec0ff */
[----:B------:R-:W-:Y:S01]  /*0da0*/  LOP3.LUT R3, R10, 0x7ffffe00, RZ, 0xc0, !PT ;  /* 0x7ffffe000a037812 */ /* 0x000fe200078ec0ff */
[----:B------:R-:W-:Y:S01]  /*0db0*/  IMAD.IADD R198, R205, 0x1, -R198 ;  /* 0x00000001cdc67824 */ /* 0x000fe200078e0ac6 */
[----:B------:R-:W-:Y:S02]  /*0dc0*/  LOP3.LUT R5, R6, 0x8, R5, 0xf8, !PT ;  /* 0x0000000806057812 */ /* 0x000fe400078ef805 */
[----:B------:R-:W-:Y:S01]  /*0dd0*/  SHF.R.U32.HI R6, RZ, 0x3, R6 ;  /* 0x00000003ff067819 */ /* 0x000fe20000011606 */
[----:B------:R-:W-:Y:S01]  /*0de0*/  IMAD R3, R4, 0x400, R3 ;  /* 0x0000040004037824 */ /* 0x000fe200078e0203 */
[----:B------:R-:W-:Y:S01]  /*0df0*/  LEA.HI R9, R9, R2, RZ, 0x3 ;  /* 0x0000000209097211 */ /* 0x000fe200078f18ff */
[----:B------:R-:W-:Y:S01]  /*0e00*/  IMAD.SHL.U32 R187, R198, 0x8, RZ ;  /* 0x00000008c6bb7824 */ /* 0x000fe200078e00ff */
[----:B------:R-:W-:Y:S02]  /*0e10*/  LOP3.LUT R6, R5, R6, RZ, 0x3c, !PT ;  /* 0x0000000605067212 */ /* 0x000fe400078e3cff */
[----:B------:R-:W-:Y:S01]  /*0e20*/  R2P PR, R11, 0x6 ;  /* 0x000000060b007804 */ /* 0x000fe20000000000 */
[----:B------:R-:W-:Y:S01]  /*0e30*/  VIADD R197, R187, 0x40 ;  /* 0x00000040bbc57836 */ /* 0x000fe20000000000 */
        /* <DEDUP_REMOVED lines=9> */
[----:B------:R-:W-:Y:S01]  /*0ed0*/  VIADD R194, R187, 0x100 ;  /* 0x00000100bbc27836 */ /* 0x000fe20000000000 */
[----:B------:R-:W-:Y:S01]  /*0ee0*/  SEL R185, R185, 0xffffffc0, !P2 ;  /* 0xffffffc0b9b97807 */ /* 0x000fe20005000000 */
[----:B------:R-:W-:Y:S01]  /*0ef0*/  VIADD R186, R23, 0x36400 ;  /* 0x0003640017ba7836 */ /* 0x000fe20000000000 */
        /* <DEDUP_REMOVED lines=16> */
[----:B------:R-:W-:Y:S02]  /*1000*/  IMAD.MOV.U32 R6, RZ, RZ, R14 ;  /* 0x000000ffff067224 */ /* 0x000fe400078e000e */
[----:B------:R-:W-:Y:S02]  /*1010*/  IMAD.MOV.U32 R7, RZ, RZ, R15 ;  /* 0x000000ffff077224 */ /* 0x000fe400078e000f */
[----:B------:R-:W-:Y:S02]  /*1020*/  IMAD.MOV.U32 R2, RZ, RZ, RZ ;  /* 0x000000ffff027224 */ /* 0x000fe400078e00ff */
[----:B------:R-:W-:Y:S02]  /*1030*/  IMAD.SHL.U32 R22, R8, 0x100, RZ ;  /* 0x0000010008167824 */ /* 0x000fe400078e00ff */
[----:B------:R-:W-:Y:S02]  /*1040*/  IMAD R189, R12, 0x8, R19 ;  /* 0x000000080cbd7824 */ /* 0x000fe400078e0213 */
[----:B------:R-:W-:Y:S01]  /*1050*/  IMAD.IADD R185, R185, 0x1, R184 ;  /* 0x00000001b9b97824 */ /* 0x000fe200078e02b8 */
[----:B--2---:R-:W-:-:S07]  /*1060*/  LOP3.LUT R188, R17, 0x1, RZ, 0xfc, !PT ;  /* 0x0000000111bc7812 */ /* 0x004fce00078efcff */
.L_x_3237:
[----:B0-23--:R-:W0:Y:S08]  /*1070*/  LDC.64 R4, c[0x0][0xb20] ;  /* 0x0002c800ff047b82 */ /* 0x00de300000000a00 */
[----:B-1--4-:R-:W1:Y:S01]  /*1080*/  LDC.64 R8, c[0x0][0xb10] ;  /* 0x0002c400ff087b82 */ /* 0x012e620000000a00 */
[----:B------:R-:W-:Y:S01]  /*1090*/  ULDC UR5, c[0x0][0x288] ;  /* 0x0000a20000057ab9 */ /* 0x000fe20000000800 */
[----:B------:R-:W-:Y:S01]  /*10a0*/  IMAD.MOV.U32 R3, RZ, RZ, RZ ;  /* 0x000000ffff037224 */ /* 0x000fe200078e00ff */
[----:B------:R-:W-:Y:S01]  /*10b0*/  ULDC.64 UR6, c[0x0][0x418] ;  /* 0x0001060000067ab9 */ /* 0x000fe20000000a00 */
[----:B0-----:R-:W-:-:S04]  /*10c0*/  ISETP.NE.U32.AND P0, PT, R4, RZ, PT ;  /* 0x000000ff0400720c */ /* 0x001fc80003f05070 */
[----:B------:R-:W-:Y:S02]  /*10d0*/  ISETP.NE.AND.EX P0, PT, R5, RZ, PT, P0 ;  /* 0x000000ff0500720c */ /* 0x000fe40003f05300 */
[----:B-1----:R-:W-:-:S04]  /*10e0*/  ISETP.NE.U32.AND P1, PT, R8, RZ, PT ;  /* 0x000000ff0800720c */ /* 0x002fc80003f25070 */
[----:B------:R-:W-:-:S07]  /*10f0*/  ISETP.NE.AND.EX P1, PT, R9, RZ, PT, P1 ;  /* 0x000000ff0900720c */ /* 0x000fce0003f25310 */
[----:B------:R-:W0:Y:S08]  /*1100*/  @P0 LDC.64 R4, c[0x0][0xb20] ;  /* 0x0002c800ff040b82 */ /* 0x000e300000000a00 */
[----:B------:R-:W1:Y:S01]  /*1110*/  @P1 LDC.64 R8, c[0x0][0xb10] ;  /* 0x0002c400ff081b82 */ /* 0x000e620000000a00 */
[----:B------:R-:W-:Y:S01]  /*1120*/  IMAD.U32 R17, RZ, RZ, UR5 ;  /* 0x00000005ff117e24 */ /* 0x000fe2000f8e00ff */
[----:B------:R-:W-:Y:S01]  /*1130*/  UISETP.NE.U32.AND UP0, UPT, UR6, URZ, UPT ;  /* 0x0000003f0600728c */ /* 0x000fe2000bf05070 */
[----:B------:R-:W-:Y:S01]  /*1140*/  ULDC UR5, c[0x0][0x424] ;  /* 0x0001090000057ab9 */ /* 0x000fe20000000800 */
[----:B0-----:R-:W-:-:S05]  /*1150*/  @P0 IMAD.WIDE R4, R7, 0x4, R4 ;  /* 0x0000000407040825 */ /* 0x001fca00078e0204 */
[----:B------:R0:W5:Y:S01]  /*1160*/  @P0 LDG.E R3, desc[UR38][R4.64] ;  /* 0x0000002604030981 */ /* 0x000162000c1e1900 */
[----:B-1----:R-:W-:-:S05]  /*1170*/  @P1 IMAD.WIDE R8, R7, 0x4, R8 ;  /* 0x0000000407081825 */ /* 0x002fca00078e0208 */
[----:B------:R0:W5:Y:S01]  /*1180*/  @P1 LDG.E R17, desc[UR38][R8.64] ;  /* 0x0000002608111981 */ /* 0x000162000c1e1900 */
[----:B------:R-:W-:Y:S01]  /*1190*/  UISETP.NE.AND.EX UP0, UPT, UR7, URZ, UPT, UP0 ;  /* 0x0000003f0700728c */ /* 0x000fe2000bf05300 */
[----:B------:R-:W-:Y:S02]  /*11a0*/  IMAD.MOV.U32 R191, RZ, RZ, R6 ;  /* 0x000000ffffbf7224 */ /* 0x000fe400078e0006 */
[----:B------:R-:W-:Y:S01]  /*11b0*/  ULDC.64 UR6, c[0x0][0xb18] ;  /* 0x0002c60000067ab9 */ /* 0x000fe20000000a00 */
[----:B------:R-:W-:Y:S01]  /*11c0*/  USEL UR5, UR5, 0x1, UP0 ;  /* 0x0000000105057887 */ /* 0x000fe20008000000 */
[----:B------:R-:W-:Y:S01]  /*11d0*/  ISETP.NE.U32.AND P2, PT, RZ, UR6, PT ;  /* 0x00000006ff007c0c */ /* 0x000fe2000bf45070 */
[----:B------:R-:W-:Y:S02]  /*11e0*/  ULDC UR6, c[0x0][0x2f0] ;  /* 0x0000bc0000067ab9 */ /* 0x000fe40000000800 */
[----:B------:R-:W-:Y:S01]  /*11f0*/  UIMAD UR5, UR5, UR6, URZ ;  /* 0x00000006050572a4 */ /* 0x000fe2000f8e023f */
[----:B------:R-:W-:Y:S01]  /*1200*/  ISETP.NE.AND.EX P2, PT, RZ, UR7, PT, P2 ;  /* 0x00000007ff007c0c */ /* 0x000fe2000bf45320 */
[----:B0-----:R-:W-:-:S12]  /*1210*/  @P1 BRA `(.L_x_3135) ;  /* 0x0000000000241947 */ /* 0x001fd80003800000 */
        /* <DEDUP_REMOVED lines=9> */
.L_x_3135:
[----:B------:R-:W-:Y:S02]  /*12b0*/  IMAD.U32 R16, RZ, RZ, UR5 ;  /* 0x00000005ff107e24 */ /* 0x000fe4000f8e00ff */
[----:B------:R-:W-:Y:S01]  /*12c0*/  IMAD.MOV.U32 R192, RZ, RZ, R7 ;  /* 0x000000ffffc07224 */ /* 0x000fe200078e0007 */
[----:B------:R-:W-:Y:S06]  /*12d0*/  @!P2 BRA `(.L_x_3136) ;  /* 0x000000000010a947 */ /* 0x000fec0003800000 */
[----:B------:R-:W0:Y:S02]  /*12e0*/  LDC.64 R4, c[0x0][0xb18] ;  /* 0x0002c600ff047b82 */ /* 0x000e240000000a00 */
[----:B0-----:R-:W-:-:S05]  /*12f0*/  IMAD.WIDE R4, R7, 0x4, R4 ;  /* 0x0000000407047825 */ /* 0x001fca00078e0204 */
[----:B------:R0:W5:Y:S01]  /*1300*/  LDG.E R16, desc[UR38][R4.64] ;  /* 0x0000002604107981 */ /* 0x000162000c1e1900 */
[----:B------:R-:W-:Y:S05]  /*1310*/  BRA `(.L_x_3137) ;  /* 0x0000000000247947 */ /* 0x000fea0003800000 */
.L_x_3136:
[----:B------:R-:W-:Y:S02]  /*1320*/  ULDC.64 UR6, c[0x0][0xb00] ;  /* 0x0002c00000067ab9 */ /* 0x000fe40000000a00 */
[----:B------:R-:W-:-:S04]  /*1330*/  ISETP.NE.U32.AND P0, PT, RZ, UR6, PT ;  /* 0x00000006ff007c0c */ /* 0x000fc8000bf05070 */
[----:B------:R-:W-:-:S13]  /*1340*/  ISETP.NE.AND.EX P0, PT, RZ, UR7, PT, P0 ;  /* 0x00000007ff007c0c */ /* 0x000fda000bf05300 */
[----:B------:R-:W-:Y:S05]  /*1350*/  @!P0 BRA `(.L_x_3137) ;  /* 0x0000000000148947 */ /* 0x000fea0003800000 */
[----:B------:R-:W0:Y:S02]  /*1360*/  LDC.64 R4, c[0x0][0xb00] ;  /* 0x0002c000ff047b82 */ /* 0x000e240000000a00 */
[----:B0-----:R-:W-:-:S05]  /*1370*/  IMAD.WIDE R4, R7, 0x4, R4 ;  /* 0x0000000407047825 */ /* 0x001fca00078e0204 */
[----:B------:R-:W2:Y:S04]  /*1380*/  LDG.E R16, desc[UR38][R4.64] ;  /* 0x0000002604107981 */ /* 0x000ea8000c1e1900 */
[----:B------:R-:W2:Y:S02]  /*1390*/  LDG.E R7, desc[UR38][R4.64+0x4] ;  /* 0x0000042604077981 */ /* 0x000ea4000c1e1900 */
[----:B--2---:R-:W-:-:S07]  /*13a0*/  IMAD.IADD R16, R7, 0x1, -R16 ;  /* 0x0000000107107824 */ /* 0x004fce00078e0a10 */
.L_x_3137:
[----:B0-----:R-:W2:Y:S01]  /*13b0*/  LDL R4, [R1+0x4] ;  /* 0x0000040001047983 */ /* 0x001ea20000100800 */
[----:B-----5:R-:W-:Y:S01]  /*13c0*/  IMAD.IADD R16, R16, 0x1, -R3 ;  /* 0x0000000110107824 */ /* 0x020fe200078e0a03 */
[----:B------:R-:W-:-:S03]  /*13d0*/  USHF.L.U32 UR40, UR4, 0x6, URZ ;  /* 0x0000000604287899 */ /* 0x000fc6000800063f */
[----:B------:R-:W-:-:S05]  /*13e0*/  VIADD R0, R16, 0x3f ;  /* 0x0000003f10007836 */ /* 0x000fca0000000000 */
[----:B------:R-:W-:-:S04]  /*13f0*/  SHF.R.S32.HI R3, RZ, 0x1f, R0 ;  /* 0x0000001fff037819 */ /* 0x000fc80000011400 */
[----:B------:R-:W-:-:S04]  /*1400*/  LEA.HI R3, R3, R0, RZ, 0x6 ;  /* 0x0000000003037211 */ /* 0x000fc800078f30ff */
[----:B------:R-:W-:Y:S02]  /*1410*/  SHF.R.S32.HI R168, RZ, 0x6, R3 ;  /* 0x00000006ffa87819 */ /* 0x000fe40000011403 */
[----:B--2---:R-:W-:-:S13]  /*1420*/  ISETP.NE.AND P0, PT, R4, 0x1, PT ;  /* 0x000000010400780c */ /* 0x004fda0003f05270 */
[----:B------:R-:W-:Y:S05]  /*1430*/  @!P0 BRA `(.L_x_3138) ;  /* 0x0000001c00e88947 */ /* 0x000fea0003800000 */
[----:B------:R-:W0:Y:S01]  /*1440*/  LDC R0, c[0x0][0x448] ;  /* 0x00011200ff007b82 */ /* 0x000e220000000800 */
[----:B------:R-:W-:Y:S01]  /*1450*/  UIADD3 UR4, UR40, 0x3f, URZ ;  /* 0x0000003f28047890 */ /* 0x000fe2000fffe03f */
[----:B------:R-:W-:-:S06]  /*1460*/  IADD3 R5, R16, 0x1, -R17 ;  /* 0x0000000110057810 */ /* 0x000fcc0007ffe811 */
[----:B------:R-:W1:Y:S01]  /*1470*/  LDC.64 R6, c[0x0][0xad8] ;  /* 0x0002b600ff067b82 */ /* 0x000e620000000a00 */
[----:B0-----:R-:W-:Y:S01]  /*1480*/  ISETP.NE.AND P1, PT, R0, 0x1, PT ;  /* 0x000000010000780c */ /* 0x001fe20003f25270 */
[----:B------:R-:W-:Y:S01]  /*1490*/  IMAD.U32 R0, RZ, RZ, UR4 ;  /* 0x00000004ff007e24 */ /* 0x000fe2000f8e00ff */
[----:B-1----:R-:W-:-:S11]  /*14a0*/  ISETP.GE.AND P2, PT, R7, 0x1, PT ;  /* 0x000000010700780c */ /* 0x002fd60003f46270 */
[----:B------:R-:W0:Y:S08]  /*14b0*/  @P1 LDC R3, c[0x0][0x44c] ;  /* 0x00011300ff031b82 */ /* 0x000e300000000800 */
[----:B------:R-:W1:Y:S01]  /*14c0*/  @P1 LDC R4, c[0x0][0x450] ;  /* 0x00011400ff041b82 */ /* 0x000e620000000800 */
[----:B0-----:R-:W-:-:S05]  /*14d0*/  @P1 IMAD.HI.U32 R3, R3, UR4, RZ ;  /* 0x0000000403031c27 */ /* 0x001fca000f8e00ff */
[----:B-1----:R-:W-:-:S05]  /*14e0*/  @P1 SHF.R.U32.HI R0, RZ, R4, R3 ;  /* 0x00000004ff001219 */ /* 0x002fca0000011603 */
[----:B------:R-:W-:-:S04]  /*14f0*/  IMAD.IADD R9, R5, 0x1, R0 ;  /* 0x0000000105097824 */ /* 0x000fc800078e0200 */
        /* <DEDUP_REMOVED lines=12> */
.L_x_3140:
[----:B------:R-:W-:-:S13]  /*15c0*/  ISETP.NE.AND P0, PT, R7, 0x1, PT ;  /* 0x000000010700780c */ /* 0x000fda0003f05270 */
[----:B------:R-:W0:Y:S02]  /*15d0*/  @P0 LDC.64 R4, c[0x0][0xae0] ;  /* 0x0002b800ff040b82 */ /* 0x000e240000000a00 */
[----:B0-----:R-:W-:-:S05]  /*15e0*/  @P0 IMAD.HI.U32 R4, R3, R4, RZ ;  /* 0x0000000403040227 */ /* 0x001fca00078e00ff */
[----:B------:R-:W-:-:S07]  /*15f0*/  @P0 SHF.R.U32.HI R3, RZ, R5, R4 ;  /* 0x00000005ff030219 */ /* 0x000fce0000011604 */
.L_x_3141:
[----:B------:R-:W-:-:S05]  /*1600*/  IMAD R3, R3, R7, R7 ;  /* 0x0000000703037224 */ /* 0x000fca00078e0207 */
[----:B------:R-:W-:-:S07]  /*1610*/  VIMNMX R0, R0, R3, PT ;  /* 0x0000000300007248 */ /* 0x000fce0003fe0100 */
.L_x_3139:
[----:B------:R-:W0:Y:S01]  /*1620*/  @P1 LDC R5, c[0x0][0x44c] ;  /* 0x00011300ff051b82 */ /* 0x000e220000000800 */
[----:B------:R-:W-:Y:S01]  /*1630*/  VIADD R0, R0, 0x3f ;  /* 0x0000003f00007836 */ /* 0x000fe20000000000 */
[----:B------:R-:W-:Y:S01]  /*1640*/  ULDC UR4, c[0x0][0xad4] ;  /* 0x0002b50000047ab9 */ /* 0x000fe20000000800 */
[----:B------:R-:W-:-:S03]  /*1650*/  IMAD.U32 R4, RZ, RZ, UR40 ;  /* 0x00000028ff047e24 */ /* 0x000fc6000f8e00ff */
[----:B------:R-:W-:Y:S02]  /*1660*/  SHF.R.S32.HI R3, RZ, 0x1f, R0 ;  /* 0x0000001fff037819 */ /* 0x000fe40000011400 */
[----:B------:R-:W1:Y:S02]  /*1670*/  @P1 LDC R6, c[0x0][0x450] ;  /* 0x00011400ff061b82 */ /* 0x000e640000000800 */
[----:B------:R-:W-:-:S04]  /*1680*/  LEA.HI R3, R3, R0, RZ, 0x6 ;  /* 0x0000000003037211 */ /* 0x000fc800078f30ff */
[----:B------:R-:W-:Y:S01]  /*1690*/  SHF.R.S32.HI R3, RZ, 0x6, R3 ;  /* 0x00000006ff037819 */ /* 0x000fe20000011403 */
[----:B0-----:R-:W-:-:S05]  /*16a0*/  @P1 IMAD.HI.U32 R5, R5, UR40, RZ ;  /* 0x0000002805051c27 */ /* 0x001fca000f8e00ff */
[----:B-1----:R-:W-:Y:S02]  /*16b0*/  @P1 SHF.R.U32.HI R4, RZ, R6, R5 ;  /* 0x00000006ff041219 */ /* 0x002fe40000011605 */
[----:B------:R-:W-:Y:S02]  /*16c0*/  VIMNMX R5, R168, R3, PT ;  /* 0x00000003a8057248 */ /* 0x000fe40003fe0100 */
[----:B------:R-:W-:-:S05]  /*16d0*/  IADD3 R4, R4, R16, -R17 ;  /* 0x0000001004047210 */ /* 0x000fca0007ffe811 */
        /* <DEDUP_REMOVED lines=11> */
.L_x_3143:
[----:B------:R-:W-:-:S13]  /*1790*/  ISETP.NE.AND P0, PT, R7, 0x1, PT ;  /* 0x000000010700780c */ /* 0x000fda0003f05270 */
[----:B------:R-:W0:Y:S02]  /*17a0*/  @P0 LDC.64 R8, c[0x0][0xae0] ;  /* 0x0002b800ff080b82 */ /* 0x000e240000000a00 */
[----:B0-----:R-:W-:-:S05]  /*17b0*/  @P0 IMAD.HI.U32 R6, R4, R8, RZ ;  /* 0x0000000804060227 */ /* 0x001fca00078e00ff */
[----:B------:R-:W-:-:S07]  /*17c0*/  @P0 SHF.R.U32.HI R4, RZ, R9, R6 ;  /* 0x00000009ff040219 */ /* 0x000fce0000011606 */
.L_x_3144:
[----:B------:R-:W-:-:S05]  /*17d0*/  IMAD R3, R4, R7, RZ ;  /* 0x0000000704037224 */ /* 0x000fca00078e02ff */
[----:B------:R-:W-:-:S07]  /*17e0*/  VIMNMX R0, R0, R3, !PT ;  /* 0x0000000300007248 */ /* 0x000fce0007fe0100 */
.L_x_3142:
        /* <DEDUP_REMOVED lines=132> */
.L_x_3147:
        /* <DEDUP_REMOVED lines=171> */
.L_x_3146:
[----:B------:R-:W-:Y:S01]  /*2ae0*/  BAR.SYNC.DEFER_BLOCKING 0xe, 0x100 ;  /* 0x0384000000007b1d */ /* 0x000fe20000010000 */
[----:B01----:R-:W-:Y:S01]  /*2af0*/  IMAD.U32 R0, RZ, RZ, UR36 ;  /* 0x00000024ff007e24 */ /* 0x003fe2000f8e00ff */
[----:B------:R-:W-:Y:S01]  /*2b00*/  UIADD3 UR36, UR36, 0x1, URZ ;  /* 0x0000000124247890 */ /* 0x000fe2000fffe03f */
[----:B------:R-:W-:Y:S01]  /*2b10*/  PLOP3.LUT P0, PT, PT, PT, PT, 0x8, 0x0 ;  /* 0x000000000000781c */ /* 0x000fe20003f0e170 */
[----:B------:R-:W-:Y:S02]  /*2b20*/  IMAD.MOV.U32 R20, RZ, RZ, RZ ;  /* 0x000000ffff147224 */ /* 0x000fe400078e00ff */
        /* <DEDUP_REMOVED lines=139> */
.L_x_3138:
[----:B------:R-:W0:Y:S01]  /*33e0*/  LDC R0, c[0x0][0x448] ;  /* 0x00011200ff007b82 */ /* 0x000e220000000800 */
[----:B------:R-:W-:Y:S01]  /*33f0*/  UIADD3 UR4, UR40, 0x3f, URZ ;  /* 0x0000003f28047890 */ /* 0x000fe2000fffe03f */
[----:B------:R-:W-:-:S06]  /*3400*/  IADD3 R5, R16, 0x1, -R17 ;  /* 0x0000000110057810 */ /* 0x000fcc0007ffe811 */
[----:B------:R-:W1:Y:S01]  /*3410*/  LDC.64 R6, c[0x0][0xad8] ;  /* 0x0002b600ff067b82 */ /* 0x000e620000000a00 */
[----:B0-----:R-:W-:Y:S02]  /*3420*/  ISETP.NE.AND P1, PT, R0, 0x1, PT ;  /* 0x000000010000780c */ /* 0x001fe40003f25270 */
[----:B-1----:R-:W-:-:S11]  /*3430*/  ISETP.GE.AND P2, PT, R7, 0x1, PT ;  /* 0x000000010700780c */ /* 0x002fd60003f46270 */
[----:B------:R-:W0:Y:S08]  /*3440*/  @P1 LDC R0, c[0x0][0x44c] ;  /* 0x00011300ff001b82 */ /* 0x000e300000000800 */
[----:B------:R-:W1:Y:S01]  /*3450*/  @P1 LDC R4, c[0x0][0x450] ;  /* 0x00011400ff041b82 */ /* 0x000e620000000800 */
[----:B0-----:R-:W-:-:S04]  /*3460*/  @P1 IMAD.HI.U32 R3, R0, UR4, RZ ;  /* 0x0000000400031c27 */ /* 0x001fc8000f8e00ff */
[----:B------:R-:W-:Y:S01]  /*3470*/  IMAD.U32 R0, RZ, RZ, UR4 ;  /* 0x00000004ff007e24 */ /* 0x000fe2000f8e00ff */
        /* <DEDUP_REMOVED lines=14> */
.L_x_3149:
[----:B------:R-:W-:-:S13]  /*3560*/  ISETP.NE.AND P0, PT, R7, 0x1, PT ;  /* 0x000000010700780c */ /* 0x000fda0003f05270 */
[----:B------:R-:W0:Y:S02]  /*3570*/  @P0 LDC.64 R4, c[0x0][0xae0] ;  /* 0x0002b800ff040b82 */ /* 0x000e240000000a00 */
[----:B0-----:R-:W-:-:S05]  /*3580*/  @P0 IMAD.HI.U32 R4, R3, R4, RZ ;  /* 0x0000000403040227 */ /* 0x001fca00078e00ff */
[----:B------:R-:W-:-:S07]  /*3590*/  @P0 SHF.R.U32.HI R3, RZ, R5, R4 ;  /* 0x00000005ff030219 */ /* 0x000fce0000011604 */
.L_x_3150:
[----:B------:R-:W-:-:S05]  /*35a0*/  IMAD R3, R3, R7, R7 ;  /* 0x0000000703037224 */ /* 0x000fca00078e0207 */
[----:B------:R-:W-:-:S07]  /*35b0*/  VIMNMX R0, R0, R3, PT ;  /* 0x0000000300007248 */ /* 0x000fce0003fe0100 */
.L_x_3148:
[----:B------:R-:W0:Y:S01]  /*35c0*/  @P1 LDC R4, c[0x0][0x44c] ;  /* 0x00011300ff041b82 */ /* 0x000e220000000800 */
[----:B------:R-:W-:Y:S01]  /*35d0*/  VIADD R0, R0, 0x3f ;  /* 0x0000003f00007836 */ /* 0x000fe20000000000 */
[----:B------:R-:W-:Y:S01]  /*35e0*/  ULDC UR4, c[0x0][0xad4] ;  /* 0x0002b50000047ab9 */ /* 0x000fe20000000800 */
[----:B------:R-:W-:-:S03]  /*35f0*/  IMAD.IADD R173, R16, 0x1, -R17 ;  /* 0x0000000110ad7824 */ /* 0x000fc600078e0a11 */
[----:B------:R-:W-:Y:S02]  /*3600*/  SHF.R.S32.HI R3, RZ, 0x1f, R0 ;  /* 0x0000001fff037819 */ /* 0x000fe40000011400 */
[----:B------:R-:W1:Y:S02]  /*3610*/  @P1 LDC R6, c[0x0][0x450] ;  /* 0x00011400ff061b82 */ /* 0x000e640000000800 */
[----:B------:R-:W-:-:S04]  /*3620*/  LEA.HI R3, R3, R0, RZ, 0x6 ;  /* 0x0000000003037211 */ /* 0x000fc800078f30ff */
[----:B------:R-:W-:-:S04]  /*3630*/  SHF.R.S32.HI R3, RZ, 0x6, R3 ;  /* 0x00000006ff037819 */ /* 0x000fc80000011403 */
[----:B------:R-:W-:Y:S01]  /*3640*/  VIMNMX R168, R168, R3, PT ;  /* 0x00000003a8a87248 */ /* 0x000fe20003fe0100 */
[----:B0-----:R-:W-:-:S04]  /*3650*/  @P1 IMAD.HI.U32 R5, R4, UR40, RZ ;  /* 0x0000002804051c27 */ /* 0x001fc8000f8e00ff */
[----:B------:R-:W-:Y:S01]  /*3660*/  IMAD.U32 R4, RZ, RZ, UR40 ;  /* 0x00000028ff047e24 */ /* 0x000fe2000f8e00ff */
[----:B-1----:R-:W-:-:S05]  /*3670*/  @P1 SHF.R.U32.HI R4, RZ, R6, R5 ;  /* 0x00000006ff041219 */ /* 0x002fca0000011605 */
        /* <DEDUP_REMOVED lines=12> */
.L_x_3152:
[----:B------:R-:W-:-:S13]  /*3740*/  ISETP.NE.AND P0, PT, R7, 0x1, PT ;  /* 0x000000010700780c */ /* 0x000fda0003f05270 */
[----:B------:R-:W0:Y:S02]  /*3750*/  @P0 LDC.64 R8, c[0x0][0xae0] ;  /* 0x0002b800ff080b82 */ /* 0x000e240000000a00 */
[----:B0-----:R-:W-:-:S05]  /*3760*/  @P0 IMAD.HI.U32 R6, R4, R8, RZ ;  /* 0x0000000804060227 */ /* 0x001fca00078e00ff */
[----:B------:R-:W-:-:S07]  /*3770*/  @P0 SHF.R.U32.HI R4, RZ, R9, R6 ;  /* 0x00000009ff040219 */ /* 0x000fce0000011606 */
.L_x_3153:
[----:B------:R-:W-:-:S05]  /*3780*/  IMAD R3, R4, R7, RZ ;  /* 0x0000000704037224 */ /* 0x000fca00078e02ff */
[----:B------:R-:W-:-:S07]  /*3790*/  VIMNMX R0, R0, R3, !PT ;  /* 0x0000000300007248 */ /* 0x000fce0007fe0100 */
.L_x_3151:
        /* <DEDUP_REMOVED lines=105> */
.L_x_3154:
[----:B------:R-:W-:Y:S02]  /*3e30*/  LEA.HI R0, R200, R200, RZ, 0x1 ;  /* 0x000000c8c8007211 */ /* 0x000fe400078f08ff */
[----:B------:R-:W-:Y:S02]  /*3e40*/  ISETP.NE.AND P0, PT, R188, 0x3, PT ;  /* 0x00000003bc00780c */ /* 0x000fe40003f05270 */
[----:B------:R-:W-:-:S05]  /*3e50*/  LOP3.LUT R3, R0, 0xfffffffe, RZ, 0xc0, !PT ;  /* 0xfffffffe00037812 */ /* 0x000fca00078ec0ff */
[----:B------:R-:W-:-:S05]  /*3e60*/  IMAD.IADD R3, R200, 0x1, -R3 ;  /* 0x00000001c8037824 */ /* 0x000fca00078e0a03 */
[----:B------:R-:W-:-:S04]  /*3e70*/  SHF.L.U32 R4, R3, 0x1f, RZ ;  /* 0x0000001f03047819 */ /* 0x000fc800000006ff */
[----:B------:R-:W0:Y:S02]  /*3e80*/  SYNCS.PHASECHK.TRANS64.TRYWAIT P1, [UR37+0x38800], R4 ;  /* 0x03880004ff0075a7 */ /* 0x000e240008020165 */
[----:B0-----:R-:W-:Y:S05]  /*3e90*/  @!P1 BRA `(.L_x_3155) ;  /* 0x0000017c00f89947 */ /* 0x001fea0003800000 */
.L_x_3392:
[----:B------:R-:W-:Y:S05]  /*3ea0*/  @!P0 BRA `(.L_x_3156) ;  /* 0x0000000000048947 */ /* 0x000fea0003800000 */
[----:B------:R-:W-:Y:S01]  /*3eb0*/  BPT.TRAP 0x1 ;  /* 0x000000040000795c */ /* 0x000fe20000300000 */
.L_x_3156:
[----:B0-----:R-:W-:Y:S01]  /*3ec0*/  IMAD.U32 R3, RZ, RZ, UR36 ;  /* 0x00000024ff037e24 */ /* 0x001fe2000f8e00ff */
[----:B------:R-:W-:-:S04]  /*3ed0*/  SHF.L.U32 R6, R2, 0x1f, RZ ;  /* 0x0000001f02067819 */ /* 0x000fc800000006ff */
[----:B------:R-:W-:-:S04]  /*3ee0*/  LEA R3, R3, UR37, 0x3 ;  /* 0x0000002503037c11 */ /* 0x000fc8000f8e18ff */
[----:B------:R0:W1:Y:S01]  /*3ef0*/  SYNCS.PHASECHK.TRANS64.TRYWAIT P1, [R3+URZ+0x38830], R6 ;  /* 0x03883006030075a7 */ /* 0x000062000802017f */
[----:B------:R-:W-:Y:S05]  /*3f00*/  @!P0 BRA `(.L_x_3157) ;  /* 0x0000000000048947 */ /* 0x000fea0003800000 */
[----:B------:R-:W-:Y:S01]  /*3f10*/  BPT.TRAP 0x1 ;  /* 0x000000040000795c */ /* 0x000fe20000300000 */
.L_x_3157:
[----:B-1----:R-:W-:Y:S05]  /*3f20*/  @P1 BRA `(.L_x_3158) ;  /* 0x0000000000081947 */ /* 0x002fea0003800000 */
[----:B------:R-:W1:Y:S02]  /*3f30*/  SYNCS.PHASECHK.TRANS64.TRYWAIT P1, [R3+URZ+0x38830], R6 ;  /* 0x03883006030075a7 */ /* 0x000e64000802017f */
[----:B-1----:R-:W-:Y:S05]  /*3f40*/  @!P1 BRA `(.L_x_3159) ;  /* 0x0000017c00e49947 */ /* 0x002fea0003800000 */
.L_x_3158:
        /* <DEDUP_REMOVED lines=40> */
.L_x_3393:
[----:B------:R-:W-:Y:S05]  /*41d0*/  @!P0 BRA `(.L_x_3161) ;  /* 0x0000000000048947 */ /* 0x000fea0003800000 */
[----:B------:R-:W-:Y:S01]  /*41e0*/  BPT.TRAP 0x1 ;  /* 0x000000040000795c */ /* 0x000fe20000300000 */
.L_x_3161:
[----:B------:R3:W4:Y:S01]  /*41f0*/  SYNCS.PHASECHK.TRANS64.TRYWAIT P1, [R3+URZ+0x38850], R6 ;  /* 0x03885006030075a7 */ /* 0x000722000802017f */
[----:B------:R-:W-:Y:S05]  /*4200*/  @!P0 BRA `(.L_x_3162) ;  /* 0x0000000000048947 */ /* 0x000fea0003800000 */
[----:B------:R-:W-:Y:S01]  /*4210*/  BPT.TRAP 0x1 ;  /* 0x000000040000795c */ /* 0x000fe20000300000 */
.L_x_3162:
[----:B----4-:R-:W-:Y:S05]  /*4220*/  @P1 BRA `(.L_x_3163) ;  /* 0x0000000000081947 */ /* 0x010fea0003800000 */
[----:B------:R-:W4:Y:S02]  /*4230*/  SYNCS.PHASECHK.TRANS64.TRYWAIT P1, [R3+URZ+0x38850], R6 ;  /* 0x03885006030075a7 */ /* 0x000f24000802017f */
[----:B----4-:R-:W-:Y:S05]  /*4240*/  @!P1 BRA `(.L_x_3164) ;  /* 0x0000017c00509947 */ /* 0x010fea0003800000 */
.L_x_3163:
[----:B------:R-:W-:Y:S01]  /*4250*/  UIADD3 UR4, UR37, 0x400, URZ ;  /* 0x0000040025047890 */ /* 0x000fe2000fffe03f */
[----:B------:R-:W-:Y:S01]  /*4260*/  WARPGROUP.ARRIVE ;  /* 0x00000000000079c5 */ /* 0x000fe20000000000 */
[----:B------:R-:W-:-:S05]  /*4270*/  UIADD3 UR5, UR37, 0x26400, URZ ;  /* 0x0002640025057890 */ /* 0x000fca000fffe03f */
[----:B--2---:R-:W2:Y:S01]  /*4280*/  S2R R4, SR_TID.X ;  /* 0x0000000000047919 */ /* 0x004ea20000002100 */
[----:B------:R-:W-:Y:S01]  /*4290*/  USHF.R.U32.HI UR4, URZ, 0x4, UR4 ;  /* 0x000000043f047899 */ /* 0x000fe20008011604 */
[----:B------:R-:W-:Y:S01]  /*42a0*/  IMAD.MOV.U32 R7, RZ, RZ, -0x40 ;  /* 0xffffffc0ff077424 */ /* 0x000fe200078e00ff */
[----:B------:R-:W-:Y:S01]  /*42b0*/  USHF.R.U32.HI UR5, URZ, 0x4, UR5 ;  /* 0x000000043f057899 */ /* 0x000fe20008011605 */
[----:B------:R-:W5:Y:S01]  /*42c0*/  S2R R5, SR_TID.X ;  /* 0x0000000000057919 */ /* 0x000f620000002100 */
[----:B------:R-:W-:Y:S01]  /*42d0*/  ULOP3.LUT UR4, UR4, 0x3fff, URZ, 0xc0, !UPT ;  /* 0x00003fff04047892 */ /* 0x000fe2000f8ec03f */
[C---:B------:R-:W-:Y:S01]  /*42e0*/  IMAD R7, R168.reuse, R7, 0x41 ;  /* 0x00000041a8077424 */ /* 0x040fe200078e0207 */
[----:B------:R-:W-:Y:S01]  /*42f0*/  ULOP3.LUT UR5, UR5, 0x3fff, URZ, 0xc0, !UPT ;  /* 0x00003fff05057892 */ /* 0x000fe2000f8ec03f */
[----:B------:R-:W-:Y:S01]  /*4300*/  LEA R8, R168, 0xffffffc0, 0x6 ;  /* 0xffffffc0a8087811 */ /* 0x000fe200078e30ff */
[----:B------:R-:W-:Y:S01]  /*4310*/  ULOP3.LUT UR4, UR4, 0x10000, URZ, 0xfc, !UPT ;  /* 0x0001000004047892 */ /* 0x000fe2000f8efc3f */
[----:B------:R-:W-:Y:S01]  /*4320*/  VIADD R12, R7, 0xffffffff ;  /* 0xffffffff070c7836 */ /* 0x000fe20000000000 */
[----:B------:R-:W-:Y:S01]  /*4330*/  ULOP3.LUT UR6, UR5, 0x10000, URZ, 0xfc, !UPT ;  /* 0x0001000005067892 */ /* 0x000fe2000f8efc3f */
[----:B------:R-:W-:Y:S01]  /*4340*/  IADD3 R9, -R18, R16, -R8 ;  /* 0x0000001012097210 */ /* 0x000fe20007ffe908 */
[----:B------:R-:W-:Y:S01]  /*4350*/  ULEA UR26, UR36, UR4, 0xc ;  /* 0x00000004241a7291 */ /* 0x000fe2000f8e603f */
[----:B------:R-:W-:Y:S01]  /*4360*/  UMOV UR25, 0x40000040 ;  /* 0x4000004000197882 */ /* 0x000fe20000000000 */
[----:B------:R-:W-:Y:S01]  /*4370*/  UMOV UR27, 0x40000040 ;  /* 0x40000040001b7882 */ /* 0x000fe20000000000 */
[----:B------:R-:W-:-:S02]  /*4380*/  UIADD3 UR28, UR6, 0x2, URZ ;  /* 0x00000002061c7890 */ /* 0x000fc4000fffe03f */
        /* <DEDUP_REMOVED lines=8> */
[----:B-----5:R-:W-:-:S04]  /*4410*/  LOP3.LUT R5, R5, 0x7f, RZ, 0xc0, !PT ;  /* 0x0000007f05057812 */ /* 0x020fc800078ec0ff */
[----:B------:R-:W2:Y:S01]  /*4420*/  SHFL.IDX PT, R4, R4, RZ, 0x1f ;  /* 0x00001fff04047589 */ /* 0x000ea200000e0000 */
[----:B------:R-:W-:Y:S02]  /*4430*/  ISETP.NE.AND P1, PT, R5, RZ, PT ;  /* 0x000000ff0500720c */ /* 0x000fe40003f25270 */
[----:B--2---:R-:W-:Y:S01]  /*4440*/  R2UR UR5, R4 ;  /* 0x00000000040572ca */ /* 0x004fe200000e0000 */
[----:B------:R-:W-:-:S04]  /*4450*/  VIADD R4, R189, UR40 ;  /* 0x00000028bd047c36 */ /* 0x000fc80008000000 */
[----:B------:R-:W-:-:S08]  /*4460*/  IMAD.MOV.U32 R5, RZ, RZ, R4 ;  /* 0x000000ffff057224 */ /* 0x000fd000078e0004 */
        /* <DEDUP_REMOVED lines=253> */
[----:B01-34-:R-:W-:Y:S01]  /*5440*/  @P2 IMAD.HI.U32 R6, R4, UR5, RZ ;  /* 0x0000000504062c27 */ /* 0x01bfe2000f8e00ff */
[----:B------:R-:W-:Y:S01]  /*5450*/  @UP0 ULDC UR5, c[0x0][0x450] ;  /* 0x0001140000050ab9 */ /* 0x000fe20000000800 */
[----:B------:R-:W-:Y:S02]  /*5460*/  PLOP3.LUT P2, PT, PT, PT, UP1, 0x40, 0x0 ;  /* 0x000000000000781c */ /* 0x000fe40003f4e818 */
[----:B------:R-:W-:Y:S01]  /*5470*/  @!P1 VIADD R4, R3, 0x38840 ;  /* 0x0003884003049836 */ /* 0x000fe20000000000 */
[----:B------:R-:W-:Y:S01]  /*5480*/  @P3 SHF.R.U32.HI R5, RZ, UR5, R6 ;  /* 0x00000005ff053c19 */ /* 0x000fe20008011606 */
[----:B------:R-:W-:-:S03]  /*5490*/  ULOP3.LUT UR5, URZ, UR26, URZ, 0x33, !UPT ;  /* 0x0000001a3f057292 */ /* 0x000fc6000f8e333f */
[----:B------:R-:W-:Y:S01]  /*54a0*/  @!P1 PRMT R4, RZ, 0x654, R4 ;  /* 0x00000654ff049816 */ /* 0x000fe20000000004 */
[----:B------:R-:W0:Y:S01]  /*54b0*/  SHFL.IDX PT, R14, R5, RZ, 0x1c1f ;  /* 0x001c1fff050e7589 */ /* 0x000e2200000e0000 */
[----:B------:R-:W-:Y:S02]  /*54c0*/  WARPGROUP.DEPBAR.LE gsb0, 0x0 ;  /* 0x00008000000079c5 */ /* 0x000fe40000010000 */
[----:B------:R-:W-:-:S06]  /*54d0*/  WARPGROUP.ARRIVE ;  /* 0x00000000000079c5 */ /* 0x000fcc0000000000 */
[----:B------:R-:W-:Y:S03]  /*54e0*/  HGMMA.64x64x16.F32.BF16 R24, gdesc[UR28], R24, gsb0 ;  /* 0x00e000001c1879f0 */ /* 0x000fe60008001818 */
[----:B------:R-:W-:Y:S02]  /*54f0*/  WARPGROUP.DEPBAR.LE gsb0, 0x0 ;  /* 0x00008000000079c5 */ /* 0x000fe40000010000 */
[----:B------:R1:W-:Y:S02]  /*5500*/  @!P1 SYNCS.ARRIVE.TRANS64.RED.A1T0 RZ, [R4+URZ], RZ ;  /* 0x000000ff04ff99a7 */ /* 0x0003e4000810043f */
[----:B-1----:R-:W-:-:S05]  /*5510*/  IADD3 R4, -R18, R7, R16 ;  /* 0x0000000712047210 */ /* 0x002fca0007ffe110 */
[----:B------:R-:W-:-:S04]  /*5520*/  IMAD.IADD R4, R4, 0x1, -R17 ;  /* 0x0000000104047824 */ /* 0x000fc800078e0a11 */
[C---:B------:R-:W-:Y:S02]  /*5530*/  VIADD R10, R4.reuse, UR10 ;  /* 0x0000000a040a7c36 */ /* 0x040fe40008000000 */
[----:B------:R-:W-:-:S03]  /*5540*/  VIADD R11, R4, UR5 ;  /* 0x00000005040b7c36 */ /* 0x000fc60008000000 */
[----:B0-----:R-:W-:Y:S01]  /*5550*/  VIADDMNMX R4, R14, R10, R9, PT ;  /* 0x0000000a0e047246 */ /* 0x001fe20003800109 */
        /* <DEDUP_REMOVED lines=14> */
.L_x_3167:
[----:B------:R-:W-:-:S06]  /*5640*/  UISETP.NE.AND UP2, UPT, UR11, 0x1, UPT ;  /* 0x000000010b00788c */ /* 0x000fcc000bf45270 */
[----:B------:R-:W-:-:S05]  /*5650*/  PLOP3.LUT P2, PT, PT, PT, UP2, 0x80, 0x0 ;  /* 0x000000000000781c */ /* 0x000fca0003f4f028 */
[----:B------:R-:W-:-:S08]  /*5660*/  @UP2 ULDC.64 UR14, c[0x0][0xae0] ;  /* 0x0002b800000e2ab9 */ /* 0x000fd00000000a00 */
[----:B------:R-:W-:-:S05]  /*5670*/  @P2 IMAD.HI.U32 R13, R7, UR14, RZ ;  /* 0x0000000e070d2c27 */ /* 0x000fca000f8e00ff */
[----:B------:R-:W-:-:S07]  /*5680*/  @P2 SHF.R.U32.HI R7, RZ, UR15, R13 ;  /* 0x0000000fff072c19 */ /* 0x000fce000801160d */
.L_x_3168:
[----:B------:R-:W-:Y:S05]  /*5690*/  BSYNC B0 ;  /* 0x0000000000007941 */ /* 0x000fea0003800000 */
.L_x_3166:
[----:B------:R-:W-:-:S04]  /*56a0*/  IMAD R7, R7, UR11, -R8 ;  /* 0x0000000b07077c24 */ /* 0x000fc8000f8e0a08 */
[----:B------:R-:W-:-:S05]  /*56b0*/  IMAD.IADD R7, R7, 0x1, -R18 ;  /* 0x0000000107077824 */ /* 0x000fca00078e0a12 */
[----:B------:R-:W-:Y:S02]  /*56c0*/  VIMNMX R6, R6, R7, !PT ;  /* 0x0000000706067248 */ /* 0x000fe40007fe0100 */
[----:B------:R-:W-:-:S07]  /*56d0*/  VIADDMNMX R4, R7, UR11, R4, PT ;  /* 0x0000000b07047c46 */ /* 0x000fce000b800104 */
.L_x_3165:
        /* <DEDUP_REMOVED lines=71> */
[----:B------:R-:W-:Y:S02]  /*5b50*/  ISETP.GE.AND P6, PT, R12, 0x3a, PT ;  /* 0x0000003a0c00780c */ /* 0x000fe40003fc6270 */
[----:B------:R-:W0:Y:S02]  /*5b60*/  SHFL.IDX PT, R12, R5, 0x1, 0x1c1f ;  /* 0x003c1f00050c7f89 */ /* 0x000e2400000e0000 */
[----:B------:R-:W-:Y:S02]  /*5b70*/  P2R R49, PR, RZ, 0x40 ;  /* 0x00000040ff317803 */ /* 0x000fe40000000000 */
[----:B------:R-:W-:-:S04]  /*5b80*/  ISETP.GT.AND P6, PT, R6, 0x39, !P6 ;  /* 0x000000390600780c */ /* 0x000fc800077c4270 */
[----:B------:R-:W-:-:S04]  /*5b90*/  ISETP.LT.OR P6, PT, R4, 0x3a, P6 ;  /* 0x0000003a0400780c */ /* 0x000fc800037c1670 */
[----:B------:R-:W-:Y:S02]  /*5ba0*/  FSEL R66, R53, -INF , !P6 ;  /* 0xff80000035427808 */ /* 0x000fe40007000000 */
[----:B------:R-:W-:Y:S02]  /*5bb0*/  PLOP3.LUT P6, PT, PT, PT, UP1, 0x40, 0x0 ;  /* 0x000000000000781c */ /* 0x000fe40003fce818 */
[----:B0-----:R-:W-:Y:S01]  /*5bc0*/  VIADDMNMX R6, R12, R10, R9, PT ;  /* 0x0000000a0c067246 */ /* 0x001fe20003800109 */
[----:B------:R-:W-:-:S10]  /*5bd0*/  IMAD.IADD R4, R11, 0x1, R12 ;  /* 0x000000010b047824 */ /* 0x000fd400078e020c */
        /* <DEDUP_REMOVED lines=14> */
.L_x_3171:
[----:B------:R-:W-:-:S06]  /*5cc0*/  UISETP.NE.AND UP2, UPT, UR11, 0x1, UPT ;  /* 0x000000010b00788c */ /* 0x000fcc000bf45270 */
[----:B------:R-:W-:-:S05]  /*5cd0*/  PLOP3.LUT P6, PT, PT, PT, UP2, 0x80, 0x0 ;  /* 0x000000000000781c */ /* 0x000fca0003fcf028 */
[----:B------:R-:W-:-:S08]  /*5ce0*/  @UP2 ULDC.64 UR14, c[0x0][0xae0] ;  /* 0x0002b800000e2ab9 */ /* 0x000fd00000000a00 */
[----:B------:R-:W-:Y:S01]  /*5cf0*/  @P6 IMAD.HI.U32 R9, R5, UR14, RZ ;  /* 0x0000000e05096c27 */ /* 0x000fe2000f8e00ff */
[----:B------:R-:W-:-:S13]  /*5d00*/  PLOP3.LUT P6, PT, PT, PT, UP2, 0x80, 0x0 ;  /* 0x000000000000781c */ /* 0x000fda0003fcf028 */
[----:B------:R-:W-:-:S07]  /*5d10*/  @P6 SHF.R.U32.HI R5, RZ, UR15, R9 ;  /* 0x0000000fff056c19 */ /* 0x000fce0008011609 */
.L_x_3172:
[----:B------:R-:W-:Y:S05]  /*5d20*/  BSYNC B0 ;  /* 0x0000000000007941 */ /* 0x000fea0003800000 */
.L_x_3170:
[----:B------:R-:W-:-:S04]  /*5d30*/  IMAD R5, R5, UR11, -R8 ;  /* 0x0000000b05057c24 */ /* 0x000fc8000f8e0a08 */
[----:B------:R-:W-:-:S05]  /*5d40*/  IMAD.IADD R5, R5, 0x1, -R18 ;  /* 0x0000000105057824 */ /* 0x000fca00078e0a12 */
[----:B------:R-:W-:Y:S02]  /*5d50*/  VIMNMX R4, R4, R5, !PT ;  /* 0x0000000504047248 */ /* 0x000fe40007fe0100 */
[----:B------:R-:W-:-:S07]  /*5d60*/  VIADDMNMX R6, R5, UR11, R6, PT ;  /* 0x0000000b05067c46 */ /* 0x000fce000b800106 */
.L_x_3169:
        /* <DEDUP_REMOVED lines=11> */
[----:B------:R-:W-:Y:S01]  /*5e20*/  @!P1 VIADD R3, R3, 0x38860 ;  /* 0x0003886003039836 */ /* 0x000fe20000000000 */
[----:B------:R-:W-:Y:S01]  /*5e30*/  FMNMX.FTZ R5, R20, R5, !PT ;  /* 0x0000000514057209 */ /* 0x000fe20007810000 */
[----:B------:R-:W-:Y:S01]  /*5e40*/  UMOV UR5, UR40 ;  /* 0x0000002800057c82 */ /* 0x000fe20008000000 */
        /* <DEDUP_REMOVED lines=23> */
[C---:B------:R-:W-:Y:S02]  /*5fc0*/  ISETP.GT.AND P2, PT, R4.reuse, 0x18, !P2 ;  /* 0x000000180400780c */ /* 0x040fe40005744270 */
[----:B------:R-:W-:Y:S02]  /*5fd0*/  ISETP.GT.AND P3, PT, R4, 0x8, !P3 ;  /* 0x000000080400780c */ /* 0x000fe40005f64270 */
[----:B------:R-:W-:Y:S02]  /*5fe0*/  ISETP.LT.OR P2, PT, R6, 0x19, P2 ;  /* 0x000000190600780c */ /* 0x000fe40001741670 */
[----:B------:R-:W-:Y:S02]  /*5ff0*/  FMNMX.FTZ R5, R64, R5, !PT ;  /* 0x0000000540057209 */ /* 0x000fe40007810000 */
[----:B------:R-:W-:Y:S02]  /*6000*/  FSEL R38, R38, -INF , !P2 ;  /* 0xff80000026267808 */ /* 0x000fe40005000000 */
[----:B------:R-:W-:-:S02]  /*6010*/  ISETP.NE.AND P2, PT, R29, RZ, PT ;  /* 0x000000ff1d00720c */ /* 0x000fc40003f45270 */
[----:B------:R-:W-:Y:S02]  /*6020*/  ISETP.LT.OR P3, PT, R6, 0x9, P3 ;  /* 0x000000090600780c */ /* 0x000fe40001f61670 */
[----:B------:R-:W-:Y:S02]  /*6030*/  ISETP.GT.AND P2, PT, R4, 0x19, !P2 ;  /* 0x000000190400780c */ /* 0x000fe40005744270 */
[----:B------:R-:W-:Y:S02]  /*6040*/  FMNMX.FTZ R5, R52, R5, !PT ;  /* 0x0000000534057209 */ /* 0x000fe40007810000 */
[----:B------:R-:W-:Y:S02]  /*6050*/  ISETP.LT.OR P2, PT, R6, 0x1a, P2 ;  /* 0x0000001a0600780c */ /* 0x000fe40001741670 */
[----:B------:R-:W-:Y:S02]  /*6060*/  FSEL R30, R30, -INF , !P3 ;  /* 0xff8000001e1e7808 */ /* 0x000fe40005800000 */
[----:B------:R-:W-:-:S02]  /*6070*/  FSEL R39, R39, -INF , !P2 ;  /* 0xff80000027277808 */ /* 0x000fc40005000000 */
[----:B------:R-:W-:Y:S02]  /*6080*/  ISETP.NE.AND P2, PT, R33, RZ, PT ;  /* 0x000000ff2100720c */ /* 0x000fe40003f45270 */
[----:B------:R-:W-:Y:S02]  /*6090*/  FMNMX.FTZ R9, R66, R5, !PT ;  /* 0x0000000542097209 */ /* 0x000fe40007810000 */
[----:B------:R-:W-:Y:S02]  /*60a0*/  ISETP.GT.AND P2, PT, R4, 0x20, !P2 ;  /* 0x000000200400780c */ /* 0x000fe40005744270 */
[----:B------:R-:W-:Y:S01]  /*60b0*/  ISETP.NE.AND P3, PT, R41, RZ, PT ;  /* 0x000000ff2900720c */ /* 0x000fe20003f65270 */
[----:B------:R-:W0:Y:S01]  /*60c0*/  SHFL.BFLY PT, R8, R9, 0x2, 0x1f ;  /* 0x0c401f0009087f89 */ /* 0x000e2200000e0000 */
[----:B------:R-:W-:Y:S01]  /*60d0*/  BAR.SYNC.DEFER_BLOCKING 0xf, 0x100 ;  /* 0x03c4000000007b1d */ /* 0x000fe20000010000 */
        /* <DEDUP_REMOVED lines=11> */
[----:B0-----:R-:W-:Y:S02]  /*6190*/  FMNMX.FTZ R10, R9, R8, !PT ;  /* 0x00000008090a7209 */ /* 0x001fe40007810000 */
[----:B------:R-:W-:Y:S02]  /*61a0*/  ISETP.LT.OR P2, PT, R6, 0x29, P2 ;  /* 0x000000290600780c */ /* 0x000fe40001741670 */
[----:B------:R-:W-:Y:S01]  /*61b0*/  ISETP.NE.AND P3, PT, R45, RZ, PT ;  /* 0x000000ff2d00720c */ /* 0x000fe20003f65270 */
[----:B------:R-:W0:Y:S01]  /*61c0*/  SHFL.BFLY PT, R11, R10, 0x1, 0x1f ;  /* 0x0c201f000a0b7f89 */ /* 0x000e2200000e0000 */
[----:B------:R-:W-:-:S02]  /*61d0*/  FSEL R46, R46, -INF , !P2 ;  /* 0xff8000002e2e7808 */ /* 0x000fc40005000000 */
[C---:B------:R-:W-:Y:S02]  /*61e0*/  ISETP.GT.AND P2, PT, R4.reuse, RZ, !P6 ;  /* 0x000000ff0400720c */ /* 0x040fe40007744270 */
[----:B------:R-:W-:Y:S02]  /*61f0*/  ISETP.GT.AND P3, PT, R4, 0x30, !P3 ;  /* 0x000000300400780c */ /* 0x000fe40005f64270 */
[C---:B------:R-:W-:Y:S02]  /*6200*/  ISETP.LT.OR P2, PT, R6.reuse, 0x1, P2 ;  /* 0x000000010600780c */ /* 0x040fe40001741670 */
[----:B------:R-:W-:Y:S02]  /*6210*/  ISETP.LT.OR P3, PT, R6, 0x31, P3 ;  /* 0x000000310600780c */ /* 0x000fe40001f61670 */
        /* <DEDUP_REMOVED lines=8> */
[----:B------:R-:W-:Y:S02]  /*62a0*/  FMNMX.FTZ R8, R34, R5, !PT ;  /* 0x0000000522087209 */ /* 0x000fe40007810000 */
[----:B0-----:R-:W-:Y:S02]  /*62b0*/  FMNMX.FTZ R5, R10, R11, !PT ;  /* 0x0000000b0a057209 */ /* 0x001fe40007810000 */
[----:B------:R-:W-:Y:S02]  /*62c0*/  FMNMX.FTZ R7, R35, R8, !PT ;  /* 0x0000000823077209 */ /* 0x000fe40007810000 */
[C---:B------:R-:W-:Y:S01]  /*62d0*/  FSETP.NEU.FTZ.AND P2, PT, R5.reuse, -INF , PT ;  /* 0xff8000000500780b */ /* 0x040fe20003f5d000 */
[----:B------:R-:W-:Y:S01]  /*62e0*/  FMUL.FTZ R9, R5, UR19 ;  /* 0x0000001305097c20 */ /* 0x000fe20008410000 */
[----:B------:R-:W-:Y:S02]  /*62f0*/  FMNMX.FTZ R8, R38, R7, !PT ;  /* 0x0000000726087209 */ /* 0x000fe40007810000 */
[----:B------:R-:W-:-:S02]  /*6300*/  ISETP.NE.AND P6, PT, R49, RZ, PT ;  /* 0x000000ff3100720c */ /* 0x000fc40003fc5270 */
[----:B------:R-:W-:Y:S02]  /*6310*/  FMNMX.FTZ R7, R39, R8, !PT ;  /* 0x0000000827077209 */ /* 0x000fe40007810000 */
        /* <DEDUP_REMOVED lines=32> */
[----:B------:R-:W-:Y:S01]  /*6520*/  MUFU.EX2 R4, R4 ;  /* 0x0000000400047308 */ /* 0x000fe20000000800 */
[----:B------:R-:W0:Y:S01]  /*6530*/  SHFL.BFLY PT, R12, R7, 0x2, 0x1f ;  /* 0x0c401f00070c7f89 */ /* 0x000e2200000e0000 */
[----:B------:R-:W-:-:S02]  /*6540*/  R2UR UR7, R173 ;  /* 0x00000000ad0772ca */ /* 0x000fc400000e0000 */
[----:B------:R-:W-:-:S04]  /*6550*/  @!P1 PRMT R3, RZ, 0x654, R3 ;  /* 0x00000654ff039816 */ /* 0x000fc80000000003 */
[----:B------:R-:W1:Y:S08]  /*6560*/  MUFU.EX2 R9, R9 ;  /* 0x0000000900097308 */ /* 0x000e700000000800 */
[----:B------:R-:W-:Y:S08]  /*6570*/  MUFU.EX2 R6, R6 ;  /* 0x0000000600067308 */ /* 0x000ff00000000800 */
[----:B------:R-:W2:Y:S01]  /*6580*/  MUFU.EX2 R11, R11 ;  /* 0x0000000b000b7308 */ /* 0x000ea20000000800 */
[----:B0-----:R-:W-:-:S02]  /*6590*/  FMNMX.FTZ R24, R7, R12, !PT ;  /* 0x0000000c07187209 */ /* 0x001fc40007810000 */
[----:B-1----:R-:W-:Y:S01]  /*65a0*/  F2FP.BF16.F32.PACK_AB R152, R9, R4 ;  /* 0x000000040998723e */ /* 0x002fe200000010ff */
[----:B------:R-:W-:Y:S02]  /*65b0*/  FADD.FTZ R9, R4, R9 ;  /* 0x0000000904097221 */ /* 0x000fe40000010000 */
[----:B------:R-:W0:Y:S02]  /*65c0*/  SHFL.BFLY PT, R7, R24, 0x1, 0x1f ;  /* 0x0c201f0018077f89 */ /* 0x000e2400000e0000 */
[----:B------:R-:W-:Y:S08]  /*65d0*/  MUFU.EX2 R8, R8 ;  /* 0x0000000800087308 */ /* 0x000ff00000000800 */
[----:B------:R-:W1:Y:S01]  /*65e0*/  MUFU.EX2 R13, R13 ;  /* 0x0000000d000d7308 */ /* 0x000e620000000800 */
[----:B--2---:R-:W-:Y:S01]  /*65f0*/  F2FP.BF16.F32.PACK_AB R154, R11, R6 ;  /* 0x000000060b9a723e */ /* 0x004fe200000010ff */
[----:B------:R-:W-:-:S04]  /*6600*/  FADD.FTZ R6, R6, R9 ;  /* 0x0000000906067221 */ /* 0x000fc80000010000 */
[----:B------:R-:W-:Y:S01]  /*6610*/  FADD.FTZ R11, R11, R6 ;  /* 0x000000060b0b7221 */ /* 0x000fe20000010000 */
[----:B------:R-:W-:Y:S01]  /*6620*/  VIADD R6, R168, 0xfffffffe ;  /* 0xfffffffea8067836 */ /* 0x000fe20000000000 */
[----:B------:R-:W-:Y:S01]  /*6630*/  MUFU.EX2 R10, R10 ;  /* 0x0000000a000a7308 */ /* 0x000fe20000000800 */
[----:B0-----:R-:W-:-:S07]  /*6640*/  FMNMX.FTZ R7, R24, R7, !PT ;  /* 0x0000000718077209 */ /* 0x001fce0007810000 */
[----:B------:R-:W0:Y:S01]  /*6650*/  MUFU.EX2 R15, R15 ;  /* 0x0000000f000f7308 */ /* 0x000e220000000800 */
[----:B-1----:R-:W-:Y:S01]  /*6660*/  F2FP.BF16.F32.PACK_AB R156, R13, R8 ;  /* 0x000000080d9c723e */ /* 0x002fe200000010ff */
[----:B------:R-:W-:Y:S01]  /*6670*/  FADD.FTZ R8, R8, R11 ;  /* 0x0000000b08087221 */ /* 0x000fe20000010000 */
[C---:B------:R-:W-:Y:S01]  /*6680*/  FMUL.FTZ R24, R7.reuse, UR19 ;  /* 0x0000001307187c20 */ /* 0x040fe20008410000 */
[----:B------:R-:W-:Y:S02]  /*6690*/  FSETP.NEU.FTZ.AND P2, PT, R7, -INF , PT ;  /* 0xff8000000700780b */ /* 0x000fe40003f5d000 */
[----:B------:R-:W-:Y:S02]  /*66a0*/  FADD.FTZ R13, R13, R8 ;  /* 0x000000080d0d7221 */ /* 0x000fe40000010000 */
[----:B------:R-:W-:Y:S01]  /*66b0*/  FSEL R24, R24, RZ, P2 ;  /* 0x000000ff18187208 */ /* 0x000fe20001000000 */
[----:B------:R-:W-:Y:S01]  /*66c0*/  MUFU.EX2 R12, R28 ;  /* 0x0000001c000c7308 */ /* 0x000fe20000000800 */
[----:B------:R-:W-:-:S03]  /*66d0*/  PLOP3.LUT P2, PT, PT, PT, UP1, 0x40, 0x0 ;  /* 0x000000000000781c */ /* 0x000fc60003f4e818 */
        /* <DEDUP_REMOVED lines=17> */
[----:B0-----:R-:W-:Y:S01]  /*67f0*/  F2FP.BF16.F32.PACK_AB R158, R15, R10 ;  /* 0x0000000a0f9e723e */ /* 0x001fe200000010ff */
[----:B------:R-:W-:-:S04]  /*6800*/  FADD.FTZ R10, R10, R13 ;  /* 0x0000000d0a0a7221 */ /* 0x000fc80000010000 */
[----:B------:R-:W-:Y:S02]  /*6810*/  FADD.FTZ R15, R15, R10 ;  /* 0x0000000a0f0f7221 */ /* 0x000fe40000010000 */
[----:B------:R-:W0:Y:S08]  /*6820*/  MUFU.EX2 R177, R177 ;  /* 0x000000b100b17308 */ /* 0x000e300000000800 */
        /* <DEDUP_REMOVED lines=15> */
[----:B------:R-:W0:Y:S08]  /*6920*/  MUFU.EX2 R21, R21 ;  /* 0x0000001500157308 */ /* 0x000e300000000800 */
[----:B------:R-:W-:Y:S01]  /*6930*/  MUFU.EX2 R14, R14 ;  /* 0x0000000e000e7308 */ /* 0x000fe20000000800 */
[----:B--2---:R-:W-:Y:S01]  /*6940*/  F2FP.BF16.F32.PACK_AB R159, R183, R178 ;  /* 0x000000b2b79f723e */ /* 0x004fe200000010ff */
[----:B------:R-:W-:-:S04]  /*6950*/  FADD.FTZ R178, R178, R181 ;  /* 0x000000b5b2b27221 */ /* 0x000fc80000010000 */
[----:B------:R1:W-:Y:S01]  /*6960*/  STSM.16.M88.4 [R184], R156 ;  /* 0x0000009cb8007844 */ /* 0x0003e20000000200 */
[----:B------:R-:W-:Y:S01]  /*6970*/  FADD.FTZ R183, R183, R178 ;  /* 0x000000b2b7b77221 */ /* 0x000fe20000010000 */
        /* <DEDUP_REMOVED lines=28> */
[----:B------:R-:W-:-:S06]  /*6b40*/  FADD.FTZ R170, R170, R171 ;  /* 0x000000abaaaa7221 */ /* 0x000fcc0000010000 */
[----:B------:R-:W2:Y:S08]  /*6b50*/  MUFU.EX2 R216, R216 ;  /* 0x000000d800d87308 */ /* 0x000eb00000000800 */
[----:B------:R-:W3:Y:S01]  /*6b60*/  MUFU.EX2 R219, R219 ;  /* 0x000000db00db7308 */ /* 0x000ee20000000800 */
[----:B0-----:R-:W-:Y:S01]  /*6b70*/  F2FP.BF16.F32.PACK_AB R165, R217, R214 ;  /* 0x000000d6d9a5723e */ /* 0x001fe200000010ff */
[----:B------:R-:W-:-:S04]  /*6b80*/  FADD.FTZ R214, R214, R215 ;  /* 0x000000d7d6d67221 */ /* 0x000fc80000010000 */
[----:B------:R-:W-:-:S04]  /*6b90*/  FADD.FTZ R217, R217, R214 ;  /* 0x000000d6d9d97221 */ /* 0x000fc80000010000 */
[----:B--2---:R-:W-:Y:S01]  /*6ba0*/  FADD.FTZ R4, R216, R217 ;  /* 0x000000d9d8047221 */ /* 0x004fe20000010000 */
        /* <DEDUP_REMOVED lines=13> */
[----:B------:R-:W-:Y:S01]  /*6c80*/  @UP0 ULDC UR18, c[0x0][0x450] ;  /* 0x0001140000120ab9 */ /* 0x000fe20000000800 */
[----:B------:R-:W-:Y:S02]  /*6c90*/  WARPGROUP.DEPBAR.LE gsb0, 0x0 ;  /* 0x00008000000079c5 */ /* 0x000fe40000010000 */
[----:B------:R-:W-:-:S15]  /*6ca0*/  WARPGROUP.ARRIVE ;  /* 0x00000000000079c5 */ /* 0x000fde0000000000 */
[----:B------:R-:W-:-:S07]  /*6cb0*/  NOP ;  /* 0x0000000000007918 */ /* 0x000fce0000000000 */
        /* <DEDUP_REMOVED lines=11> */
[----:B------:R-:W-:Y:S01]  /*6d70*/  @!PT LDS RZ, [RZ] ;  /* 0x00000000fffff984 */ /* 0x000fe20000000800 */
        /* <DEDUP_REMOVED lines=17> */
.L_x_3174:
[----:B------:R-:W-:-:S11]  /*6e90*/  UISETP.NE.AND UP2, UPT, UR11, 0x1, UPT ;  /* 0x000000010b00788c */ /* 0x000fd6000bf45270 */
[----:B------:R-:W-:Y:S02]  /*6ea0*/  @UP2 ULDC.64 UR22, c[0x0][0xae0] ;  /* 0x0002b80000162ab9 */ /* 0x000fe40000000a00 */
[----:B------:R-:W-:-:S04]  /*6eb0*/  UIMAD.WIDE.U32 UR14, UR5, UR22, URZ ;  /* 0x00000016050e72a5 */ /* 0x000fc8000f8e003f */
[----:B------:R-:W-:-:S12]  /*6ec0*/  @UP2 USHF.R.U32.HI UR5, URZ, UR23, UR15 ;  /* 0x000000173f052299 */ /* 0x000fd8000801160f */
.L_x_3175:
[----:B------:R-:W-:-:S04]  /*6ed0*/  UIMAD UR5, UR5, UR11, UR11 ;  /* 0x0000000b050572a4 */ /* 0x000fc8000f8e020b */
[----:B------:R-:W-:-:S04]  /*6ee0*/  UISETP.LT.AND UP2, UPT, UR10, UR5, UPT ;  /* 0x000000050a00728c */ /* 0x000fc8000bf41270 */
[----:B------:R-:W-:-:S12]  /*6ef0*/  USEL UR10, UR10, UR5, UP2 ;  /* 0x000000050a0a7287 */ /* 0x000fd80009000000 */
.L_x_3173:
        /* <DEDUP_REMOVED lines=8> */
.L_x_3193:
[----:B------:R-:W-:-:S04]  /*6f80*/  UIADD3 UR7, UR36, 0x1, URZ ;  /* 0x0000000124077890 */ /* 0x000fc8000fffe03f */
[----:B------:R-:W-:-:S04]  /*6f90*/  UISETP.NE.AND UP2, UPT, UR7, 0x2, UPT ;  /* 0x000000020700788c */ /* 0x000fc8000bf45270 */
[----:B------:R-:W-:Y:S02]  /*6fa0*/  USEL UR5, URZ, 0x1, UP2 ;  /* 0x000000013f057887 */ /* 0x000fe40009000000 */
[----:B------:R-:W-:-:S04]  /*6fb0*/  USEL UR7, UR7, URZ, UP2 ;  /* 0x0000003f07077287 */ /* 0x000fc80009000000 */
[----:B------:R-:W-:Y:S01]  /*6fc0*/  LOP3.LUT R2, R2, UR5, RZ, 0x3c, !PT ;  /* 0x0000000502027c12 */ /* 0x000fe2000f8e3cff */
[----:B-1----:R-:W-:Y:S07]  /*6fd0*/  @!P0 BRA `(.L_x_3177) ;  /* 0x0000000000048947 */ /* 0x002fee0003800000 */
[----:B------:R-:W-:Y:S01]  /*6fe0*/  BPT.TRAP 0x1 ;  /* 0x000000040000795c */ /* 0x000fe20000300000 */
.L_x_3177:
[----:B------:R-:W-:Y:S01]  /*6ff0*/  ULEA UR5, UR7, UR37, 0x3 ;  /* 0x0000002507057291 */ /* 0x000fe2000f8e183f */
[----:B------:R-:W-:-:S08]  /*7000*/  SHF.L.U32 R8, R2, 0x1f, RZ ;  /* 0x0000001f02087819 */ /* 0x000fd000000006ff */
[----:B------:R0:W1:Y:S01]  /*7010*/  SYNCS.PHASECHK.TRANS64.TRYWAIT P2, [UR5+0x38830], R8 ;  /* 0x03883008ff0075a7 */ /* 0x0000620008040145 */
[----:B------:R-:W-:Y:S05]  /*7020*/  @!P0 BRA `(.L_x_3178) ;  /* 0x0000000000048947 */ /* 0x000fea0003800000 */
[----:B------:R-:W-:Y:S01]  /*7030*/  BPT.TRAP 0x1 ;  /* 0x000000040000795c */ /* 0x000fe20000300000 */
.L_x_3178:
[----:B-1----:R-:W-:Y:S05]  /*7040*/  @P2 BRA `(.L_x_3179) ;  /* 0x0000000000082947 */ /* 0x002fea0003800000 */
[----:B------:R-:W1:Y:S02]  /*7050*/  SYNCS.PHASECHK.TRANS64.TRYWAIT P2, [UR5+0x38830], R8 ;  /* 0x03883008ff0075a7 */ /* 0x000e640008040145 */
[----:B-1----:R-:W-:Y:S05]  /*7060*/  @!P2 BRA `(.L_x_3180) ;  /* 0x0000014c00dca947 */ /* 0x002fea0003800000 */
.L_x_3179:
        /* <DEDUP_REMOVED lines=23> */
.L_x_3181:
[----:B------:R2:W3:Y:S01]  /*71e0*/  SYNCS.PHASECHK.TRANS64.TRYWAIT P2, [UR5+0x38850], R8 ;  /* 0x03885008ff0075a7 */ /* 0x0004e20008040145 */
[----:B------:R-:W-:Y:S05]  /*71f0*/  @!P0 BRA `(.L_x_3182) ;  /* 0x0000000000048947 */ /* 0x000fea0003800000 */
[----:B------:R-:W-:Y:S01]  /*7200*/  BPT.TRAP 0x1 ;  /* 0x000000040000795c */ /* 0x000fe20000300000 */
.L_x_3182:
[----:B---3--:R-:W-:Y:S05]  /*7210*/  @P2 BRA `(.L_x_3183) ;  /* 0x0000000000082947 */ /* 0x008fea0003800000 */
[----:B------:R-:W3:Y:S02]  /*7220*/  SYNCS.PHASECHK.TRANS64.TRYWAIT P2, [UR5+0x38850], R8 ;  /* 0x03885008ff0075a7 */ /* 0x000ee40008040145 */
[----:B---3--:R-:W-:Y:S05]  /*7230*/  @!P2 BRA `(.L_x_3184) ;  /* 0x0000014c0080a947 */ /* 0x008fea0003800000 */
.L_x_3183:
        /* <DEDUP_REMOVED lines=13> */
[----:B------:R-:W-:Y:S02]  /*7310*/  VIADD R12, R189, UR40 ;  /* 0x00000028bd0c7c36 */ /* 0x000fe40008000000 */
[----:B------:R-:W-:-:S02]  /*7320*/  IMAD.U32 R10, RZ, RZ, UR5 ;  /* 0x00000005ff0a7e24 */ /* 0x000fc4000f8e00ff */
[----:B------:R-:W-:Y:S01]  /*7330*/  IMAD.SHL.U32 R11, R6, 0x40, RZ ;  /* 0x00000040060b7824 */ /* 0x000fe200078e00ff */
        /* <DEDUP_REMOVED lines=257> */
[----:B------:R-:W0:Y:S01]  /*8350*/  SHFL.IDX PT, R21, R12, RZ, 0x1c1f ;  /* 0x001c1fff0c157589 */ /* 0x000e2200000e0000 */
[----:B------:R-:W-:Y:S01]  /*8360*/  @!P1 PRMT R8, RZ, 0x654, R8 ;  /* 0x00000654ff089816 */ /* 0x000fe20000000008 */
[----:B------:R-:W-:Y:S02]  /*8370*/  WARPGROUP.DEPBAR.LE gsb0, 0x0 ;  /* 0x00008000000079c5 */ /* 0x000fe40000010000 */
[----:B------:R-:W-:-:S06]  /*8380*/  WARPGROUP.ARRIVE ;  /* 0x00000000000079c5 */ /* 0x000fcc0000000000 */
[----:B------:R-:W-:Y:S03]  /*8390*/  HGMMA.64x64x16.F32.BF16 R152, gdesc[UR28], R152, gsb0 ;  /* 0x00e000001c9879f0 */ /* 0x000fe60008001898 */
[----:B------:R-:W-:Y:S02]  /*83a0*/  WARPGROUP.DEPBAR.LE gsb0, 0x0 ;  /* 0x00008000000079c5 */ /* 0x000fe40000010000 */
[----:B------:R1:W-:Y:S02]  /*83b0*/  @!P1 SYNCS.ARRIVE.TRANS64.RED.A1T0 RZ, [R8+URZ], RZ ;  /* 0x000000ff08ff99a7 */ /* 0x0003e4000810043f */
[----:B-1----:R-:W-:-:S04]  /*83c0*/  IADD3 R8, -R18, 0x1, -R11 ;  /* 0x0000000112087810 */ /* 0x002fc80007ffe90b */
[----:B------:R-:W-:-:S05]  /*83d0*/  IADD3 R8, -R17, R8, R16 ;  /* 0x0000000811087210 */ /* 0x000fca0007ffe110 */
[C---:B------:R-:W-:Y:S02]  /*83e0*/  VIADD R13, R8.reuse, UR10 ;  /* 0x0000000a080d7c36 */ /* 0x040fe40008000000 */
[----:B------:R-:W-:Y:S01]  /*83f0*/  VIADD R14, R8, UR5 ;  /* 0x00000005080e7c36 */ /* 0x000fe20008000000 */
[----:B------:R-:W-:Y:S01]  /*8400*/  ULDC UR5, c[0x0][0xadc] ;  /* 0x0002b70000057ab9 */ /* 0x000fe20000000800 */
[C---:B0-----:R-:W-:Y:S02]  /*8410*/  IMAD.IADD R15, R21.reuse, 0x1, R13 ;  /* 0x00000001150f7824 */ /* 0x041fe400078e020d */
        /* <DEDUP_REMOVED lines=14> */
.L_x_3187:
[----:B------:R-:W-:-:S05]  /*8500*/  IMAD.U32 R214, RZ, RZ, UR5 ;  /* 0x00000005ffd67e24 */ /* 0x000fca000f8e00ff */
[----:B------:R-:W-:-:S13]  /*8510*/  ISETP.NE.AND P2, PT, R214, 0x1, PT ;  /* 0x00000001d600780c */ /* 0x000fda0003f45270 */
[----:B------:R-:W0:Y:S02]  /*8520*/  @P2 LDC.64 R8, c[0x0][0xae0] ;  /* 0x0002b800ff082b82 */ /* 0x000e240000000a00 */
[----:B0-----:R-:W-:-:S05]  /*8530*/  @P2 IMAD.HI.U32 R8, R21, R8, RZ ;  /* 0x0000000815082227 */ /* 0x001fca00078e00ff */
[----:B------:R-:W-:-:S07]  /*8540*/  @P2 SHF.R.U32.HI R21, RZ, R9, R8 ;  /* 0x00000009ff152219 */ /* 0x000fce0000011608 */
.L_x_3188:
[----:B------:R-:W-:Y:S05]  /*8550*/  BSYNC B0 ;  /* 0x0000000000007941 */ /* 0x000fea0003800000 */
.L_x_3186:
[----:B------:R-:W-:-:S04]  /*8560*/  IMAD R21, R21, R214, -R11 ;  /* 0x000000d615157224 */ /* 0x000fc800078e0a0b */
[----:B------:R-:W-:-:S05]  /*8570*/  IMAD.IADD R21, R21, 0x1, -R18 ;  /* 0x0000000115157824 */ /* 0x000fca00078e0a12 */
[----:B------:R-:W-:Y:S02]  /*8580*/  VIADDMNMX R15, R21, R214, R15, PT ;  /* 0x000000d6150f7246 */ /* 0x000fe4000380010f */
[----:B------:R-:W-:-:S07]  /*8590*/  VIMNMX R20, R20, R21, !PT ;  /* 0x0000001514147248 */ /* 0x000fce0007fe0100 */
.L_x_3185:
        /* <DEDUP_REMOVED lines=13> */
[--C-:B0-----:R-:W-:Y:S01]  /*8670*/  IMAD.IADD R13, R13, 0x1, R12.reuse ;  /* 0x000000010d0d7824 */ /* 0x101fe200078e020c */
[C---:B------:R-:W-:Y:S01]  /*8680*/  ISETP.LT.OR P6, PT, R15.reuse, 0x9, P6 ;  /* 0x000000090f00780c */ /* 0x040fe200037c1670 */
[----:B------:R-:W-:Y:S01]  /*8690*/  IMAD.IADD R14, R14, 0x1, R12 ;  /* 0x000000010e0e7824 */ /* 0x000fe200078e020c */
        /* <DEDUP_REMOVED lines=33> */
[----:B------:R-:W-:-:S02]  /*88b0*/  ISETP.LT.OR P3, PT, R15, 0x3a, P3 ;  /* 0x0000003a0f00780c */ /* 0x000fc40001f61670 */
[----:B------:R-:W-:Y:S02]  /*88c0*/  FSEL R177, R177, -INF , !P4 ;  /* 0xff800000b1b17808 */ /* 0x000fe40006000000 */
[----:B------:R-:W-:Y:S02]  /*88d0*/  FSEL R180, R180, -INF , !P6 ;  /* 0xff800000b4b47808 */ /* 0x000fe40007000000 */
[----:B------:R-:W-:Y:S01]  /*88e0*/  FSEL R181, R181, -INF , !P3 ;  /* 0xff800000b5b57808 */ /* 0x000fe20005800000 */
        /* <DEDUP_REMOVED lines=13> */
.L_x_3191:
[----:B------:R-:W-:-:S05]  /*89c0*/  IMAD.U32 R20, RZ, RZ, UR5 ;  /* 0x00000005ff147e24 */ /* 0x000fca000f8e00ff */
[----:B------:R-:W-:-:S13]  /*89d0*/  ISETP.NE.AND P3, PT, R20, 0x1, PT ;  /* 0x000000011400780c */ /* 0x000fda0003f65270 */
[----:B------:R-:W0:Y:S02]  /*89e0*/  @P3 LDC.64 R8, c[0x0][0xae0] ;  /* 0x0002b800ff083b82 */ /* 0x000e240000000a00 */
[----:B0-----:R-:W-:-:S05]  /*89f0*/  @P3 IMAD.HI.U32 R8, R12, R8, RZ ;  /* 0x000000080c083227 */ /* 0x001fca00078e00ff */
[----:B------:R-:W-:-:S07]  /*8a00*/  @P3 SHF.R.U32.HI R12, RZ, R9, R8 ;  /* 0x00000009ff0c3219 */ /* 0x000fce0000011608 */
.L_x_3192:
[----:B------:R-:W-:Y:S05]  /*8a10*/  BSYNC B0 ;  /* 0x0000000000007941 */ /* 0x000fea0003800000 */
.L_x_3190:
[----:B------:R-:W-:-:S04]  /*8a20*/  IMAD R11, R12, R20, -R11 ;  /* 0x000000140c0b7224 */ /* 0x000fc800078e0a0b */
[----:B------:R-:W-:-:S05]  /*8a30*/  IMAD.IADD R11, R11, 0x1, -R18 ;  /* 0x000000010b0b7824 */ /* 0x000fca00078e0a12 */
[----:B------:R-:W-:Y:S02]  /*8a40*/  VIADDMNMX R13, R11, R20, R13, PT ;  /* 0x000000140b0d7246 */ /* 0x000fe4000380010d */
[----:B------:R-:W-:-:S07]  /*8a50*/  VIMNMX R14, R14, R11, !PT ;  /* 0x0000000b0e0e7248 */ /* 0x000fce0007fe0100 */
.L_x_3189:
[----:B------:R-:W-:Y:S01]  /*8a60*/  FMNMX.FTZ R8, R152, R5, !PT ;  /* 0x0000000598087209 */ /* 0x000fe20007810000 */
[----:B------:R-:W-:Y:S01]  /*8a70*/  ULDC UR19, c[0x0][0xa80] ;  /* 0x0002a00000137ab9 */ /* 0x000fe20000000800 */
[C---:B------:R-:W-:Y:S01]  /*8a80*/  ISETP.GT.AND P4, PT, R14.reuse, RZ, P2 ;  /* 0x000000ff0e00720c */ /* 0x040fe20001784270 */
        /* <DEDUP_REMOVED lines=35> */
[----:B------:R-:W-:Y:S01]  /*8cc0*/  ISETP.GT.AND P6, PT, R14, 0x18, P2 ;  /* 0x000000180e00780c */ /* 0x000fe200017c4270 */
[----:B------:R-:W0:Y:S01]  /*8cd0*/  SHFL.BFLY PT, R8, R9, 0x2, 0x1f ;  /* 0x0c401f0009087f89 */ /* 0x000e2200000e0000 */
[C---:B------:R-:W-:Y:S02]  /*8ce0*/  ISETP.LT.OR P5, PT, R13.reuse, 0x12, P5 ;  /* 0x000000120d00780c */ /* 0x040fe40002fa1670 */
[----:B------:R-:W-:Y:S02]  /*8cf0*/  FSEL R162, R162, -INF , !P3 ;  /* 0xff800000a2a27808 */ /* 0x000fe40005800000 */
[----:B------:R-:W-:Y:S02]  /*8d00*/  ISETP.GT.AND P4, PT, R14, 0x19, P2 ;  /* 0x000000190e00780c */ /* 0x000fe40001784270 */
[----:B------:R-:W-:-:S02]  /*8d10*/  ISETP.LT.OR P6, PT, R13, 0x19, P6 ;  /* 0x000000190d00780c */ /* 0x000fc400037c1670 */
[----:B------:R-:W-:Y:S02]  /*8d20*/  FSEL R163, R163, -INF , !P5 ;  /* 0xff800000a3a37808 */ /* 0x000fe40006800000 */
[----:B------:R-:W-:Y:S02]  /*8d30*/  ISETP.GT.AND P3, PT, R14, 0x20, P2 ;  /* 0x000000200e00780c */ /* 0x000fe40001764270 */
[----:B------:R-:W-:Y:S02]  /*8d40*/  FSEL R166, R166, -INF , !P6 ;  /* 0xff800000a6a67808 */ /* 0x000fe40007000000 */
[C---:B------:R-:W-:Y:S02]  /*8d50*/  ISETP.LT.OR P4, PT, R13.reuse, 0x1a, P4 ;  /* 0x0000001a0d00780c */ /* 0x040fe40002781670 */
[----:B------:R-:W-:Y:S02]  /*8d60*/  ISETP.GT.AND P5, PT, R14, 0x21, P2 ;  /* 0x000000210e00780c */ /* 0x000fe400017a4270 */
[----:B------:R-:W-:-:S02]  /*8d70*/  ISETP.LT.OR P3, PT, R13, 0x21, P3 ;  /* 0x000000210d00780c */ /* 0x000fc40001f61670 */
[----:B------:R-:W-:Y:S02]  /*8d80*/  FSEL R167, R167, -INF , !P4 ;  /* 0xff800000a7a77808 */ /* 0x000fe40006000000 */
[----:B------:R-:W-:Y:S02]  /*8d90*/  ISETP.GT.AND P6, PT, R14, 0x28, P2 ;  /* 0x000000280e00780c */ /* 0x000fe400017c4270 */
[----:B0-----:R-:W-:Y:S02]  /*8da0*/  FMNMX.FTZ R11, R9, R8, !PT ;  /* 0x00000008090b7209 */ /* 0x001fe40007810000 */
[----:B------:R-:W-:Y:S02]  /*8db0*/  FMNMX.FTZ R9, R155, R12, !PT ;  /* 0x0000000c9b097209 */ /* 0x000fe40007810000 */
[----:B------:R-:W-:Y:S01]  /*8dc0*/  ISETP.LT.OR P5, PT, R13, 0x22, P5 ;  /* 0x000000220d00780c */ /* 0x000fe20002fa1670 */
[----:B------:R-:W0:Y:S01]  /*8dd0*/  SHFL.BFLY PT, R8, R11, 0x1, 0x1f ;  /* 0x0c201f000b087f89 */ /* 0x000e2200000e0000 */
        /* <DEDUP_REMOVED lines=8> */
[----:B------:R-:W-:Y:S02]  /*8e60*/  FMNMX.FTZ R12, R166, R9, !PT ;  /* 0x00000009a60c7209 */ /* 0x000fe40007810000 */
[----:B------:R-:W-:Y:S02]  /*8e70*/  ISETP.LT.OR P3, PT, R13, 0x2a, P3 ;  /* 0x0000002a0d00780c */ /* 0x000fe40001f61670 */
[----:B------:R-:W-:Y:S02]  /*8e80*/  FMNMX.FTZ R9, R167, R12, !PT ;  /* 0x0000000ca7097209 */ /* 0x000fe40007810000 */
[----:B------:R-:W-:Y:S02]  /*8e90*/  ISETP.GT.AND P5, PT, R14, 0x30, P2 ;  /* 0x000000300e00780c */ /* 0x000fe400017a4270 */
[----:B0-----:R-:W-:-:S02]  /*8ea0*/  FMNMX.FTZ R8, R11, R8, !PT ;  /* 0x000000080b087209 */ /* 0x001fc40007810000 */
[----:B------:R-:W-:Y:S02]  /*8eb0*/  FMNMX.FTZ R20, R170, R9, !PT ;  /* 0x00000009aa147209 */ /* 0x000fe40007810000 */
[C---:B------:R-:W-:Y:S01]  /*8ec0*/  FSETP.NEU.FTZ.AND P4, PT, R8.reuse, -INF , PT ;  /* 0xff8000000800780b */ /* 0x040fe20003f9d000 */
[----:B------:R-:W-:Y:S01]  /*8ed0*/  FMUL.FTZ R214, R8, UR19 ;  /* 0x0000001308d67c20 */ /* 0x000fe20008410000 */
[----:B------:R-:W-:Y:S02]  /*8ee0*/  FMNMX.FTZ R11, R171, R20, !PT ;  /* 0x00000014ab0b7209 */ /* 0x000fe40007810000 */
[----:B------:R-:W-:Y:S02]  /*8ef0*/  FSEL R213, R175, -INF , !P3 ;  /* 0xff800000afd57808 */ /* 0x000fe40005800000 */
[----:B------:R-:W-:Y:S02]  /*8f00*/  FSEL R214, R214, RZ, P4 ;  /* 0x000000ffd6d67208 */ /* 0x000fe40002000000 */
[----:B------:R-:W-:-:S02]  /*8f10*/  ISETP.GT.AND P3, PT, R14, 0x38, P2 ;  /* 0x000000380e00780c */ /* 0x000fc40001764270 */
[----:B------:R-:W-:Y:S01]  /*8f20*/  ISETP.LT.OR P5, PT, R13, 0x31, P5 ;  /* 0x000000310d00780c */ /* 0x000fe20002fa1670 */
[--C-:B------:R-:W-:Y:S01]  /*8f30*/  FFMA.FTZ R15, R152, UR19, -R214.reuse ;  /* 0x00000013980f7c23 */ /* 0x100fe200080108d6 */
[----:B------:R-:W-:Y:S01]  /*8f40*/  FSEL R152, R174, -INF , !P6 ;  /* 0xff800000ae987808 */ /* 0x000fe20007000000 */
[--C-:B------:R-:W-:Y:S01]  /*8f50*/  FFMA.FTZ R9, R153, UR19, -R214.reuse ;  /* 0x0000001399097c23 */ /* 0x100fe200080108d6 */
[C---:B------:R-:W-:Y:S01]  /*8f60*/  ISETP.GT.AND P6, PT, R14.reuse, 0x31, P2 ;  /* 0x000000310e00780c */ /* 0x040fe200017c4270 */
[----:B------:R0:W-:Y:S01]  /*8f70*/  MUFU.EX2 R12, R15 ;  /* 0x0000000f000c7308 */ /* 0x0001e20000000800 */
[----:B------:R-:W-:Y:S01]  /*8f80*/  ISETP.GT.AND P2, PT, R14, 0x39, P2 ;  /* 0x000000390e00780c */ /* 0x000fe20001744270 */
        /* <DEDUP_REMOVED lines=13> */
[----:B0-----:R-:W-:Y:S01]  /*9060*/  FMNMX.FTZ R15, R153, R14, !PT ;  /* 0x0000000e990f7209 */ /* 0x001fe20007810000 */
        /* <DEDUP_REMOVED lines=84> */
[----:B------:R-:W-:Y:S01]  /*95b0*/  @!P2 STS [R155+0x38400], R5 ;  /* 0x038400059b00a388 */ /* 0x000fe20000000800 */
[--C-:B------:R-:W-:Y:S01]  /*95c0*/  FFMA.FTZ R157, R170, UR19, -R160.reuse ;  /* 0x00000013aa9d7c23 */ /* 0x100fe200080108a0 */
[--C-:B------:R-:W-:Y:S01]  /*95d0*/  FFMA.FTZ R159, R152, UR19, -R160.reuse ;  /* 0x00000013989f7c23 */ /* 0x100fe200080108a0 */
        /* <DEDUP_REMOVED lines=44> */
[-C--:B------:R-:W-:Y:S01]  /*98a0*/  FMUL.FTZ R141, R141, R5.reuse ;  /* 0x000000058d8d7220 */ /* 0x080fe20000410000 */
[-C--:B------:R-:W-:Y:S01]  /*98b0*/  FMUL.FTZ R144, R144, R5.reuse ;  /* 0x0000000590907220 */ /* 0x080fe20000410000 */
[-C--:B------:R-:W-:Y:S01]  /*98c0*/  FMUL.FTZ R145, R145, R5.reuse ;  /* 0x0000000591917220 */ /* 0x080fe20000410000 */
[-C--:B------:R-:W-:Y:S01]  /*98d0*/  FMUL.FTZ R148, R148, R5.reuse ;  /* 0x0000000594947220 */ /* 0x080fe20000410000 */
[----:B------:R-:W-:Y:S01]  /*98e0*/  FMUL.FTZ R149, R149, R5 ;  /* 0x0000000595957220 */ /* 0x000fe20000410000 */
        /* <DEDUP_REMOVED lines=79> */
[----:B------:R-:W-:Y:S01]  /*9de0*/  FFMA.FTZ R12, R5, R3, R12 ;  /* 0x00000003050c7223 */ /* 0x000fe2000001000c */
[----:B------:R-:W-:Y:S01]  /*9df0*/  ISETP.GT.AND P2, PT, R6, UR32, PT ;  /* 0x0000002006007c0c */ /* 0x000fe2000bf44270 */
[----:B------:R-:W0:Y:S01]  /*9e00*/  MUFU.EX2 R176, R176 ;  /* 0x000000b000b07308 */ /* 0x000e220000000800 */
[----:B-1----:R-:W-:Y:S01]  /*9e10*/  F2FP.BF16.F32.PACK_AB R163, R220, R213 ;  /* 0x000000d5dca3723e */ /* 0x002fe200000010ff */
[----:B------:R-:W-:Y:S01]  /*9e20*/  FADD.FTZ R12, R9, R12 ;  /* 0x0000000c090c7221 */ /* 0x000fe20000010000 */
[----:B------:R-:W-:-:S02]  /*9e30*/  VIADD R6, R6, 0xffffffff ;  /* 0xffffffff06067836 */ /* 0x000fc40000000000 */
[----:B------:R-:W-:Y:S02]  /*9e40*/  IMAD.MOV.U32 R5, RZ, RZ, R8 ;  /* 0x000000ffff057224 */ /* 0x000fe400078e0008 */
[----:B------:R-:W-:Y:S01]  /*9e50*/  FADD.FTZ R11, R11, R12 ;  /* 0x0000000c0b0b7221 */ /* 0x000fe20000010000 */
[----:B------:R-:W-:Y:S03]  /*9e60*/  MUFU.EX2 R175, R175 ;  /* 0x000000af00af7308 */ /* 0x000fe60000000800 */
[----:B------:R-:W-:-:S04]  /*9e70*/  FADD.FTZ R14, R14, R11 ;  /* 0x0000000b0e0e7221 */ /* 0x000fc80000010000 */
[----:B------:R-:W-:Y:S01]  /*9e80*/  FADD.FTZ R13, R13, R14 ;  /* 0x0000000e0d0d7221 */ /* 0x000fe20000010000 */
[----:B------:R-:W1:Y:S01]  /*9e90*/  MUFU.EX2 R178, R178 ;  /* 0x000000b200b27308 */ /* 0x000e620000000800 */
[----:B0-----:R-:W-:Y:S02]  /*9ea0*/  F2FP.BF16.F32.PACK_AB R164, R176, R173 ;  /* 0x000000adb0a4723e */ /* 0x001fe400000010ff */
[----:B------:R-:W-:-:S04]  /*9eb0*/  FADD.FTZ R20, R20, R13 ;  /* 0x0000000d14147221 */ /* 0x000fc80000010000 */
[----:B------:R-:W-:Y:S01]  /*9ec0*/  FADD.FTZ R15, R15, R20 ;  /* 0x000000140f0f7221 */ /* 0x000fe20000010000 */
[----:B------:R0:W-:Y:S03]  /*9ed0*/  MUFU.EX2 R215, R153 ;  /* 0x0000009900d77308 */ /* 0x0001e60000000800 */
[----:B------:R-:W-:-:S04]  /*9ee0*/  FADD.FTZ R174, R174, R15 ;  /* 0x0000000faeae7221 */ /* 0x000fc80000010000 */
[----:B------:R-:W-:Y:S01]  /*9ef0*/  FADD.FTZ R21, R21, R174 ;  /* 0x000000ae15157221 */ /* 0x000fe20000010000 */
[----:B------:R-:W2:Y:S01]  /*9f00*/  MUFU.EX2 R222, R222 ;  /* 0x000000de00de7308 */ /* 0x000ea20000000800 */
[----:B0-----:R-:W-:Y:S01]  /*9f10*/  F2FP.BF16.F32.PACK_AB R153, R180, R179 ;  /* 0x000000b3b499723e */ /* 0x001fe200000010ff */
[----:B------:R-:W-:Y:S01]  /*9f20*/  BAR.SYNC.DEFER_BLOCKING 0xf, 0x100 ;  /* 0x03c4000000007b1d */ /* 0x000fe20000010000 */
[----:B-1----:R-:W-:Y:S01]  /*9f30*/  F2FP.BF16.F32.PACK_AB R166, R178, R175 ;  /* 0x000000afb2a6723e */ /* 0x002fe200000010ff */
[----:B------:R-:W-:Y:S01]  /*9f40*/  FFMA.FTZ R179, R182, R4, R179 ;  /* 0x00000004b6b37223 */ /* 0x000fe200000100b3 */
[----:B------:R-:W-:-:S03]  /*9f50*/  FADD.FTZ R168, R168, R21 ;  /* 0x00000015a8a87221 */ /* 0x000fc60000010000 */
[----:B------:R-:W-:Y:S01]  /*9f60*/  MUFU.EX2 R217, R217 ;  /* 0x000000d900d97308 */ /* 0x000fe20000000800 */
[----:B------:R-:W-:Y:S01]  /*9f70*/  FADD.FTZ R180, R180, R179 ;  /* 0x000000b3b4b47221 */ /* 0x000fe20000010000 */
[----:B------:R-:W-:-:S03]  /*9f80*/  FADD.FTZ R169, R169, R168 ;  /* 0x000000a8a9a97221 */ /* 0x000fc60000010000 */
[----:B------:R-:W-:Y:S01]  /*9f90*/  FADD.FTZ R7, R7, R180 ;  /* 0x000000b407077221 */ /* 0x000fe20000010000 */
[----:B------:R-:W-:Y:S02]  /*9fa0*/  FADD.FTZ R172, R172, R169 ;  /* 0x000000a9acac7221 */ /* 0x000fe40000010000 */
[----:B------:R-:W0:Y:S01]  /*9fb0*/  MUFU.EX2 R224, R224 ;  /* 0x000000e000e07308 */ /* 0x000e220000000800 */
[----:B--2---:R-:W-:Y:S01]  /*9fc0*/  F2FP.BF16.F32.PACK_AB R165, R222, R215 ;  /* 0x000000d7dea5723e */ /* 0x004fe200000010ff */
[----:B------:R-:W-:Y:S01]  /*9fd0*/  FADD.FTZ R7, R214, R7 ;  /* 0x00000007d6077221 */ /* 0x000fe20000010000 */
[----:B------:R-:W-:-:S03]  /*9fe0*/  FADD.FTZ R173, R173, R172 ;  /* 0x000000acadad7221 */ /* 0x000fc60000010000 */
[----:B------:R-:W-:Y:S01]  /*9ff0*/  FADD.FTZ R170, R170, R7 ;  /* 0x00000007aaaa7221 */ /* 0x000fe20000010000 */
[----:B------:R-:W-:Y:S01]  /*a000*/  FADD.FTZ R176, R176, R173 ;  /* 0x000000adb0b07221 */ /* 0x000fe20000010000 */
[----:B------:R-:W-:Y:S01]  /*a010*/  IMAD.MOV.U32 R7, RZ, RZ, R177 ;  /* 0x000000ffff077224 */ /* 0x000fe200078e00b1 */
[----:B------:R1:W-:Y:S01]  /*a020*/  STSM.16.M88.4 [R23+0x36400], R152 ;  /* 0x0364009817007844 */ /* 0x0003e20000000200 */
[----:B------:R-:W-:Y:S01]  /*a030*/  FADD.FTZ R170, R171, R170 ;  /* 0x000000aaabaa7221 */ /* 0x000fe20000010000 */
[----:B------:R-:W-:Y:S02]  /*a040*/  FADD.FTZ R3, R175, R176 ;  /* 0x000000b0af037221 */ /* 0x000fe40000010000 */
[----:B------:R1:W-:Y:S01]  /*a050*/  STSM.16.M88.4 [R184], R156 ;  /* 0x0000009cb8007844 */ /* 0x0003e20000000200 */
[----:B------:R-:W-:Y:S01]  /*a060*/  FADD.FTZ R181, R181, R170 ;  /* 0x000000aab5b57221 */ /* 0x000fe20000010000 */
[----:B------:R-:W-:Y:S01]  /*a070*/  FADD.FTZ R3, R178, R3 ;  /* 0x00000003b2037221 */ /* 0x000fe20000010000 */
[----:B0-----:R-:W-:Y:S01]  /*a080*/  F2FP.BF16.F32.PACK_AB R167, R224, R217 ;  /* 0x000000d9e0a7723e */ /* 0x001fe200000010ff */
[----:B------:R1:W-:Y:S01]  /*a090*/  STSM.16.M88.4 [R186], R160 ;  /* 0x000000a0ba007844 */ /* 0x0003e20000000200 */
[----:B------:R-:W-:-:S03]  /*a0a0*/  FADD.FTZ R216, R216, R181 ;  /* 0x000000b5d8d87221 */ /* 0x000fc60000010000 */
[----:B------:R1:W-:Y:S01]  /*a0b0*/  STSM.16.M88.4 [R185], R164 ;  /* 0x000000a4b9007844 */ /* 0x0003e20000000200 */
[----:B------:R-:W-:Y:S01]  /*a0c0*/  WARPGROUP.ARRIVE ;  /* 0x00000000000079c5 */ /* 0x000fe20000000000 */
[----:B------:R-:W-:-:S04]  /*a0d0*/  FADD.FTZ R183, R183, R216 ;  /* 0x000000d8b7b77221 */ /* 0x000fc80000010000 */
[----:B------:R-:W-:Y:S01]  /*a0e0*/  FADD.FTZ R218, R218, R183 ;  /* 0x000000b7dada7221 */ /* 0x000fe20000010000 */
[----:B------:R-:W-:Y:S01]  /*a0f0*/  HGMMA.64x256x16.F32.BF16 R24, R152, gdesc[UR8].tnspB, R24, gsb0 ;  /* 0x43e0000898187df0 */ /* 0x000fe20008001818 */
[----:B------:R-:W-:Y:S02]  /*a100*/  UMOV UR11, 0x40000040 ;  /* 0x40000040000b7882 */ /* 0x000fe40000000000 */
[----:B------:R-:W-:-:S04]  /*a110*/  FADD.FTZ R213, R213, R218 ;  /* 0x000000dad5d57221 */ /* 0x000fc80000010000 */
[----:B------:R-:W-:-:S04]  /*a120*/  FADD.FTZ R220, R220, R213 ;  /* 0x000000d5dcdc7221 */ /* 0x000fc80000010000 */
[----:B------:R-:W-:-:S04]  /*a130*/  FADD.FTZ R215, R215, R220 ;  /* 0x000000dcd7d77221 */ /* 0x000fc80000010000 */
[----:B------:R-:W-:-:S04]  /*a140*/  FADD.FTZ R222, R222, R215 ;  /* 0x000000d7dede7221 */ /* 0x000fc80000010000 */
[----:B------:R-:W-:-:S04]  /*a150*/  FADD.FTZ R217, R217, R222 ;  /* 0x000000ded9d97221 */ /* 0x000fc80000010000 */
[----:B------:R-:W-:Y:S01]  /*a160*/  FADD.FTZ R4, R224, R217 ;  /* 0x000000d9e0047221 */ /* 0x000fe20000010000 */
[----:B------:R-:W-:Y:S02]  /*a170*/  WARPGROUP.DEPBAR.LE gsb0, 0x0 ;  /* 0x00008000000079c5 */ /* 0x000fe40000010000 */
[----:B------:R-:W-:-:S06]  /*a180*/  WARPGROUP.ARRIVE ;  /* 0x00000000000079c5 */ /* 0x000fcc0000000000 */
        /* <DEDUP_REMOVED lines=23> */
[----:B------:R-:W-:Y:S01]  /*a300*/  IMAD.MOV.U32 R7, RZ, RZ, R177 ;  /* 0x000000ffff077224 */ /* 0x000fe200078e00b1 */
[----:B------:R-:W-:Y:S01]  /*a310*/  UMOV UR36, UR7 ;  /* 0x0000000700247c82 */ /* 0x000fe20008000000 */
[----:B------:R-:W-:-:S07]  /*a320*/  IMAD.MOV.U32 R5, RZ, RZ, R8 ;  /* 0x000000ffff057224 */ /* 0x000fce00078e0008 */
.L_x_3176:
[----:B------:R-:W0:Y:S01]  /*a330*/  LDC R8, c[0x0][0x448] ;  /* 0x00011200ff087b82 */ /* 0x000e220000000800 */
[----:B------:R-:W-:Y:S01]  /*a340*/  UIADD3 UR5, UR40, 0x3f, URZ ;  /* 0x0000003f28057890 */ /* 0x000fe2000fffe03f */
[----:B------:R-:W-:-:S06]  /*a350*/  IADD3 R11, R16, 0x1, -R17 ;  /* 0x00000001100b7810 */ /* 0x000fcc0007ffe811 */
[----:B------:R-:W2:Y:S01]  /*a360*/  LDC R13, c[0x0][0xadc] ;  /* 0x0002b700ff0d7b82 */ /* 0x000ea20000000800 */
[----:B0-----:R-:W-:Y:S02]  /*a370*/  ISETP.NE.AND P5, PT, R8, 0x1, PT ;  /* 0x000000010800780c */ /* 0x001fe40003fa5270 */
[----:B--2---:R-:W-:-:S11]  /*a380*/  ISETP.GE.AND P6, PT, R13, 0x1, PT ;  /* 0x000000010d00780c */ /* 0x004fd60003fc6270 */
[----:B------:R-:W0:Y:S08]  /*a390*/  @P5 LDC R8, c[0x0][0x44c] ;  /* 0x00011300ff085b82 */ /* 0x000e300000000800 */
[----:B-1----:R-:W1:Y:S01]  /*a3a0*/  @P5 LDC R10, c[0x0][0x450] ;  /* 0x00011400ff0a5b82 */ /* 0x002e620000000800 */
        /* <DEDUP_REMOVED lines=15> */
.L_x_3195:
[----:B------:R-:W-:-:S13]  /*a4a0*/  ISETP.NE.AND P2, PT, R13, 0x1, PT ;  /* 0x000000010d00780c */ /* 0x000fda0003f45270 */
[----:B------:R-:W0:Y:S02]  /*a4b0*/  @P2 LDC.64 R10, c[0x0][0xae0] ;  /* 0x0002b800ff0a2b82 */ /* 0x000e240000000a00 */
[----:B0-----:R-:W-:-:S05]  /*a4c0*/  @P2 IMAD.HI.U32 R10, R8, R10, RZ ;  /* 0x0000000a080a2227 */ /* 0x001fca00078e00ff */
[----:B------:R-:W-:-:S07]  /*a4d0*/  @P2 SHF.R.U32.HI R8, RZ, R11, R10 ;  /* 0x0000000bff082219 */ /* 0x000fce000001160a */
.L_x_3196:
[----:B------:R-:W-:-:S05]  /*a4e0*/  IMAD R8, R8, R13, RZ ;  /* 0x0000000d08087224 */ /* 0x000fca00078e02ff */
[----:B------:R-:W-:-:S07]  /*a4f0*/  VIMNMX R9, R9, R8, !PT ;  /* 0x0000000809097248 */ /* 0x000fce0007fe0100 */
.L_x_3194:
        /* <DEDUP_REMOVED lines=11> */
.L_x_3206:
        /* <DEDUP_REMOVED lines=10> */
.L_x_3198:
[----:B------:R-:W-:Y:S01]  /*a650*/  ULEA UR5, UR36, UR37, 0x3 ;  /* 0x0000002524057291 */ /* 0x000fe2000f8e183f */
[----:B------:R-:W-:-:S08]  /*a660*/  SHF.L.U32 R5, R2, 0x1f, RZ ;  /* 0x0000001f02057819 */ /* 0x000fd000000006ff */
[----:B------:R0:W1:Y:S01]  /*a670*/  SYNCS.PHASECHK.TRANS64.TRYWAIT P3, [UR5+0x38830], R5 ;  /* 0x03883005ff0075a7 */ /* 0x0000620008060145 */
[----:B------:R-:W-:Y:S05]  /*a680*/  @!P0 BRA `(.L_x_3199) ;  /* 0x0000000000048947 */ /* 0x000fea0003800000 */
[----:B------:R-:W-:Y:S01]  /*a690*/  BPT.TRAP 0x1 ;  /* 0x000000040000795c */ /* 0x000fe20000300000 */
.L_x_3199:
[----:B-1----:R-:W-:Y:S05]  /*a6a0*/  @P3 BRA `(.L_x_3200) ;  /* 0x0000000000083947 */ /* 0x002fea0003800000 */
[----:B------:R-:W1:Y:S02]  /*a6b0*/  SYNCS.PHASECHK.TRANS64.TRYWAIT P3, [UR5+0x38830], R5 ;  /* 0x03883005ff0075a7 */ /* 0x000e640008060145 */
[----:B-1----:R-:W-:Y:S05]  /*a6c0*/  @!P3 BRA `(.L_x_3201) ;  /* 0x000001180074b947 */ /* 0x002fea0003800000 */
.L_x_3200:
        /* <DEDUP_REMOVED lines=23> */
.L_x_3202:
[----:B------:R2:W3:Y:S01]  /*a840*/  SYNCS.PHASECHK.TRANS64.TRYWAIT P3, [UR5+0x38850], R5 ;  /* 0x03885005ff0075a7 */ /* 0x0004e20008060145 */
[----:B------:R-:W-:Y:S05]  /*a850*/  @!P0 BRA `(.L_x_3203) ;  /* 0x0000000000048947 */ /* 0x000fea0003800000 */
[----:B------:R-:W-:Y:S01]  /*a860*/  BPT.TRAP 0x1 ;  /* 0x000000040000795c */ /* 0x000fe20000300000 */
.L_x_3203:
[----:B---3--:R-:W-:Y:S05]  /*a870*/  @P3 BRA `(.L_x_3204) ;  /* 0x0000000000083947 */ /* 0x008fea0003800000 */
[----:B------:R-:W3:Y:S02]  /*a880*/  SYNCS.PHASECHK.TRANS64.TRYWAIT P3, [UR5+0x38850], R5 ;  /* 0x03885005ff0075a7 */ /* 0x000ee40008060145 */
[----:B---3--:R-:W-:Y:S05]  /*a890*/  @!P3 BRA `(.L_x_3205) ;  /* 0x000001180018b947 */ /* 0x008fea0003800000 */
.L_x_3204:
        /* <DEDUP_REMOVED lines=607> */
.L_x_3197:
[----:B------:R-:W-:-:S13]  /*ce90*/  ISETP.GE.AND P2, PT, R6, R190, PT ;  /* 0x000000be0600720c */ /* 0x000fda0003f46270 */
[----:B------:R-:W-:Y:S05]  /*cea0*/  @!P2 BRA `(.L_x_3207) ;  /* 0x0000003000dca947 */ /* 0x000fea0003800000 */
[----:B------:R-:W-:Y:S01]  /*ceb0*/  IMAD.MOV.U32 R12, RZ, RZ, R7 ;  /* 0x000000ffff0c7224 */ /* 0x000fe200078e0007 */
[----:B------:R-:W-:Y:S01]  /*cec0*/  UMOV UR7, UR36 ;  /* 0x0000002400077c82 */ /* 0x000fe20008000000 */
[----:B------:R-:W-:-:S07]  /*ced0*/  IMAD.MOV.U32 R11, RZ, RZ, R5 ;  /* 0x000000ffff0b7224 */ /* 0x000fce00078e0005 */
.L_x_3224:
[----:B------:R-:W-:-:S04]  /*cee0*/  UIADD3 UR36, UR7, 0x1, URZ ;  /* 0x0000000107247890 */ /* 0x000fc8000fffe03f */
[----:B------:R-:W-:-:S04]  /*cef0*/  UISETP.NE.AND UP0, UPT, UR36, 0x2, UPT ;  /* 0x000000022400788c */ /* 0x000fc8000bf05270 */
[----:B------:R-:W-:Y:S02]  /*cf00*/  USEL UR5, URZ, 0x1, UP0 ;  /* 0x000000013f057887 */ /* 0x000fe40008000000 */
[----:B------:R-:W-:-:S04]  /*cf10*/  USEL UR36, UR36, URZ, UP0 ;  /* 0x0000003f24247287 */ /* 0x000fc80008000000 */
[----:B------:R-:W-:Y:S01]  /*cf20*/  LOP3.LUT R2, R2, UR5, RZ, 0x3c, !PT ;  /* 0x0000000502027c12 */ /* 0x000fe2000f8e3cff */
[----:B--2---:R-:W-:Y:S07]  /*cf30*/  @!P0 BRA `(.L_x_3208) ;  /* 0x0000000000048947 */ /* 0x004fee0003800000 */
[----:B------:R-:W-:Y:S01]  /*cf40*/  BPT.TRAP 0x1 ;  /* 0x000000040000795c */ /* 0x000fe20000300000 */
.L_x_3208:
[----:B------:R-:W-:Y:S01]  /*cf50*/  ULEA UR5, UR36, UR37, 0x3 ;  /* 0x0000002524057291 */ /* 0x000fe2000f8e183f */
[----:B------:R-:W-:-:S08]  /*cf60*/  SHF.L.U32 R5, R2, 0x1f, RZ ;  /* 0x0000001f02057819 */ /* 0x000fd000000006ff */
[----:B------:R1:W2:Y:S01]  /*cf70*/  SYNCS.PHASECHK.TRANS64.TRYWAIT P2, [UR5+0x38830], R5 ;  /* 0x03883005ff0075a7 */ /* 0x0002a20008040145 */
[----:B------:R-:W-:Y:S05]  /*cf80*/  @!P0 BRA `(.L_x_3209) ;  /* 0x0000000000048947 */ /* 0x000fea0003800000 */
[----:B------:R-:W-:Y:S01]  /*cf90*/  BPT.TRAP 0x1 ;  /* 0x000000040000795c */ /* 0x000fe20000300000 */
.L_x_3209:
[----:B--2---:R-:W-:Y:S05]  /*cfa0*/  @P2 BRA `(.L_x_3210) ;  /* 0x0000000000082947 */ /* 0x004fea0003800000 */
[----:B------:R-:W2:Y:S02]  /*cfb0*/  SYNCS.PHASECHK.TRANS64.TRYWAIT P2, [UR5+0x38830], R5 ;  /* 0x03883005ff0075a7 */ /* 0x000ea40008040145 */
[----:B--2---:R-:W-:Y:S05]  /*cfc0*/  @!P2 BRA `(.L_x_3211) ;  /* 0x000000f00064a947 */ /* 0x004fea0003800000 */
.L_x_3210:
        /* <DEDUP_REMOVED lines=23> */
.L_x_3212:
[----:B------:R0:W3:Y:S01]  /*d140*/  SYNCS.PHASECHK.TRANS64.TRYWAIT P2, [UR5+0x38850], R5 ;  /* 0x03885005ff0075a7 */ /* 0x0000e20008040145 */
[----:B------:R-:W-:Y:S05]  /*d150*/  @!P0 BRA `(.L_x_3213) ;  /* 0x0000000000048947 */ /* 0x000fea0003800000 */
[----:B------:R-:W-:Y:S01]  /*d160*/  BPT.TRAP 0x1 ;  /* 0x000000040000795c */ /* 0x000fe20000300000 */
.L_x_3213:
[----:B---3--:R-:W-:Y:S05]  /*d170*/  @P2 BRA `(.L_x_3214) ;  /* 0x0000000000082947 */ /* 0x008fea0003800000 */
[----:B------:R-:W3:Y:S02]  /*d180*/  SYNCS.PHASECHK.TRANS64.TRYWAIT P2, [UR5+0x38850], R5 ;  /* 0x03885005ff0075a7 */ /* 0x000ee40008040145 */
[----:B---3--:R-:W-:Y:S05]  /*d190*/  @!P2 BRA `(.L_x_3215) ;  /* 0x000000f00008a947 */ /* 0x008fea0003800000 */
.L_x_3214:
        /* <DEDUP_REMOVED lines=11> */
[----:B------:R-:W-:Y:S01]  /*d250*/  VIADD R20, R189, UR40 ;  /* 0x00000028bd147c36 */ /* 0x000fe20008000000 */
[----:B------:R-:W-:Y:S01]  /*d260*/  UIADD3 UR18, UR26, 0x800, URZ ;  /* 0x000008001a127890 */ /* 0x000fe2000fffe03f */
[----:B------:R-:W-:Y:S01]  /*d270*/  IMAD.U32 R10, RZ, RZ, UR5 ;  /* 0x00000005ff0a7e24 */ /* 0x000fe2000f8e00ff */
[----:B------:R-:W-:-:S02]  /*d280*/  ULDC UR5, c[0x0][0xad4] ;  /* 0x0002b50000057ab9 */ /* 0x000fc40000000800 */
[----:B------:R-:W-:Y:S01]  /*d290*/  ULOP3.LUT UR5, URZ, UR5, URZ, 0x33, !UPT ;  /* 0x000000053f057292 */ /* 0x000fe2000f8e333f */
[----:B---3--:R-:W-:-:S05]  /*d2a0*/  SHF.R.U32.HI R7, RZ, 0x7, R7 ;  /* 0x00000007ff077819 */ /* 0x008fca0000011607 */
[----:B01----:R-:W0:Y:S02]  /*d2b0*/  SHFL.IDX PT, R5, R7, RZ, 0x1f ;  /* 0x00001fff07057589 */ /* 0x003e2400000e0000 */
[----:B0-----:R-:W-:Y:S02]  /*d2c0*/  R2UR UR10, R5 ;  /* 0x00000000050a72ca */ /* 0x001fe400000e0000 */
[----:B------:R-:W0:Y:S11]  /*d2d0*/  @P5 LDC R5, c[0x0][0x44c] ;  /* 0x00011300ff055b82 */ /* 0x000e360000000800 */
[----:B------:R-:W-:-:S03]  /*d2e0*/  UISETP.GT.AND UP0, UPT, UR10, 0x7f, UPT ;  /* 0x0000007f0a00788c */ /* 0x000fc6000bf04270 */
[----:B------:R-:W-:Y:S01]  /*d2f0*/  UMOV UR10, 0x4 ;  /* 0x00000004000a7882 */ /* 0x000fe20000000000 */
[----:B------:R-:W-:Y:S02]  /*d300*/  USEL UR14, URZ, 0x2, !UP0 ;  /* 0x000000023f0e7887 */ /* 0x000fe4000c000000 */
[----:B------:R-:W-:Y:S01]  /*d310*/  USEL UR11, UR10, 0x2, UP0 ;  /* 0x000000020a0b7887 */ /* 0x000fe20008000000 */
[----:B------:R-:W-:Y:S02]  /*d320*/  WARPGROUP.DEPBAR.LE gsb0, 0x0 ;  /* 0x00008000000079c5 */ /* 0x000fe40000010000 */
[----:B------:R-:W-:Y:S01]  /*d330*/  WARPGROUP.ARRIVE ;  /* 0x00000000000079c5 */ /* 0x000fe20000000000 */
[----:B------:R-:W-:Y:S01]  /*d340*/  USEL UR10, UR10, 0x6, !UP0 ;  /* 0x000000060a0a7887 */ /* 0x000fe2000c000000 */
[----:B0-----:R-:W-:-:S04]  /*d350*/  @P5 IMAD.HI.U32 R5, R20, R5, RZ ;  /* 0x0000000514055227 */ /* 0x001fc800078e00ff */
[----:B------:R-:W-:Y:S01]  /*d360*/  HGMMA.64x64x16.F32.BF16 R152, gdesc[UR28], R152, gsb0 ;  /* 0x00e000001c9879f0 */ /* 0x000fe20008001898 */
[----:B------:R-:W-:Y:S02]  /*d370*/  UIADD3 UR28, UR6, 0x4, URZ ;  /* 0x00000004061c7890 */ /* 0x000fe4000fffe03f */
[----:B------:R-:W-:Y:S01]  /*d380*/  UIADD3 UR30, UR26, 0x4, URZ ;  /* 0x000000041a1e7890 */ /* 0x000fe2000fffe03f */
[----:B--2---:R-:W-:Y:S01]  /*d390*/  @P5 SHF.R.U32.HI R20, RZ, R8, R5 ;  /* 0x00000008ff145219 */ /* 0x004fe20000011605 */
[----:B------:R-:W-:Y:S01]  /*d3a0*/  UMOV UR29, 0x40000040 ;  /* 0x40000040001d7882 */ /* 0x000fe20000000000 */
[----:B------:R-:W-:Y:S01]  /*d3b0*/  UMOV UR31, 0x40000040 ;  /* 0x40000040001f7882 */ /* 0x000fe20000000000 */
[----:B------:R-:W-:Y:S02]  /*d3c0*/  @!P1 VIADD R5, R10, 0x38840 ;  /* 0x000388400a059836 */ /* 0x000fe40000000000 */
[----:B------:R-:W0:Y:S03]  /*d3d0*/  SHFL.IDX PT, R8, R20, RZ, 0x1c1f ;  /* 0x001c1fff14087589 */ /* 0x000e2600000e0000 */
[----:B------:R-:W-:Y:S01]  /*d3e0*/  @!P1 PRMT R7, RZ, 0x654, R5 ;  /* 0x00000654ff079816 */ /* 0x000fe20000000005 */
[----:B------:R-:W-:Y:S01]  /*d3f0*/  IMAD.SHL.U32 R5, R6, 0x40, RZ ;  /* 0x0000004006057824 */ /* 0x000fe200078e00ff */
        /* <DEDUP_REMOVED lines=244> */
[--C-:B0-----:R-:W-:Y:S02]  /*e340*/  IMAD.IADD R15, R7, 0x1, R8.reuse ;  /* 0x00000001070f7824 */ /* 0x101fe400078e0208 */
[----:B------:R-:W-:Y:S01]  /*e350*/  IMAD.IADD R14, R13, 0x1, R8 ;  /* 0x000000010d0e7824 */ /* 0x000fe200078e0208 */
[----:B------:R-:W-:Y:S06]  /*e360*/  @!P6 BRA `(.L_x_3216) ;  /* 0x000000000058e947 */ /* 0x000fec0003800000 */
        /* <DEDUP_REMOVED lines=12> */
.L_x_3218:
[----:B------:R-:W-:-:S05]  /*e430*/  IMAD.U32 R214, RZ, RZ, UR5 ;  /* 0x00000005ffd67e24 */ /* 0x000fca000f8e00ff */
[----:B------:R-:W-:-:S13]  /*e440*/  ISETP.NE.AND P2, PT, R214, 0x1, PT ;  /* 0x00000001d600780c */ /* 0x000fda0003f45270 */
[----:B------:R-:W0:Y:S02]  /*e450*/  @P2 LDC.64 R8, c[0x0][0xae0] ;  /* 0x0002b800ff082b82 */ /* 0x000e240000000a00 */
[----:B0-----:R-:W-:-:S05]  /*e460*/  @P2 IMAD.HI.U32 R8, R21, R8, RZ ;  /* 0x0000000815082227 */ /* 0x001fca00078e00ff */
[----:B------:R-:W-:-:S07]  /*e470*/  @P2 SHF.R.U32.HI R21, RZ, R9, R8 ;  /* 0x00000009ff152219 */ /* 0x000fce0000011608 */
.L_x_3219:
[----:B------:R-:W-:Y:S05]  /*e480*/  BSYNC B0 ;  /* 0x0000000000007941 */ /* 0x000fea0003800000 */
.L_x_3217:
[----:B------:R-:W-:-:S04]  /*e490*/  IMAD R21, R21, R214, -R5 ;  /* 0x000000d615157224 */ /* 0x000fc800078e0a05 */
[----:B------:R-:W-:-:S05]  /*e4a0*/  IMAD.IADD R21, R21, 0x1, -R18 ;  /* 0x0000000115157824 */ /* 0x000fca00078e0a12 */
[----:B------:R-:W-:Y:S02]  /*e4b0*/  VIADDMNMX R15, R21, R214, R15, PT ;  /* 0x000000d6150f7246 */ /* 0x000fe4000380010f */
[----:B------:R-:W-:-:S07]  /*e4c0*/  VIMNMX R14, R14, R21, !PT ;  /* 0x000000150e0e7248 */ /* 0x000fce0007fe0100 */
.L_x_3216:
[----:B------:R-:W-:Y:S01]  /*e4d0*/  ISETP.GT.AND P2, PT, R6, -0x1, PT ;  /* 0xffffffff0600780c */ /* 0x000fe20003f44270 */
[----:B------:R-:W0:Y:S03]  /*e4e0*/  SHFL.IDX PT, R20, R20, 0x1, 0x1c1f ;  /* 0x003c1f0014147f89 */ /* 0x000e2600000e0000 */
        /* <DEDUP_REMOVED lines=63> */
.L_x_3222:
[----:B------:R-:W-:-:S05]  /*e8e0*/  IMAD.U32 R20, RZ, RZ, UR5 ;  /* 0x00000005ff147e24 */ /* 0x000fca000f8e00ff */
[----:B------:R-:W-:-:S13]  /*e8f0*/  ISETP.NE.AND P3, PT, R20, 0x1, PT ;  /* 0x000000011400780c */ /* 0x000fda0003f65270 */
[----:B------:R-:W0:Y:S02]  /*e900*/  @P3 LDC.64 R8, c[0x0][0xae0] ;  /* 0x0002b800ff083b82 */ /* 0x000e240000000a00 */
[----:B0-----:R-:W-:-:S05]  /*e910*/  @P3 IMAD.HI.U32 R8, R14, R8, RZ ;  /* 0x000000080e083227 */ /* 0x001fca00078e00ff */
[----:B------:R-:W-:-:S07]  /*e920*/  @P3 SHF.R.U32.HI R14, RZ, R9, R8 ;  /* 0x00000009ff0e3219 */ /* 0x000fce0000011608 */
.L_x_3223:
[----:B------:R-:W-:Y:S05]  /*e930*/  BSYNC B0 ;  /* 0x0000000000007941 */ /* 0x000fea0003800000 */
.L_x_3221:
[----:B------:R-:W-:-:S04]  /*e940*/  IMAD R5, R14, R20, -R5 ;  /* 0x000000140e057224 */ /* 0x000fc800078e0a05 */
[----:B------:R-:W-:-:S05]  /*e950*/  IMAD.IADD R8, R5, 0x1, -R18 ;  /* 0x0000000105087824 */ /* 0x000fca00078e0a12 */
[----:B------:R-:W-:Y:S02]  /*e960*/  VIADDMNMX R7, R8, R20, R7, PT ;  /* 0x0000001408077246 */ /* 0x000fe40003800107 */
[----:B------:R-:W-:-:S07]  /*e970*/  VIMNMX R13, R13, R8, !PT ;  /* 0x000000080d0d7248 */ /* 0x000fce0007fe0100 */
.L_x_3220:
        /* <DEDUP_REMOVED lines=81> */
[--C-:B------:R-:W-:Y:S01]  /*ee90*/  FFMA.FTZ R21, R156, UR19, -R215.reuse ;  /* 0x000000139c157c23 */ /* 0x100fe200080108d7 */
[----:B------:R-:W-:Y:S01]  /*eea0*/  FMNMX.FTZ R15, R171, R14, !PT ;  /* 0x0000000eab0f7209 */ /* 0x000fe20007810000 */
[----:B------:R0:W-:Y:S01]  /*eeb0*/  MUFU.EX2 R8, R20 ;  /* 0x0000001400087308 */ /* 0x0001e20000000800 */
        /* <DEDUP_REMOVED lines=8> */
[----:B------:R-:W-:Y:S01]  /*ef40*/  FMNMX.FTZ R15, R214, R15, !PT ;  /* 0x0000000fd60f7209 */ /* 0x000fe20007810000 */
[--C-:B------:R-:W-:Y:S01]  /*ef50*/  FFMA.FTZ R178, R181, UR19, -R215.reuse ;  /* 0x00000013b5b27c23 */ /* 0x100fe200080108d7 */
[----:B------:R-:W-:Y:S01]  /*ef60*/  ISETP.GT.AND P2, PT, R13, 0x39, P2 ;  /* 0x000000390d00780c */ /* 0x000fe20001744270 */
[--C-:B------:R-:W-:Y:S01]  /*ef70*/  FFMA.FTZ R174, R165, UR19, -R215.reuse ;  /* 0x00000013a5ae7c23 */ /* 0x100fe200080108d7 */
[C---:B------:R-:W-:Y:S01]  /*ef80*/  ISETP.LT.OR P3, PT, R7.reuse, 0x39, P3 ;  /* 0x000000390700780c */ /* 0x040fe20001f61670 */
        /* <DEDUP_REMOVED lines=10> */
[----:B------:R-:W-:Y:S01]  /*f030*/  MUFU.EX2 R14, R157 ;  /* 0x0000009d000e7308 */ /* 0x000fe20000000800 */
[----:B0-----:R-:W-:Y:S01]  /*f040*/  FMNMX.FTZ R20, R156, R7, !PT ;  /* 0x000000079c147209 */ /* 0x001fe20007810000 */
[--C-:B-1----:R-:W-:Y:S01]  /*f050*/  FFMA.FTZ R21, R164, UR19, -R215.reuse ;  /* 0x00000013a4157c23 */ /* 0x102fe200080108d7 */
[----:B------:R-:W-:Y:S01]  /*f060*/  FSEL R164, R5, RZ, P4 ;  /* 0x000000ff05a47208 */ /* 0x000fe20002000000 */
[--C-:B------:R-:W-:Y:S01]  /*f070*/  FFMA.FTZ R173, R173, UR19, -R215.reuse ;  /* 0x00000013adad7c23 */ /* 0x100fe200080108d7 */
[----:B------:R-:W-:Y:S01]  /*f080*/  FMNMX.FTZ R7, R183, R20, !PT ;  /* 0x00000014b7077209 */ /* 0x000fe20007810000 */
[----:B------:R-:W-:Y:S01]  /*f090*/  FFMA.FTZ R20, R161, UR19, -R215 ;  /* 0x00000013a1147c23 */ /* 0x000fe200080108d7 */
[----:B------:R-:W-:-:S02]  /*f0a0*/  IMAD.MOV R161, RZ, RZ, -R22 ;  /* 0x000000ffffa17224 */ /* 0x000fc400078e0a16 */
[----:B------:R-:W-:Y:S01]  /*f0b0*/  FADD.FTZ R164, -R164, R11 ;  /* 0x0000000ba4a47221 */ /* 0x000fe20000010100 */
[----:B------:R-:W-:Y:S01]  /*f0c0*/  MUFU.EX2 R9, R9 ;  /* 0x0000000900097308 */ /* 0x000fe20000000800 */
[----:B------:R-:W0:Y:S02]  /*f0d0*/  SHFL.BFLY PT, R160, R7, 0x2, 0x1f ;  /* 0x0c401f0007a07f89 */ /* 0x000e2400000e0000 */
[----:B------:R-:W-:Y:S01]  /*f0e0*/  FMUL.FTZ R11, R164, UR19 ;  /* 0x00000013a40b7c20 */ /* 0x000fe20008410000 */
[----:B------:R-:W-:-:S04]  /*f0f0*/  ISETP.NE.AND P3, PT, R18, R161, PT ;  /* 0x000000a11200720c */ /* 0x000fc80003f65270 */
[----:B------:R-:W-:Y:S08]  /*f100*/  MUFU.EX2 R15, R15 ;  /* 0x0000000f000f7308 */ /* 0x000ff00000000800 */
[----:B------:R-:W1:Y:S08]  /*f110*/  MUFU.EX2 R11, R11 ;  /* 0x0000000b000b7308 */ /* 0x000e700000000800 */
[----:B------:R-:W2:Y:S01]  /*f120*/  MUFU.EX2 R20, R20 ;  /* 0x0000001400147308 */ /* 0x000ea20000000800 */
[----:B0-----:R-:W-:-:S05]  /*f130*/  FMNMX.FTZ R160, R7, R160, !PT ;  /* 0x000000a007a07209 */ /* 0x001fca0007810000 */
[----:B------:R-:W0:Y:S02]  /*f140*/  SHFL.BFLY PT, R7, R160, 0x1, 0x1f ;  /* 0x0c201f00a0077f89 */ /* 0x000e2400000e0000 */
[----:B------:R-:W-:Y:S01]  /*f150*/  MUFU.EX2 R21, R21 ;  /* 0x0000001500157308 */ /* 0x000fe20000000800 */
        /* <DEDUP_REMOVED lines=21> */
[----:B0-----:R-:W-:Y:S01]  /*f2b0*/  FMNMX.FTZ R7, R160, R7, !PT ;  /* 0x00000007a0077209 */ /* 0x001fe20007810000 */
[-C--:B------:R-:W-:Y:S01]  /*f2c0*/  FMUL.FTZ R61, R61, R11.reuse ;  /* 0x0000000b3d3d7220 */ /* 0x080fe20000410000 */
[----:B------:R-:W-:Y:S01]  /*f2d0*/  MUFU.EX2 R169, R169 ;  /* 0x000000a900a97308 */ /* 0x000fe20000000800 */
[-C--:B------:R-:W-:Y:S01]  /*f2e0*/  FMUL.FTZ R64, R64, R11.reuse ;  /* 0x0000000b40407220 */ /* 0x080fe20000410000 */
[C---:B------:R-:W-:Y:S01]  /*f2f0*/  FSETP.NEU.FTZ.AND P2, PT, R7.reuse, -INF , PT ;  /* 0xff8000000700780b */ /* 0x040fe20003f5d000 */
[----:B------:R-:W-:Y:S01]  /*f300*/  FMUL.FTZ R157, R7, UR19 ;  /* 0x00000013079d7c20 */ /* 0x000fe20008410000 */
[-C--:B------:R-:W-:Y:S01]  /*f310*/  FMUL.FTZ R65, R65, R11.reuse ;  /* 0x0000000b41417220 */ /* 0x080fe20000410000 */
[-C--:B------:R-:W-:Y:S01]  /*f320*/  FMUL.FTZ R68, R68, R11.reuse ;  /* 0x0000000b44447220 */ /* 0x080fe20000410000 */
[-C--:B------:R-:W-:Y:S01]  /*f330*/  FMUL.FTZ R69, R69, R11.reuse ;  /* 0x0000000b45457220 */ /* 0x080fe20000410000 */
[-C--:B------:R-:W-:Y:S01]  /*f340*/  FMUL.FTZ R72, R72, R11.reuse ;  /* 0x0000000b48487220 */ /* 0x080fe20000410000 */
[----:B------:R-:W-:Y:S01]  /*f350*/  FSEL R157, R157, RZ, P2 ;  /* 0x000000ff9d9d7208 */ /* 0x000fe20001000000 */
[----:B------:R-:W-:Y:S01]  /*f360*/  MUFU.EX2 R172, R172 ;  /* 0x000000ac00ac7308 */ /* 0x000fe20000000800 */
[-C--:B------:R-:W-:Y:S01]  /*f370*/  FMUL.FTZ R73, R73, R11.reuse ;  /* 0x0000000b49497220 */ /* 0x080fe20000410000 */
[-C--:B------:R-:W-:Y:S01]  /*f380*/  FMUL.FTZ R76, R76, R11.reuse ;  /* 0x0000000b4c4c7220 */ /* 0x080fe20000410000 */
[----:B------:R-:W-:Y:S01]  /*f390*/  FMUL.FTZ R77, R77, R11 ;  /* 0x0000000b4d4d7220 */ /* 0x000fe20000410000 */
[--C-:B------:R-:W-:Y:S01]  /*f3a0*/  FFMA.FTZ R180, R155, UR19, -R157.reuse ;  /* 0x000000139bb47c23 */ /* 0x100fe2000801089d */
[----:B------:R-:W-:Y:S01]  /*f3b0*/  FSEL R155, R7, RZ, P2 ;  /* 0x000000ff079b7208 */ /* 0x000fe20001000000 */
[----:B------:R-:W-:Y:S01]  /*f3c0*/  FFMA.FTZ R160, R158, UR19, -R157 ;  /* 0x000000139ea07c23 */ /* 0x000fe2000801089d */
[----:B------:R-:W-:-:S02]  /*f3d0*/  IMAD.U32 R158, RZ, RZ, UR7 ;  /* 0x00000007ff9e7e24 */ /* 0x000fc4000f8e00ff */
[--C-:B------:R-:W-:Y:S01]  /*f3e0*/  FFMA.FTZ R179, R213, UR19, -R157.reuse ;  /* 0x00000013d5b37c23 */ /* 0x100fe2000801089d */
[----:B------:R-:W-:Y:S01]  /*f3f0*/  FFMA.FTZ R181, R159, UR19, -R157 ;  /* 0x000000139fb57c23 */ /* 0x000fe2000801089d */
[----:B------:R-:W-:Y:S01]  /*f400*/  FADD.FTZ R155, -R155, R12 ;  /* 0x0000000c9b9b7221 */ /* 0x000fe20000010100 */
[----:B------:R-:W-:Y:S02]  /*f410*/  @!P3 IMAD R158, R158, 0x40, R19 ;  /* 0x000000409e9eb824 */ /* 0x000fe400078e0213 */
[--C-:B------:R-:W-:Y:S01]  /*f420*/  FFMA.FTZ R213, R170, UR19, -R157.reuse ;  /* 0x00000013aad57c23 */ /* 0x100fe2000801089d */
[--C-:B------:R-:W-:Y:S01]  /*f430*/  FFMA.FTZ R216, R171, UR19, -R157.reuse ;  /* 0x00000013abd87c23 */ /* 0x100fe2000801089d */
[----:B------:R-:W-:Y:S01]  /*f440*/  FMUL.FTZ R155, R155, UR19 ;  /* 0x000000139b9b7c20 */ /* 0x000fe20008410000 */
[--C-:B------:R-:W-:Y:S01]  /*f450*/  FFMA.FTZ R215, R154, UR19, -R157.reuse ;  /* 0x000000139ad77c23 */ /* 0x100fe2000801089d */
[----:B------:R-:W-:Y:S01]  /*f460*/  @!P3 LEA R161, R158, UR37, 0x2 ;  /* 0x000000259ea1bc11 */ /* 0x000fe2000f8e10ff */
[--C-:B------:R-:W-:Y:S01]  /*f470*/  FFMA.FTZ R218, R214, UR19, -R157.reuse ;  /* 0x00000013d6da7c23 */ /* 0x100fe2000801089d */
        /* <DEDUP_REMOVED lines=9> */
[----:B------:R-:W-:Y:S01]  /*f510*/  @!P3 STS [R161+0x38400], R11 ;  /* 0x0384000ba100b388 */ /* 0x000fe20000000800 */
[----:B------:R-:W-:Y:S01]  /*f520*/  MUFU.EX2 R179, R179 ;  /* 0x000000b300b37308 */ /* 0x000fe20000000800 */
[----:B------:R-:W-:Y:S01]  /*f530*/  F2FP.BF16.F32.PACK_AB R152, R9, R8 ;  /* 0x000000080998723e */ /* 0x000fe200000010ff */
[----:B------:R-:W-:Y:S01]  /*f540*/  FMUL.FTZ R80, R80, R11 ;  /* 0x0000000b50507220 */ /* 0x000fe20000410000 */
[----:B------:R-:W-:Y:S01]  /*f550*/  F2FP.BF16.F32.PACK_AB R154, R14, R13 ;  /* 0x0000000d0e9a723e */ /* 0x000fe200000010ff */
[----:B------:R-:W-:Y:S01]  /*f560*/  FMUL.FTZ R81, R81, R11 ;  /* 0x0000000b51517220 */ /* 0x000fe20000410000 */
[----:B--2---:R-:W-:Y:S01]  /*f570*/  F2FP.BF16.F32.PACK_AB R156, R20, R15 ;  /* 0x0000000f149c723e */ /* 0x004fe200000010ff */
[----:B------:R-:W-:Y:S01]  /*f580*/  FMUL.FTZ R84, R84, R11 ;  /* 0x0000000b54547220 */ /* 0x000fe20000410000 */
[----:B0-----:R0:W-:Y:S01]  /*f590*/  @!P3 STS [R161+0x38420], R182 ;  /* 0x038420b6a100b388 */ /* 0x0011e20000000800 */
[----:B------:R-:W1:Y:S01]  /*f5a0*/  MUFU.EX2 R180, R180 ;  /* 0x000000b400b47308 */ /* 0x000e620000000800 */
[----:B------:R-:W-:Y:S01]  /*f5b0*/  F2FP.BF16.F32.PACK_AB R158, R174, R21 ;  /* 0x00000015ae9e723e */ /* 0x000fe200000010ff */
        /* <DEDUP_REMOVED lines=43> */
[-C--:B------:R-:W-:Y:S01]  /*f870*/  FMUL.FTZ R27, R27, R182.reuse ;  /* 0x000000b61b1b7220 */ /* 0x080fe20000410000 */
[-C--:B------:R-:W-:Y:S01]  /*f880*/  FMUL.FTZ R30, R30, R182.reuse ;  /* 0x000000b61e1e7220 */ /* 0x080fe20000410000 */
[----:B------:R-:W-:Y:S01]  /*f890*/  FMUL.FTZ R31, R31, R182 ;  /* 0x000000b61f1f7220 */ /* 0x000fe20000410000 */
        /* <DEDUP_REMOVED lines=75> */
[----:B------:R-:W-:Y:S01]  /*fd50*/  FMUL.FTZ R151, R151, R182 ;  /* 0x000000b697977220 */ /* 0x000fe20000410000 */
[----:B------:R2:W-:Y:S01]  /*fd60*/  STSM.16.M88.4 [R23+0x36400], R152 ;  /* 0x0364009817007844 */ /* 0x0005e20000000200 */
[----:B------:R-:W-:Y:S01]  /*fd70*/  FFMA.FTZ R8, R11, R3, R8 ;  /* 0x000000030b087223 */ /* 0x000fe20000010008 */
[----:B------:R-:W-:Y:S01]  /*fd80*/  FFMA.FTZ R179, R182, R4, R179 ;  /* 0x00000004b6b37223 */ /* 0x000fe200000100b3 */
[----:B------:R-:W-:Y:S01]  /*fd90*/  ISETP.GT.AND P2, PT, R6, R190, PT ;  /* 0x000000be0600720c */ /* 0x000fe20003f44270 */
[----:B------:R-:W-:Y:S01]  /*fda0*/  MUFU.EX2 R217, R217 ;  /* 0x000000d900d97308 */ /* 0x000fe20000000800 */
[----:B------:R2:W-:Y:S01]  /*fdb0*/  STSM.16.M88.4 [R184], R156 ;  /* 0x0000009cb8007844 */ /* 0x0005e20000000200 */
[----:B------:R-:W-:Y:S01]  /*fdc0*/  FADD.FTZ R8, R9, R8 ;  /* 0x0000000809087221 */ /* 0x000fe20000010000 */
[----:B------:R-:W-:Y:S01]  /*fdd0*/  FADD.FTZ R179, R180, R179 ;  /* 0x000000b3b4b37221 */ /* 0x000fe20000010000 */
[----:B------:R-:W-:Y:S01]  /*fde0*/  UMOV UR7, UR36 ;  /* 0x0000002400077c82 */ /* 0x000fe20008000000 */
[----:B------:R2:W-:Y:S01]  /*fdf0*/  STSM.16.M88.4 [R186], R160 ;  /* 0x000000a0ba007844 */ /* 0x0005e20000000200 */
[----:B------:R-:W-:Y:S01]  /*fe00*/  FADD.FTZ R13, R13, R8 ;  /* 0x000000080d0d7221 */ /* 0x000fe20000010000 */
[----:B------:R-:W-:Y:S01]  /*fe10*/  FADD.FTZ R12, R12, R179 ;  /* 0x000000b30c0c7221 */ /* 0x000fe20000010000 */
[----:B------:R-:W0:Y:S01]  /*fe20*/  MUFU.EX2 R220, R220 ;  /* 0x000000dc00dc7308 */ /* 0x000e220000000800 */
[----:B-1----:R-:W-:Y:S01]  /*fe30*/  F2FP.BF16.F32.PACK_AB R166, R178, R177 ;  /* 0x000000b1b2a6723e */ /* 0x002fe200000010ff */
[----:B------:R-:W-:Y:S01]  /*fe40*/  FADD.FTZ R14, R14, R13 ;  /* 0x0000000d0e0e7221 */ /* 0x000fe20000010000 */
[----:B------:R-:W-:Y:S01]  /*fe50*/  FADD.FTZ R181, R181, R12 ;  /* 0x0000000cb5b57221 */ /* 0x000fe20000010000 */
[----:B------:R-:W-:-:S02]  /*fe60*/  VIADD R6, R6, 0xffffffff ;  /* 0xffffffff06067836 */ /* 0x000fc40000000000 */
[----:B------:R-:W-:Y:S01]  /*fe70*/  FADD.FTZ R15, R15, R14 ;  /* 0x0000000e0f0f7221 */ /* 0x000fe20000010000 */
[----:B------:R-:W-:Y:S01]  /*fe80*/  FADD.FTZ R170, R170, R181 ;  /* 0x000000b5aaaa7221 */ /* 0x000fe20000010000 */
[----:B------:R-:W-:Y:S01]  /*fe90*/  MUFU.EX2 R219, R219 ;  /* 0x000000db00db7308 */ /* 0x000fe20000000800 */
[----:B------:R-:W-:Y:S02]  /*fea0*/  IMAD.MOV.U32 R11, RZ, RZ, R5 ;  /* 0x000000ffff0b7224 */ /* 0x000fe400078e0005 */
[----:B------:R-:W-:Y:S01]  /*feb0*/  FADD.FTZ R20, R20, R15 ;  /* 0x0000000f14147221 */ /* 0x000fe20000010000 */
        /* <DEDUP_REMOVED lines=14> */
[----:B-1----:R-:W-:Y:S02]  /*ffa0*/  F2FP.BF16.F32.PACK_AB R167, R222, R219 ;  /* 0x000000dbdea7723e */ /* 0x002fe400000010ff */
        /* <DEDUP_REMOVED lines=10> */
[----:B------:R-:W-:-:S03]  /*10050*/  FADD.FTZ R3, R177, R176 ;  /* 0x000000b0b1037221 */ /* 0x000fc60000010000 */
[----:B------:R-:W-:Y:S01]  /*10060*/  FADD.FTZ R219, R219, R220 ;  /* 0x000000dcdbdb7221 */ /* 0x000fe20000010000 */
[----:B------:R-:W-:-:S03]  /*10070*/  FADD.FTZ R3, R178, R3 ;  /* 0x00000003b2037221 */ /* 0x000fc60000010000 */
[----:B------:R-:W-:Y:S01]  /*10080*/  FADD.FTZ R4, R222, R219 ;  /* 0x000000dbde047221 */ /* 0x000fe20000010000 */
[----:B------:R-:W-:Y:S02]  /*10090*/  WARPGROUP.DEPBAR.LE gsb0, 0x0 ;  /* 0x00008000000079c5 */ /* 0x000fe40000010000 */
[----:B------:R-:W-:-:S15]  /*100a0*/  WARPGROUP.ARRIVE ;  /* 0x00000000000079c5 */ /* 0x000fde0000000000 */
        /* <DEDUP_REMOVED lines=23> */
.L_x_3207:
[----:B------:R-:W1:Y:S01]  /*10220*/  SHFL.BFLY PT, R0, R3, 0x2, 0x1f ;  /* 0x0c401f0003007f89 */ /* 0x000e6200000e0000 */
[----:B------:R-:W-:Y:S02]  /*10230*/  IMAD.MOV R13, RZ, RZ, -R22 ;  /* 0x000000ffff0d7224 */ /* 0x000fe400078e0a16 */
[----:B------:R-:W-:Y:S01]  /*10240*/  IMAD.MOV.U32 R6, RZ, RZ, RZ ;  /* 0x000000ffff067224 */ /* 0x000fe200078e00ff */
[----:B------:R-:W3:Y:S01]  /*10250*/  SHFL.BFLY PT, R9, R4, 0x2, 0x1f ;  /* 0x0c401f0004097f89 */ /* 0x000ee200000e0000 */
[----:B------:R-:W-:Y:S01]  /*10260*/  IMAD.U32 R16, RZ, RZ, UR19 ;  /* 0x00000013ff107e24 */ /* 0x000fe2000f8e00ff */
[----:B------:R-:W-:Y:S08]  /*10270*/  BAR.ARV 0x8, 0x100 ;  /* 0x0204000000007b1d */ /* 0x000ff00000002000 */
[----:B------:R-:W-:Y:S01]  /*10280*/  BAR.SYNC.DEFER_BLOCKING 0xf, 0x100 ;  /* 0x03c4000000007b1d */ /* 0x000fe20000010000 */
[----:B------:R-:W-:Y:S01]  /*10290*/  ISETP.NE.AND P0, PT, R18, R13, PT ;  /* 0x0000000d1200720c */ /* 0x000fe20003f05270 */
[----:B------:R-:W-:-:S02]  /*102a0*/  IMAD.U32 R13, RZ, RZ, UR19 ;  /* 0x00000013ff0d7e24 */ /* 0x000fc4000f8e00ff */
[----:B------:R-:W-:Y:S02]  /*102b0*/  IMAD.MOV.U32 R20, RZ, RZ, -0x800000 ;  /* 0xff800000ff147424 */ /* 0x000fe400078e00ff */
[----:B------:R-:W-:Y:S02]  /*102c0*/  VIADD R200, R200, 0x1 ;  /* 0x00000001c8c87836 */ /* 0x000fe40000000000 */
[----:B-1----:R-:W-:Y:S01]  /*102d0*/  FADD.FTZ R8, R0, R3 ;  /* 0x0000000300087221 */ /* 0x002fe20000010000 */
[----:B---3--:R-:W-:-:S04]  /*102e0*/  FADD.FTZ R9, R9, R4 ;  /* 0x0000000409097221 */ /* 0x008fc80000010000 */
[----:B------:R-:W1:Y:S01]  /*102f0*/  SHFL.BFLY PT, R11, R8, 0x1, 0x1f ;  /* 0x0c201f00080b7f89 */ /* 0x000e6200000e0000 */
[----:B------:R-:W-:Y:S01]  /*10300*/  IMAD.U32 R4, RZ, RZ, UR36 ;  /* 0x00000024ff047e24 */ /* 0x000fe2000f8e00ff */
[----:B------:R-:W-:Y:S02]  /*10310*/  UIADD3 UR36, UR36, 0x1, URZ ;  /* 0x0000000124247890 */ /* 0x000fe4000fffe03f */
[----:B------:R-:W3:Y:S01]  /*10320*/  SHFL.BFLY PT, R0, R9, 0x1, 0x1f ;  /* 0x0c201f0009007f89 */ /* 0x000ee200000e0000 */
[----:B------:R-:W-:Y:S01]  /*10330*/  @!P0 IMAD R3, R4, 0x40, R19 ;  /* 0x0000004004038824 */ /* 0x000fe200078e0213 */
[----:B------:R-:W-:Y:S01]  /*10340*/  UISETP.NE.AND UP0, UPT, UR36, 0x2, UPT ;  /* 0x000000022400788c */ /* 0x000fe2000bf05270 */
[----:B------:R-:W-:-:S03]  /*10350*/  IMAD.MOV.U32 R4, RZ, RZ, RZ ;  /* 0x000000ffff047224 */ /* 0x000fc600078e00ff */
[----:B------:R-:W-:Y:S02]  /*10360*/  USEL UR4, URZ, 0x1, UP0 ;  /* 0x000000013f047887 */ /* 0x000fe40008000000 */
[----:B------:R-:W-:-:S04]  /*10370*/  USEL UR36, UR36, URZ, UP0 ;  /* 0x0000003f24247287 */ /* 0x000fc80008000000 */
[----:B------:R-:W-:Y:S01]  /*10380*/  LOP3.LUT R2, R2, UR4, RZ, 0x3c, !PT ;  /* 0x0000000402027c12 */ /* 0x000fe2000f8e3cff */
[----:B-1----:R-:W-:Y:S01]  /*10390*/  FADD.FTZ R11, R8, R11 ;  /* 0x0000000b080b7221 */ /* 0x002fe20000010000 */
[----:B---3--:R-:W-:-:S04]  /*103a0*/  FADD.FTZ R0, R9, R0 ;  /* 0x0000000009007221 */ /* 0x008fc80000010000 */
[----:B------:R-:W-:Y:S02]  /*103b0*/  FSETP.NE.FTZ.AND P1, PT, R11, RZ, PT ;  /* 0x000000ff0b00720b */ /* 0x000fe40003f35000 */
[----:B------:R-:W-:Y:S01]  /*103c0*/  @!P0 LEA R9, R3, UR37, 0x2 ;  /* 0x0000002503098c11 */ /* 0x000fe2000f8e10ff */
[----:B------:R-:W-:Y:S01]  /*103d0*/  IMAD.MOV.U32 R3, RZ, RZ, -0x800000 ;  /* 0xff800000ff037424 */ /* 0x000fe200078e00ff */
[----:B------:R-:W-:-:S09]  /*103e0*/  FSETP.NE.FTZ.AND P2, PT, R0, RZ, PT ;  /* 0x000000ff0000720b */ /* 0x000fd20003f55000 */
[----:B------:R-:W1:Y:S04]  /*103f0*/  @P1 MUFU.RCP R6, R11 ;  /* 0x0000000b00061308 */ /* 0x000e680000001000 */
[----:B------:R-:W-:-:S04]  /*10400*/  @P2 FMUL.FTZ R16, R16, 0.69314718246459960938 ;  /* 0x3f31721810102820 */ /* 0x000fc80000410000 */
[----:B------:R-:W3:Y:S08]  /*10410*/  @P2 MUFU.RCP R4, R0 ;  /* 0x0000000000042308 */ /* 0x000ef00000001000 */
[----:B------:R-:W4:Y:S01]  /*10420*/  @P1 MUFU.LG2 R17, R11 ;  /* 0x0000000b00111308 */ /* 0x000f220000000c00 */
[-C--:B-1----:R-:W-:Y:S01]  /*10430*/  FMUL.FTZ R170, R32, R6.reuse ;  /* 0x0000000620aa7220 */ /* 0x082fe20000410000 */
[----:B------:R1:W-:Y:S01]  /*10440*/  @!P0 STS [R9+0x38400], R6 ;  /* 0x0384000609008388 */ /* 0x0003e20000000800 */
[-C--:B------:R-:W-:Y:S01]  /*10450*/  FMUL.FTZ R172, R24, R6.reuse ;  /* 0x0000000618ac7220 */ /* 0x080fe20000410000 */
[-C--:B------:R-:W-:Y:S01]  /*10460*/  FMUL.FTZ R171, R28, R6.reuse ;  /* 0x000000061cab7220 */ /* 0x080fe20000410000 */
[-C--:B------:R-:W-:Y:S01]  /*10470*/  FMUL.FTZ R8, R25, R6.reuse ;  /* 0x0000000619087220 */ /* 0x080fe20000410000 */
[-C--:B--2---:R-:W-:Y:S01]  /*10480*/  FMUL.FTZ R10, R29, R6.reuse ;  /* 0x000000061d0a7220 */ /* 0x084fe20000410000 */
[-C--:B0-----:R-:W-:Y:S01]  /*10490*/  FMUL.FTZ R167, R33, R6.reuse ;  /* 0x0000000621a77220 */ /* 0x081fe20000410000 */
        /* <DEDUP_REMOVED lines=61> */
[----:B----4-:R-:W-:Y:S01]  /*10870*/  @P1 FMUL.FTZ R17, R17, 0.69314718246459960938 ;  /* 0x3f31721811111820 */ /* 0x010fe20000410000 */
[----:B0-----:R-:W-:Y:S01]  /*10880*/  @P2 FMUL.FTZ R33, R32, 0.69314718246459960938 ;  /* 0x3f31721820212820 */ /* 0x001fe20000410000 */
[-C--:B------:R-:W-:Y:S01]  /*10890*/  FMUL.FTZ R0, R83, R4.reuse ;  /* 0x0000000453007220 */ /* 0x080fe20000410000 */
[-C--:B------:R-:W-:Y:S01]  /*108a0*/  FMUL.FTZ R13, R42, R4.reuse ;  /* 0x000000042a0d7220 */ /* 0x080fe20000410000 */
[-C--:B------:R-:W-:Y:S01]  /*108b0*/  FMUL.FTZ R15, R46, R4.reuse ;  /* 0x000000042e0f7220 */ /* 0x080fe20000410000 */
[-C--:B------:R-:W-:Y:S01]  /*108c0*/  FMUL.FTZ R25, R50, R4.reuse ;  /* 0x0000000432197220 */ /* 0x080fe20000410000 */
[-C--:B------:R-:W-:Y:S01]  /*108d0*/  FMUL.FTZ R29, R58, R4.reuse ;  /* 0x000000043a1d7220 */ /* 0x080fe20000410000 */
[-C--:B------:R-:W-:Y:S01]  /*108e0*/  FMUL.FTZ R83, R86, R4.reuse ;  /* 0x0000000456537220 */ /* 0x080fe20000410000 */
[----:B------:R-:W-:Y:S01]  /*108f0*/  PLOP3.LUT P0, PT, PT, PT, PT, 0x8, 0x0 ;  /* 0x000000000000781c */ /* 0x000fe20003f0e170 */
        /* <DEDUP_REMOVED lines=61> */
.L_x_3145:
[----:B------:R-:W0:Y:S08]  /*10cd0*/  S2UR UR4, SR_CgaCtaId ;  /* 0x00000000000479c3 */ /* 0x000e300000008800 */
[----:B------:R-:W-:Y:S06]  /*10ce0*/  BAR.SYNC.DEFER_BLOCKING 0x5, 0x180 ;  /* 0x0146000000007b1d */ /* 0x000fec0000010000 */
[----:B------:R-:W-:Y:S01]  /*10cf0*/  UMOV UR37, 0x400 ;  /* 0x0000040000257882 */ /* 0x000fe20000000000 */
[----:B------:R-:W-:Y:S01]  /*10d00*/  BSSY B0, `(.L_x_3225) ;  /* 0x00002da000007945 */ /* 0x000fe20003800000 */
[----:B0-----:R-:W-:-:S09]  /*10d10*/  ULEA UR37, UR4, UR37, 0x18 ;  /* 0x0000002504257291 */ /* 0x001fd2000f8ec03f */
[----:B------:R-:W0:Y:S02]  /*10d20*/  LDS.128 R4, [UR37+0x388d0] ;  /* 0x0388d025ff047984 */ /* 0x000e240008000c00 */
[----:B0-----:R-:W-:Y:S01]  /*10d30*/  R2UR UR4, R5 ;  /* 0x00000000050472ca */ /* 0x001fe200000e0000 */
        /* <DEDUP_REMOVED lines=21> */
[----:B------:R-:W-:-:S02]  /*10e90*/  F2FP.BF16.F32.PACK_AB R65, R67, R66 ;  /* 0x000000424341723e */ /* 0x000fc400000010ff */
[----:B------:R-:W-:Y:S01]  /*10ea0*/  F2FP.BF16.F32.PACK_AB R72, R73, R72 ;  /* 0x000000484948723e */ /* 0x000fe200000010ff */
[----:B------:R-:W-:Y:S01]  /*10eb0*/  IMAD.WIDE R122, R204, 0x2, R174 ;  /* 0x00000002cc7a7825 */ /* 0x000fe200078e02ae */
[----:B------:R-:W-:Y:S02]  /*10ec0*/  F2FP.BF16.F32.PACK_AB R66, R69, R68 ;  /* 0x000000444542723e */ /* 0x000fe400000010ff */
[----:B------:R-:W-:Y:S02]  /*10ed0*/  F2FP.BF16.F32.PACK_AB R67, R71, R70 ;  /* 0x000000464743723e */ /* 0x000fe400000010ff */
[C---:B------:R-:W-:Y:S02]  /*10ee0*/  IADD3 R173, P1, R122.reuse, 0x20, RZ ;  /* 0x000000207aad7810 */ /* 0x040fe40007f3e0ff */
[C---:B------:R-:W-:Y:S02]  /*10ef0*/  LOP3.LUT R5, R122.reuse, 0x380, RZ, 0xc0, !PT ;  /* 0x000003807a057812 */ /* 0x040fe400078ec0ff */
[C---:B------:R-:W-:Y:S01]  /*10f00*/  IADD3 R177, P0, R122.reuse, 0x40, RZ ;  /* 0x000000407ab17810 */ /* 0x040fe20007f1e0ff */
[----:B------:R-:W-:Y:S01]  /*10f10*/  IMAD.X R17, RZ, RZ, R123, P1 ;  /* 0x000000ffff117224 */ /* 0x000fe200008e067b */
[----:B------:R-:W-:-:S02]  /*10f20*/  IADD3 R179, P4, R122, 0x60, RZ ;  /* 0x000000607ab37810 */ /* 0x000fc40007f9e0ff */
        /* <DEDUP_REMOVED lines=29> */
[----:B------:R-:W-:-:S02]  /*11100*/  MOV R168, R122 ;  /* 0x0000007a00a87202 */ /* 0x000fc40000000f00 */
[----:B------:R-:W-:Y:S02]  /*11110*/  LOP3.LUT R123, R30, 0x380, RZ, 0xc0, !PT ;  /* 0x000003801e7b7812 */ /* 0x000fe400078ec0ff */
[----:B------:R-:W-:Y:S01]  /*11120*/  SHF.R.U64 R16, R16, 0x3, RZ ;  /* 0x0000000310107819 */ /* 0x000fe200000012ff */
[----:B------:R0:W-:Y:S01]  /*11130*/  STSM.16.M88.4 [R168], R8 ;  /* 0x00000008a8007844 */ /* 0x0001e20000000200 */
[----:B------:R-:W-:Y:S02]  /*11140*/  SHF.R.U64 R123, R123, 0x3, RZ ;  /* 0x000000037b7b7819 */ /* 0x000fe400000012ff */
[----:B------:R-:W-:Y:S02]  /*11150*/  LOP3.LUT R16, R16, R173, RZ, 0x3c, !PT ;  /* 0x000000ad10107212 */ /* 0x000fe400078e3cff */
[----:B------:R-:W-:Y:S02]  /*11160*/  LOP3.LUT R118, R123, R30, RZ, 0x3c, !PT ;  /* 0x0000001e7b767212 */ /* 0x000fe400078e3cff */
[----:B------:R-:W-:-:S02]  /*11170*/  MOV R123, R16 ;  /* 0x00000010007b7202 */ /* 0x000fc40000000f00 */
[----:B------:R-:W-:Y:S02]  /*11180*/  LOP3.LUT R36, R179, 0x380, RZ, 0xc0, !PT ;  /* 0x00000380b3247812 */ /* 0x000fe400078ec0ff */
[----:B------:R-:W-:Y:S02]  /*11190*/  LOP3.LUT R32, R177, 0x380, RZ, 0xc0, !PT ;  /* 0x00000380b1207812 */ /* 0x000fe400078ec0ff */
[----:B------:R-:W-:Y:S02]  /*111a0*/  LOP3.LUT R27, R4, 0x380, RZ, 0xc0, !PT ;  /* 0x00000380041b7812 */ /* 0x000fe400078ec0ff */
[----:B------:R-:W-:Y:S02]  /*111b0*/  LOP3.LUT R114, R26, 0x380, RZ, 0xc0, !PT ;  /* 0x000003801a727812 */ /* 0x000fe400078ec0ff */
[----:B0-----:R-:W-:Y:S02]  /*111c0*/  F2FP.BF16.F32.PACK_AB R8, R167, R170 ;  /* 0x000000aaa708723e */ /* 0x001fe400000010ff */
[----:B------:R-:W-:-:S02]  /*111d0*/  F2FP.BF16.F32.PACK_AB R9, R35, R34 ;  /* 0x000000222309723e */ /* 0x000fc400000010ff */
[----:B------:R-:W-:Y:S02]  /*111e0*/  F2FP.BF16.F32.PACK_AB R10, R165, R169 ;  /* 0x000000a9a50a723e */ /* 0x000fe400000010ff */
[----:B------:R-:W-:Y:S02]  /*111f0*/  F2FP.BF16.F32.PACK_AB R11, R39, R38 ;  /* 0x00000026270b723e */ /* 0x000fe400000010ff */
[----:B------:R-:W-:Y:S02]  /*11200*/  LOP3.LUT R40, R181, 0x380, RZ, 0xc0, !PT ;  /* 0x00000380b5287812 */ /* 0x000fe400078ec0ff */
[----:B------:R-:W-:Y:S01]  /*11210*/  SHF.R.U64 R36, R36, 0x3, RZ ;  /* 0x0000000324247819 */ /* 0x000fe200000012ff */
[----:B------:R0:W-:Y:S01]  /*11220*/  STSM.16.M88.4 [R123], R8 ;  /* 0x000000087b007844 */ /* 0x0001e20000000200 */
[----:B------:R-:W-:Y:S02]  /*11230*/  SHF.R.U64 R32, R32, 0x3, RZ ;  /* 0x0000000320207819 */ /* 0x000fe400000012ff */
[----:B------:R-:W-:-:S02]  /*11240*/  LOP3.LUT R44, R183, 0x380, RZ, 0xc0, !PT ;  /* 0x00000380b72c7812 */ /* 0x000fc400078ec0ff */
[----:B------:R-:W-:Y:S02]  /*11250*/  SHF.R.U64 R27, R27, 0x3, RZ ;  /* 0x000000031b1b7819 */ /* 0x000fe400000012ff */
[----:B------:R-:W-:Y:S02]  /*11260*/  LOP3.LUT R48, R213, 0x380, RZ, 0xc0, !PT ;  /* 0x00000380d5307812 */ /* 0x000fe400078ec0ff */
[----:B------:R-:W-:Y:S02]  /*11270*/  SHF.R.U64 R171, R114, 0x3, RZ ;  /* 0x0000000372ab7819 */ /* 0x000fe400000012ff */
[----:B------:R-:W-:Y:S02]  /*11280*/  SHF.R.U64 R40, R40, 0x3, RZ ;  /* 0x0000000328287819 */ /* 0x000fe400000012ff */
[----:B------:R-:W-:Y:S02]  /*11290*/  LOP3.LUT R52, R215, 0x380, RZ, 0xc0, !PT ;  /* 0x00000380d7347812 */ /* 0x000fe400078ec0ff */
[----:B------:R-:W-:Y:S01]  /*112a0*/  LOP3.LUT R36, R36, R179, RZ, 0x3c, !PT ;  /* 0x000000b324247212 */ /* 0x000fe200078e3cff */
[----:B0-----:R-:W0:Y:S01]  /*112b0*/  LDC.64 R8, c[0x0][0xd00] ;  /* 0x00034000ff087b82 */ /* 0x001e220000000a00 */
[----:B------:R-:W-:-:S02]  /*112c0*/  LOP3.LUT R94, R217, 0x380, RZ, 0xc0, !PT ;  /* 0x00000380d95e7812 */ /* 0x000fc400078ec0ff */
[----:B------:R-:W-:Y:S02]  /*112d0*/  LOP3.LUT R173, R98, 0x380, RZ, 0xc0, !PT ;  /* 0x0000038062ad7812 */ /* 0x000fe400078ec0ff */
[----:B------:R-:W-:Y:S02]  /*112e0*/  LOP3.LUT R32, R32, R177, RZ, 0x3c, !PT ;  /* 0x000000b120207212 */ /* 0x000fe400078e3cff */
[----:B------:R-:W-:Y:S02]  /*112f0*/  SHF.R.U64 R44, R44, 0x3, RZ ;  /* 0x000000032c2c7819 */ /* 0x000fe400000012ff */
[----:B------:R-:W-:Y:S02]  /*11300*/  LOP3.LUT R179, R106, 0x380, RZ, 0xc0, !PT ;  /* 0x000003806ab37812 */ /* 0x000fe400078ec0ff */
[----:B------:R-:W-:Y:S02]  /*11310*/  LOP3.LUT R114, R27, R4, RZ, 0x3c, !PT ;  /* 0x000000041b727212 */ /* 0x000fe400078e3cff */
[----:B------:R-:W-:-:S02]  /*11320*/  SHF.R.U64 R48, R48, 0x3, RZ ;  /* 0x0000000330307819 */ /* 0x000fc400000012ff */
[----:B------:R-:W-:Y:S02]  /*11330*/  LOP3.LUT R177, R102, 0x380, RZ, 0xc0, !PT ;  /* 0x0000038066b17812 */ /* 0x000fe400078ec0ff */
[----:B------:R-:W-:Y:S02]  /*11340*/  LOP3.LUT R4, R171, R26, RZ, 0x3c, !PT ;  /* 0x0000001aab047212 */ /* 0x000fe400078e3cff */
[----:B------:R-:W-:Y:S02]  /*11350*/  LOP3.LUT R40, R40, R181, RZ, 0x3c, !PT ;  /* 0x000000b528287212 */ /* 0x000fe400078e3cff */
[----:B------:R-:W-:Y:S02]  /*11360*/  SHF.R.U64 R52, R52, 0x3, RZ ;  /* 0x0000000334347819 */ /* 0x000fe400000012ff */
[----:B------:R-:W-:Y:S01]  /*11370*/  SHF.R.U64 R94, R94, 0x3, RZ ;  /* 0x000000035e5e7819 */ /* 0x000fe200000012ff */
[----:B0-----:R-:W-:Y:S01]  /*11380*/  IMAD.WIDE R10, R192, 0x4, R8 ;  /* 0x00000004c00a7825 */ /* 0x001fe200078e0208 */
[----:B------:R-:W-:Y:S01]  /*11390*/  LOP3.LUT R181, R110, 0x380, RZ, 0xc0, !PT ;  /* 0x000003806eb57812 */ /* 0x000fe200078ec0ff */
[----:B------:R-:W0:Y:S01]  /*113a0*/  LDC.64 R8, c[0x0][0xd08] ;  /* 0x00034200ff087b82 */ /* 0x000e220000000a00 */
[----:B------:R-:W-:-:S02]  /*113b0*/  SHF.R.U64 R173, R173, 0x3, RZ ;  /* 0x00000003adad7819 */ /* 0x000fc400000012ff */
[----:B------:R-:W-:Y:S02]  /*113c0*/  LOP3.LUT R44, R44, R183, RZ, 0x3c, !PT ;  /* 0x000000b72c2c7212 */ /* 0x000fe400078e3cff */
[----:B------:R-:W-:Y:S02]  /*113d0*/  SHF.R.U64 R179, R179, 0x3, RZ ;  /* 0x00000003b3b37819 */ /* 0x000fe400000012ff */
[----:B------:R-:W-:Y:S02]  /*113e0*/  LOP3.LUT R48, R48, R213, RZ, 0x3c, !PT ;  /* 0x000000d530307212 */ /* 0x000fe400078e3cff */
[----:B------:R-:W-:Y:S02]  /*113f0*/  SHF.R.U64 R177, R177, 0x3, RZ ;  /* 0x00000003b1b17819 */ /* 0x000fe400000012ff */
[----:B------:R-:W-:Y:S02]  /*11400*/  MOV R122, R32 ;  /* 0x00000020007a7202 */ /* 0x000fe40000000f00 */
[----:B------:R-:W-:-:S02]  /*11410*/  LOP3.LUT R52, R52, R215, RZ, 0x3c, !PT ;  /* 0x000000d734347212 */ /* 0x000fc400078e3cff */
[----:B------:R-:W-:Y:S01]  /*11420*/  MOV R36, R36 ;  /* 0x0000002400247202 */ /* 0x000fe20000000f00 */
[----:B------:R1:W-:Y:S01]  /*11430*/  STSM.16.M88.4 [R122], R12 ;  /* 0x0000000c7a007844 */ /* 0x0003e20000000200 */
[----:B------:R-:W-:Y:S02]  /*11440*/  F2FP.BF16.F32.PACK_AB R26, R28, R160 ;  /* 0x000000a01c1a723e */ /* 0x000fe400000010ff */
[----:B------:R-:W-:Y:S02]  /*11450*/  F2FP.BF16.F32.PACK_AB R27, R55, R54 ;  /* 0x00000036371b723e */ /* 0x000fe400000010ff */
[----:B------:R-:W-:Y:S02]  /*11460*/  MOV R32, R4 ;  /* 0x0000000400207202 */ /* 0x000fe40000000f00 */
[----:B------:R-:W-:Y:S01]  /*11470*/  LOP3.LUT R94, R94, R217, RZ, 0x3c, !PT ;  /* 0x000000d95e5e7212 */ /* 0x000fe200078e3cff */
[----:B------:R-:W2:Y:S01]  /*11480*/  LDC.64 R4, c[0x0][0xd00] ;  /* 0x00034000ff047b82 */ /* 0x000ea20000000a00 */
[----:B0-----:R-:W-:Y:S01]  /*11490*/  ISETP.NE.U32.AND P6, PT, R8, RZ, PT ;  /* 0x000000ff0800720c */ /* 0x001fe20003fc5070 */
[----:B------:R0:W-:Y:S01]  /*114a0*/  STSM.16.M88.4 [R36], R24 ;  /* 0x0000001824007844 */ /* 0x0001e20000000200 */
[----:B------:R-:W-:-:S02]  /*114b0*/  SHF.R.U64 R181, R181, 0x3, RZ ;  /* 0x00000003b5b57819 */ /* 0x000fc400000012ff */
[----:B------:R-:W-:Y:S02]  /*114c0*/  ISETP.NE.AND.EX P6, PT, R9, RZ, PT, P6 ;  /* 0x000000ff0900720c */ /* 0x000fe40003fc5360 */
[----:B------:R-:W-:Y:S02]  /*114d0*/  LOP3.LUT R98, R173, R98, RZ, 0x3c, !PT ;  /* 0x00000062ad627212 */ /* 0x000fe400078e3cff */
[----:B------:R-:W-:Y:S02]  /*114e0*/  MOV R40, R40 ;  /* 0x0000002800287202 */ /* 0x000fe40000000f00 */
[----:B------:R-:W-:Y:S02]  /*114f0*/  F2FP.BF16.F32.PACK_AB R28, R57, R153 ;  /* 0x00000099391c723e */ /* 0x000fe400000010ff */
[----:B------:R-:W-:Y:S02]  /*11500*/  F2FP.BF16.F32.PACK_AB R30, R61, R60 ;  /* 0x0000003c3d1e723e */ /* 0x000fe400000010ff */
[----:B------:R-:W-:-:S02]  /*11510*/  LOP3.LUT R106, R179, R106, RZ, 0x3c, !PT ;  /* 0x0000006ab36a7212 */ /* 0x000fc400078e3cff */
[----:B------:R-:W-:Y:S01]  /*11520*/  MOV R44, R44 ;  /* 0x0000002c002c7202 */ /* 0x000fe20000000f00 */
[----:B------:R3:W-:Y:S01]  /*11530*/  STSM.16.M88.4 [R40], R28 ;  /* 0x0000001c28007844 */ /* 0x0007e20000000200 */
[----:B------:R-:W-:Y:S01]  /*11540*/  F2FP.BF16.F32.PACK_AB R73, R75, R74 ;  /* 0x0000004a4b49723e */ /* 0x000fe200000010ff */
[----:B------:R-:W4:Y:S01]  /*11550*/  @P6 LDC.64 R8, c[0x0][0xd08] ;  /* 0x00034200ff086b82 */ /* 0x000f220000000a00 */
[----:B------:R-:W-:Y:S01]  /*11560*/  F2FP.BF16.F32.PACK_AB R80, R81, R80 ;  /* 0x000000505150723e */ /* 0x000fe200000010ff */
[----:B------:R-:W-:Y:S01]  /*11570*/  STSM.16.M88.4 [R44], R64 ;  /* 0x000000402c007844 */ /* 0x000fe20000000200 */
[----:B------:R-:W-:Y:S02]  /*11580*/  LOP3.LUT R102, R177, R102, RZ, 0x3c, !PT ;  /* 0x00000066b1667212 */ /* 0x000fe400078e3cff */
        /* <DEDUP_REMOVED lines=15> */
[----:B------:R-:W-:Y:S01]  /*11680*/  ULDC UR5, c[0x0][0xb88] ;  /* 0x0002e20000057ab9 */ /* 0x000fe20000000800 */
[----:B------:R-:W-:Y:S01]  /*11690*/  F2FP.BF16.F32.PACK_AB R82, R85, R84 ;  /* 0x000000545552723e */ /* 0x000fe200000010ff */
[----:B------:R-:W-:Y:S01]  /*116a0*/  IMAD.MOV.U32 R0, RZ, RZ, RZ ;  /* 0x000000ffff007224 */ /* 0x000fe200078e00ff */
[----:B------:R-:W-:-:S02]  /*116b0*/  F2FP.BF16.F32.PACK_AB R89, R91, R90 ;  /* 0x0000005a5b59723e */ /* 0x000fc400000010ff */
[----:B------:R-:W-:Y:S01]  /*116c0*/  LOP3.LUT R110, R181, R110, RZ, 0x3c, !PT ;  /* 0x0000006eb56e7212 */ /* 0x000fe200078e3cff */
[----:B------:R-:W-:Y:S01]  /*116d0*/  STSM.16.M88.4 [R52], R80 ;  /* 0x0000005034007844 */ /* 0x000fe20000000200 */
[----:B------:R-:W-:Y:S02]  /*116e0*/  MOV R94, R94 ;  /* 0x0000005e005e7202 */ /* 0x000fe40000000f00 */
[----:B------:R-:W-:Y:S02]  /*116f0*/  MOV R17, R98 ;  /* 0x0000006200117202 */ /* 0x000fe40000000f00 */
[----:B------:R-:W-:Y:S02]  /*11700*/  F2FP.BF16.F32.PACK_AB R90, R93, R92 ;  /* 0x0000005c5d5a723e */ /* 0x000fe400000010ff */
[----:B------:R-:W-:Y:S02]  /*11710*/  F2FP.BF16.F32.PACK_AB R91, R42, R21 ;  /* 0x000000152a5b723e */ /* 0x000fe400000010ff */
[----:B------:R-:W-:-:S02]  /*11720*/  MOV R33, R106 ;  /* 0x0000006a00217202 */ /* 0x000fc40000000f00 */
[----:B------:R-:W-:Y:S01]  /*11730*/  F2FP.BF16.F32.PACK_AB R97, R50, R46 ;  /* 0x0000002e3261723e */ /* 0x000fe200000010ff */
[----:B------:R-:W-:Y:S01]  /*11740*/  STSM.16.M88.4 [R94], R88 ;  /* 0x000000585e007844 */ /* 0x000fe20000000200 */
[----:B------:R-:W-:Y:S02]  /*11750*/  F2FP.BF16.F32.PACK_AB R98, R101, R100 ;  /* 0x000000646562723e */ /* 0x000fe400000010ff */
[----:B------:R-:W-:Y:S02]  /*11760*/  F2FP.BF16.F32.PACK_AB R99, R58, R56 ;  /* 0x000000383a63723e */ /* 0x000fe400000010ff */
[----:B------:R-:W-:Y:S02]  /*11770*/  MOV R102, R102 ;  /* 0x0000006600667202 */ /* 0x000fe40000000f00 */
[----:B------:R-:W-:Y:S01]  /*11780*/  MOV R16, R114 ;  /* 0x0000007200107202 */ /* 0x000fe20000000f00 */
[----:B------:R-:W-:Y:S01]  /*11790*/  STSM.16.M88.4 [R17], R96 ;  /* 0x0000006011007844 */ /* 0x000fe20000000200 */
[----:B------:R-:W-:-:S02]  /*117a0*/  F2FP.BF16.F32.PACK_AB R105, R152, R86 ;  /* 0x000000569869723e */ /* 0x000fc400000010ff */
[----:B------:R-:W-:Y:S02]  /*117b0*/  F2FP.BF16.F32.PACK_AB R106, R109, R108 ;  /* 0x0000006c6d6a723e */ /* 0x000fe400000010ff */
[----:B------:R-:W-:Y:S02]  /*117c0*/  F2FP.BF16.F32.PACK_AB R107, R155, R154 ;  /* 0x0000009a9b6b723e */ /* 0x000fe400000010ff */
[----:B------:R-:W-:Y:S02]  /*117d0*/  F2FP.BF16.F32.PACK_AB R113, R157, R156 ;  /* 0x0000009c9d71723e */ /* 0x000fe400000010ff */
[----:B------:R-:W-:Y:S01]  /*117e0*/  F2FP.BF16.F32.PACK_AB R114, R117, R116 ;  /* 0x000000747572723e */ /* 0x000fe200000010ff */
[----:B------:R-:W-:Y:S01]  /*117f0*/  STSM.16.M88.4 [R102], R104 ;  /* 0x0000006866007844 */ /* 0x000fe20000000200 */
[----:B------:R-:W-:Y:S02]  /*11800*/  F2FP.BF16.F32.PACK_AB R115, R159, R158 ;  /* 0x0000009e9f73723e */ /* 0x000fe400000010ff */
[----:B------:R-:W-:-:S02]  /*11810*/  MOV R110, R110 ;  /* 0x0000006e006e7202 */ /* 0x000fc40000000f00 */
[----:B------:R-:W-:Y:S01]  /*11820*/  F2FP.BF16.F32.PACK_AB R121, R162, R161 ;  /* 0x000000a1a279723e */ /* 0x000fe200000010ff */
[----:B------:R3:W-:Y:S01]  /*11830*/  STSM.16.M88.4 [R33], R112 ;  /* 0x0000007021007844 */ /* 0x0007e20000000200 */
[----:B-1----:R-:W-:Y:S02]  /*11840*/  F2FP.BF16.F32.PACK_AB R122, R125, R124 ;  /* 0x0000007c7d7a723e */ /* 0x002fe400000010ff */
[----:B------:R-:W-:Y:S02]  /*11850*/  F2FP.BF16.F32.PACK_AB R123, R127, R126 ;  /* 0x0000007e7f7b723e */ /* 0x000fe400000010ff */
[----:B------:R-:W-:Y:S02]  /*11860*/  F2FP.BF16.F32.PACK_AB R129, R131, R130 ;  /* 0x000000828381723e */ /* 0x000fe400000010ff */
[----:B------:R-:W-:Y:S01]  /*11870*/  F2FP.BF16.F32.PACK_AB R130, R133, R132 ;  /* 0x000000848582723e */ /* 0x000fe200000010ff */
[----:B------:R-:W-:Y:S01]  /*11880*/  STSM.16.M88.4 [R110], R120 ;  /* 0x000000786e007844 */ /* 0x000fe20000000200 */
[----:B------:R-:W-:-:S02]  /*11890*/  F2FP.BF16.F32.PACK_AB R131, R135, R134 ;  /* 0x000000868783723e */ /* 0x000fc400000010ff */
[----:B------:R-:W-:Y:S02]  /*118a0*/  F2FP.BF16.F32.PACK_AB R137, R139, R138 ;  /* 0x0000008a8b89723e */ /* 0x000fe400000010ff */
[----:B------:R-:W-:Y:S01]  /*118b0*/  MOV R118, R118 ;  /* 0x0000007600767202 */ /* 0x000fe20000000f00 */
[----:B------:R-:W-:Y:S01]  /*118c0*/  STSM.16.M88.4 [R16], R128 ;  /* 0x0000008010007844 */ /* 0x000fe20000000200 */
[----:B------:R-:W-:Y:S02]  /*118d0*/  F2FP.BF16.F32.PACK_AB R138, R141, R140 ;  /* 0x0000008c8d8a723e */ /* 0x000fe400000010ff */
[----:B------:R-:W-:Y:S02]  /*118e0*/  F2FP.BF16.F32.PACK_AB R139, R143, R142 ;  /* 0x0000008e8f8b723e */ /* 0x000fe400000010ff */
[----:B------:R-:W-:Y:S02]  /*118f0*/  F2FP.BF16.F32.PACK_AB R145, R147, R146 ;  /* 0x000000929391723e */ /* 0x000fe400000010ff */
[----:B------:R-:W-:Y:S01]  /*11900*/  F2FP.BF16.F32.PACK_AB R146, R149, R148 ;  /* 0x000000949592723e */ /* 0x000fe200000010ff */
[----:B------:R-:W-:Y:S01]  /*11910*/  STSM.16.M88.4 [R118], R136 ;  /* 0x0000008876007844 */ /* 0x000fe20000000200 */
[----:B------:R-:W-:-:S02]  /*11920*/  F2FP.BF16.F32.PACK_AB R147, R151, R150 ;  /* 0x000000969793723e */ /* 0x000fc400000010ff */
[----:B--2---:R-:W-:-:S03]  /*11930*/  ISETP.NE.U32.AND P0, PT, R4, RZ, PT ;  /* 0x000000ff0400720c */ /* 0x004fc60003f05070 */
[----:B------:R1:W-:Y:S01]  /*11940*/  STSM.16.M88.4 [R32], R144 ;  /* 0x0000009020007844 */ /* 0x0003e20000000200 */
[----:B------:R-:W-:Y:S01]  /*11950*/  BAR.SYNC.DEFER_BLOCKING 0x1, 0x100 ;  /* 0x0044000000007b1d */ /* 0x000fe20000010000 */
[----:B------:R-:W-:Y:S01]  /*11960*/  ISETP.NE.AND.EX P0, PT, R5, RZ, PT, P0 ;  /* 0x000000ff0500720c */ /* 0x000fe20003f05300 */
[----:B------:R-:W-:Y:S02]  /*11970*/  IMAD.U32 R4, RZ, RZ, UR5 ;  /* 0x00000005ff047e24 */ /* 0x000fe4000f8e00ff */
[----:B----4-:R-:W-:-:S10]  /*11980*/  @P6 IMAD.WIDE R8, R192, 0x4, R8 ;  /* 0x00000004c0086825 */ /* 0x010fd400078e0208 */
[----:B------:R2:W5:Y:S01]  /*11990*/  @P0 LDG.E R0, desc[UR38][R10.64] ;  /* 0x000000260a000981 */ /* 0x000562000c1e1900 */
[----:B------:R-:W-:-:S03]  /*119a0*/  IMAD R5, R199, 0x40, R187 ;  /* 0x00000040c7057824 */ /* 0x000fc600078e02bb */
[----:B------:R2:W5:Y:S01]  /*119b0*/  @P6 LDG.E R4, desc[UR38][R8.64] ;  /* 0x0000002608046981 */ /* 0x000562000c1e1900 */
[----:B------:R-:W-:-:S03]  /*119c0*/  IMAD.WIDE R174, R5, 0x2, R174 ;  /* 0x0000000205ae7825 */ /* 0x000fc600078e02ae */
[C---:B------:R-:W-:Y:S02]  /*119d0*/  IADD3 R13, P1, R174.reuse, 0x1000, RZ ;  /* 0x00001000ae0d7810 */ /* 0x040fe40007f3e0ff */
[C---:B0-----:R-:W-:Y:S02]  /*119e0*/  IADD3 R25, P2, R174.reuse, 0x2000, RZ ;  /* 0x00002000ae197810 */ /* 0x041fe40007f5e0ff */
[C---:B---3--:R-:W-:Y:S02]  /*119f0*/  IADD3 R29, P3, R174.reuse, 0x3000, RZ ;  /* 0x00003000ae1d7810 */ /* 0x048fe40007f7e0ff */
[----:B------:R-:W-:Y:S02]  /*11a00*/  IADD3 R33, P4, R174, 0x4000, RZ ;  /* 0x00004000ae217810 */ /* 0x000fe40007f9e0ff */
[----:B------:R-:W-:Y:S02]  /*11a10*/  LOP3.LUT R12, R13, 0x380, RZ, 0xc0, !PT ;  /* 0x000003800d0c7812 */ /* 0x000fe400078ec0ff */
[----:B------:R-:W-:-:S02]  /*11a20*/  LOP3.LUT R24, R25, 0x380, RZ, 0xc0, !PT ;  /* 0x0000038019187812 */ /* 0x000fc400078ec0ff */
[----:B------:R-:W-:Y:S02]  /*11a30*/  LOP3.LUT R28, R29, 0x380, RZ, 0xc0, !PT ;  /* 0x000003801d1c7812 */ /* 0x000fe400078ec0ff */
[----:B-1----:R-:W-:Y:S02]  /*11a40*/  LOP3.LUT R32, R33, 0x380, RZ, 0xc0, !PT ;  /* 0x0000038021207812 */ /* 0x002fe400078ec0ff */
        /* <DEDUP_REMOVED lines=18> */
[----:B------:R-:W-:Y:S02]  /*11b70*/  LOP3.LUT R36, R37, 0x380, RZ, 0xc0, !PT ;  /* 0x0000038025247812 */ /* 0x000fe400078ec0ff */
[----:B------:R-:W-:-:S02]  /*11b80*/  LOP3.LUT R40, R41, 0x380, RZ, 0xc0, !PT ;  /* 0x0000038029287812 */ /* 0x000fc400078ec0ff */
[----:B------:R-:W-:Y:S02]  /*11b90*/  LOP3.LUT R44, R45, 0x380, RZ, 0xc0, !PT ;  /* 0x000003802d2c7812 */ /* 0x000fe400078ec0ff */
[----:B------:R-:W-:Y:S02]  /*11ba0*/  LOP3.LUT R48, R49, 0x380, RZ, 0xc0, !PT ;  /* 0x0000038031307812 */ /* 0x000fe400078ec0ff */
[----:B------:R-:W-:Y:S02]  /*11bb0*/  LOP3.LUT R52, R53, 0x380, RZ, 0xc0, !PT ;  /* 0x0000038035347812 */ /* 0x000fe400078ec0ff */
[----:B------:R-:W-:Y:S02]  /*11bc0*/  IADD3 R57, P5, R174, 0xa000, RZ ;  /* 0x0000a000ae397810 */ /* 0x000fe40007fbe0ff */
[----:B------:R-:W-:Y:S02]  /*11bd0*/  SHF.R.U64 R36, R36, 0x3, RZ ;  /* 0x0000000324247819 */ /* 0x000fe400000012ff */
[----:B------:R-:W-:-:S02]  /*11be0*/  SHF.R.U64 R40, R40, 0x3, RZ ;  /* 0x0000000328287819 */ /* 0x000fc400000012ff */
[----:B------:R-:W-:Y:S02]  /*11bf0*/  SHF.R.U64 R44, R44, 0x3, RZ ;  /* 0x000000032c2c7819 */ /* 0x000fe400000012ff */
[----:B------:R-:W-:Y:S02]  /*11c00*/  SHF.R.U64 R48, R48, 0x3, RZ ;  /* 0x0000000330307819 */ /* 0x000fe400000012ff */
[----:B------:R-:W-:Y:S02]  /*11c10*/  SHF.R.U64 R52, R52, 0x3, RZ ;  /* 0x0000000334347819 */ /* 0x000fe400000012ff */
[----:B------:R-:W-:Y:S02]  /*11c20*/  LOP3.LUT R56, R57, 0x380, RZ, 0xc0, !PT ;  /* 0x0000038039387812 */ /* 0x000fe400078ec0ff */
        /* <DEDUP_REMOVED lines=11> */
.L_x_3227:
[----:B------:R-:W0:Y:S01]  /*11ce0*/  SHFL.IDX PT, R8, R201, RZ, 0x1f ;  /* 0x00001fffc9087589 */ /* 0x000e2200000e0000 */
        /* <DEDUP_REMOVED lines=19> */
[----:B0-----:R-:W-:-:S02]  /*11e20*/  ISETP.NE.AND P4, PT, R8, RZ, PT ;  /* 0x000000ff0800720c */ /* 0x001fc40003f85270 */
[----:B------:R-:W-:Y:S02]  /*11e30*/  SHF.R.U64 R5, R5, 0x3, RZ ;  /* 0x0000000305057819 */ /* 0x000fe400000012ff */
[----:B------:R-:W-:Y:S02]  /*11e40*/  LOP3.LUT R8, R9, 0x380, RZ, 0xc0, !PT ;  /* 0x0000038009087812 */ /* 0x000fe400078ec0ff */
[----:B------:R-:W-:Y:S02]  /*11e50*/  SHF.R.U64 R60, R60, 0x3, RZ ;  /* 0x000000033c3c7819 */ /* 0x000fe400000012ff */
[----:B------:R-:W-:Y:S02]  /*11e60*/  SHF.R.U64 R64, R64, 0x3, RZ ;  /* 0x0000000340407819 */ /* 0x000fe400000012ff */
[----:B------:R-:W-:Y:S02]  /*11e70*/  SHF.R.U64 R68, R68, 0x3, RZ ;  /* 0x0000000344447819 */ /* 0x000fe400000012ff */
[----:B------:R-:W-:-:S02]  /*11e80*/  SHF.R.U64 R72, R72, 0x3, RZ ;  /* 0x0000000348487819 */ /* 0x000fc400000012ff */
[----:B------:R-:W-:Y:S02]  /*11e90*/  LOP3.LUT R174, R5, R174, RZ, 0x3c, !PT ;  /* 0x000000ae05ae7212 */ /* 0x000fe400078e3cff */
        /* <DEDUP_REMOVED lines=16> */
[----:B------:R-:W0:Y:S01]  /*11fa0*/  LDC R17, c[0x0][0xce8] ;  /* 0x00033a00ff117b82 */ /* 0x000e220000000800 */
[----:B------:R-:W-:Y:S01]  /*11fb0*/  ULDC.64 UR6, c[0x0][0xc90] ;  /* 0x0003240000067ab9 */ /* 0x000fe20000000a00 */
[----:B------:R-:W-:Y:S02]  /*11fc0*/  VIADD R16, R189, UR40 ;  /* 0x00000028bd107c36 */ /* 0x000fe40008000000 */
[----:B------:R-:W-:Y:S02]  /*11fd0*/  IMAD R10, R80, UR6, RZ ;  /* 0x00000006500a7c24 */ /* 0x000fe4000f8e02ff */
[----:B------:R-:W-:Y:S02]  /*11fe0*/  IMAD.MOV.U32 R8, RZ, RZ, R0 ;  /* 0x000000ffff087224 */ /* 0x000fe400078e0000 */
[----:B------:R-:W-:Y:S02]  /*11ff0*/  IMAD R11, R191, UR7, R10 ;  /* 0x00000007bf0b7c24 */ /* 0x000fe4000f8e020a */
[----:B------:R-:W-:-:S02]  /*12000*/  IMAD.MOV.U32 R9, RZ, RZ, R21 ;  /* 0x000000ffff097224 */ /* 0x000fc400078e0015 */
[----:B------:R-:W-:Y:S02]  /*12010*/  VIADD R27, R19, UR40 ;  /* 0x00000028131b7c36 */ /* 0x000fe40008000000 */
[----:B------:R-:W-:Y:S01]  /*12020*/  IMAD.WIDE.U32 R8, R191, UR6, R8 ;  /* 0x00000006bf087c25 */ /* 0x000fe2000f8e0008 */
[----:B------:R-:W-:-:S03]  /*12030*/  ULDC.64 UR6, c[0x0][0xc98] ;  /* 0x0003260000067ab9 */ /* 0x000fc60000000a00 */
        /* <DEDUP_REMOVED lines=36> */
.L_x_3228:
[----:B------:R-:W1:Y:S01]  /*12280*/  LDC R83, c[0x0][0xce8] ;  /* 0x00033a00ff537b82 */ /* 0x000e620000000800 */
[----:B------:R-:W-:Y:S01]  /*12290*/  ULDC.64 UR6, c[0x0][0xba0] ;  /* 0x0002e80000067ab9 */ /* 0x000fe20000000a00 */
[----:B------:R-:W-:Y:S01]  /*122a0*/  ULDC UR8, c[0x0][0xbc8] ;  /* 0x0002f20000087ab9 */ /* 0x000fe20000000800 */
[----:B0-----:R-:W-:Y:S01]  /*122b0*/  IMAD R3, R21, UR6, RZ ;  /* 0x0000000615037c24 */ /* 0x001fe2000f8e02ff */
[----:B------:R-:W-:Y:S01]  /*122c0*/  ISETP.GE.AND P0, PT, R197, UR8, PT ;  /* 0x00000008c5007c0c */ /* 0x000fe2000bf06270 */
[----:B------:R0:W5:Y:S02]  /*122d0*/  LD.E.128 R8, desc[UR38][R174.64] ;  /* 0x00000026ae087980 */ /* 0x000164000c101d00 */
[C---:B------:R-:W-:Y:S01]  /*122e0*/  IMAD R5, R0.reuse, UR7, R3 ;  /* 0x0000000700057c24 */ /* 0x040fe2000f8e0203 */
[----:B------:R-:W-:Y:S01]  /*122f0*/  SEL R3, RZ, 0xffffffff, P0 ;  /* 0xffffffffff037807 */ /* 0x000fe20000000000 */
[----:B------:R-:W5:Y:S01]  /*12300*/  LD.E.128 R12, desc[UR38][R12.64] ;  /* 0x000000260c0c7980 */ /* 0x000f62000c101d00 */
[----:B------:R-:W-:Y:S01]  /*12310*/  ISETP.GE.AND P1, PT, R187, UR8, PT ;  /* 0x00000008bb007c0c */ /* 0x000fe2000bf26270 */
[----:B------:R-:W-:-:S02]  /*12320*/  IMAD.WIDE.U32 R16, R0, UR6, RZ ;  /* 0x0000000600107c25 */ /* 0x000fc4000f8e00ff */
[----:B------:R-:W5:Y:S04]  /*12330*/  LD.E.128 R24, desc[UR38][R24.64] ;  /* 0x0000002618187980 */ /* 0x000f68000c101d00 */
[----:B------:R-:W5:Y:S04]  /*12340*/  LD.E.128 R28, desc[UR38][R28.64] ;  /* 0x000000261c1c7980 */ /* 0x000f68000c101d00 */
[----:B------:R-:W5:Y:S01]  /*12350*/  LD.E.128 R32, desc[UR38][R32.64] ;  /* 0x0000002620207980 */ /* 0x000f62000c101d00 */
[----:B-1----:R-:W-:Y:S01]  /*12360*/  ISETP.NE.AND P2, PT, R83, 0x1, PT ;  /* 0x000000015300780c */ /* 0x002fe20003f45270 */
[----:B------:R-:W-:Y:S01]  /*12370*/  IMAD.SHL.U32 R3, R3, 0x2, RZ ;  /* 0x0000000203037824 */ /* 0x000fe200078e00ff */
[----:B------:R-:W-:Y:S01]  /*12380*/  SEL R0, RZ, 0x1, P1 ;  /* 0x00000001ff007807 */ /* 0x000fe20000800000 */
[----:B------:R-:W-:Y:S01]  /*12390*/  ULDC.64 UR6, c[0x0][0xbe8] ;  /* 0x0002fa0000067ab9 */ /* 0x000fe20000000a00 */
[----:B------:R-:W-:Y:S01]  /*123a0*/  ISETP.GE.AND P1, PT, R196, UR8, PT ;  /* 0x00000008c4007c0c */ /* 0x000fe2000bf26270 */
[----:B------:R-:W5:Y:S01]  /*123b0*/  LD.E.128 R36, desc[UR38][R36.64] ;  /* 0x0000002624247980 */ /* 0x000f62000c101d00 */
[----:B------:R-:W-:-:S02]  /*123c0*/  LOP3.LUT R0, R3, 0x2, R0, 0xe2, !PT ;  /* 0x0000000203007812 */ /* 0x000fc400078ee200 */
[----:B------:R-:W-:Y:S01]  /*123d0*/  SEL R3, RZ, 0xffffffff, P1 ;  /* 0xffffffffff037807 */ /* 0x000fe20000800000 */
[----:B------:R-:W5:Y:S04]  /*123e0*/  LD.E.128 R40, desc[UR38][R40.64] ;  /* 0x0000002628287980 */ /* 0x000f68000c101d00 */
[----:B------:R-:W1:Y:S01]  /*123f0*/  @P2 LDC R85, c[0x0][0xcec] ;  /* 0x00033b00ff552b82 */ /* 0x000e620000000800 */
[----:B------:R-:W-:Y:S01]  /*12400*/  ISETP.GE.AND P0, PT, R195, UR8, PT ;  /* 0x00000008c3007c0c */ /* 0x000fe2000bf06270 */
[----:B------:R-:W-:Y:S01]  /*12410*/  IMAD.IADD R17, R17, 0x1, R5 ;  /* 0x0000000111117824 */ /* 0x000fe200078e0205 */
[----:B------:R-:W5:Y:S04]  /*12420*/  LD.E.128 R44, desc[UR38][R44.64] ;  /* 0x000000262c2c7980 */ /* 0x000f68000c101d00 */
[----:B------:R-:W5:Y:S01]  /*12430*/  LD.E.128 R48, desc[UR38][R48.64] ;  /* 0x0000002630307980 */ /* 0x000f62000c101d00 */
[----:B------:R-:W2:Y:S01]  /*12440*/  @P2 LDC R87, c[0x0][0xcf0] ;  /* 0x00033c00ff572b82 */ /* 0x000ea20000000800 */
[----:B------:R-:W-:Y:S01]  /*12450*/  IMAD.SHL.U32 R3, R3, 0x4, RZ ;  /* 0x0000000403037824 */ /* 0x000fe200078e00ff */
[----:B------:R-:W-:Y:S01]  /*12460*/  SEL R5, RZ, 0xffffffff, P0 ;  /* 0xffffffffff057807 */ /* 0x000fe20000000000 */
[----:B------:R-:W-:Y:S01]  /*12470*/  IMAD R20, R80, UR6, RZ ;  /* 0x0000000650147c24 */ /* 0x000fe2000f8e02ff */
[----:B------:R-:W5:Y:S02]  /*12480*/  LD.E.128 R52, desc[UR38][R52.64] ;  /* 0x0000002634347980 */ /* 0x000f64000c101d00 */
[----:B------:R-:W-:Y:S01]  /*12490*/  LOP3.LUT R3, R3, 0x4, R0, 0xe2, !PT ;  /* 0x0000000403037812 */ /* 0x000fe200078ee200 */
[----:B------:R-:W-:Y:S01]  /*124a0*/  IMAD R21, R191, UR7, R20 ;  /* 0x00000007bf157c24 */ /* 0x000fe2000f8e0214 */
[----:B------:R-:W5:Y:S01]  /*124b0*/  LD.E.128 R56, desc[UR38][R56.64] ;  /* 0x0000002638387980 */ /* 0x000f62000c101d00 */
[----:B------:R-:W-:-:S02]  /*124c0*/  IMAD.SHL.U32 R20, R5, 0x8, RZ ;  /* 0x0000000805147824 */ /* 0x000fc400078e00ff */
[----:B------:R-:W-:Y:S01]  /*124d0*/  IMAD R0, R198, 0x20, R199 ;  /* 0x00000020c6007824 */ /* 0x000fe200078e02c7 */
[----:B------:R-:W-:Y:S01]  /*124e0*/  ISETP.GE.AND P0, PT, R194, UR8, PT ;  /* 0x00000008c2007c0c */ /* 0x000fe2000bf06270 */
[----:B------:R-:W-:Y:S01]  /*124f0*/  IMAD.WIDE.U32 R16, R191, UR6, R16 ;  /* 0x00000006bf107c25 */ /* 0x000fe2000f8e0010 */
[----:B------:R-:W-:Y:S01]  /*12500*/  LOP3.LUT R5, R20, 0x8, R3, 0xe2, !PT ;  /* 0x0000000814057812 */ /* 0x000fe200078ee203 */
[----:B------:R-:W-:Y:S01]  /*12510*/  ULDC.64 UR6, c[0x0][0xbf0] ;  /* 0x0002fc0000067ab9 */ /* 0x000fe20000000a00 */
[----:B------:R-:W5:Y:S01]  /*12520*/  LD.E.128 R60, desc[UR38][R60.64] ;  /* 0x000000263c3c7980 */ /* 0x000f62000c101d00 */
[----:B------:R-:W-:Y:S01]  /*12530*/  VIADD R84, R0, UR40 ;  /* 0x0000002800547c36 */ /* 0x000fe20008000000 */
[----:B------:R-:W-:Y:S01]  /*12540*/  SEL R20, RZ, 0xffffffff, P0 ;  /* 0xffffffffff147807 */ /* 0x000fe20000000000 */
[----:B------:R-:W-:Y:S01]  /*12550*/  IMAD.IADD R17, R17, 0x1, R21 ;  /* 0x0000000111117824 */ /* 0x000fe200078e0215 */
[----:B------:R-:W5:Y:S01]  /*12560*/  LD.E.128 R64, desc[UR38][R64.64] ;  /* 0x0000002640407980 */ /* 0x000f62000c101d00 */
[----:B-1----:R-:W-:-:S03]  /*12570*/  @P2 IMAD.HI.U32 R0, R84, R85, RZ ;  /* 0x0000005554002227 */ /* 0x002fc600078e00ff */
[----:B------:R-:W5:Y:S01]  /*12580*/  LD.E.128 R68, desc[UR38][R68.64] ;  /* 0x0000002644447980 */ /* 0x000f62000c101d00 */
[----:B------:R-:W-:Y:S02]  /*12590*/  IMAD R21, R82, UR6, RZ ;  /* 0x0000000652157c24 */ /* 0x000fe4000f8e02ff */
[----:B------:R-:W-:Y:S01]  /*125a0*/  IMAD.SHL.U32 R20, R20, 0x10, RZ ;  /* 0x0000001014147824 */ /* 0x000fe200078e00ff */
[----:B------:R-:W5:Y:S01]  /*125b0*/  LD.E.128 R72, desc[UR38][R72.64] ;  /* 0x0000002648487980 */ /* 0x000f62000c101d00 */
[----:B------:R-:W-:Y:S01]  /*125c0*/  IMAD.MOV.U32 R3, RZ, RZ, R84 ;  /* 0x000000ffff037224 */ /* 0x000fe200078e0054 */
[----:B--2---:R-:W-:Y:S01]  /*125d0*/  @P2 SHF.R.U32.HI R3, RZ, R87, R0 ;  /* 0x00000057ff032219 */ /* 0x004fe20000011600 */
[C---:B------:R-:W-:Y:S01]  /*125e0*/  IMAD R21, R81.reuse, UR7, R21 ;  /* 0x0000000751157c24 */ /* 0x040fe2000f8e0215 */
[----:B------:R-:W5:Y:S01]  /*125f0*/  LD.E.128 R76, desc[UR38][R76.64] ;  /* 0x000000264c4c7980 */ /* 0x000f62000c101d00 */
[----:B------:R-:W-:Y:S01]  /*12600*/  IMAD.WIDE.U32 R16, R81, UR6, R16 ;  /* 0x0000000651107c25 */ /* 0x000fe2000f8e0010 */
[----:B------:R-:W-:Y:S01]  /*12610*/  LOP3.LUT R0, R20, 0x10, R5, 0xe2, !PT ;  /* 0x0000001014007812 */ /* 0x000fe200078ee205 */
[----:B------:R-:W-:Y:S01]  /*12620*/  ULDC.64 UR6, c[0x0][0xbe0] ;  /* 0x0002f80000067ab9 */ /* 0x000fe20000000a00 */
[----:B------:R-:W-:Y:S01]  /*12630*/  SHF.R.S32.HI R5, RZ, 0x1f, R3 ;  /* 0x0000001fff057819 */ /* 0x000fe20000011403 */
[----:B------:R-:W-:Y:S01]  /*12640*/  IMAD.IADD R17, R17, 0x1, R21 ;  /* 0x0000000111117824 */ /* 0x000fe200078e0215 */
[----:B------:R-:W-:Y:S01]  /*12650*/  ISETP.GE.AND P0, PT, R193, UR8, PT ;  /* 0x00000008c1007c0c */ /* 0x000fe2000bf06270 */
[----:B------:R-:W-:Y:S01]  /*12660*/  IMAD.MOV R21, RZ, RZ, -R3 ;  /* 0x000000ffff157224 */ /* 0x000fe200078e0a03 */
[----:B------:R-:W-:Y:S01]  /*12670*/  @!PT LDS RZ, [RZ] ;  /* 0x00000000fffff984 */ /* 0x000fe20000000800 */
[----:B------:R-:W-:Y:S01]  /*12680*/  @!PT LDS RZ, [RZ] ;  /* 0x00000000fffff984 */ /* 0x000fe20000000800 */
[----:B------:R-:W-:Y:S01]  /*12690*/  @!PT LDS RZ, [RZ] ;  /* 0x00000000fffff984 */ /* 0x000fe20000000800 */
[----:B------:R-:W-:Y:S01]  /*126a0*/  @!PT LDS RZ, [RZ] ;  /* 0x00000000fffff984 */ /* 0x000fe20000000800 */
[----:B------:R1:W-:Y:S06]  /*126b0*/  MEMBAR.ALL.CTA ;  /* 0x0000000000007992 */ /* 0x0003ec0000008000 */
[----:B-1----:R-:W1:Y:S01]  /*126c0*/  FENCE.VIEW.ASYNC.S ;  /* 0x00000000000073c6 */ /* 0x002e620000000000 */
[----:B------:R-:W-:Y:S01]  /*126d0*/  IMAD R80, R5, UR6, RZ ;  /* 0x0000000605507c24 */ /* 0x000fe2000f8e02ff */
[----:B------:R-:W-:Y:S01]  /*126e0*/  SEL R20, RZ, 0xffffffff, P0 ;  /* 0xffffffffff147807 */ /* 0x000fe20000000000 */
[----:B------:R-:W-:Y:S01]  /*126f0*/  IMAD R5, R83, R21, R84 ;  /* 0x0000001553057224 */ /* 0x000fe200078e0254 */
[----:B------:R-:W-:Y:S01]  /*12700*/  ISETP.GE.AND P0, PT, R203, UR8, PT ;  /* 0x00000008cb007c0c */ /* 0x000fe2000bf06270 */
[C---:B------:R-:W-:Y:S01]  /*12710*/  IMAD R21, R3.reuse, UR7, R80 ;  /* 0x0000000703157c24 */ /* 0x040fe2000f8e0250 */
[----:B------:R-:W-:Y:S01]  /*12720*/  UIADD3 UR5, UR37, 0x38820, URZ ;  /* 0x0003882025057890 */ /* 0x000fe2000fffe03f */
[----:B------:R-:W-:Y:S01]  /*12730*/  IMAD.SHL.U32 R81, R20, 0x20, RZ ;  /* 0x0000002014517824 */ /* 0x000fe200078e00ff */
[----:B------:R-:W-:Y:S01]  /*12740*/  SHF.R.S32.HI R20, RZ, 0x1f, R5 ;  /* 0x0000001fff147819 */ /* 0x000fe20000011405 */
[----:B------:R-:W-:Y:S01]  /*12750*/  IMAD.WIDE.U32 R16, R3, UR6, R16 ;  /* 0x0000000603107c25 */ /* 0x000fe2000f8e0010 */
[----:B------:R-:W-:Y:S01]  /*12760*/  ULDC.64 UR6, c[0x0][0xbd8] ;  /* 0x0002f60000067ab9 */ /* 0x000fe20000000a00 */
[----:B------:R-:W-:Y:S01]  /*12770*/  SEL R3, RZ, 0x40, P0 ;  /* 0x00000040ff037807 */ /* 0x000fe20000000000 */
[----:B------:R-:W-:Y:S01]  /*12780*/  UPRMT UR5, URZ, 0x654, UR5 ;  /* 0x000006543f057896 */ /* 0x000fe20008000005 */
[----:B------:R-:W-:Y:S01]  /*12790*/  IMAD R20, R20, UR6, RZ ;  /* 0x0000000614147c24 */ /* 0x000fe2000f8e02ff */
[----:B------:R-:W-:Y:S01]  /*127a0*/  LOP3.LUT R0, R81, 0x20, R0, 0xe2, !PT ;  /* 0x0000002051007812 */ /* 0x000fe200078ee200 */
[----:B------:R-:W-:Y:S01]  /*127b0*/  IMAD.IADD R17, R17, 0x1, R21 ;  /* 0x0000000111117824 */ /* 0x000fe200078e0215 */
[----:B------:R-:W-:Y:S01]  /*127c0*/  ISETP.GE.AND P0, PT, R202, UR8, PT ;  /* 0x00000008ca007c0c */ /* 0x000fe2000bf06270 */
[----:B------:R-:W-:Y:S01]  /*127d0*/  IMAD R87, R4, R83, RZ ;  /* 0x0000005304577224 */ /* 0x000fe200078e02ff */
[----:B------:R-:W-:Y:S01]  /*127e0*/  LOP3.LUT R0, R0, R3, RZ, 0xfc, !PT ;  /* 0x0000000300007212 */ /* 0x000fe200078efcff */
[----:B------:R-:W-:Y:S01]  /*127f0*/  VIADD R86, R199, UR40 ;  /* 0x00000028c7567c36 */ /* 0x000fe20008000000 */
[----:B------:R-:W-:Y:S01]  /*12800*/  SEL R3, RZ, 0x80, P0 ;  /* 0x00000080ff037807 */ /* 0x000fe20000000000 */
[C---:B------:R-:W-:Y:S01]  /*12810*/  IMAD R21, R5.reuse, UR7, R20 ;  /* 0x0000000705157c24 */ /* 0x040fe2000f8e0214 */
[----:B------:R-:W-:Y:S01]  /*12820*/  BSSY B1, `(.L_x_3229) ;  /* 0x000002b000017945 */ /* 0x000fe20003800000 */
        /* <DEDUP_REMOVED lines=42> */
.L_x_3230:
[----:B------:R-:W-:Y:S05]  /*12ad0*/  BSYNC B1 ;  /* 0x0000000000017941 */ /* 0x000fea0003800000 */
.L_x_3229:
[----:B---3--:R-:W-:Y:S01]  /*12ae0*/  VIADD R4, R86, 0x20 ;  /* 0x0000002056047836 */ /* 0x008fe20000000000 */
[----:B-----5:R3:W4:Y:S04]  /*12af0*/  SHFL.IDX PT, R9, R85, 0x1, 0x181f ;  /* 0x00381f0055097f89 */ /* 0x02072800000e0000 */
        /* <DEDUP_REMOVED lines=36> */
.L_x_3226:
[----:B------:R-:W0:Y:S08]  /*12d40*/  LDC.64 R8, c[0x0][0xd00] ;  /* 0x00034000ff087b82 */ /* 0x000e300000000a00 */
[----:B------:R-:W1:Y:S01]  /*12d50*/  LDC.64 R4, c[0x0][0xd00] ;  /* 0x00034000ff047b82 */ /* 0x000e620000000a00 */
[----:B------:R-:W-:Y:S01]  /*12d60*/  ULDC UR5, c[0x0][0xb88] ;  /* 0x0002e20000057ab9 */ /* 0x000fe20000000800 */
[----:B------:R-:W-:-:S06]  /*12d70*/  IMAD.MOV.U32 R3, RZ, RZ, RZ ;  /* 0x000000ffff037224 */ /* 0x000fcc00078e00ff */
[----:B------:R-:W2:Y:S01]  /*12d80*/  LDC R21, c[0x0][0xce8] ;  /* 0x00033a00ff157b82 */ /* 0x000ea20000000800 */
[----:B0-----:R-:W-:-:S04]  /*12d90*/  ISETP.NE.U32.AND P0, PT, R8, RZ, PT ;  /* 0x000000ff0800720c */ /* 0x001fc80003f05070 */
[----:B------:R-:W-:-:S03]  /*12da0*/  ISETP.NE.AND.EX P0, PT, R9, RZ, PT, P0 ;  /* 0x000000ff0900720c */ /* 0x000fc60003f05300 */
[----:B------:R-:W0:Y:S01]  /*12db0*/  LDC.64 R8, c[0x0][0xd08] ;  /* 0x00034200ff087b82 */ /* 0x000e220000000a00 */
[----:B-1----:R-:W-:-:S04]  /*12dc0*/  IMAD.WIDE R4, R192, 0x4, R4 ;  /* 0x00000004c0047825 */ /* 0x002fc800078e0204 */
[----:B------:R-:W-:-:S05]  /*12dd0*/  IMAD.U32 R0, RZ, RZ, UR5 ;  /* 0x00000005ff007e24 */ /* 0x000fca000f8e00ff */
[----:B------:R1:W5:Y:S01]  /*12de0*/  @P0 LDG.E R3, desc[UR38][R4.64] ;  /* 0x0000002604030981 */ /* 0x000362000c1e1900 */
[----:B0-----:R-:W-:-:S04]  /*12df0*/  ISETP.NE.U32.AND P1, PT, R8, RZ, PT ;  /* 0x000000ff0800720c */ /* 0x001fc80003f25070 */
[----:B------:R-:W-:-:S13]  /*12e00*/  ISETP.NE.AND.EX P1, PT, R9, RZ, PT, P1 ;  /* 0x000000ff0900720c */ /* 0x000fda0003f25310 */
[----:B------:R-:W0:Y:S02]  /*12e10*/  @P1 LDC.64 R8, c[0x0][0xd08] ;  /* 0x00034200ff081b82 */ /* 0x000e240000000a00 */
[----:B0-----:R-:W-:-:S05]  /*12e20*/  @P1 IMAD.WIDE R8, R192, 0x4, R8 ;  /* 0x00000004c0081825 */ /* 0x001fca00078e0208 */
[----:B------:R1:W5:Y:S01]  /*12e30*/  @P1 LDG.E R0, desc[UR38][R8.64] ;  /* 0x0000002608001981 */ /* 0x000362000c1e1900 */
[----:B------:R-:W-:Y:S02]  /*12e40*/  ISETP.GE.AND P2, PT, R205, 0x40, PT ;  /* 0x00000040cd00780c */ /* 0x000fe40003f46270 */
[----:B------:R-:W-:Y:S01]  /*12e50*/  SHF.R.S32.HI R10, RZ, 0x1f, R192 ;  /* 0x0000001fff0a7819 */ /* 0x000fe200000114c0 */
[----:B--2---:R-:W-:Y:S10]  /*12e60*/  @P1 BRA `(.L_x_3232) ;  /* 0x0000000000101947 */ /* 0x004ff40003800000 */
[----:B------:R-:W-:Y:S05]  /*12e70*/  @!P0 BRA `(.L_x_3232) ;  /* 0x00000000000c8947 */ /* 0x000fea0003800000 */
[----:B-1----:R-:W2:Y:S04]  /*12e80*/  LDG.E R9, desc[UR38][R4.64] ;  /* 0x0000002604097981 */ /* 0x002ea8000c1e1900 */
[----:B-----5:R-:W2:Y:S02]  /*12e90*/  LDG.E R0, desc[UR38][R4.64+0x4] ;  /* 0x0000042604007981 */ /* 0x020ea4000c1e1900 */
[----:B--2---:R-:W-:-:S07]  /*12ea0*/  IMAD.IADD R0, R0, 0x1, -R9 ;  /* 0x0000000100007824 */ /* 0x004fce00078e0a09 */
.L_x_3232:
[----:B------:R-:W-:Y:S01]  /*12eb0*/  BSSY B1, `(.L_x_3233) ;  /* 0x000002e000017945 */ /* 0x000fe20003800000 */
[----:B------:R-:W-:Y:S02]  /*12ec0*/  SHF.R.S32.HI R14, RZ, 0x1f, R191 ;  /* 0x0000001fff0e7819 */ /* 0x000fe400000114bf */
[----:B------:R-:W-:Y:S02]  /*12ed0*/  SEL R15, R192, RZ, !P0 ;  /* 0x000000ffc00f7207 */ /* 0x000fe40004000000 */
[----:B------:R-:W-:Y:S02]  /*12ee0*/  SEL R16, R10, RZ, !P0 ;  /* 0x000000ff0a107207 */ /* 0x000fe40004000000 */
[----:B-----5:R-:W-:Y:S01]  /*12ef0*/  SHF.R.S32.HI R12, RZ, 0x1f, R3 ;  /* 0x0000001fff0c7819 */ /* 0x020fe20000011403 */
[----:B------:R-:W-:Y:S06]  /*12f00*/  @P2 BRA `(.L_x_3234) ;  /* 0x0000000000a02947 */ /* 0x000fec0003800000 */
[----:B------:R-:W0:Y:S01]  /*12f10*/  S2R R13, SR_TID.X ;  /* 0x00000000000d7919 */ /* 0x000e220000002100 */
[----:B------:R-:W2:Y:S01]  /*12f20*/  LDC R20, c[0x0][0xce8] ;  /* 0x00033a00ff147b82 */ /* 0x000ea20000000800 */
[----:B-1----:R-:W-:Y:S02]  /*12f30*/  IMAD.U32 R8, RZ, RZ, UR40 ;  /* 0x00000028ff087e24 */ /* 0x002fe4000f8e00ff */
[----:B--2---:R-:W-:-:S03]  /*12f40*/  IMAD R4, R0, R20, RZ ;  /* 0x0000001400047224 */ /* 0x004fc600078e02ff */
        /* <DEDUP_REMOVED lines=10> */
[----:B------:R-:W0:Y:S01]  /*12ff0*/  @P0 LDC R8, c[0x0][0xcec] ;  /* 0x00033b00ff080b82 */ /* 0x000e220000000800 */
[----:B------:R-:W-:Y:S01]  /*13000*/  IMAD R11, R191, UR7, R10 ;  /* 0x00000007bf0b7c24 */ /* 0x000fe2000f8e020a */
[----:B------:R-:W-:-:S03]  /*13010*/  ULDC.64 UR6, c[0x0][0xc98] ;  /* 0x0003260000067ab9 */ /* 0x000fc60000000a00 */
[----:B------:R-:W-:-:S03]  /*13020*/  IMAD.IADD R5, R5, 0x1, R11 ;  /* 0x0000000105057824 */ /* 0x000fc600078e020b */
[----:B------:R-:W1:Y:S01]  /*13030*/  @P0 LDC R17, c[0x0][0xcf0] ;  /* 0x00033c00ff110b82 */ /* 0x000e620000000800 */
[----:B------:R-:W-:-:S04]  /*13040*/  IMAD.WIDE.U32 R4, R15, UR6, R4 ;  /* 0x000000060f047c25 */ /* 0x000fc8000f8e0004 */
[----:B0-----:R-:W-:-:S05]  /*13050*/  @P0 IMAD.HI.U32 R8, R13, R8, RZ ;  /* 0x000000080d080227 */ /* 0x001fca00078e00ff */
[----:B-1----:R-:W-:Y:S01]  /*13060*/  @P0 SHF.R.U32.HI R9, RZ, R17, R8 ;  /* 0x00000011ff090219 */ /* 0x002fe20000011608 */
[----:B------:R-:W-:-:S03]  /*13070*/  IMAD R8, R16, UR6, RZ ;  /* 0x0000000610087c24 */ /* 0x000fc6000f8e02ff */
[----:B------:R-:W-:Y:S01]  /*13080*/  IADD3 R4, P0, R9, R4, RZ ;  /* 0x0000000409047210 */ /* 0x000fe20007f1e0ff */
[----:B------:R-:W-:Y:S02]  /*13090*/  IMAD.MOV R11, RZ, RZ, -R9 ;  /* 0x000000ffff0b7224 */ /* 0x000fe400078e0a09 */
[----:B------:R-:W-:Y:S01]  /*130a0*/  IMAD R10, R15, UR7, R8 ;  /* 0x000000070f0a7c24 */ /* 0x000fe2000f8e0208 */
[----:B------:R-:W-:Y:S01]  /*130b0*/  ULDC.64 UR6, c[0x0][0xc88] ;  /* 0x0003220000067ab9 */ /* 0x000fe20000000a00 */
[----:B------:R-:W-:Y:S01]  /*130c0*/  IMAD R11, R20, R11, R13 ;  /* 0x0000000b140b7224 */ /* 0x000fe200078e020d */
[----:B------:R-:W-:-:S04]  /*130d0*/  SHF.R.S32.HI R13, RZ, 0x1f, R9 ;  /* 0x0000001fff0d7819 */ /* 0x000fc80000011409 */
        /* <DEDUP_REMOVED lines=11> */
.L_x_3234:
[----:B------:R-:W-:Y:S05]  /*13190*/  BSYNC B1 ;  /* 0x0000000000017941 */ /* 0x000fea0003800000 */
.L_x_3233:
[----:B------:R-:W-:Y:S01]  /*131a0*/  ISETP.NE.AND P0, PT, R21, 0x1, PT ;  /* 0x000000011500780c */ /* 0x000fe20003f05270 */
[----:B------:R-:W-:Y:S01]  /*131b0*/  ULDC.64 UR6, c[0x0][0xba0] ;  /* 0x0002e80000067ab9 */ /* 0x000fe20000000a00 */
[----:B------:R-:W-:Y:S01]  /*131c0*/  ULDC UR5, c[0x0][0xbc8] ;  /* 0x0002f20000057ab9 */ /* 0x000fe20000000800 */
[----:B01----:R-:W-:Y:S01]  /*131d0*/  IMAD R8, R12, UR6, RZ ;  /* 0x000000060c087c24 */ /* 0x003fe2000f8e02ff */
[----:B------:R-:W-:Y:S01]  /*131e0*/  ISETP.GE.AND P1, PT, R197, UR5, PT ;  /* 0x00000005c5007c0c */ /* 0x000fe2000bf26270 */
[----:B------:R-:W-:Y:S01]  /*131f0*/  IMAD.WIDE.U32 R4, R3, UR6, RZ ;  /* 0x0000000603047c25 */ /* 0x000fe2000f8e00ff */
[----:B------:R-:W-:Y:S01]  /*13200*/  ISETP.GE.AND P2, PT, R187, UR5, PT ;  /* 0x00000005bb007c0c */ /* 0x000fe2000bf46270 */
[----:B------:R-:W-:Y:S01]  /*13210*/  BSSY B1, `(.L_x_3235) ;  /* 0x0000064000017945 */ /* 0x000fe20003800000 */
[----:B------:R-:W-:Y:S01]  /*13220*/  SEL R9, RZ, 0xffffffff, P1 ;  /* 0xffffffffff097807 */ /* 0x000fe20000800000 */
[----:B------:R-:W-:Y:S01]  /*13230*/  IMAD R3, R3, UR7, R8 ;  /* 0x0000000703037c24 */ /* 0x000fe2000f8e0208 */
[----:B------:R-:W-:Y:S01]  /*13240*/  ULDC.64 UR6, c[0x0][0xbe8] ;  /* 0x0002fa0000067ab9 */ /* 0x000fe20000000a00 */
[----:B------:R-:W-:Y:S01]  /*13250*/  ISETP.GE.AND P1, PT, R196, UR5, PT ;  /* 0x00000005c4007c0c */ /* 0x000fe2000bf26270 */
[----:B------:R-:W-:Y:S01]  /*13260*/  IMAD R8, R14, UR6, RZ ;  /* 0x000000060e087c24 */ /* 0x000fe2000f8e02ff */
[----:B------:R-:W0:Y:S01]  /*13270*/  @P0 LDC R11, c[0x0][0xcec] ;  /* 0x00033b00ff0b0b82 */ /* 0x000e220000000800 */
[----:B------:R-:W-:-:S02]  /*13280*/  IMAD.IADD R5, R5, 0x1, R3 ;  /* 0x0000000105057824 */ /* 0x000fc400078e0203 */
[----:B------:R-:W-:Y:S01]  /*13290*/  IMAD R3, R191, UR7, R8 ;  /* 0x00000007bf037c24 */ /* 0x000fe2000f8e0208 */
[----:B------:R-:W-:Y:S01]  /*132a0*/  SEL R8, RZ, 0x1, P2 ;  /* 0x00000001ff087807 */ /* 0x000fe20001000000 */
[----:B------:R-:W-:Y:S01]  /*132b0*/  IMAD.SHL.U32 R9, R9, 0x2, RZ ;  /* 0x0000000209097824 */ /* 0x000fe200078e00ff */
[----:B------:R-:W-:Y:S01]  /*132c0*/  ISETP.GE.AND P2, PT, R202, UR5, PT ;  /* 0x00000005ca007c0c */ /* 0x000fe2000bf46270 */
[----:B------:R-:W-:Y:S01]  /*132d0*/  IMAD.WIDE.U32 R4, R191, UR6, R4 ;  /* 0x00000006bf047c25 */ /* 0x000fe2000f8e0004 */
[----:B------:R-:W1:Y:S01]  /*132e0*/  @P0 LDC R13, c[0x0][0xcf0] ;  /* 0x00033c00ff0d0b82 */ /* 0x000e620000000800 */
[----:B------:R-:W-:Y:S01]  /*132f0*/  ULDC.64 UR6, c[0x0][0xbf0] ;  /* 0x0002fc0000067ab9 */ /* 0x000fe20000000a00 */
[----:B------:R-:W-:Y:S01]  /*13300*/  LOP3.LUT R12, R9, 0x2, R8, 0xe2, !PT ;  /* 0x00000002090c7812 */ /* 0x000fe200078ee208 */
[----:B------:R-:W-:Y:S01]  /*13310*/  IMAD R8, R198, 0x20, R199 ;  /* 0x00000020c6087824 */ /* 0x000fe200078e02c7 */
[----:B------:R-:W-:Y:S01]  /*13320*/  SEL R9, RZ, 0xffffffff, P1 ;  /* 0xffffffffff097807 */ /* 0x000fe20000800000 */
[----:B------:R-:W-:Y:S01]  /*13330*/  IMAD.IADD R5, R5, 0x1, R3 ;  /* 0x0000000105057824 */ /* 0x000fe200078e0203 */
[----:B------:R-:W-:Y:S01]  /*13340*/  ISETP.GE.AND P1, PT, R195, UR5, PT ;  /* 0x00000005c3007c0c */ /* 0x000fe2000bf26270 */
[----:B------:R-:W-:-:S02]  /*13350*/  VIADD R10, R8, UR40 ;  /* 0x00000028080a7c36 */ /* 0x000fc40008000000 */
[----:B------:R-:W-:Y:S01]  /*13360*/  IMAD R3, R16, UR6, RZ ;  /* 0x0000000610037c24 */ /* 0x000fe2000f8e02ff */
[----:B------:R-:W-:Y:S01]  /*13370*/  SEL R14, RZ, 0xffffffff, P1 ;  /* 0xffffffffff0e7807 */ /* 0x000fe20000800000 */
[----:B------:R-:W-:Y:S02]  /*13380*/  IMAD.SHL.U32 R17, R9, 0x4, RZ ;  /* 0x0000000409117824 */ /* 0x000fe400078e00ff */
[----:B------:R-:W-:Y:S02]  /*13390*/  IMAD R9, R15, UR7, R3 ;  /* 0x000000070f097c24 */ /* 0x000fe4000f8e0203 */
[----:B------:R-:W-:Y:S01]  /*133a0*/  IMAD.MOV.U32 R3, RZ, RZ, R10 ;  /* 0x000000ffff037224 */ /* 0x000fe200078e000a */
[----:B------:R-:W-:Y:S01]  /*133b0*/  LOP3.LUT R12, R17, 0x4, R12, 0xe2, !PT ;  /* 0x00000004110c7812 */ /* 0x000fe200078ee20c */
[----:B0-----:R-:W-:-:S04]  /*133c0*/  @P0 IMAD.HI.U32 R8, R10, R11, RZ ;  /* 0x0000000b0a080227 */ /* 0x001fc800078e00ff */
[----:B------:R-:W-:Y:S01]  /*133d0*/  IMAD.WIDE.U32 R4, R15, UR6, R4 ;  /* 0x000000060f047c25 */ /* 0x000fe2000f8e0004 */
[----:B------:R-:W-:Y:S01]  /*133e0*/  ULDC.64 UR6, c[0x0][0xbe0] ;  /* 0x0002f80000067ab9 */ /* 0x000fe20000000a00 */
[----:B-1----:R-:W-:Y:S02]  /*133f0*/  @P0 SHF.R.U32.HI R3, RZ, R13, R8 ;  /* 0x0000000dff030219 */ /* 0x002fe40000011608 */
[----:B------:R-:W-:Y:S01]  /*13400*/  IMAD.SHL.U32 R11, R14, 0x8, RZ ;  /* 0x000000080e0b7824 */ /* 0x000fe200078e00ff */
[----:B------:R-:W-:Y:S01]  /*13410*/  ISETP.GE.AND P0, PT, R194, UR5, PT ;  /* 0x00000005c2007c0c */ /* 0x000fe2000bf06270 */
[----:B------:R-:W-:Y:S01]  /*13420*/  IMAD.IADD R5, R5, 0x1, R9 ;  /* 0x0000000105057824 */ /* 0x000fe200078e0209 */
[--C-:B------:R-:W-:Y:S01]  /*13430*/  SHF.R.S32.HI R8, RZ, 0x1f, R3.reuse ;  /* 0x0000001fff087819 */ /* 0x100fe20000011403 */
[----:B------:R-:W-:Y:S01]  /*13440*/  IMAD.MOV R9, RZ, RZ, -R3 ;  /* 0x000000ffff097224 */ /* 0x000fe200078e0a03 */
[----:B------:R-:W-:Y:S01]  /*13450*/  LOP3.LUT R12, R11, 0x8, R12, 0xe2, !PT ;  /* 0x000000080b0c7812 */ /* 0x000fe200078ee20c */
[----:B------:R-:W-:Y:S01]  /*13460*/  IMAD.WIDE.U32 R4, R3, UR6, R4 ;  /* 0x0000000603047c25 */ /* 0x000fe2000f8e0004 */
[----:B------:R-:W-:-:S02]  /*13470*/  SEL R11, RZ, 0xffffffff, P0 ;  /* 0xffffffffff0b7807 */ /* 0x000fc40000000000 */
[----:B------:R-:W-:Y:S01]  /*13480*/  ISETP.GE.AND P0, PT, R193, UR5, PT ;  /* 0x00000005c1007c0c */ /* 0x000fe2000bf06270 */
        /* <DEDUP_REMOVED lines=8> */
[----:B------:R-:W-:Y:S01]  /*13510*/  IMAD R25, R0, R21, RZ ;  /* 0x0000001500197224 */ /* 0x000fe200078e02ff */
[----:B------:R-:W-:Y:S01]  /*13520*/  LOP3.LUT R12, R13, 0x10, R12, 0xe2, !PT ;  /* 0x000000100d0c7812 */ /* 0x000fe200078ee20c */
[----:B------:R-:W-:Y:S01]  /*13530*/  IMAD.IADD R5, R5, 0x1, R11 ;  /* 0x0000000105057824 */ /* 0x000fe200078e020b */
[----:B------:R-:W-:Y:S01]  /*13540*/  SEL R0, RZ, 0x80, P2 ;  /* 0x00000080ff007807 */ /* 0x000fe20001000000 */
[----:B------:R-:W-:-:S02]  /*13550*/  IMAD R8, R3, UR6, RZ ;  /* 0x0000000603087c24 */ /* 0x000fc4000f8e02ff */
[----:B------:R-:W-:Y:S02]  /*13560*/  VIADD R26, R199, UR40 ;  /* 0x00000028c71a7c36 */ /* 0x000fe40008000000 */
[C---:B------:R-:W-:Y:S02]  /*13570*/  IMAD R3, R9.reuse, UR7, R8 ;  /* 0x0000000709037c24 */ /* 0x040fe4000f8e0208 */
[----:B------:R-:W-:Y:S01]  /*13580*/  IMAD.WIDE.U32 R4, R9, UR6, R4 ;  /* 0x0000000609047c25 */ /* 0x000fe2000f8e0004 */
        /* <DEDUP_REMOVED lines=44> */
.L_x_3236:
[----:B------:R-:W-:Y:S05]  /*13850*/  BSYNC B1 ;  /* 0x0000000000017941 */ /* 0x000fea0003800000 */
.L_x_3235:
        /* <DEDUP_REMOVED lines=36> */
.L_x_3231:
[----:B------:R-:W-:Y:S05]  /*13aa0*/  BSYNC B0 ;  /* 0x0000000000007941 */ /* 0x000fea0003800000 */
.L_x_3225:
[----:B------:R-:W-:Y:S02]  /*13ab0*/  ULDC UR5, c[0x0][0xd3c] ;  /* 0x00034f0000057ab9 */ /* 0x000fe40000000800 */
[----:B------:R-:W-:-:S13]  /*13ac0*/  ISETP.GE.AND P0, PT, R7, UR5, PT ;  /* 0x0000000507007c0c */ /* 0x000fda000bf06270 */
[----:B------:R-:W-:Y:S05]  /*13ad0*/  @!P0 BRA `(.L_x_3237) ;  /* 0xfffffed400648947 */ /* 0x000fea000383ffff */
[----:B------:R-:W-:Y:S05]  /*13ae0*/  EXIT ;  /* 0x000000000000794d */ /* 0x000fea0003800000 */
.L_x_3133:
        /* <DEDUP_REMOVED lines=18> */
.L_x_3238:
        /* <DEDUP_REMOVED lines=41> */
.L_x_3244:
        /* <DEDUP_REMOVED lines=12> */
.L_x_3243:
[----:B------:R-:W-:Y:S05]  /*13f60*/  BSYNC B0 ;  /* 0x0000000000007941 */ /* 0x000fea0003800000 */
.L_x_3242:
        /* <DEDUP_REMOVED lines=21> */
.L_x_3240:
        /* <DEDUP_REMOVED lines=18> */
[----:B------:R-:W-:-:S06]  /*141e0*/  VIADD R16, R7, 0xffffffff ;  /* 0xffffffff07107836 */ /* 0x000fcc0000000000 */
[----:B------:R2:W3:Y:S02]  /*141f0*/  SHFL.IDX PT, R16, R5, R16, 0x1f ;  /* 0x00001f1005107589 */ /* 0x0004e400000e0000 */
.L_x_3245:
[----:B-12---:R-:W-:Y:S01]  /*14200*/  IMAD.MOV R5, RZ, RZ, -R3 ;  /* 0x000000ffff057224 */ /* 0x006fe200078e0a03 */
[----:B------:R-:W-:Y:S01]  /*14210*/  IABS R7, R9 ;  /* 0x0000000900077213 */ /* 0x000fe20000000000 */
[----:B---3--:R-:W-:Y:S02]  /*14220*/  IMAD R16, R16, UR5, R8 ;  /* 0x0000000510107c24 */ /* 0x008fe4000f8e0208 */
[----:B------:R-:W-:Y:S02]  /*14230*/  IMAD R5, R5, R10, RZ ;  /* 0x0000000a05057224 */ /* 0x000fe400078e02ff */
[----:B------:R-:W-:Y:S02]  /*14240*/  IMAD.MOV.U32 R2, RZ, RZ, RZ ;  /* 0x000000ffff027224 */ /* 0x000fe400078e00ff */
[----:B------:R-:W-:Y:S02]  /*14250*/  IMAD.MOV R7, RZ, RZ, -R7 ;  /* 0x000000ffff077224 */ /* 0x000fe400078e0a07 */
[----:B------:R-:W-:Y:S01]  /*14260*/  IMAD.HI.U32 R3, R3, R5, R2 ;  /* 0x0000000503037227 */ /* 0x000fe200078e0002 */
[----:B------:R-:W-:-:S04]  /*14270*/  IADD3 R2, -R16, UR6, RZ ;  /* 0x0000000610027c10 */ /* 0x000fc8000fffe1ff */
        /* <DEDUP_REMOVED lines=17> */
[----:B------:R-:W-:Y:S01]  /*14390*/  VIADDMNMX R11, R10, UR5, R11, PT ;  /* 0x000000050a0b7c46 */ /* 0x000fe2000b80010b */
[----:B------:R-:W-:-:S03]  /*143a0*/  IMAD.IADD R5, R8, 0x1, R5 ;  /* 0x0000000108057824 */ /* 0x000fc600078e0205 */
        /* <DEDUP_REMOVED lines=12> */
[----:B------:R-:W-:-:S03]  /*14470*/  LOP3.LUT R3, R8, R11, RZ, 0x3c, !PT ;  /* 0x0000000b08037212 */ /* 0x000fc600078e3cff */
        /* <DEDUP_REMOVED lines=11> */
[----:B------:R-:W-:-:S03]  /*14530*/  IMAD.MOV R11, RZ, RZ, -R11 ;  /* 0x000000ffff0b7224 */ /* 0x000fc600078e0a0b */
[----:B------:R-:W-:Y:S01]  /*14540*/  LOP3.LUT R17, RZ, R2, RZ, 0x33, !PT ;  /* 0x00000002ff117212 */ /* 0x000fe200078e33ff */
[----:B------:R-:W-:-:S04]  /*14550*/  IMAD R18, R2, R11, R5 ;  /* 0x0000000b02127224 */ /* 0x000fc800078e0205 */
[----:B------:R-:W-:Y:S01]  /*14560*/  IMAD.IADD R17, R6, 0x1, R17 ;  /* 0x0000000106117824 */ /* 0x000fe200078e0211 */
[----:B------:R-:W-:Y:S06]  /*14570*/  BRA `(.L_x_3246) ;  /* 0x00000000000c7947 */ /* 0x000fec0003800000 */
.L_x_3241:
[----:B------:R-:W-:Y:S02]  /*14580*/  IMAD.MOV.U32 R17, RZ, RZ, RZ ;  /* 0x000000ffff117224 */ /* 0x000fe400078e00ff */
[----:B------:R-:W-:Y:S02]  /*14590*/  IMAD.U32 R16, RZ, RZ, UR6 ;  /* 0x00000006ff107e24 */ /* 0x000fe4000f8e00ff */
[----:B------:R-:W-:-:S07]  /*145a0*/  IMAD.MOV.U32 R18, RZ, RZ, RZ ;  /* 0x000000ffff127224 */ /* 0x000fce00078e00ff */
.L_x_3246:
[----:B------:R-:W-:-:S13]  /*145b0*/  ISETP.NE.AND P0, PT, R0, RZ, PT ;  /* 0x000000ff0000720c */ /* 0x000fda0003f05270 */
[----:B------:R-:W1:Y:S01]  /*145c0*/  @!P0 S2R R3, SR_CgaCtaId ;  /* 0x0000000000038919 */ /* 0x000e620000008800 */
[----:B------:R-:W-:-:S04]  /*145d0*/  @!P0 MOV R0, 0x400 ;  /* 0x0000040000008802 */ /* 0x000fc80000000f00 */
[----:B-1----:R-:W-:-:S05]  /*145e0*/  @!P0 LEA R0, R3, R0, 0x18 ;  /* 0x0000000003008211 */ /* 0x002fca00078ec0ff */
[----:B------:R1:W-:Y:S01]  /*145f0*/  @!P0 STS.128 [R0+0x388d0], R16 ;  /* 0x0388d01000008388 */ /* 0x0003e20000000c00 */
[----:B------:R-:W-:Y:S06]  /*14600*/  BAR.ARV 0x5, 0x180 ;  /* 0x0146000000007b1d */ /* 0x000fec0000002000 */
.L_x_3239:
        /* <DEDUP_REMOVED lines=18> */
[----:B------:R-:W-:Y:S01]  /*14730*/  IMAD.SHL.U32 R4, R4, 0x10, RZ ;  /* 0x0000001004047824 */ /* 0x000fe200078e00ff */
[----:B------:R-:W-:-:S02]  /*14740*/  LOP3.LUT R0, R0, 0x38, RZ, 0xc0, !PT ;  /* 0x0000003800007812 */ /* 0x000fc400078ec0ff */
[----:B------:R-:W-:Y:S02]  /*14750*/  LOP3.LUT R2, R3, 0x200, R2, 0xf8, !PT ;  /* 0x0000020003027812 */ /* 0x000fe400078ef802 */
[----:B------:R-:W-:Y:S02]  /*14760*/  LOP3.LUT R4, R5, 0x70, R4, 0xf8, !PT ;  /* 0x0000007005047812 */ /* 0x000fe400078ef804 */
[C---:B------:R-:W-:Y:S02]  /*14770*/  LOP3.LUT R4, R0.reuse, 0x40, RZ, 0xfc, !PT ;  /* 0x0000004000047812 */ /* 0x040fe400078efcff */
[----:B------:R-:W-:Y:S01]  /*14780*/  LOP3.LUT R4, R0, 0x100, RZ, 0xfc, !PT ;  /* 0x0000010000047812 */ /* 0x000fe200078efcff */
[----:B-1----:R-:W-:-:S06]  /*14790*/  ULEA UR4, UR5, UR4, 0x18 ;  /* 0x0000000405047291 */ /* 0x002fcc000f8ec03f */
[----:B------:R-:W-:-:S05]  /*147a0*/  IMAD.U32 R3, RZ, RZ, UR4 ;  /* 0x00000004ff037e24 */ /* 0x000fca000f8e00ff */
[----:B------:R0:W-:Y:S02]  /*147b0*/  STL [R1], R3 ;  /* 0x0000000301007387 */ /* 0x0001e40000100800 */
[----:B0-----:R-:W-:Y:S02]  /*147c0*/  IMAD R3, R2, 0x2, R3 ;  /* 0x0000000202037824 */ /* 0x001fe400078e0203 */
[----:B------:R-:W-:-:S03]  /*147d0*/  IMAD.MOV.U32 R2, RZ, RZ, 0x1 ;  /* 0x00000001ff027424 */ /* 0x000fc600078e00ff */
[----:B------:R0:W-:Y:S04]  /*147e0*/  STL [R1+0x10], R3 ;  /* 0x0000100301007387 */ /* 0x0001e80000100800 */
[----:B------:R-:W-:Y:S04]  /*147f0*/  STL [R1+0x60], RZ ;  /* 0x000060ff01007387 */ /* 0x000fe80000100800 */
[----:B------:R1:W-:Y:S01]  /*14800*/  STL [R1+0x14], R2 ;  /* 0x0000140201007387 */ /* 0x0003e20000100800 */
[----:B0-----:R-:W-:-:S03]  /*14810*/  LOP3.LUT R3, R0, 0x80, RZ, 0xfc, !PT ;  /* 0x0000008000037812 */ /* 0x001fc600078efcff */
[----:B------:R0:W-:Y:S01]  /*14820*/  STL [R1+0x8], RZ ;  /* 0x000008ff01007387 */ /* 0x0001e20000100800 */
[C---:B------:R-:W-:Y:S02]  /*14830*/  LOP3.LUT R3, R0.reuse, 0x140, RZ, 0xfc, !PT ;  /* 0x0000014000037812 */ /* 0x040fe400078efcff */
[C---:B-1----:R-:W-:Y:S02]  /*14840*/  LOP3.LUT R2, R0.reuse, 0xc0, RZ, 0xfc, !PT ;  /* 0x000000c000027812 */ /* 0x042fe400078efcff */
[C---:B------:R-:W-:Y:S02]  /*14850*/  LOP3.LUT R2, R0.reuse, 0x180, RZ, 0xfc, !PT ;  /* 0x0000018000027812 */ /* 0x040fe400078efcff */
[----:B0-----:R-:W-:-:S07]  /*14860*/  LOP3.LUT R0, R0, 0x1c0, RZ, 0xfc, !PT ;  /* 0x000001c000007812 */ /* 0x001fce00078efcff */
.L_x_3379:
[----:B------:R-:W-:Y:S05]  /*14870*/  YIELD ;  /* 0x0000000000007946 */ /* 0x000fea0003800000 */
[----:B------:R-:W-:Y:S01]  /*14880*/  ULDC.64 UR4, c[0x0][0xb20] ;  /* 0x0002c80000047ab9 */ /* 0x000fe20000000a00 */
[----:B---3--:R-:W-:Y:S01]  /*14890*/  IMAD.MOV.U32 R0, RZ, RZ, RZ ;  /* 0x000000ffff007224 */ /* 0x008fe200078e00ff */
[----:B------:R-:W-:Y:S01]  /*148a0*/  ISETP.NE.U32.AND P0, PT, RZ, UR4, PT ;  /* 0x00000004ff007c0c */ /* 0x000fe2000bf05070 */
[----:B0-----:R-:W0:Y:S01]  /*148b0*/  LDC.64 R4, c[0x0][0xaf8] ;  /* 0x0002be00ff047b82 */ /* 0x001e220000000a00 */
[----:B-1----:R-:W-:Y:S01]  /*148c0*/  CS2R R8, SRZ ;  /* 0x0000000000087805 */ /* 0x002fe2000001ff00 */
[----:B------:R-:W-:Y:S01]  /*148d0*/  ULDC.64 UR6, c[0x0][0xb00] ;  /* 0x0002c00000067ab9 */ /* 0x000fe20000000a00 */
[----:B------:R-:W-:Y:S01]  /*148e0*/  ISETP.NE.AND.EX P0, PT, RZ, UR5, PT, P0 ;  /* 0x00000005ff007c0c */ /* 0x000fe2000bf05300 */
[----:B------:R-:W-:-:S12]  /*148f0*/  ULDC.64 UR4, c[0x0][0xb10] ;  /* 0x0002c40000047ab9 */ /* 0x000fd80000000a00 */
[----:B------:R-:W1:Y:S02]  /*14900*/  @P0 LDC.64 R2, c[0x0][0xb20] ;  /* 0x0002c800ff020b82 */ /* 0x000e640000000a00 */
        /* <DEDUP_REMOVED lines=11> */
[----:B--2---:R-:W1:Y:S08]  /*149c0*/  @P2 LDC.64 R6, c[0x0][0xb10] ;  /* 0x0002c400ff062b82 */ /* 0x004e700000000a00 */
        /* <DEDUP_REMOVED lines=23> */
.L_x_3248:
        /* <DEDUP_REMOVED lines=10> */
.L_x_3249:
[----:B------:R-:W-:Y:S05]  /*14be0*/  @!P1 BRA `(.L_x_3250) ;  /* 0x00000000000c9947 */ /* 0x000fea0003800000 */
[----:B------:R-:W2:Y:S04]  /*14bf0*/  LDG.E R6, desc[UR38][R2.64] ;  /* 0x0000002602067981 */ /* 0x000ea8000c1e1900 */
[----:B------:R-:W2:Y:S02]  /*14c00*/  LDG.E R2, desc[UR38][R2.64+0x4] ;  /* 0x0000042602027981 */ /* 0x000ea4000c1e1900 */
[----:B--2---:R-:W-:-:S07]  /*14c10*/  IMAD.IADD R6, R2, 0x1, -R6 ;  /* 0x0000000102067824 */ /* 0x004fce00078e0a06 */
.L_x_3250:
        /* <DEDUP_REMOVED lines=28> */
.L_x_3253:
[----:B------:R-:W-:-:S13]  /*14de0*/  ISETP.NE.AND P0, PT, R3, 0x1, PT ;  /* 0x000000010300780c */ /* 0x000fda0003f05270 */
[----:B------:R-:W2:Y:S02]  /*14df0*/  @P0 LDC.64 R4, c[0x0][0xae0] ;  /* 0x0002b800ff040b82 */ /* 0x000ea40000000a00 */
[----:B--2---:R-:W-:-:S05]  /*14e00*/  @P0 IMAD.HI.U32 R4, R7, R4, RZ ;  /* 0x0000000407040227 */ /* 0x004fca00078e00ff */
[----:B------:R-:W-:-:S07]  /*14e10*/  @P0 SHF.R.U32.HI R7, RZ, R5, R4 ;  /* 0x00000005ff070219 */ /* 0x000fce0000011604 */
.L_x_3254:
[----:B------:R-:W-:Y:S05]  /*14e20*/  BSYNC B0 ;  /* 0x0000000000007941 */ /* 0x000fea0003800000 */
.L_x_3252:
[----:B------:R-:W-:-:S05]  /*14e30*/  IMAD R7, R7, R3, R3 ;  /* 0x0000000307077224 */ /* 0x000fca00078e0203 */
[----:B------:R-:W-:-:S07]  /*14e40*/  VIMNMX R2, R2, R7, PT ;  /* 0x0000000702027248 */ /* 0x000fce0003fe0100 */
.L_x_3251:
        /* <DEDUP_REMOVED lines=29> */
.L_x_3257:
[----:B------:R-:W-:-:S13]  /*15020*/  ISETP.NE.AND P0, PT, R3, 0x1, PT ;  /* 0x000000010300780c */ /* 0x000fda0003f05270 */
[----:B------:R-:W3:Y:S02]  /*15030*/  @P0 LDC.64 R4, c[0x0][0xae0] ;  /* 0x0002b800ff040b82 */ /* 0x000ee40000000a00 */
[----:B---3--:R-:W-:-:S05]  /*15040*/  @P0 IMAD.HI.U32 R4, R2, R4, RZ ;  /* 0x0000000402040227 */ /* 0x008fca00078e00ff */
[----:B------:R-:W-:-:S07]  /*15050*/  @P0 SHF.R.U32.HI R2, RZ, R5, R4 ;  /* 0x00000005ff020219 */ /* 0x000fce0000011604 */
.L_x_3258:
[----:B------:R-:W-:Y:S05]  /*15060*/  BSYNC B0 ;  /* 0x0000000000007941 */ /* 0x000fea0003800000 */
.L_x_3256:
[----:B------:R-:W-:-:S05]  /*15070*/  IMAD R2, R2, R3, RZ ;  /* 0x0000000302027224 */ /* 0x000fca00078e02ff */
[----:B------:R-:W-:-:S07]  /*15080*/  VIMNMX R0, R0, R2, !PT ;  /* 0x0000000200007248 */ /* 0x000fce0007fe0100 */
.L_x_3255:
        /* <DEDUP_REMOVED lines=18> */
[----:B----4-:R-:W3:Y:S04]  /*151b0*/  @P0 ATOMG.E.ADD.STRONG.GPU PT, R2, desc[UR38][R4.64], R2 ;  /* 0x00000002040209a8 */ /* 0x010ee800081ee1e6 */
[----:B---3--:R3:W4:Y:S02]  /*151c0*/  SHFL.IDX PT, R2, R2, R0, 0x1f ;  /* 0x00001f0002027589 */ /* 0x00872400000e0000 */
[----:B---3--:R-:W3:Y:S02]  /*151d0*/  S2R R0, SR_LTMASK ;  /* 0x0000000000007919 */ /* 0x008ee40000003900 */
[----:B---3--:R-:W-:-:S06]  /*151e0*/  LOP3.LUT R0, R0, UR4, RZ, 0xc0, !PT ;  /* 0x0000000400007c12 */ /* 0x008fcc000f8ec0ff */
[----:B------:R-:W4:Y:S02]  /*151f0*/  POPC R0, R0 ;  /* 0x0000000000007309 */ /* 0x000f240000000000 */
[----:B----4-:R-:W-:Y:S01]  /*15200*/  IADD3 R16, R2, UR36, R0 ;  /* 0x0000002402107c10 */ /* 0x010fe2000fffe000 */
[----:B------:R-:W-:Y:S06]  /*15210*/  BRA `(.L_x_3261) ;  /* 0x0000005c00047947 */ /* 0x000fec0003800000 */
.L_x_3260:
        /* <DEDUP_REMOVED lines=21> */
.L_x_3263:
[----:B------:R-:W-:Y:S05]  /*15370*/  BSYNC B6 ;  /* 0x0000000000067941 */ /* 0x000fea0003800000 */
.L_x_3262:
        /* <DEDUP_REMOVED lines=20> */
.L_x_3266:
        /* <DEDUP_REMOVED lines=15> */
.L_x_3265:
[----:B------:R-:W-:Y:S05]  /*155b0*/  BSYNC B6 ;  /* 0x0000000000067941 */ /* 0x000fea0003800000 */
.L_x_3264:
        /* <DEDUP_REMOVED lines=23> */
.L_x_3396:
        /* <DEDUP_REMOVED lines=11> */
.L_x_3399:
        /* <DEDUP_REMOVED lines=24> */
.L_x_3270:
[----:B--2---:R-:W2:Y:S04]  /*15960*/  LDL R7, [R1] ;  /* 0x0000000001077983 */ /* 0x004ea80000100800 */
[----:B----4-:R-:W2:Y:S04]  /*15970*/  LDL R0, [R1+0x8] ;  /* 0x0000080001007983 */ /* 0x010ea80000100800 */
[----:B---3--:R-:W3:Y:S01]  /*15980*/  LDL R2, [R1+0x14] ;  /* 0x0000140001027983 */ /* 0x008ee20000100800 */
[----:B--2---:R-:W-:Y:S01]  /*15990*/  IMAD R0, R0, 0x8, R7 ;  /* 0x0000000800007824 */ /* 0x004fe200078e0207 */
[----:B---3--:R-:W-:-:S04]  /*159a0*/  SHF.L.U32 R2, R2, 0x1f, RZ ;  /* 0x0000001f02027819 */ /* 0x008fc800000006ff */
[----:B------:R-:W2:Y:S02]  /*159b0*/  SYNCS.PHASECHK.TRANS64.TRYWAIT P0, [R0+URZ+0x38840], R2 ;  /* 0x03884002000075a7 */ /* 0x000ea4000800017f */
[----:B--2---:R-:W-:Y:S05]  /*159c0*/  @!P0 BRA `(.L_x_3271) ;  /* 0x0000006800688947 */ /* 0x004fea0003800000 */
.L_x_3400:
        /* <DEDUP_REMOVED lines=11> */
.L_x_3272:
        /* <DEDUP_REMOVED lines=26> */
.L_x_3268:
[----:B----4-:R-:W4:Y:S04]  /*15c20*/  LDL R0, [R1] ;  /* 0x0000000001007983 */ /* 0x010f280000100800 */
[----:B---3--:R-:W3:Y:S01]  /*15c30*/  LDL R2, [R1+0x2c] ;  /* 0x00002c0001027983 */ /* 0x008ee20000100800 */
[----:B------:R-:W-:Y:S05]  /*15c40*/  WARPSYNC.ALL ;  /* 0x0000000000007948 */ /* 0x000fea0003800000 */
[----:B------:R-:W-:Y:S01]  /*15c50*/  ULDC.64 UR4, c[0x0][0xaf8] ;  /* 0x0002be0000047ab9 */ /* 0x000fe20000000a00 */
[----:B------:R-:W-:Y:S01]  /*15c60*/  BSSY B6, `(.L_x_3273) ;  /* 0x0000020000067945 */ /* 0x000fe20003800000 */
[----:B------:R-:W-:Y:S01]  /*15c70*/  BAR.SYNC.DEFER_BLOCKING 0x8, 0x100 ;  /* 0x0204000000007b1d */ /* 0x000fe20000010000 */
[----:B------:R-:W-:-:S04]  /*15c80*/  ISETP.NE.U32.AND P0, PT, RZ, UR4, PT ;  /* 0x00000004ff007c0c */ /* 0x000fc8000bf05070 */
[----:B------:R-:W-:Y:S01]  /*15c90*/  ISETP.NE.AND.EX P0, PT, RZ, UR5, PT, P0 ;  /* 0x00000005ff007c0c */ /* 0x000fe2000bf05300 */
[----:B----4-:R-:W-:Y:S01]  /*15ca0*/  VIADD R0, R0, 0x20400 ;  /* 0x0002040000007836 */ /* 0x010fe20000000000 */
[----:B---3--:R-:W-:-:S04]  /*15cb0*/  SHF.R.S32.HI R3, RZ, 0x1f, R2 ;  /* 0x0000001fff037819 */ /* 0x008fc80000011402 */
[----:B------:R-:W-:Y:S02]  /*15cc0*/  LOP3.LUT P1, RZ, R0, 0x3ff, RZ, 0xc0, !PT ;  /* 0x000003ff00ff7812 */ /* 0x000fe4000782c0ff */
[----:B------:R-:W-:Y:S02]  /*15cd0*/  SHF.R.S32.HI R0, RZ, 0x1f, R19 ;  /* 0x0000001fff007819 */ /* 0x000fe40000011413 */
[----:B------:R-:W-:Y:S02]  /*15ce0*/  SHF.R.S32.HI R2, RZ, 0x1f, R18 ;  /* 0x0000001fff027819 */ /* 0x000fe40000011412 */
[----:B------:R-:W-:-:S05]  /*15cf0*/  SEL R0, R0, RZ, !P0 ;  /* 0x000000ff00007207 */ /* 0x000fca0004000000 */
[----:B------:R3:W-:Y:S04]  /*15d00*/  STL [R1+0x54], R0 ;  /* 0x0000540001007387 */ /* 0x0007e80000100800 */
[----:B------:R4:W-:Y:S01]  /*15d10*/  STL [R1+0x48], R3 ;  /* 0x0000480301007387 */ /* 0x0009e20000100800 */
[----:B---3--:R-:W-:-:S05]  /*15d20*/  SEL R0, R19, RZ, !P0 ;  /* 0x000000ff13007207 */ /* 0x008fca0004000000 */
[----:B------:R4:W-:Y:S04]  /*15d30*/  STL [R1+0x3c], R0 ;  /* 0x00003c0001007387 */ /* 0x0009e80000100800 */
[----:B------:R4:W-:Y:S01]  /*15d40*/  STL [R1+0x50], R2 ;  /* 0x0000500201007387 */ /* 0x0009e20000100800 */
[----:B------:R-:W-:Y:S05]  /*15d50*/  @!P1 BRA `(.L_x_3274) ;  /* 0x0000000000409947 */ /* 0x000fea0003800000 */
[----:B----4-:R-:W-:Y:S01]  /*15d60*/  MOV R2, 0x0 ;  /* 0x0000000000027802 */ /* 0x010fe20000000f00 */
        /* <DEDUP_REMOVED lines=15> */
.L_x_3274:
[----:B------:R-:W-:Y:S05]  /*15e60*/  BSYNC B6 ;  /* 0x0000000000067941 */ /* 0x000fea0003800000 */
.L_x_3273:
[----:B------:R-:W3:Y:S01]  /*15e70*/  LDL R11, [R1+0x38] ;  /* 0x00003800010b7983 */ /* 0x000ee20000100800 */
[----:B--2---:R-:W2:Y:S01]  /*15e80*/  LDC R7, c[0x0][0x448] ;  /* 0x00011200ff077b82 */ /* 0x004ea20000000800 */
[----:B------:R-:W-:Y:S01]  /*15e90*/  ULDC.64 UR4, c[0x0][0x298] ;  /* 0x0000a60000047ab9 */ /* 0x000fe20000000a00 */
[----:B------:R-:W-:Y:S01]  /*15ea0*/  ULDC.64 UR6, c[0x0][0x280] ;  /* 0x0000a00000067ab9 */ /* 0x000fe20000000a00 */
[----:B------:R-:W3:Y:S04]  /*15eb0*/  LDL R4, [R1+0x48] ;  /* 0x0000480001047983 */ /* 0x000ee80000100800 */
[----:B------:R-:W3:Y:S04]  /*15ec0*/  LDL R10, [R1+0x2c] ;  /* 0x00002c00010a7983 */ /* 0x000ee80000100800 */
[----:B01----:R-:W3:Y:S01]  /*15ed0*/  LDL R9, [R1+0x50] ;  /* 0x0000500001097983 */ /* 0x003ee20000100800 */
[----:B----4-:R-:W0:Y:S01]  /*15ee0*/  S2R R2, SR_TID.X ;  /* 0x0000000000027919 */ /* 0x010e220000002100 */
[----:B------:R-:W1:Y:S02]  /*15ef0*/  S2R R0, SR_TID.X ;  /* 0x0000000000007919 */ /* 0x000e640000002100 */
[----:B------:R-:W4:Y:S01]  /*15f00*/  LDL R8, [R1+0x54] ;  /* 0x0000540001087983 */ /* 0x000f220000100800 */
[----:B--2---:R-:W-:-:S03]  /*15f10*/  ISETP.NE.AND P0, PT, R7, 0x1, PT ;  /* 0x000000010700780c */ /* 0x004fc60003f05270 */
[----:B------:R-:W2:Y:S10]  /*15f20*/  LDL R6, [R1+0x3c] ;  /* 0x00003c0001067983 */ /* 0x000eb40000100800 */
[----:B------:R-:W3:Y:S01]  /*15f30*/  @P0 LDC R3, c[0x0][0x450] ;  /* 0x00011400ff030b82 */ /* 0x000ee20000000800 */
[----:B0-----:R-:W-:-:S04]  /*15f40*/  LOP3.LUT R2, R2, 0x7f, RZ, 0xc0, !PT ;  /* 0x0000007f02027812 */ /* 0x001fc800078ec0ff */
[----:B------:R-:W-:Y:S01]  /*15f50*/  SHF.R.U32.HI R2, RZ, 0x3, R2 ;  /* 0x00000003ff027819 */ /* 0x000fe20000011602 */
[----:B-1----:R-:W-:-:S05]  /*15f60*/  IMAD.SHL.U32 R0, R0, 0x10, RZ ;  /* 0x0000001000007824 */ /* 0x002fca00078e00ff */
[----:B------:R-:W-:Y:S02]  /*15f70*/  LOP3.LUT R0, R2, 0x70, R0, 0xf8, !PT ;  /* 0x0000007002007812 */ /* 0x000fe400078ef800 */
[----:B------:R-:W0:Y:S03]  /*15f80*/  @P0 LDC R2, c[0x0][0x44c] ;  /* 0x00011300ff020b82 */ /* 0x000e260000000800 */
[----:B---3--:R-:W-:-:S04]  /*15f90*/  IMAD.IADD R5, R0, 0x1, R11 ;  /* 0x0000000100057824 */ /* 0x008fc800078e020b */
[----:B0-----:R-:W-:-:S04]  /*15fa0*/  @P0 IMAD.HI.U32 R2, R5, R2, RZ ;  /* 0x0000000205020227 */ /* 0x001fc800078e00ff */
[----:B------:R-:W-:Y:S01]  /*15fb0*/  IMAD.MOV.U32 R0, RZ, RZ, R5 ;  /* 0x000000ffff007224 */ /* 0x000fe200078e0005 */
[----:B------:R-:W-:Y:S01]  /*15fc0*/  @P0 SHF.R.U32.HI R0, RZ, R3, R2 ;  /* 0x00000003ff000219 */ /* 0x000fe20000011602 */
[----:B------:R-:W-:-:S04]  /*15fd0*/  IMAD R2, R4, UR4, RZ ;  /* 0x0000000404027c24 */ /* 0x000fc8000f8e02ff */
[C---:B------:R-:W-:Y:S02]  /*15fe0*/  IMAD R4, R10.reuse, UR5, R2 ;  /* 0x000000050a047c24 */ /* 0x040fe4000f8e0202 */
[----:B------:R-:W-:Y:S01]  /*15ff0*/  IMAD.WIDE.U32 R2, R10, UR4, RZ ;  /* 0x000000040a027c25 */ /* 0x000fe2000f8e00ff */
[----:B------:R-:W-:Y:S01]  /*16000*/  ULDC.64 UR4, c[0x0][0x2d8] ;  /* 0x0000b60000047ab9 */ /* 0x000fe20000000a00 */
[----:B------:R0:W-:Y:S02]  /*16010*/  STL [R1+0x28], R5 ;  /* 0x0000280501007387 */ /* 0x0001e40000100800 */
[----:B------:R-:W-:Y:S02]  /*16020*/  IMAD.IADD R3, R3, 0x1, R4 ;  /* 0x0000000103037824 */ /* 0x000fe400078e0204 */
[----:B------:R-:W-:Y:S02]  /*16030*/  IMAD R4, R9, UR4, RZ ;  /* 0x0000000409047c24 */ /* 0x000fe4000f8e02ff */
[----:B------:R1:W5:Y:S01]  /*16040*/  LDL R9, [R1+0x10] ;  /* 0x0000100001097983 */ /* 0x0003620000100800 */
[----:B------:R-:W-:-:S04]  /*16050*/  IMAD.WIDE.U32 R2, R18, UR4, R2 ;  /* 0x0000000412027c25 */ /* 0x000fc8000f8e0002 */
[----:B------:R-:W-:Y:S01]  /*16060*/  IMAD R4, R18, UR5, R4 ;  /* 0x0000000512047c24 */ /* 0x000fe2000f8e0204 */
[----:B------:R-:W-:-:S03]  /*16070*/  ULDC.64 UR4, c[0x0][0x2e0] ;  /* 0x0000b80000047ab9 */ /* 0x000fc60000000a00 */
[----:B------:R-:W-:Y:S02]  /*16080*/  IMAD.IADD R3, R3, 0x1, R4 ;  /* 0x0000000103037824 */ /* 0x000fe400078e0204 */
[----:B----4-:R-:W-:Y:S01]  /*16090*/  IMAD R4, R8, UR4, RZ ;  /* 0x0000000408047c24 */ /* 0x010fe2000f8e02ff */
[----:B------:R-:W3:Y:S01]  /*160a0*/  S2R R10, SR_TID.X ;  /* 0x00000000000a7919 */ /* 0x000ee20000002100 */
[----:B--2---:R-:W-:-:S04]  /*160b0*/  IMAD.WIDE.U32 R2, R6, UR4, R2 ;  /* 0x0000000406027c25 */ /* 0x004fc8000f8e0002 */
[----:B------:R-:W-:Y:S01]  /*160c0*/  IMAD R4, R6, UR5, R4 ;  /* 0x0000000506047c24 */ /* 0x000fe2000f8e0204 */
[----:B------:R-:W-:-:S03]  /*160d0*/  ULDC.64 UR4, c[0x0][0x2d0] ;  /* 0x0000b40000047ab9 */ /* 0x000fc60000000a00 */
[----:B------:R-:W-:Y:S01]  /*160e0*/  IMAD.IADD R3, R3, 0x1, R4 ;  /* 0x0000000103037824 */ /* 0x000fe200078e0204 */
[----:B------:R-:W-:Y:S01]  /*160f0*/  SHF.R.S32.HI R4, RZ, 0x1f, R0 ;  /* 0x0000001fff047819 */ /* 0x000fe20000011400 */
[----:B------:R-:W2:Y:S04]  /*16100*/  S2R R8, SR_TID.X ;  /* 0x0000000000087919 */ /* 0x000ea80000002100 */
        /* <DEDUP_REMOVED lines=8> */
[----:B---3--:R-:W-:Y:S02]  /*16190*/  IMAD.SHL.U32 R10, R10, 0x8, RZ ;  /* 0x000000080a0a7824 */ /* 0x008fe400078e00ff */
[----:B------:R-:W-:Y:S02]  /*161a0*/  IMAD R6, R6, UR4, RZ ;  /* 0x0000000406067c24 */ /* 0x000fe4000f8e02ff */
[----:B0-----:R-:W-:Y:S01]  /*161b0*/  IMAD.WIDE.U32 R4, R0, UR4, R2 ;  /* 0x0000000400047c25 */ /* 0x001fe2000f8e0002 */
[----:B------:R-:W-:Y:S01]  /*161c0*/  LOP3.LUT R10, R10, 0x38, RZ, 0xc0, !PT ;  /* 0x000000380a0a7812 */ /* 0x000fe200078ec0ff */
[----:B------:R-:W-:Y:S02]  /*161d0*/  ULDC UR4, c[0x0][0x2b8] ;  /* 0x0000ae0000047ab9 */ /* 0x000fe40000000800 */
[----:B------:R-:W-:Y:S01]  /*161e0*/  IMAD R0, R0, UR5, R6 ;  /* 0x0000000500007c24 */ /* 0x000fe2000f8e0206 */
[----:B------:R-:W-:-:S03]  /*161f0*/  LEA R3, P1, R4, UR6, 0x1 ;  /* 0x0000000604037c11 */ /* 0x000fc6000f8208ff */
[----:B------:R-:W-:Y:S01]  /*16200*/  IMAD.IADD R0, R5, 0x1, R0 ;  /* 0x0000000105007824 */ /* 0x000fe200078e0200 */
[----:B------:R-:W-:Y:S01]  /*16210*/  ISETP.GE.AND P0, PT, R10, UR4, PT ;  /* 0x000000040a007c0c */ /* 0x000fe2000bf06270 */
[----:B------:R-:W-:Y:S01]  /*16220*/  UMOV UR4, 0xffffffff ;  /* 0xffffffff00047882 */ /* 0x000fe20000000000 */
[----:B--2---:R-:W-:Y:S02]  /*16230*/  LOP3.LUT R8, R8, 0x7f, RZ, 0xc0, !PT ;  /* 0x0000007f08087812 */ /* 0x004fe400078ec0ff */
[----:B------:R-:W-:Y:S02]  /*16240*/  LEA.HI.X R2, R4, UR7, R0, 0x1, P1 ;  /* 0x0000000704027c11 */ /* 0x000fe400088f0c00 */
[----:B------:R-:W-:Y:S01]  /*16250*/  SHF.R.U32.HI R8, RZ, 0x3, R8 ;  /* 0x00000003ff087819 */ /* 0x000fe20000011608 */
[----:B-1----:R-:W-:Y:S06]  /*16260*/  BRA.DIV UR4, `(.L_x_3275) ;  /* 0x0000006204547947 */ /* 0x002fec000b800000 */
[----:B------:R-:W2:Y:S04]  /*16270*/  LDL R11, [R1+0x34] ;  /* 0x00003400010b7983 */ /* 0x000ea80000100800 */
[----:B------:R-:W3:Y:S04]  /*16280*/  LDL.LU R6, [R1+0x38] ;  /* 0x0000380001067983 */ /* 0x000ee80000300800 */
[----:B------:R-:W0:Y:S04]  /*16290*/  SHFL.IDX PT, R5, R3, RZ, 0x181f ;  /* 0x00181fff03057589 */ /* 0x000e2800000e0000 */
[----:B------:R-:W1:Y:S01]  /*162a0*/  SHFL.IDX PT, R4, R2, RZ, 0x181f ;  /* 0x00181fff02047589 */ /* 0x000e6200000e0000 */
[----:B--2---:R-:W-:-:S02]  /*162b0*/  IMAD R0, R11, R7, RZ ;  /* 0x000000070b007224 */ /* 0x004fc400078e02ff */
[----:B---3--:R-:W-:Y:S02]  /*162c0*/  IMAD.IADD R8, R8, 0x1, R6 ;  /* 0x0000000108087824 */ /* 0x008fe400078e0206 */
[----:B------:R-:W-:Y:S02]  /*162d0*/  SHFL.IDX PT, R6, R2, 0x1, 0x181f ;  /* 0x00381f0002067f89 */ /* 0x000fe400000e0000 */
[C---:B------:R-:W-:Y:S01]  /*162e0*/  VIADD R7, R8.reuse, 0x10 ;  /* 0x0000001008077836 */ /* 0x040fe20000000000 */
[----:B------:R-:W-:Y:S01]  /*162f0*/  ISETP.GE.AND P1, PT, R8, R0, PT ;  /* 0x000000000800720c */ /* 0x000fe20003f26270 */
[----:B------:R-:W-:Y:S04]  /*16300*/  STL [R1+0x38], R8 ;  /* 0x0000380801007387 */ /* 0x000fe80000100800 */
[----:B------:R2:W-:Y:S08]  /*16310*/  STL [R1+0x40], R7 ;  /* 0x0000400701007387 */ /* 0x0005f00000100800 */
        /* <DEDUP_REMOVED lines=27> */
.L_x_3409:
[----:B0-----:R-:W3:Y:S04]  /*164d0*/  LDL R2, [R1+0x38] ;  /* 0x0000380001027983 */ /* 0x001ee80000100800 */
[----:B------:R0:W5:Y:S01]  /*164e0*/  LDL R8, [R1] ;  /* 0x0000000001087983 */ /* 0x0001620000100800 */
[----:B---3--:R-:W-:-:S05]  /*164f0*/  VIADD R2, R2, 0x30 ;  /* 0x0000003002027836 */ /* 0x008fca0000000000 */
[----:B------:R-:W-:Y:S01]  /*16500*/  ISETP.GE.AND P1, PT, R2, R0, PT ;  /* 0x000000000200720c */ /* 0x000fe20003f26270 */
[----:B------:R1:W-:-:S12]  /*16510*/  STL [R1+0x5c], R2 ;  /* 0x00005c0201007387 */ /* 0x0003d80000100800 */
[----:B-1----:R-:W-:-:S05]  /*16520*/  @!P1 LEA R2, P2, R10, R3, 0x1 ;  /* 0x000000030a029211 */ /* 0x002fca00078408ff */
[----:B--2---:R-:W-:-:S05]  /*16530*/  @!P1 IMAD.X R3, RZ, RZ, R4, P2 ;  /* 0x000000ffff039224 */ /* 0x004fca00010e0604 */
[----:B------:R-:W-:Y:S01]  /*16540*/  @!PT LDS RZ, [RZ] ;  /* 0x00000000fffff984 */ /* 0x000fe20000000800 */
[----:B------:R-:W-:Y:S01]  /*16550*/  @!PT LDS RZ, [RZ] ;  /* 0x00000000fffff984 */ /* 0x000fe20000000800 */
[----:B------:R-:W-:Y:S01]  /*16560*/  @!PT LDS RZ, [RZ] ;  /* 0x00000000fffff984 */ /* 0x000fe20000000800 */
[----:B------:R0:W-:Y:S01]  /*16570*/  @!P1 LDGSTS.E.BYPASS.LTC128B.128 [R9+0x21c00], desc[UR38][R2.64], !P0 ;  /* 0x21c0000002099fae */ /* 0x0001e2000c101d66 */
[----:B------:R-:W-:Y:S01]  /*16580*/  PLOP3.LUT P0, PT, PT, PT, PT, 0x80, 0x0 ;  /* 0x000000000000781c */ /* 0x000fe20003f0f070 */
[----:B------:R-:W-:-:S12]  /*16590*/  NOP ;  /* 0x0000000000007918 */ /* 0x000fd80000000000 */
.L_x_3276:
[----:B------:R-:W2:Y:S01]  /*165a0*/  LDL R0, [R1] ;  /* 0x0000000001007983 */ /* 0x000ea20000100800 */
[----:B------:R-:W-:Y:S02]  /*165b0*/  PLOP3.LUT P1, PT, P1, P0, PT, 0xa2, 0x0 ;  /* 0x000000000000781c */ /* 0x000fe40000f21472 */
[----:B--2---:R-:W-:-:S08]  /*165c0*/  @P0 R2UR P1, UR4, R0 ;  /* 0x00000000000402ca */ /* 0x004fd00000020000 */
[----:B------:R-:W-:-:S05]  /*165d0*/  @P0 PLOP3.LUT P0, PT, P1, PT, PT, 0x80, 0x0 ;  /* 0x000000000000081c */ /* 0x000fca0000f0f070 */
[----:B------:R-:W-:Y:S01]  /*165e0*/  @!P1 SYNCS.ARRIVE.TRANS64.RED.A0T1 RZ, [UR4+0x38800], RZ ;  /* 0x038800ffffff99a7 */ /* 0x000fe20008200404 */
[----:B------:R-:W-:Y:S07]  /*165f0*/  @!P1 ARRIVES.LDGSTSBAR.64.TRANSCNT [UR4+0x38800] ;  /* 0x03880000ff0099b0 */ /* 0x000fee0008000a84 */
[----:B------:R-:W-:Y:S05]  /*16600*/  @P0 BRA.U.ANY `(.L_x_3276) ;  /* 0xfffffffd00e40947 */ /* 0x000fea000393ffff */
[----:B------:R-:W-:Y:S01]  /*16610*/  NOP ;  /* 0x0000000000007918 */ /* 0x000fe20000000000 */
[----:B0-----:R-:W2:Y:S01]  /*16620*/  LDL.LU R2, [R1+0x48] ;  /* 0x0000480001027983 */ /* 0x001ea20000300800 */
        /* <DEDUP_REMOVED lines=29> */
.L_x_3278:
[----:B------:R-:W-:Y:S05]  /*16800*/  BSYNC B6 ;  /* 0x0000000000067941 */ /* 0x000fea0003800000 */
.L_x_3277:
        /* <DEDUP_REMOVED lines=11> */
[----:B-----5:R-:W3:Y:S01]  /*168c0*/  LDL.LU R8, [R1+0x4] ;  /* 0x0000040001087983 */ /* 0x020ee20000300800 */
        /* <DEDUP_REMOVED lines=8> */
[----:B------:R-:W1:Y:S01]  /*16950*/  S2R R10, SR_TID.X ;  /* 0x00000000000a7919 */ /* 0x000e620000002100 */
[----:B------:R-:W-:-:S03]  /*16960*/  ULDC.64 UR4, c[0x0][0x3d0] ;  /* 0x0000f40000047ab9 */ /* 0x000fc60000000a00 */
[----:B------:R-:W2:Y:S01]  /*16970*/  @P0 LDC R4, c[0x0][0x44c] ;  /* 0x00011300ff040b82 */ /* 0x000ea20000000800 */
[----:B------:R-:W-:Y:S02]  /*16980*/  IMAD.IADD R3, R3, 0x1, R0 ;  /* 0x0000000103037824 */ /* 0x000fe400078e0200 */
[----:B-1----:R-:W-:-:S05]  /*16990*/  IMAD.SHL.U32 R10, R10, 0x8, RZ ;  /* 0x000000080a0a7824 */ /* 0x002fca00078e00ff */
        /* <DEDUP_REMOVED lines=15> */
[----:B------:R-:W-:Y:S02]  /*16a90*/  IMAD R0, R0, UR4, RZ ;  /* 0x0000000400007c24 */ /* 0x000fe4000f8e02ff */
[----:B0-----:R-:W-:-:S05]  /*16aa0*/  IMAD.SHL.U32 R6, R6, 0x8, RZ ;  /* 0x0000000806067824 */ /* 0x001fca00078e00ff */
[----:B------:R-:W-:Y:S01]  /*16ab0*/  LOP3.LUT R6, R6, 0x38, RZ, 0xc0, !PT ;  /* 0x0000003806067812 */ /* 0x000fe200078ec0ff */
[----:B------:R-:W-:Y:S01]  /*16ac0*/  IMAD R4, R4, UR5, R0 ;  /* 0x0000000504047c24 */ /* 0x000fe2000f8e0200 */
[----:B------:R-:W-:Y:S02]  /*16ad0*/  ULDC.64 UR4, c[0x0][0x390] ;  /* 0x0000e40000047ab9 */ /* 0x000fe40000000a00 */
[C---:B------:R-:W-:Y:S02]  /*16ae0*/  LOP3.LUT R9, R6.reuse, 0x80, RZ, 0xfc, !PT ;  /* 0x0000008006097812 */ /* 0x040fe400078efcff */
[----:B------:R-:W-:Y:S02]  /*16af0*/  LOP3.LUT R6, R6, 0x40, RZ, 0xfc, !PT ;  /* 0x0000004006067812 */ /* 0x000fe400078efcff */
[----:B------:R-:W-:Y:S01]  /*16b00*/  LEA R0, P0, R2, UR4, 0x1 ;  /* 0x0000000402007c11 */ /* 0x000fe2000f8008ff */
[----:B------:R-:W-:Y:S02]  /*16b10*/  ULDC UR4, c[0x0][0x3b8] ;  /* 0x0000ee0000047ab9 */ /* 0x000fe40000000800 */
[----:B------:R-:W-:-:S02]  /*16b20*/  ISETP.GE.AND P1, PT, R6, UR4, PT ;  /* 0x0000000406007c0c */ /* 0x000fc4000bf26270 */
[----:B------:R-:W0:Y:S01]  /*16b30*/  S2R R6, SR_TID.X ;  /* 0x0000000000067919 */ /* 0x000e220000002100 */
        /* <DEDUP_REMOVED lines=8> */
[----:B------:R-:W-:Y:S01]  /*16bc0*/  @P1 LOP3.LUT R8, R8, 0x4, RZ, 0xfc, !PT ;  /* 0x0000000408081812 */ /* 0x000fe200078efcff */
[----:B------:R-:W-:Y:S01]  /*16bd0*/  IMAD.IADD R4, R3, 0x1, R4 ;  /* 0x0000000103047824 */ /* 0x000fe200078e0204 */
[----:B------:R-:W-:-:S03]  /*16be0*/  LOP3.LUT R6, R6, 0x38, RZ, 0xc0, !PT ;  /* 0x0000003806067812 */ /* 0x000fc600078ec0ff */
[----:B------:R0:W-:Y:S01]  /*16bf0*/  STL [R1+0x4], R8 ;  /* 0x0000040801007387 */ /* 0x0001e20000100800 */
[----:B------:R-:W-:Y:S02]  /*16c00*/  LEA.HI.X R4, R2, UR5, R4, 0x1, P0 ;  /* 0x0000000502047c11 */ /* 0x000fe400080f0c04 */
[C---:B0-----:R-:W-:Y:S02]  /*16c10*/  LOP3.LUT R8, R6.reuse, 0x100, RZ, 0xfc, !PT ;  /* 0x0000010006087812 */ /* 0x041fe400078efcff */
[----:B------:R-:W-:Y:S02]  /*16c20*/  LOP3.LUT R6, R6, 0xc0, RZ, 0xfc, !PT ;  /* 0x000000c006067812 */ /* 0x000fe400078efcff */
[----:B------:R-:W-:Y:S02]  /*16c30*/  ISETP.GE.AND P0, PT, R8, UR4, PT ;  /* 0x0000000408007c0c */ /* 0x000fe4000bf06270 */
[----:B------:R-:W0:Y:S01]  /*16c40*/  S2R R8, SR_TID.X ;  /* 0x0000000000087919 */ /* 0x000e220000002100 */
[----:B------:R-:W-:-:S02]  /*16c50*/  ISETP.GE.AND P5, PT, R6, UR4, PT ;  /* 0x0000000406007c0c */ /* 0x000fc4000bfa6270 */
[----:B------:R-:W1:Y:S01]  /*16c60*/  S2R R6, SR_TID.X ;  /* 0x0000000000067919 */ /* 0x000e620000002100 */
[----:B------:R-:W-:Y:S02]  /*16c70*/  SEL R5, RZ, 0x1, P3 ;  /* 0x00000001ff057807 */ /* 0x000fe40001800000 */
[----:B------:R-:W-:Y:S02]  /*16c80*/  SEL R3, RZ, 0x4, P2 ;  /* 0x00000004ff037807 */ /* 0x000fe40001000000 */
[----:B------:R-:W-:-:S04]  /*16c90*/  SEL R2, RZ, 0x2, P1 ;  /* 0x00000002ff027807 */ /* 0x000fc80000800000 */
[----:B------:R-:W-:Y:S02]  /*16ca0*/  IADD3 R2, R3, R2, R5 ;  /* 0x0000000203027210 */ /* 0x000fe40007ffe005 */
[----:B------:R-:W-:Y:S02]  /*16cb0*/  SEL R5, RZ, 0x10, P0 ;  /* 0x00000010ff057807 */ /* 0x000fe40000000000 */
[----:B------:R-:W-:Y:S01]  /*16cc0*/  SEL R3, RZ, 0x8, P5 ;  /* 0x00000008ff037807 */ /* 0x000fe20002800000 */
[----:B0-----:R-:W-:Y:S02]  /*16cd0*/  IMAD.SHL.U32 R8, R8, 0x8, RZ ;  /* 0x0000000808087824 */ /* 0x001fe400078e00ff */
[----:B-1----:R-:W-:-:S03]  /*16ce0*/  IMAD.SHL.U32 R6, R6, 0x8, RZ ;  /* 0x0000000806067824 */ /* 0x002fc600078e00ff */
[----:B------:R-:W-:-:S04]  /*16cf0*/  LOP3.LUT R8, R8, 0x38, RZ, 0xc0, !PT ;  /* 0x0000003808087812 */ /* 0x000fc800078ec0ff */
[----:B------:R-:W-:Y:S02]  /*16d00*/  LOP3.LUT R9, R8, 0x180, RZ, 0xfc, !PT ;  /* 0x0000018008097812 */ /* 0x000fe400078efcff */
[----:B------:R-:W-:Y:S02]  /*16d10*/  LOP3.LUT R6, R6, 0x38, RZ, 0xc0, !PT ;  /* 0x0000003806067812 */ /* 0x000fe400078ec0ff */
[----:B------:R-:W-:Y:S02]  /*16d20*/  ISETP.GE.AND P1, PT, R9, UR4, PT ;  /* 0x0000000409007c0c */ /* 0x000fe4000bf26270 */
[----:B------:R-:W-:Y:S02]  /*16d30*/  LOP3.LUT R8, R6, 0x140, RZ, 0xfc, !PT ;  /* 0x0000014006087812 */ /* 0x000fe400078efcff */
[----:B------:R-:W-:Y:S02]  /*16d40*/  IADD3 R2, R5, R2, R3 ;  /* 0x0000000205027210 */ /* 0x000fe40007ffe003 */
[----:B------:R-:W-:-:S02]  /*16d50*/  SEL R5, RZ, 0x40, P1 ;  /* 0x00000040ff057807 */ /* 0x000fc40000800000 */
[----:B------:R-:W-:Y:S02]  /*16d60*/  LOP3.LUT R6, R6, 0x1c0, RZ, 0xfc, !PT ;  /* 0x000001c006067812 */ /* 0x000fe400078efcff */
[----:B------:R-:W-:Y:S02]  /*16d70*/  ISETP.GE.AND P1, PT, R8, UR4, PT ;  /* 0x0000000408007c0c */ /* 0x000fe4000bf26270 */
        /* <DEDUP_REMOVED lines=10> */
[----:B------:R-:W5:Y:S04]  /*16e20*/  LDL.LU R12, [R1+0x4] ;  /* 0x00000400010c7983 */ /* 0x000f680000300800 */
[----:B------:R-:W5:Y:S04]  /*16e30*/  LDL R11, [R1+0x10] ;  /* 0x00001000010b7983 */ /* 0x000f680000100800 */
[----:B------:R-:W5:Y:S01]  /*16e40*/  LDL.LU R10, [R1+0x58] ;  /* 0x00005800010a7983 */ /* 0x000f620000300800 */
[----:B------:R-:W0:Y:S02]  /*16e50*/  S2R R13, SR_TID.X ;  /* 0x00000000000d7919 */ /* 0x000e240000002100 */
[----:B0-----:R-:W-:-:S05]  /*16e60*/  IMAD.SHL.U32 R13, R13, 0x8, RZ ;  /* 0x000000080d0d7824 */ /* 0x001fca00078e00ff */
[----:B------:R-:W-:Y:S01]  /*16e70*/  LOP3.LUT R13, R13, 0x38, RZ, 0xc0, !PT ;  /* 0x000000380d0d7812 */ /* 0x000fe200078ec0ff */
[----:B------:R-:W-:Y:S04]  /*16e80*/  SHFL.IDX PT, R14, R0, 0x1, 0x181f ;  /* 0x00381f00000e7f89 */ /* 0x000fe800000e0000 */
[----:B------:R-:W-:Y:S01]  /*16e90*/  SHFL.IDX PT, R9, R4, 0x1, 0x181f ;  /* 0x00381f0004097f89 */ /* 0x000fe200000e0000 */
[----:B--2---:R-:W-:-:S05]  /*16ea0*/  IMAD R7, R8, R7, RZ ;  /* 0x0000000708077224 */ /* 0x004fca00078e02ff */
[-C--:B---3--:R-:W-:Y:S02]  /*16eb0*/  ISETP.GE.AND P2, PT, R3, R7.reuse, PT ;  /* 0x000000070300720c */ /* 0x088fe40003f46270 */
[----:B----4-:R-:W-:Y:S02]  /*16ec0*/  ISETP.GE.AND P3, PT, R2, R7, PT ;  /* 0x000000070200720c */ /* 0x010fe40003f66270 */
[----:B-----5:R-:W-:-:S04]  /*16ed0*/  LOP3.LUT R12, R12, 0xffff7fff, RZ, 0xc0, !PT ;  /* 0xffff7fff0c0c7812 */ /* 0x020fc800078ec0ff */
[----:B------:R-:W-:-:S05]  /*16ee0*/  @P1 LOP3.LUT R12, R12, 0x8000, RZ, 0xfc, !PT ;  /* 0x000080000c0c1812 */ /* 0x000fca00078efcff */
[----:B------:R-:W-:Y:S02]  /*16ef0*/  @!P2 LOP3.LUT R2, R5, 0x40, RZ, 0xc0, !PT ;  /* 0x000000400502a812 */ /* 0x000fe400078ec0ff */
[C---:B------:R-:W-:Y:S02]  /*16f00*/  LOP3.LUT P1, RZ, R12.reuse, 0x8, RZ, 0xc0, !PT ;  /* 0x000000080cff7812 */ /* 0x040fe4000782c0ff */
[C---:B------:R-:W-:Y:S02]  /*16f10*/  LOP3.LUT P4, RZ, R12.reuse, 0x2, RZ, 0xc0, !PT ;  /* 0x000000020cff7812 */ /* 0x040fe4000788c0ff */
[----:B------:R-:W-:Y:S02]  /*16f20*/  LOP3.LUT R12, R12, 0xffffdfff, RZ, 0xc0, !PT ;  /* 0xffffdfff0c0c7812 */ /* 0x000fe400078ec0ff */
[----:B------:R-:W-:Y:S02]  /*16f30*/  @!P2 SHF.R.U32.HI R2, RZ, 0x2, R2 ;  /* 0x00000002ff02a819 */ /* 0x000fe40000011602 */
[----:B------:R-:W-:-:S02]  /*16f40*/  @P3 LOP3.LUT R12, R12, 0x2000, RZ, 0xfc, !PT ;  /* 0x000020000c0c3812 */ /* 0x000fc400078efcff */
[----:B------:R-:W-:Y:S02]  /*16f50*/  @!P2 ISETP.NE.U32.AND P3, PT, R2, RZ, PT ;  /* 0x000000ff0200a20c */ /* 0x000fe40003f65070 */
[----:B------:R-:W-:Y:S02]  /*16f60*/  @!P2 LOP3.LUT R2, R6, 0x80, RZ, 0xc0, !PT ;  /* 0x000000800602a812 */ /* 0x000fe400078ec0ff */
[----:B------:R-:W-:Y:S02]  /*16f70*/  LOP3.LUT R12, R12, 0xffffffdf, RZ, 0xc0, !PT ;  /* 0xffffffdf0c0c7812 */ /* 0x000fe400078ec0ff */
[----:B------:R-:W-:-:S07]  /*16f80*/  @!P2 SHF.R.U32.HI R2, RZ, 0x3, R2 ;  /* 0x00000003ff02a819 */ /* 0x000fce0000011602 */
[----:B------:R-:W-:Y:S02]  /*16f90*/  @P3 LOP3.LUT R12, R12, 0x20, RZ, 0xfc, !PT ;  /* 0x000000200c0c3812 */ /* 0x000fe400078efcff */
[----:B------:R-:W-:Y:S02]  /*16fa0*/  @!P2 ISETP.NE.U32.AND P3, PT, R2, RZ, PT ;  /* 0x000000ff0200a20c */ /* 0x000fe40003f65070 */
[----:B------:R-:W0:Y:S04]  /*16fb0*/  SHFL.IDX PT, R2, R0, RZ, 0x181f ;  /* 0x00181fff00027589 */ /* 0x000e2800000e0000 */
[----:B------:R-:W1:Y:S01]  /*16fc0*/  SHFL.IDX PT, R8, R4, RZ, 0x181f ;  /* 0x00181fff04087589 */ /* 0x000e6200000e0000 */
        /* <DEDUP_REMOVED lines=9> */
[----:B------:R-:W-:Y:S01]  /*17060*/  @!P2 LDGSTS.E.BYPASS.LTC128B.128 [R11+0x26400], desc[UR38][R2.64], !P1 ;  /* 0x26400000020bafae */ /* 0x000fe2000c901d66 */
        /* <DEDUP_REMOVED lines=56> */
.L_x_3419:
        /* <DEDUP_REMOVED lines=31> */
.L_x_3281:
[----:B------:R-:W-:Y:S05]  /*175e0*/  BSYNC B0 ;  /* 0x0000000000007941 */ /* 0x000fea0003800000 */
.L_x_3280:
[----:B--2---:R2:W5:Y:S01]  /*175f0*/  LDL R0, [R1] ;  /* 0x0000000001007983 */ /* 0x0045620000100800 */
[----:B------:R-:W-:Y:S01]  /*17600*/  PLOP3.LUT P0, PT, PT, PT, PT, 0x80, 0x0 ;  /* 0x000000000000781c */ /* 0x000fe20003f0f070 */
[----:B------:R-:W-:-:S12]  /*17610*/  NOP ;  /* 0x0000000000007918 */ /* 0x000fd80000000000 */
.L_x_3282:
[----:B0-----:R-:W3:Y:S01]  /*17620*/  LDL R2, [R1] ;  /* 0x0000000001027983 */ /* 0x001ee20000100800 */
        /* <DEDUP_REMOVED lines=18> */
.L_x_3420:
[----:B------:R-:W-:Y:S05]  /*17750*/  BSYNC B0 ;  /* 0x0000000000007941 */ /* 0x000fea0003800000 */
.L_x_3283:
[----:B0-----:R-:W3:Y:S01]  /*17760*/  LDL R2, [R1+0x4] ;  /* 0x0000040001027983 */ /* 0x001ee20000100800 */
[----:B------:R-:W-:Y:S01]  /*17770*/  BSSY B0, `(.L_x_3285) ;  /* 0x000009a000007945 */ /* 0x000fe20003800000 */
[----:B---3--:R-:W-:-:S13]  /*17780*/  LOP3.LUT P0, RZ, R2, 0x1, RZ, 0xc0, !PT ;  /* 0x0000000102ff7812 */ /* 0x008fda000780c0ff */
[----:B------:R-:W-:Y:S05]  /*17790*/  @!P0 BRA `(.L_x_3286) ;  /* 0x00000008005c8947 */ /* 0x000fea0003800000 */
[----:B------:R-:W3:Y:S04]  /*177a0*/  LDL R5, [R1] ;  /* 0x0000000001057983 */ /* 0x000ee80000100800 */
[----:B-1----:R-:W3:Y:S04]  /*177b0*/  LDL R4, [R1+0x8] ;  /* 0x0000080001047983 */ /* 0x002ee80000100800 */
[----:B------:R-:W4:Y:S01]  /*177c0*/  LDL R2, [R1+0x14] ;  /* 0x0000140001027983 */ /* 0x000f220000100800 */
[----:B------:R-:W-:Y:S01]  /*177d0*/  BSSY B1, `(.L_x_3287) ;  /* 0x0000008000017945 */ /* 0x000fe20003800000 */
[----:B------:R-:W0:Y:S02]  /*177e0*/  S2R R3, SR_TID.X ;  /* 0x0000000000037919 */ /* 0x000e240000002100 */
[----:B0-----:R-:W-:-:S04]  /*177f0*/  LOP3.LUT R3, R3, 0x7f, RZ, 0xc0, !PT ;  /* 0x0000007f03037812 */ /* 0x001fc800078ec0ff */
[----:B------:R-:W-:Y:S01]  /*17800*/  ISETP.NE.AND P1, PT, R3, RZ, PT ;  /* 0x000000ff0300720c */ /* 0x000fe20003f25270 */
[----:B---3--:R-:W-:Y:S01]  /*17810*/  IMAD R0, R4, 0x8, R5 ;  /* 0x0000000804007824 */ /* 0x008fe200078e0205 */
[----:B----4-:R-:W-:-:S04]  /*17820*/  SHF.L.U32 R2, R2, 0x1f, RZ ;  /* 0x0000001f02027819 */ /* 0x010fc800000006ff */
[----:B------:R-:W0:Y:S02]  /*17830*/  SYNCS.PHASECHK.TRANS64.TRYWAIT P0, [R0+URZ+0x38860], R2 ;  /* 0x03886002000075a7 */ /* 0x000e24000800017f */
[----:B0-----:R-:W-:Y:S05]  /*17840*/  @!P0 BRA `(.L_x_3288) ;  /* 0x0000005c00308947 */ /* 0x001fea0003800000 */
.L_x_3421:
[----:B------:R-:W-:Y:S05]  /*17850*/  BSYNC B1 ;  /* 0x0000000000017941 */ /* 0x000fea0003800000 */
.L_x_3287:
        /* <DEDUP_REMOVED lines=9> */
.L_x_3290:
[----:B------:R-:W-:Y:S05]  /*178f0*/  BSYNC B1 ;  /* 0x0000000000017941 */ /* 0x000fea0003800000 */
.L_x_3289:
[----:B------:R-:W3:Y:S04]  /*17900*/  LDL R5, [R1+0x1c] ;  /* 0x00001c0001057983 */ /* 0x000ee80000100800 */
[----:B------:R-:W3:Y:S04]  /*17910*/  LDL.LU R3, [R1+0x30] ;  /* 0x0000300001037983 */ /* 0x000ee80000300800 */
[----:B------:R-:W4:Y:S04]  /*17920*/  LDL R4, [R1] ;  /* 0x0000000001047983 */ /* 0x000f280000100800 */
[----:B0-----:R-:W4:Y:S01]  /*17930*/  LDL R2, [R1+0x8] ;  /* 0x0000080001027983 */ /* 0x001f220000100800 */
[----:B------:R-:W-:Y:S01]  /*17940*/  UIADD3 UR4, UP0, UR40, 0x470, URZ ;  /* 0x0000047028047890 */ /* 0x000fe2000ff1e03f */
[----:B------:R-:W-:Y:S01]  /*17950*/  PLOP3.LUT P0, PT, PT, PT, PT, 0x80, 0x0 ;  /* 0x000000000000781c */ /* 0x000fe20003f0f070 */
[----:B------:R-:W-:Y:S01]  /*17960*/  VIADD R0, R0, 0x38850 ;  /* 0x0003885000007836 */ /* 0x000fe20000000000 */
[----:B------:R-:W-:Y:S01]  /*17970*/  UMOV UR6, 0x0 ;  /* 0x0000000000067882 */ /* 0x000fe20000000000 */
[----:B------:R-:W-:Y:S01]  /*17980*/  UIADD3.X UR5, URZ, UR41, URZ, UP0, !UPT ;  /* 0x000000293f057290 */ /* 0x000fe200087fe43f */
[----:B------:R-:W-:Y:S01]  /*17990*/  UMOV UR7, 0x14f00000 ;  /* 0x14f0000000077882 */ /* 0x000fe20000000000 */
[----:B------:R-:W-:Y:S01]  /*179a0*/  UMOV UR10, URZ ;  /* 0x0000003f000a7c82 */ /* 0x000fe20008000000 */
[----:B---3--:R-:W-:-:S02]  /*179b0*/  IMAD R3, R3, 0x40, R5 ;  /* 0x0000004003037824 */ /* 0x008fc400078e0205 */
[----:B----4-:R-:W-:-:S04]  /*179c0*/  IMAD R2, R2, 0x10000, R4 ;  /* 0x0001000002027824 */ /* 0x010fc800078e0204 */
[----:B------:R-:W-:-:S07]  /*179d0*/  VIADD R4, R2, 0x400 ;  /* 0x0000040002047836 */ /* 0x000fce0000000000 */
.L_x_3291:
        /* <DEDUP_REMOVED lines=15> */
.L_x_3292:
        /* <DEDUP_REMOVED lines=15> */
.L_x_3293:
        /* <DEDUP_REMOVED lines=15> */
.L_x_3294:
        /* <DEDUP_REMOVED lines=15> */
.L_x_3295:
        /* <DEDUP_REMOVED lines=15> */
.L_x_3296:
        /* <DEDUP_REMOVED lines=15> */
.L_x_3297:
        /* <DEDUP_REMOVED lines=15> */
.L_x_3298:
        /* <DEDUP_REMOVED lines=10> */
.L_x_3286:
[----:B------:R-:W-:Y:S05]  /*18110*/  BSYNC B0 ;  /* 0x0000000000007941 */ /* 0x000fea0003800000 */
.L_x_3285:
[----:B-1----:R-:W3:Y:S04]  /*18120*/  LDL R4, [R1+0x24] ;  /* 0x0000240001047983 */ /* 0x002ee80000100800 */
[----:B------:R-:W4:Y:S01]  /*18130*/  LDL R5, [R1+0x20] ;  /* 0x0000200001057983 */ /* 0x000f220000100800 */
[----:B------:R-:W-:Y:S01]  /*18140*/  BSSY B0, `(.L_x_3299) ;  /* 0x00002b3000007945 */ /* 0x000fe20003800000 */
[----:B---3--:R-:W-:-:S05]  /*18150*/  VIADD R0, R4, 0xfffffffe ;  /* 0xfffffffe04007836 */ /* 0x008fca0000000000 */
[----:B----4-:R-:W-:-:S13]  /*18160*/  ISETP.GE.AND P0, PT, R0, R5, PT ;  /* 0x000000050000720c */ /* 0x010fda0003f06270 */
        /* <DEDUP_REMOVED lines=44> */
[----:B------:R1:W5:Y:S04]  /*18430*/  LDG.E R17, desc[UR38][R4.64] ;  /* 0x0000002604117981 */ /* 0x000368000c1e1900 */
.L_x_3305:
[----:B------:R-:W3:Y:S01]  /*18440*/  LDL R2, [R1] ;  /* 0x0000000001027983 */ /* 0x000ee20000100800 */
[----:B------:R-:W-:Y:S01]  /*18450*/  BSSY B3, `(.L_x_3306) ;  /* 0x0000008000037945 */ /* 0x000fe20003800000 */
[----:B-1----:R-:W1:Y:S02]  /*18460*/  S2R R4, SR_TID.X ;  /* 0x0000000000047919 */ /* 0x002e640000002100 */
[----:B-1----:R-:W-:-:S04]  /*18470*/  LOP3.LUT R4, R4, 0x7f, RZ, 0xc0, !PT ;  /* 0x0000007f04047812 */ /* 0x002fc800078ec0ff */
[----:B------:R-:W-:Y:S01]  /*18480*/  ISETP.NE.AND P1, PT, R4, RZ, PT ;  /* 0x000000ff0400720c */ /* 0x000fe20003f25270 */
[----:B---3--:R-:W-:Y:S01]  /*18490*/  IMAD R3, R8, 0x8, R2 ;  /* 0x0000000808037824 */ /* 0x008fe200078e0202 */
[----:B------:R-:W-:-:S04]  /*184a0*/  SHF.L.U32 R2, R7, 0x1f, RZ ;  /* 0x0000001f07027819 */ /* 0x000fc800000006ff */
[----:B------:R-:W1:Y:S02]  /*184b0*/  SYNCS.PHASECHK.TRANS64.TRYWAIT P0, [R3+URZ+0x38840], R2 ;  /* 0x03884002030075a7 */ /* 0x000e64000800017f */
[----:B-1----:R-:W-:Y:S05]  /*184c0*/  @!P0 BRA `(.L_x_3307) ;  /* 0x0000005000248947 */ /* 0x002fea0003800000 */
.L_x_3422:
[----:B------:R-:W-:Y:S05]  /*184d0*/  BSYNC B3 ;  /* 0x0000000000037941 */ /* 0x000fea0003800000 */
.L_x_3306:
[----:B------:R-:W-:Y:S04]  /*184e0*/  BSSY B3, `(.L_x_3308) ;  /* 0x0000009000037945 */ /* 0x000fe80003800000 */
[----:B------:R-:W-:Y:S05]  /*184f0*/  @P1 BRA `(.L_x_3309) ;  /* 0x00000000001c1947 */ /* 0x000fea0003800000 */
[----:B------:R-:W3:Y:S01]  /*18500*/  S2R R5, SR_TID.X ;  /* 0x0000000000057919 */ /* 0x000ee20000002100 */
[----:B------:R-:W-:-:S04]  /*18510*/  IMAD.MOV.U32 R4, RZ, RZ, 0x2000 ;  /* 0x00002000ff047424 */ /* 0x000fc800078e00ff */
[----:B------:R4:W-:Y:S01]  /*18520*/  SYNCS.ARRIVE.TRANS64 RZ, [R3+URZ+0x38830], R4 ;  /* 0x0388300403ff79a7 */ /* 0x0009e2000800003f */
[----:B---3--:R-:W-:-:S04]  /*18530*/  LOP3.LUT R5, R5, 0x1f, RZ, 0xc0, !PT ;  /* 0x0000001f05057812 */ /* 0x008fc800078ec0ff */
[----:B------:R-:W-:-:S13]  /*18540*/  ISETP.NE.AND P0, PT, R5, RZ, PT ;  /* 0x000000ff0500720c */ /* 0x000fda0003f05270 */
[----:B----4-:R-:W-:Y:S05]  /*18550*/  @!P0 BRA `(.L_x_3309) ;  /* 0x0000000000048947 */ /* 0x010fea0003800000 */
[----:B------:R-:W-:Y:S01]  /*18560*/  BPT.TRAP 0x1 ;  /* 0x000000040000795c */ /* 0x000fe20000300000 */
.L_x_3309:
[----:B------:R-:W-:Y:S05]  /*18570*/  BSYNC B3 ;  /* 0x0000000000037941 */ /* 0x000fea0003800000 */
.L_x_3308:
[----:B0-----:R-:W3:Y:S04]  /*18580*/  LDL R8, [R1] ;  /* 0x0000000001087983 */ /* 0x001ee80000100800 */
        /* <DEDUP_REMOVED lines=13> */
.L_x_3310:
        /* <DEDUP_REMOVED lines=13> */
.L_x_3423:
[----:B------:R-:W-:Y:S05]  /*18730*/  BSYNC B3 ;  /* 0x0000000000037941 */ /* 0x000fea0003800000 */
.L_x_3311:
        /* <DEDUP_REMOVED lines=11> */
.L_x_3314:
[----:B------:R-:W-:Y:S05]  /*187f0*/  BSYNC B3 ;  /* 0x0000000000037941 */ /* 0x000fea0003800000 */
.L_x_3313:
[----:B------:R-:W3:Y:S04]  /*18800*/  LDL R4, [R1] ;  /* 0x0000000001047983 */ /* 0x000ee80000100800 */
        /* <DEDUP_REMOVED lines=10> */
.L_x_3315:
        /* <DEDUP_REMOVED lines=15> */
.L_x_3316:
        /* <DEDUP_REMOVED lines=15> */
.L_x_3317:
        /* <DEDUP_REMOVED lines=15> */
.L_x_3318:
        /* <DEDUP_REMOVED lines=15> */
.L_x_3319:
        /* <DEDUP_REMOVED lines=15> */
.L_x_3320:
        /* <DEDUP_REMOVED lines=15> */
.L_x_3321:
        /* <DEDUP_REMOVED lines=15> */
.L_x_3322:
        /* <DEDUP_REMOVED lines=10> */
.L_x_3304:
[----:B------:R-:W-:Y:S05]  /*18fe0*/  BSYNC B1 ;  /* 0x0000000000017941 */ /* 0x000fea0003800000 */
.L_x_3303:
[----:B------:R-:W3:Y:S02]  /*18ff0*/  LDL R4, [R1+0x24] ;  /* 0x0000240001047983 */ /* 0x000ee40000100800 */
[----:B---3--:R-:W-:-:S07]  /*19000*/  VIADD R0, R4, 0xfffffffd ;  /* 0xfffffffd04007836 */ /* 0x008fce0000000000 */
.L_x_3302:
[----:B------:R-:W-:Y:S05]  /*19010*/  BSYNC B2 ;  /* 0x0000000000027941 */ /* 0x000fea0003800000 */
.L_x_3301:
[----:B------:R-:W3:Y:S01]  /*19020*/  LDL.LU R2, [R1+0x24] ;  /* 0x0000240001027983 */ /* 0x000ee20000300800 */
[----:B------:R-:W-:Y:S01]  /*19030*/  VIADD R6, R6, 0xfffffffe ;  /* 0xfffffffe06067836 */ /* 0x000fe20000000000 */
[----:B---3--:R-:W-:-:S04]  /*19040*/  LOP3.LUT R2, RZ, R2, RZ, 0x33, !PT ;  /* 0x00000002ff027212 */ /* 0x008fc800078e33ff */
[----:B------:R-:W-:-:S13]  /*19050*/  ISETP.NE.AND P0, PT, R6, R2, PT ;  /* 0x000000020600720c */ /* 0x000fda0003f05270 */
[----:B------:R-:W-:Y:S05]  /*19060*/  @!P0 BRA `(.L_x_3300) ;  /* 0x0000001c00008947 */ /* 0x000fea0003800000 */
.L_x_3363:
        /* <DEDUP_REMOVED lines=36> */
.L_x_3325:
        /* <DEDUP_REMOVED lines=9> */
.L_x_3424:
[----:B------:R-:W-:Y:S05]  /*19340*/  BSYNC B2 ;  /* 0x0000000000027941 */ /* 0x000fea0003800000 */
.L_x_3326:
[----:B------:R-:W-:Y:S04]  /*19350*/  BSSY B2, `(.L_x_3328) ;  /* 0x0000009000027945 */ /* 0x000fe80003800000 */
[----:B------:R-:W-:Y:S05]  /*19360*/  @P1 BRA `(.L_x_3329) ;  /* 0x00000000001c1947 */ /* 0x000fea0003800000 */
[----:B------:R-:W1:Y:S01]  /*19370*/  S2R R5, SR_TID.X ;  /* 0x0000000000057919 */ /* 0x000e620000002100 */
[----:B------:R-:W-:-:S04]  /*19380*/  IMAD.MOV.U32 R3, RZ, RZ, 0x2000 ;  /* 0x00002000ff037424 */ /* 0x000fc800078e00ff */
[----:B------:R3:W-:Y:S01]  /*19390*/  SYNCS.ARRIVE.TRANS64 RZ, [R4+URZ+0x38830], R3 ;  /* 0x0388300304ff79a7 */ /* 0x0007e2000800003f */
[----:B-1----:R-:W-:-:S04]  /*193a0*/  LOP3.LUT R5, R5, 0x1f, RZ, 0xc0, !PT ;  /* 0x0000001f05057812 */ /* 0x002fc800078ec0ff */
[----:B------:R-:W-:-:S13]  /*193b0*/  ISETP.NE.AND P0, PT, R5, RZ, PT ;  /* 0x000000ff0500720c */ /* 0x000fda0003f05270 */
[----:B---3--:R-:W-:Y:S05]  /*193c0*/  @!P0 BRA `(.L_x_3329) ;  /* 0x0000000000048947 */ /* 0x008fea0003800000 */
[----:B------:R-:W-:Y:S01]  /*193d0*/  BPT.TRAP 0x1 ;  /* 0x000000040000795c */ /* 0x000fe20000300000 */
.L_x_3329:
[----:B------:R-:W-:Y:S05]  /*193e0*/  BSYNC B2 ;  /* 0x0000000000027941 */ /* 0x000fea0003800000 */
.L_x_3328:
[----:B------:R-:W3:Y:S04]  /*193f0*/  LDL R3, [R1] ;  /* 0x0000000001037983 */ /* 0x000ee80000100800 */
        /* <DEDUP_REMOVED lines=12> */
.L_x_3330:
        /* <DEDUP_REMOVED lines=13> */
.L_x_3425:
[----:B------:R-:W-:Y:S05]  /*19590*/  BSYNC B2 ;  /* 0x0000000000027941 */ /* 0x000fea0003800000 */
.L_x_3331:
        /* <DEDUP_REMOVED lines=11> */
.L_x_3334:
[----:B------:R-:W-:Y:S05]  /*19650*/  BSYNC B2 ;  /* 0x0000000000027941 */ /* 0x000fea0003800000 */
.L_x_3333:
[----:B------:R-:W3:Y:S01]  /*19660*/  LDL R5, [R1] ;  /* 0x0000000001057983 */ /* 0x000ee20000100800 */
        /* <DEDUP_REMOVED lines=9> */
.L_x_3335:
        /* <DEDUP_REMOVED lines=15> */
.L_x_3336:
        /* <DEDUP_REMOVED lines=15> */
.L_x_3337:
        /* <DEDUP_REMOVED lines=15> */
.L_x_3338:
        /* <DEDUP_REMOVED lines=15> */
.L_x_3339:
        /* <DEDUP_REMOVED lines=15> */
.L_x_3340:
        /* <DEDUP_REMOVED lines=15> */
.L_x_3341:
        /* <DEDUP_REMOVED lines=15> */
.L_x_3342:
        /* <DEDUP_REMOVED lines=10> */
.L_x_3324:
[----:B------:R-:W-:Y:S05]  /*19e30*/  BSYNC B1 ;  /* 0x0000000000017941 */ /* 0x000fea0003800000 */
.L_x_3323:
[----:B------:R-:W3:Y:S01]  /*19e40*/  LDL R2, [R1+0x4] ;  /* 0x0000040001027983 */ /* 0x000ee20000100800 */
[----:B------:R-:W-:Y:S01]  /*19e50*/  VIADD R7, R7, 0x1 ;  /* 0x0000000107077836 */ /* 0x000fe20000000000 */
[----:B------:R-:W-:Y:S04]  /*19e60*/  BSSY B1, `(.L_x_3343) ;  /* 0x00000dc000017945 */ /* 0x000fe80003800000 */
[----:B------:R-:W-:-:S04]  /*19e70*/  ISETP.NE.AND P0, PT, R7, 0x2, PT ;  /* 0x000000020700780c */ /* 0x000fc80003f05270 */
[----:B------:R-:W-:Y:S02]  /*19e80*/  SEL R9, R7, RZ, P0 ;  /* 0x000000ff07097207 */ /* 0x000fe40000000000 */
[----:B---3--:R-:W-:Y:S02]  /*19e90*/  LOP3.LUT P2, RZ, R2, 0x1, RZ, 0xc0, !PT ;  /* 0x0000000102ff7812 */ /* 0x008fe4000784c0ff */
[----:B------:R-:W-:-:S04]  /*19ea0*/  SEL R2, RZ, 0x1, P0 ;  /* 0x00000001ff027807 */ /* 0x000fc80000000000 */
[----:B------:R-:W-:Y:S01]  /*19eb0*/  LOP3.LUT R8, R6, R2, RZ, 0x3c, !PT ;  /* 0x0000000206087212 */ /* 0x000fe200078e3cff */
        /* <DEDUP_REMOVED lines=28> */
.L_x_3345:
[----:B------:R-:W3:Y:S01]  /*1a080*/  LDL R2, [R1] ;  /* 0x0000000001027983 */ /* 0x000ee20000100800 */
[----:B------:R-:W-:Y:S01]  /*1a090*/  SHF.L.U32 R3, R8, 0x1f, RZ ;  /* 0x0000001f08037819 */ /* 0x000fe200000006ff */
[----:B------:R-:W-:Y:S01]  /*1a0a0*/  BSSY B2, `(.L_x_3346) ;  /* 0x0000007000027945 */ /* 0x000fe20003800000 */
[----:B-1----:R-:W1:Y:S02]  /*1a0b0*/  S2R R4, SR_TID.X ;  /* 0x0000000000047919 */ /* 0x002e640000002100 */
[----:B-1----:R-:W-:-:S04]  /*1a0c0*/  LOP3.LUT R4, R4, 0x7f, RZ, 0xc0, !PT ;  /* 0x0000007f04047812 */ /* 0x002fc800078ec0ff */
[----:B------:R-:W-:Y:S01]  /*1a0d0*/  ISETP.NE.AND P1, PT, R4, RZ, PT ;  /* 0x000000ff0400720c */ /* 0x000fe20003f25270 */
[----:B---3--:R-:W-:-:S04]  /*1a0e0*/  IMAD R2, R9, 0x8, R2 ;  /* 0x0000000809027824 */ /* 0x008fc800078e0202 */
[----:B------:R-:W1:Y:S02]  /*1a0f0*/  SYNCS.PHASECHK.TRANS64.TRYWAIT P0, [R2+URZ+0x38840], R3 ;  /* 0x03884003020075a7 */ /* 0x000e64000800017f */
[----:B-1----:R-:W-:Y:S06]  /*1a100*/  @!P0 BRA `(.L_x_3347) ;  /* 0x0000003400648947 */ /* 0x002fec0003800000 */
.L_x_3426:
[----:B------:R-:W-:Y:S05]  /*1a110*/  BSYNC B2 ;  /* 0x0000000000027941 */ /* 0x000fea0003800000 */
.L_x_3346:
        /* <DEDUP_REMOVED lines=9> */
.L_x_3349:
[----:B------:R-:W-:Y:S05]  /*1a1b0*/  BSYNC B2 ;  /* 0x0000000000027941 */ /* 0x000fea0003800000 */
.L_x_3348:
        /* <DEDUP_REMOVED lines=14> */
.L_x_3350:
        /* <DEDUP_REMOVED lines=13> */
.L_x_3427:
[----:B------:R-:W-:Y:S05]  /*1a370*/  BSYNC B2 ;  /* 0x0000000000027941 */ /* 0x000fea0003800000 */
.L_x_3351:
        /* <DEDUP_REMOVED lines=11> */
.L_x_3354:
[----:B------:R-:W-:Y:S05]  /*1a430*/  BSYNC B2 ;  /* 0x0000000000027941 */ /* 0x000fea0003800000 */
.L_x_3353:
        /* <DEDUP_REMOVED lines=11> */
.L_x_3355:
        /* <DEDUP_REMOVED lines=15> */
.L_x_3356:
        /* <DEDUP_REMOVED lines=15> */
.L_x_3357:
        /* <DEDUP_REMOVED lines=15> */
.L_x_3358:
        /* <DEDUP_REMOVED lines=15> */
.L_x_3359:
        /* <DEDUP_REMOVED lines=15> */
.L_x_3360:
        /* <DEDUP_REMOVED lines=15> */
.L_x_3361:
        /* <DEDUP_REMOVED lines=15> */
.L_x_3362:
        /* <DEDUP_REMOVED lines=10> */
.L_x_3344:
[----:B------:R-:W-:Y:S05]  /*1ac20*/  BSYNC B1 ;  /* 0x0000000000017941 */ /* 0x000fea0003800000 */
.L_x_3343:
[----:B------:R-:W3:Y:S01]  /*1ac30*/  LDL R5, [R1+0x20] ;  /* 0x0000200001057983 */ /* 0x000ee20000100800 */
[----:B------:R-:W-:Y:S01]  /*1ac40*/  VIADD R0, R0, 0xfffffffe ;  /* 0xfffffffe00007836 */ /* 0x000fe20000000000 */
[----:B---3--:R-:W-:-:S13]  /*1ac50*/  ISETP.GT.AND P0, PT, R6, R5, PT ;  /* 0x000000050600720c */ /* 0x008fda0003f04270 */
[----:B------:R-:W-:Y:S05]  /*1ac60*/  @P0 BRA `(.L_x_3363) ;  /* 0xffffffe400000947 */ /* 0x000fea000383ffff */
.L_x_3300:
[----:B------:R-:W-:Y:S05]  /*1ac70*/  BSYNC B0 ;  /* 0x0000000000007941 */ /* 0x000fea0003800000 */
.L_x_3299:
        /* <DEDUP_REMOVED lines=24> */
.L_x_3365:
[----:B------:R-:W-:Y:S05]  /*1ae00*/  BSYNC B0 ;  /* 0x0000000000007941 */ /* 0x000fea0003800000 */
.L_x_3364:
[----:B------:R-:W-:-:S05]  /*1ae10*/  SEL R0, R0, RZ, P0 ;  /* 0x000000ff00007207 */ /* 0x000fca0000000000 */
[----:B------:R3:W-:Y:S02]  /*1ae20*/  STL [R1+0x8], R0 ;  /* 0x0000080001007387 */ /* 0x0007e40000100800 */
.L_x_3261:
[----:B------:R-:W-:Y:S05]  /*1ae30*/  BSYNC B7 ;  /* 0x0000000000077941 */ /* 0x000fea0003800000 */
.L_x_3259:
        /* <DEDUP_REMOVED lines=10> */
[----:B------:R3:W-:Y:S01]  /*1aee0*/  STL [R1], R0 ;  /* 0x0000000001007387 */ /* 0x0007e20000100800 */
[----:B------:R-:W-:Y:S06]  /*1aef0*/  BAR.ARV 0x4, 0x180 ;  /* 0x0106000000007b1d */ /* 0x000fec0000002000 */
[----:B------:R-:W-:Y:S05]  /*1af00*/  BRA `(.L_x_3367) ;  /* 0x0000000800d87947 */ /* 0x000fea0003800000 */
.L_x_3366:
[----:B------:R-:W3:Y:S01]  /*1af10*/  S2R R6, SR_TID.X ;  /* 0x0000000000067919 */ /* 0x000ee20000002100 */
[----:B------:R-:W-:Y:S01]  /*1af20*/  UMOV UR4, 0xffffffff ;  /* 0xffffffff00047882 */ /* 0x000fe20000000000 */
[----:B---3--:R-:W-:-:S04]  /*1af30*/  LOP3.LUT R6, R6, 0x1f, RZ, 0xc0, !PT ;  /* 0x0000001f06067812 */ /* 0x008fc800078ec0ff */
[----:B------:R-:W-:Y:S01]  /*1af40*/  ISETP.NE.AND P0, PT, R6, 0x1f, PT ;  /* 0x0000001f0600780c */ /* 0x000fe20003f05270 */
[----:B------:R-:W-:-:S12]  /*1af50*/  BRA.DIV UR4, `(.L_x_3368) ;  /* 0x0000002604f87947 */ /* 0x000fd8000b800000 */
[----:B------:R-:W-:Y:S01]  /*1af60*/  IMAD.IADD R0, R19, 0x1, R6 ;  /* 0x0000000113007824 */ /* 0x000fe200078e0206 */
[----:B------:R-:W-:-:S04]  /*1af70*/  ULDC UR4, c[0x0][0xd3c] ;  /* 0x00034f0000047ab9 */ /* 0x000fc80000000800 */
[----:B------:R-:W-:-:S13]  /*1af80*/  ISETP.GE.OR P1, PT, R0, UR4, !P0 ;  /* 0x0000000400007c0c */ /* 0x000fda000c726670 */
[----:B-1----:R-:W1:Y:S02]  /*1af90*/  @!P1 LDC.64 R2, c[0x0][0xd80] ;  /* 0x00036000ff029b82 */ /* 0x002e640000000a00 */
[----:B-1----:R-:W-:-:S06]  /*1afa0*/  @!P1 IMAD.WIDE R2, R0, 0x4, R2 ;  /* 0x0000000400029825 */ /* 0x002fcc00078e0202 */
[----:B------:R1:W3:Y:S01]  /*1afb0*/  @!P1 LDG.E R3, desc[UR38][R2.64] ;  /* 0x0000002602039981 */ /* 0x0002e2000c1e1900 */
[C---:B------:R-:W-:Y:S02]  /*1afc0*/  ISETP.GE.U32.AND P2, PT, R6.reuse, 0x2, PT ;  /* 0x000000020600780c */ /* 0x040fe40003f46070 */
[C---:B------:R-:W-:Y:S01]  /*1afd0*/  ISETP.GE.U32.AND P3, PT, R6.reuse, 0x4, PT ;  /* 0x000000040600780c */ /* 0x040fe20003f66070 */
[----:B------:R-:W-:Y:S01]  /*1afe0*/  SHFL.IDX PT, R0, R16, RZ, 0x1f ;  /* 0x00001fff10007589 */ /* 0x000fe200000e0000 */
[C---:B------:R-:W-:Y:S02]  /*1aff0*/  ISETP.GE.U32.AND P4, PT, R6.reuse, 0x8, PT ;  /* 0x000000080600780c */ /* 0x040fe40003f86070 */
[C---:B------:R-:W-:Y:S01]  /*1b000*/  ISETP.GE.U32.AND P5, PT, R6.reuse, 0x10, PT ;  /* 0x000000100600780c */ /* 0x040fe20003fa6070 */
[----:B------:R-:W-:Y:S01]  /*1b010*/  SHFL.IDX PT, R5, R16, 0x1, 0x1f ;  /* 0x00201f0010057f89 */ /* 0x000fe200000e0000 */
[----:B-1----:R-:W-:Y:S02]  /*1b020*/  IMAD.MOV.U32 R2, RZ, RZ, RZ ;  /* 0x000000ffff027224 */ /* 0x002fe400078e00ff */
[----:B---3--:R-:W-:Y:S01]  /*1b030*/  @!P1 IMAD.MOV.U32 R2, RZ, RZ, R3 ;  /* 0x000000ffff029224 */ /* 0x008fe200078e0003 */
        /* <DEDUP_REMOVED lines=16> */
[----:B------:R1:W3:Y:S02]  /*1b140*/  SHFL.IDX PT, R16, R3, 0x1f, 0x1f ;  /* 0x03e01f0003107f89 */ /* 0x0002e400000e0000 */
.L_x_3437:
[----:B------:R-:W-:Y:S02]  /*1b150*/  ULDC UR4, c[0x0][0xd38] ;  /* 0x00034e0000047ab9 */ /* 0x000fe40000000800 */
[----:B------:R-:W-:-:S04]  /*1b160*/  IMAD.U32 R4, RZ, RZ, UR4 ;  /* 0x00000004ff047e24 */ /* 0x000fc8000f8e00ff */
[----:B---3--:R-:W-:-:S04]  /*1b170*/  IMAD R16, R16, R4, RZ ;  /* 0x0000000410107224 */ /* 0x008fc800078e02ff */
[----:B------:R-:W-:-:S05]  /*1b180*/  IMAD.IADD R5, R5, 0x1, R16 ;  /* 0x0000000105057824 */ /* 0x000fca00078e0210 */
[----:B------:R-:W-:-:S13]  /*1b190*/  ISETP.GT.AND P6, PT, R5, R0, PT ;  /* 0x000000000500720c */ /* 0x000fda0003fc4270 */
[----:B------:R-:W-:Y:S05]  /*1b1a0*/  @P6 BRA `(.L_x_3369) ;  /* 0x00000000009c6947 */ /* 0x000fea0003800000 */
.L_x_3374:
[----:B------:R-:W3:Y:S01]  /*1b1b0*/  LDC R2, c[0x0][0xd3c] ;  /* 0x00034f00ff027b82 */ /* 0x000ee20000000800 */
[----:B------:R-:W-:-:S05]  /*1b1c0*/  VIADD R19, R19, 0x1f ;  /* 0x0000001f13137836 */ /* 0x000fca0000000000 */
[----:B---3--:R-:W-:-:S13]  /*1b1d0*/  ISETP.GE.AND P6, PT, R19, R2, PT ;  /* 0x000000021300720c */ /* 0x008fda0003fc6270 */
[----:B------:R-:W-:Y:S05]  /*1b1e0*/  @P6 BRA `(.L_x_3370) ;  /* 0x0000000400d46947 */ /* 0x000fea0003800000 */
[----:B-1----:R-:W1:Y:S01]  /*1b1f0*/  S2R R3, SR_TID.X ;  /* 0x0000000000037919 */ /* 0x002e620000002100 */
[----:B------:R-:W-:Y:S01]  /*1b200*/  BSSY B0, `(.L_x_3371) ;  /* 0x0000009000007945 */ /* 0x000fe20003800000 */
[----:B-1----:R-:W-:-:S05]  /*1b210*/  LOP3.LUT R3, R3, 0x1f, RZ, 0xc0, !PT ;  /* 0x0000001f03037812 */ /* 0x002fca00078ec0ff */
[----:B------:R-:W-:-:S05]  /*1b220*/  IMAD.IADD R4, R19, 0x1, R3 ;  /* 0x0000000113047824 */ /* 0x000fca00078e0203 */
[----:B------:R-:W-:Y:S01]  /*1b230*/  ISETP.GE.OR P6, PT, R4, R2, !P0 ;  /* 0x000000020400720c */ /* 0x000fe200047c6670 */
[----:B------:R-:W-:-:S12]  /*1b240*/  IMAD.MOV.U32 R2, RZ, RZ, RZ ;  /* 0x000000ffff027224 */ /* 0x000fd800078e00ff */
[----:B------:R-:W-:Y:S05]  /*1b250*/  @P6 BRA `(.L_x_3372) ;  /* 0x00000000000c6947 */ /* 0x000fea0003800000 */
[----:B------:R-:W1:Y:S02]  /*1b260*/  LDC.64 R2, c[0x0][0xd80] ;  /* 0x00036000ff027b82 */ /* 0x000e640000000a00 */
[----:B-1----:R-:W-:-:S06]  /*1b270*/  IMAD.WIDE R2, R4, 0x4, R2 ;  /* 0x0000000404027825 */ /* 0x002fcc00078e0202 */
[----:B------:R1:W5:Y:S02]  /*1b280*/  LDG.E R2, desc[UR38][R2.64] ;  /* 0x0000002602027981 */ /* 0x000364000c1e1900 */
.L_x_3372:
[----:B------:R-:W-:Y:S05]  /*1b290*/  BSYNC B0 ;  /* 0x0000000000007941 */ /* 0x000fea0003800000 */
.L_x_3371:
[----:B------:R-:W-:-:S03]  /*1b2a0*/  UMOV UR4, 0xffffffff ;  /* 0xffffffff00047882 */ /* 0x000fc60000000000 */
[----:B------:R-:W-:Y:S05]  /*1b2b0*/  BRA.DIV UR4, `(.L_x_3373) ;  /* 0x0000002a045c7947 */ /* 0x000fea000b800000 */
[----:B-1---5:R-:W1:Y:S02]  /*1b2c0*/  SHFL.UP PT, R3, R2, 0x1, RZ ;  /* 0x0420000002037989 */ /* 0x022e6400000e00ff */
        /* <DEDUP_REMOVED lines=15> */
.L_x_3445:
[----:B------:R-:W-:Y:S02]  /*1b3c0*/  ULDC UR4, c[0x0][0xd38] ;  /* 0x00034e0000047ab9 */ /* 0x000fe40000000800 */
[----:B------:R-:W-:-:S04]  /*1b3d0*/  IMAD.U32 R4, RZ, RZ, UR4 ;  /* 0x00000004ff047e24 */ /* 0x000fc8000f8e00ff */
[----:B---3--:R-:W-:-:S04]  /*1b3e0*/  IMAD R16, R16, R4, RZ ;  /* 0x0000000410107224 */ /* 0x008fc800078e02ff */
[----:B------:R-:W-:-:S05]  /*1b3f0*/  IMAD.IADD R5, R16, 0x1, R5 ;  /* 0x0000000110057824 */ /* 0x000fca00078e0205 */
[----:B------:R-:W-:-:S13]  /*1b400*/  ISETP.GT.AND P6, PT, R5, R0, PT ;  /* 0x000000000500720c */ /* 0x000fda0003fc4270 */
[----:B------:R-:W-:Y:S05]  /*1b410*/  @!P6 BRA `(.L_x_3374) ;  /* 0xfffffffc0064e947 */ /* 0x000fea000383ffff */
.L_x_3369:
[----:B------:R-:W-:Y:S01]  /*1b420*/  IMAD.IADD R16, R5, 0x1, -R16 ;  /* 0x0000000105107824 */ /* 0x000fe200078e0a10 */
[----:B------:R-:W-:-:S03]  /*1b430*/  UMOV UR4, 0xffffffff ;  /* 0xffffffff00047882 */ /* 0x000fc60000000000 */
[----:B------:R-:W-:-:S05]  /*1b440*/  IMAD R5, R3, R4, R16 ;  /* 0x0000000403057224 */ /* 0x000fca00078e0210 */
[----:B------:R-:W-:Y:S01]  /*1b450*/  ISETP.GT.AND P6, PT, R5, R0, PT ;  /* 0x000000000500720c */ /* 0x000fe20003fc4270 */
[----:B------:R-:W-:-:S12]  /*1b460*/  BRA.DIV UR4, `(.L_x_3375) ;  /* 0x0000002a04c87947 */ /* 0x000fd8000b800000 */
[----:B------:R-:W-:-:S04]  /*1b470*/  VOTE.ANY R5, PT, !P6 ;  /* 0x0000000000057806 */ /* 0x000fc800070e0100 */
[----:B------:R-:W3:Y:S02]  /*1b480*/  POPC R6, R5 ;  /* 0x0000000500067309 */ /* 0x000ee40000000000 */
[----:B---3--:R3:W4:Y:S02]  /*1b490*/  SHFL.IDX PT, R17, R2, R6, 0x1f ;  /* 0x00001f0602117589 */ /* 0x00872400000e0000 */
.L_x_3449:
[----:B------:R-:W-:Y:S01]  /*1b4a0*/  ISETP.NE.AND P0, PT, R5, RZ, PT ;  /* 0x000000ff0500720c */ /* 0x000fe20003f05270 */
[----:B------:R-:W-:-:S12]  /*1b4b0*/  IMAD.MOV.U32 R5, RZ, RZ, RZ ;  /* 0x000000ffff057224 */ /* 0x000fd800078e00ff */
[----:B------:R-:W-:Y:S05]  /*1b4c0*/  @!P0 BRA `(.L_x_3376) ;  /* 0x0000000000148947 */ /* 0x000fea0003800000 */
[----:B------:R-:W-:Y:S01]  /*1b4d0*/  UMOV UR4, 0xffffffff ;  /* 0xffffffff00047882 */ /* 0x000fe20000000000 */
[----:B------:R-:W-:Y:S02]  /*1b4e0*/  VIADD R12, R6, 0xffffffff ;  /* 0xffffffff060c7836 */ /* 0x000fe40000000000 */
[----:B------:R-:W-:Y:S05]  /*1b4f0*/  BRA.DIV UR4, `(.L_x_3377) ;  /* 0x0000002a04ec7947 */ /* 0x000fea000b800000 */
[----:B-1----:R1:W0:Y:S02]  /*1b500*/  SHFL.IDX PT, R3, R3, R12, 0x1f ;  /* 0x00001f0c03037589 */ /* 0x00222400000e0000 */
.L_x_3452:
[----:B0-----:R-:W-:-:S07]  /*1b510*/  IMAD.MOV.U32 R5, RZ, RZ, R3 ;  /* 0x000000ffff057224 */ /* 0x001fce00078e0003 */
.L_x_3376:
[----:B-1-3--:R-:W1:Y:S01]  /*1b520*/  LDC.64 R2, c[0x0][0xd90] ;  /* 0x00036400ff027b82 */ /* 0x00ae620000000a00 */
[----:B------:R-:W-:-:S04]  /*1b530*/  IMAD.IADD R19, R6, 0x1, R19 ;  /* 0x0000000106137824 */ /* 0x000fc800078e0213 */
[----:B-1----:R-:W-:-:S05]  /*1b540*/  IMAD.WIDE R2, R19, 0x4, R2 ;  /* 0x0000000413027825 */ /* 0x002fca00078e0202 */
[----:B0-2---:R-:W4:Y:S01]  /*1b550*/  LDG.E R7, desc[UR38][R2.64] ;  /* 0x0000002602077981 */ /* 0x005f22000c1e1900 */
[----:B------:R-:W-:-:S04]  /*1b560*/  IMAD R16, R5, R4, R16 ;  /* 0x0000000405107224 */ /* 0x000fc800078e0210 */
[----:B------:R-:W-:Y:S02]  /*1b570*/  IMAD.IADD R0, R0, 0x1, -R16 ;  /* 0x0000000100007824 */ /* 0x000fe400078e0a10 */
[----:B----4-:R-:W-:-:S05]  /*1b580*/  IMAD R6, R17, R7, RZ ;  /* 0x0000000711067224 */ /* 0x010fca00078e02ff */
        /* <DEDUP_REMOVED lines=48> */
[C---:B------:R-:W-:Y:S01]  /*1b890*/  LOP3.LUT R3, R0.reuse, R4, RZ, 0x3c, !PT ;  /* 0x0000000400037212 */ /* 0x040fe200078e3cff */
[----:B------:R-:W-:-:S03]  /*1b8a0*/  IMAD.IADD R0, R0, 0x1, R5 ;  /* 0x0000000100007824 */ /* 0x000fc600078e0205 */
[----:B------:R-:W-:-:S07]  /*1b8b0*/  ISETP.GE.AND P2, PT, R3, RZ, PT ;  /* 0x000000ff0300720c */ /* 0x000fce0003f46270 */
        /* <DEDUP_REMOVED lines=8> */
.L_x_3370:
[----:B------:R-:W-:Y:S01]  /*1b940*/  UMOV UR4, URZ ;  /* 0x0000003f00047c82 */ /* 0x000fe20008000000 */
[----:B------:R-:W-:Y:S01]  /*1b950*/  UMOV UR5, URZ ;  /* 0x0000003f00057c82 */ /* 0x000fe20008000000 */
[----:B------:R-:W-:Y:S01]  /*1b960*/  ULDC UR6, c[0x0][0xd3c] ;  /* 0x00034f0000067ab9 */ /* 0x000fe20000000800 */
[----:B------:R-:W-:Y:S02]  /*1b970*/  IMAD.MOV.U32 R16, RZ, RZ, R0 ;  /* 0x000000ffff107224 */ /* 0x000fe400078e0000 */
[----:B------:R-:W-:Y:S02]  /*1b980*/  IMAD.U32 R17, RZ, RZ, UR4 ;  /* 0x00000004ff117e24 */ /* 0x000fe4000f8e00ff */
[----:B------:R-:W-:Y:S02]  /*1b990*/  IMAD.U32 R18, RZ, RZ, UR5 ;  /* 0x00000005ff127e24 */ /* 0x000fe4000f8e00ff */
[----:B------:R-:W-:-:S07]  /*1b9a0*/  IMAD.U32 R19, RZ, RZ, UR6 ;  /* 0x00000006ff137e24 */ /* 0x000fce000f8e00ff */
.L_x_3378:
[----:B-1----:R1:W3:Y:S01]  /*1b9b0*/  LDL R3, [R1] ;  /* 0x0000000001037983 */ /* 0x0022e20000100800 */
[----:B------:R-:W4:Y:S01]  /*1b9c0*/  S2R R0, SR_TID.X ;  /* 0x0000000000007919 */ /* 0x000f220000002100 */
[----:B------:R-:W-:Y:S05]  /*1b9d0*/  WARPSYNC.ALL ;  /* 0x0000000000007948 */ /* 0x000fea0003800000 */
[----:B----4-:R-:W-:Y:S01]  /*1b9e0*/  LOP3.LUT R0, R0, 0x1f, RZ, 0xc0, !PT ;  /* 0x0000001f00007812 */ /* 0x010fe200078ec0ff */
[----:B------:R-:W-:Y:S03]  /*1b9f0*/  BAR.SYNC.DEFER_BLOCKING 0x4, 0x180 ;  /* 0x0106000000007b1d */ /* 0x000fe60000010000 */
[----:B------:R-:W-:-:S13]  /*1ba00*/  ISETP.NE.AND P0, PT, R0, RZ, PT ;  /* 0x000000ff0000720c */ /* 0x000fda0003f05270 */
[----:B------:R-:W3:Y:S01]  /*1ba10*/  @!P0 S2R R0, SR_CgaCtaId ;  /* 0x0000000000008919 */ /* 0x000ee20000008800 */
[----:B------:R-:W-:-:S04]  /*1ba20*/  @!P0 MOV R2, 0x400 ;  /* 0x0000040000028802 */ /* 0x000fc80000000f00 */
[----:B---3--:R-:W-:-:S05]  /*1ba30*/  @!P0 LEA R3, R0, R2, 0x18 ;  /* 0x0000000200038211 */ /* 0x008fca00078ec0ff */
[----:B------:R1:W-:Y:S04]  /*1ba40*/  @!P0 STS.128 [R3+0x388d0], R16 ;  /* 0x0388d01003008388 */ /* 0x0003e80000000c00 */
[----:B------:R1:W-:Y:S01]  /*1ba50*/  @!P0 STL [R1], R3 ;  /* 0x0000000301008387 */ /* 0x0003e20000100800 */
[----:B------:R-:W-:Y:S06]  /*1ba60*/  BAR.ARV 0x5, 0x180 ;  /* 0x0146000000007b1d */ /* 0x000fec0000002000 */
.L_x_3367:
[----:B------:R-:W-:Y:S02]  /*1ba70*/  ULDC UR4, c[0x0][0xd3c] ;  /* 0x00034f0000047ab9 */ /* 0x000fe40000000800 */
[----:B----4-:R-:W-:-:S13]  /*1ba80*/  ISETP.GE.AND P0, PT, R19, UR4, PT ;  /* 0x0000000413007c0c */ /* 0x010fda000bf06270 */
[----:B------:R-:W-:Y:S05]  /*1ba90*/  @!P0 BRA `(.L_x_3379) ;  /* 0xffffff8c00748947 */ /* 0x000fea000383ffff */
[----:B------:R-:W-:Y:S05]  /*1baa0*/  BSYNC B8 ;  /* 0x0000000000087941 */ /* 0x000fea0003800000 */
.L_x_3247:
        /* <DEDUP_REMOVED lines=12> */
.L_x_3453:
[----:B------:R-:W-:Y:S05]  /*1bb70*/  BSYNC B0 ;  /* 0x0000000000007941 */ /* 0x000fea0003800000 */
.L_x_3380:
[----:B------:R-:W-:-:S03]  /*1bb80*/  UMOV UR4, 0xffffffff ;  /* 0xffffffff00047882 */ /* 0x000fc60000000000 */
[----:B------:R-:W-:Y:S05]  /*1bb90*/  BRA.DIV UR4, `(.L_x_3382) ;  /* 0x0000002604807947 */ /* 0x000fea000b800000 */
[----:B------:R-:W1:Y:S02]  /*1bba0*/  S2R R2, SR_TID.X ;  /* 0x0000000000027919 */ /* 0x000e640000002100 */
[----:B-1----:R-:W-:-:S04]  /*1bbb0*/  SHF.R.U32.HI R2, RZ, 0x5, R2 ;  /* 0x00000005ff027819 */ /* 0x002fc80000011602 */
[----:B------:R-:W-:-:S05]  /*1bbc0*/  LOP3.LUT R2, R2, 0x3, RZ, 0xc0, !PT ;  /* 0x0000000302027812 */ /* 0x000fca00078ec0ff */
[----:B------:R1:W3:Y:S02]  /*1bbd0*/  SHFL.IDX PT, R14, R2, RZ, 0x1f ;  /* 0x00001fff020e7589 */ /* 0x0002e400000e0000 */
.L_x_3456:
[----:B---3--:R-:W-:Y:S01]  /*1bbe0*/  ISETP.NE.AND P0, PT, R14, RZ, PT ;  /* 0x000000ff0e00720c */ /* 0x008fe20003f05270 */
[----:B------:R-:W-:-:S12]  /*1bbf0*/  BSSY B0, `(.L_x_3383) ;  /* 0x0000027000007945 */ /* 0x000fd80003800000 */
[----:B------:R-:W-:Y:S05]  /*1bc00*/  @P0 BRA `(.L_x_3384) ;  /* 0x0000000000940947 */ /* 0x000fea0003800000 */
[----:B------:R-:W-:-:S03]  /*1bc10*/  UMOV UR4, 0xffffffff ;  /* 0xffffffff00047882 */ /* 0x000fc60000000000 */
[----:B------:R-:W-:Y:S05]  /*1bc20*/  BRA.DIV UR4, `(.L_x_3385) ;  /* 0x0000002604907947 */ /* 0x000fea000b800000 */
[----:B------:R-:W-:-:S13]  /*1bc30*/  ELECT P6, URZ, PT ;  /* 0x00000000003f782f */ /* 0x000fda00038c0000 */
.L_x_3459:
[----:B------:R-:W-:Y:S05]  /*1bc40*/  @!P6 BRA `(.L_x_3384) ;  /* 0x000000000084e947 */ /* 0x000fea0003800000 */
[----:B-1----:R-:W3:Y:S02]  /*1bc50*/  LDL.LU R2, [R1+0x64] ;  /* 0x0000640001027983 */ /* 0x002ee40000300800 */
[----:B---3--:R-:W-:-:S04]  /*1bc60*/  LOP3.LUT R2, R2, 0x2, RZ, 0xfc, !PT ;  /* 0x0000000202027812 */ /* 0x008fc800078efcff */
[----:B------:R-:W-:-:S13]  /*1bc70*/  ISETP.NE.AND P2, PT, R2, 0x3, PT ;  /* 0x000000030200780c */ /* 0x000fda0003f45270 */
[----:B------:R-:W-:Y:S05]  /*1bc80*/  @!P2 BRA `(.L_x_3386) ;  /* 0x000000000004a947 */ /* 0x000fea0003800000 */
[----:B------:R-:W-:Y:S01]  /*1bc90*/  BPT.TRAP 0x1 ;  /* 0x000000040000795c */ /* 0x000fe20000300000 */
.L_x_3386:
[----:B0-----:R-:W3:Y:S04]  /*1bca0*/  LDL R3, [R1+0x8] ;  /* 0x0000080001037983 */ /* 0x001ee80000100800 */
[----:B--2---:R-:W2:Y:S01]  /*1bcb0*/  LDL.LU R7, [R1+0x14] ;  /* 0x0000140001077983 */ /* 0x004ea20000300800 */
[----:B------:R-:W-:-:S04]  /*1bcc0*/  VIADD R2, R0, 0x38840 ;  /* 0x0003884000027836 */ /* 0x000fc80000000000 */
[C---:B---3--:R-:W-:Y:S02]  /*1bcd0*/  IMAD R6, R3.reuse, 0x8, R2 ;  /* 0x0000000803067824 */ /* 0x048fe400078e0202 */
[----:B------:R-:W-:Y:S01]  /*1bce0*/  VIADD R3, R3, 0x1 ;  /* 0x0000000103037836 */ /* 0x000fe20000000000 */
[----:B--2---:R-:W-:-:S04]  /*1bcf0*/  SHF.L.U32 R5, R7, 0x1f, RZ ;  /* 0x0000001f07057819 */ /* 0x004fc800000006ff */
        /* <DEDUP_REMOVED lines=8> */
.L_x_3460:
[----:B------:R-:W1:Y:S02]  /*1bd80*/  SYNCS.PHASECHK.TRANS64.TRYWAIT P0, [R7+URZ], R2 ;  /* 0x00000002070075a7 */ /* 0x000e64000800017f */
[----:B-1----:R-:W-:Y:S05]  /*1bd90*/  @!P0 BRA `(.L_x_3388) ;  /* 0x0000002400688947 */ /* 0x002fea0003800000 */
.L_x_3461:
[----:B------:R-:W-:Y:S05]  /*1bda0*/  @!P2 BRA `(.L_x_3389) ;  /* 0x000000000004a947 */ /* 0x000fea0003800000 */
[----:B------:R-:W-:Y:S01]  /*1bdb0*/  BPT.TRAP 0x1 ;  /* 0x000000040000795c */ /* 0x000fe20000300000 */
.L_x_3389:
[----:B------:R-:W2:Y:S01]  /*1bdc0*/  LDL.LU R4, [R1+0x8] ;  /* 0x0000080001047983 */ /* 0x000ea20000300800 */
[----:B------:R-:W-:-:S04]  /*1bdd0*/  VIADD R0, R0, 0x38860 ;  /* 0x0003886000007836 */ /* 0x000fc80000000000 */
[----:B--2---:R-:W-:-:S04]  /*1bde0*/  IMAD R4, R4, 0x8, R0 ;  /* 0x0000000804047824 */ /* 0x004fc800078e0200 */
[----:B------:R-:W2:Y:S02]  /*1bdf0*/  SYNCS.PHASECHK.TRANS64.TRYWAIT P0, [R4+URZ], R5 ;  /* 0x00000005040075a7 */ /* 0x000ea4000800017f */
[----:B--2---:R-:W-:Y:S05]  /*1be00*/  @!P0 BRA `(.L_x_3390) ;  /* 0x0000002400608947 */ /* 0x004fea0003800000 */
.L_x_3462:
[----:B------:R-:W-:-:S07]  /*1be10*/  IMAD R3, R3, 0x8, R0 ;  /* 0x0000000803037824 */ /* 0x000fce00078e0200 */
.L_x_3391:
[----:B---3--:R3:W4:Y:S02]  /*1be20*/  SYNCS.PHASECHK.TRANS64.TRYWAIT P0, [R3+URZ], R2 ;  /* 0x00000002030075a7 */ /* 0x008724000800017f */
[----:B----4-:R-:W-:Y:S05]  /*1be30*/  @!P0 NANOSLEEP.SYNCS 0x989680 ;  /* 0x009896800000895d */ /* 0x010fea0003900000 */
[----:B------:R-:W4:Y:S02]  /*1be40*/  @!P0 SYNCS.PHASECHK.TRANS64 P0, [R3+URZ], R2 ;  /* 0x00000002030085a7 */ /* 0x000f24000800007f */
[----:B----4-:R-:W-:Y:S05]  /*1be50*/  @!P0 BRA `(.L_x_3391) ;  /* 0xfffffffc00f08947 */ /* 0x010fea000383ffff */
.L_x_3384:
[----:B------:R-:W-:Y:S05]  /*1be60*/  BSYNC B0 ;  /* 0x0000000000007941 */ /* 0x000fea0003800000 */
.L_x_3383:
[----:B------:R-:W-:Y:S05]  /*1be70*/  EXIT ;  /* 0x000000000000794d */ /* 0x000fea0003800000 */
.L_x_3155:
[----:B0-----:R-:W-:-:S04]  /*1be80*/  IMAD.U32 R3, RZ, RZ, UR37 ;  /* 0x00000025ff037e24 */ /* 0x001fc8000f8e00ff */
[----:B------:R0:W1:Y:S03]  /*1be90*/  SYNCS.PHASECHK.TRANS64.TRYWAIT P1, [R3+URZ+0x38800], R4 ;  /* 0x03880004030075a7 */ /* 0x000066000802017f */
[----:B-1----:R-:W-:Y:S05]  /*1bea0*/  @!P1 NANOSLEEP.SYNCS 0x989680 ;  /* 0x009896800000995d */ /* 0x002fea0003900000 */
[----:B------:R-:W1:Y:S02]  /*1beb0*/  @!P1 SYNCS.PHASECHK.TRANS64 P1, [R3+URZ+0x38800], R4 ;  /* 0x03880004030095a7 */ /* 0x000e64000802007f */
[----:B-1----:R-:W-:Y:S05]  /*1bec0*/  @!P1 BRA `(.L_x_3155) ;  /* 0xfffffffc00ec9947 */ /* 0x002fea000383ffff */
[----:B------:R-:W-:Y:S05]  /*1bed0*/  BRA `(.L_x_3392) ;  /* 0xfffffe7c00f07947 */ /* 0x000fea000383ffff */
.L_x_3159:
[----:B-1----:R1:W2:Y:S02]  /*1bee0*/  SYNCS.PHASECHK.TRANS64.TRYWAIT P1, [R3+URZ+0x38830], R6 ;  /* 0x03883006030075a7 */ /* 0x0022a4000802017f */
[----:B--2---:R-:W-:Y:S05]  /*1bef0*/  @!P1 NANOSLEEP.SYNCS 0x989680 ;  /* 0x009896800000995d */ /* 0x004fea0003900000 */
[----:B------:R-:W2:Y:S02]  /*1bf00*/  @!P1 SYNCS.PHASECHK.TRANS64 P1, [R3+URZ+0x38830], R6 ;  /* 0x03883006030095a7 */ /* 0x000ea4000802007f */
[----:B--2---:R-:W-:Y:S05]  /*1bf10*/  @!P1 BRA `(.L_x_3159) ;  /* 0xfffffffc00f09947 */ /* 0x004fea000383ffff */
[----:B------:R-:W-:Y:S05]  /*1bf20*/  BRA `(.L_x_3158) ;  /* 0xfffffe8000087947 */ /* 0x000fea000383ffff */
.L_x_3160:
[----:B--2---:R-:W-:-:S04]  /*1bf30*/  IMAD.U32 R5, RZ, RZ, UR37 ;  /* 0x00000025ff057e24 */ /* 0x004fc8000f8e00ff */
[----:B------:R2:W3:Y:S03]  /*1bf40*/  SYNCS.PHASECHK.TRANS64.TRYWAIT P1, [R5+URZ+0x38810], R4 ;  /* 0x03881004050075a7 */ /* 0x0004e6000802017f */
[----:B---3--:R-:W-:Y:S05]  /*1bf50*/  @!P1 NANOSLEEP.SYNCS 0x989680 ;  /* 0x009896800000995d */ /* 0x008fea0003900000 */
[----:B------:R-:W3:Y:S02]  /*1bf60*/  @!P1 SYNCS.PHASECHK.TRANS64 P1, [R5+URZ+0x38810], R4 ;  /* 0x03881004050095a7 */ /* 0x000ee4000802007f */
[----:B---3--:R-:W-:Y:S05]  /*1bf70*/  @!P1 BRA `(.L_x_3160) ;  /* 0xfffffffc00ec9947 */ /* 0x008fea000383ffff */
[----:B------:R-:W-:Y:S05]  /*1bf80*/  BRA `(.L_x_3393) ;  /* 0xfffffe8000907947 */ /* 0x000fea000383ffff */
.L_x_3164:
[----:B----4-:R4:W0:Y:S02]  /*1bf90*/  SYNCS.PHASECHK.TRANS64.TRYWAIT P1, [R3+URZ+0x38850], R6 ;  /* 0x03885006030075a7 */ /* 0x010824000802017f */
[----:B0-----:R-:W-:Y:S05]  /*1bfa0*/  @!P1 NANOSLEEP.SYNCS 0x989680 ;  /* 0x009896800000995d */ /* 0x001fea0003900000 */
[----:B------:R-:W0:Y:S02]  /*1bfb0*/  @!P1 SYNCS.PHASECHK.TRANS64 P1, [R3+URZ+0x38850], R6 ;  /* 0x03885006030095a7 */ /* 0x000e24000802007f */
[----:B0-----:R-:W-:Y:S05]  /*1bfc0*/  @!P1 BRA `(.L_x_3164) ;  /* 0xfffffffc00f09947 */ /* 0x001fea000383ffff */
[----:B------:R-:W-:Y:S05]  /*1bfd0*/  BRA `(.L_x_3163) ;  /* 0xfffffe80009c7947 */ /* 0x000fea000383ffff */
.L_x_3180:
[----:B-1----:R-:W-:-:S04]  /*1bfe0*/  IMAD.U32 R9, RZ, RZ, UR5 ;  /* 0x00000005ff097e24 */ /* 0x002fc8000f8e00ff */
[----:B------:R1:W2:Y:S03]  /*1bff0*/  SYNCS.PHASECHK.TRANS64.TRYWAIT P2, [R9+URZ+0x38830], R8 ;  /* 0x03883008090075a7 */ /* 0x0002a6000804017f */
[----:B--2---:R-:W-:Y:S05]  /*1c000*/  @!P2 NANOSLEEP.SYNCS 0x989680 ;  /* 0x009896800000a95d */ /* 0x004fea0003900000 */
[----:B------:R-:W2:Y:S02]  /*1c010*/  @!P2 SYNCS.PHASECHK.TRANS64 P2, [R9+URZ+0x38830], R8 ;  /* 0x038830080900a5a7 */ /* 0x000ea4000804007f */
[----:B--2---:R-:W-:Y:S05]  /*1c020*/  @!P2 BRA `(.L_x_3180) ;  /* 0xfffffffc00eca947 */ /* 0x004fea000383ffff */
[----:B------:R-:W-:Y:S05]  /*1c030*/  BRA `(.L_x_3179) ;  /* 0xfffffeb0000c7947 */ /* 0x000fea000383ffff */
.L_x_3184:
[----:B-1----:R-:W-:-:S04]  /*1c040*/  IMAD.U32 R9, RZ, RZ, UR5 ;  /* 0x00000005ff097e24 */ /* 0x002fc8000f8e00ff */
[----:B------:R1:W3:Y:S03]  /*1c050*/  SYNCS.PHASECHK.TRANS64.TRYWAIT P2, [R9+URZ+0x38850], R8 ;  /* 0x03885008090075a7 */ /* 0x0002e6000804017f */
[----:B---3--:R-:W-:Y:S05]  /*1c060*/  @!P2 NANOSLEEP.SYNCS 0x989680 ;  /* 0x009896800000a95d */ /* 0x008fea0003900000 */
[----:B------:R-:W3:Y:S02]  /*1c070*/  @!P2 SYNCS.PHASECHK.TRANS64 P2, [R9+URZ+0x38850], R8 ;  /* 0x038850080900a5a7 */ /* 0x000ee4000804007f */
[----:B---3--:R-:W-:Y:S05]  /*1c080*/  @!P2 BRA `(.L_x_3184) ;  /* 0xfffffffc00eca947 */ /* 0x008fea000383ffff */
[----:B------:R-:W-:Y:S05]  /*1c090*/  BRA `(.L_x_3183) ;  /* 0xfffffeb000687947 */ /* 0x000fea000383ffff */
.L_x_3201:
[----:B-1----:R-:W-:-:S04]  /*1c0a0*/  IMAD.U32 R6, RZ, RZ, UR5 ;  /* 0x00000005ff067e24 */ /* 0x002fc8000f8e00ff */
[----:B------:R1:W2:Y:S03]  /*1c0b0*/  SYNCS.PHASECHK.TRANS64.TRYWAIT P3, [R6+URZ+0x38830], R5 ;  /* 0x03883005060075a7 */ /* 0x0002a6000806017f */
[----:B--2---:R-:W-:Y:S05]  /*1c0c0*/  @!P3 NANOSLEEP.SYNCS 0x989680 ;  /* 0x009896800000b95d */ /* 0x004fea0003900000 */
[----:B------:R-:W2:Y:S02]  /*1c0d0*/  @!P3 SYNCS.PHASECHK.TRANS64 P3, [R6+URZ+0x38830], R5 ;  /* 0x038830050600b5a7 */ /* 0x000ea4000806007f */
[----:B--2---:R-:W-:Y:S05]  /*1c0e0*/  @!P3 BRA `(.L_x_3201) ;  /* 0xfffffffc00ecb947 */ /* 0x004fea000383ffff */
[----:B------:R-:W-:Y:S05]  /*1c0f0*/  BRA `(.L_x_3200) ;  /* 0xfffffee400747947 */ /* 0x000fea000383ffff */
.L_x_3205:
[----:B-1----:R-:W-:-:S04]  /*1c100*/  IMAD.U32 R6, RZ, RZ, UR5 ;  /* 0x00000005ff067e24 */ /* 0x002fc8000f8e00ff */
[----:B------:R1:W3:Y:S03]  /*1c110*/  SYNCS.PHASECHK.TRANS64.TRYWAIT P3, [R6+URZ+0x38850], R5 ;  /* 0x03885005060075a7 */ /* 0x0002e6000806017f */
[----:B---3--:R-:W-:Y:S05]  /*1c120*/  @!P3 NANOSLEEP.SYNCS 0x989680 ;  /* 0x009896800000b95d */ /* 0x008fea0003900000 */
[----:B------:R-:W3:Y:S02]  /*1c130*/  @!P3 SYNCS.PHASECHK.TRANS64 P3, [R6+URZ+0x38850], R5 ;  /* 0x038850050600b5a7 */ /* 0x000ee4000806007f */
[----:B---3--:R-:W-:Y:S05]  /*1c140*/  @!P3 BRA `(.L_x_3205) ;  /* 0xfffffffc00ecb947 */ /* 0x008fea000383ffff */
[----:B------:R-:W-:Y:S05]  /*1c150*/  BRA `(.L_x_3204) ;  /* 0xfffffee400d07947 */ /* 0x000fea000383ffff */
.L_x_3211:
[----:B--2---:R-:W-:-:S04]  /*1c160*/  IMAD.U32 R8, RZ, RZ, UR5 ;  /* 0x00000005ff087e24 */ /* 0x004fc8000f8e00ff */
[----:B------:R2:W3:Y:S03]  /*1c170*/  SYNCS.PHASECHK.TRANS64.TRYWAIT P2, [R8+URZ+0x38830], R5 ;  /* 0x03883005080075a7 */ /* 0x0004e6000804017f */
[----:B---3--:R-:W-:Y:S05]  /*1c180*/  @!P2 NANOSLEEP.SYNCS 0x989680 ;  /* 0x009896800000a95d */ /* 0x008fea0003900000 */
[----:B------:R-:W3:Y:S02]  /*1c190*/  @!P2 SYNCS.PHASECHK.TRANS64 P2, [R8+URZ+0x38830], R5 ;  /* 0x038830050800a5a7 */ /* 0x000ee4000804007f */
[----:B---3--:R-:W-:Y:S05]  /*1c1a0*/  @!P2 BRA `(.L_x_3211) ;  /* 0xfffffffc00eca947 */ /* 0x008fea000383ffff */
[----:B------:R-:W-:Y:S05]  /*1c1b0*/  BRA `(.L_x_3210) ;  /* 0xffffff0c00847947 */ /* 0x000fea000383ffff */
.L_x_3215:
[----:B--2---:R-:W-:-:S04]  /*1c1c0*/  IMAD.U32 R8, RZ, RZ, UR5 ;  /* 0x00000005ff087e24 */ /* 0x004fc8000f8e00ff */
[----:B------:R2:W3:Y:S03]  /*1c1d0*/  SYNCS.PHASECHK.TRANS64.TRYWAIT P2, [R8+URZ+0x38850], R5 ;  /* 0x03885005080075a7 */ /* 0x0004e6000804017f */
[----:B---3--:R-:W-:Y:S05]  /*1c1e0*/  @!P2 NANOSLEEP.SYNCS 0x989680 ;  /* 0x009896800000a95d */ /* 0x008fea0003900000 */
[----:B------:R-:W3:Y:S02]  /*1c1f0*/  @!P2 SYNCS.PHASECHK.TRANS64 P2, [R8+URZ+0x38850], R5 ;  /* 0x038850050800a5a7 */ /* 0x000ee4000804007f */
[----:B---3--:R-:W-:Y:S05]  /*1c200*/  @!P2 BRA `(.L_x_3215) ;  /* 0xfffffffc00eca947 */ /* 0x008fea000383ffff */
[----:B------:R-:W-:Y:S05]  /*1c210*/  BRA `(.L_x_3214) ;  /* 0xffffff0c00e07947 */ /* 0x000fea000383ffff */
.L_x_3267:
        /* <DEDUP_REMOVED lines=11> */
.L_x_3395:
[----:B------:R-:W-:Y:S05]  /*1c2d0*/  BSYNC B0 ;  /* 0x0000000000007941 */ /* 0x000fea0003800000 */
.L_x_3394:
[----:B------:R-:W-:Y:S05]  /*1c2e0*/  BRA `(.L_x_3396) ;  /* 0xffffff9400107947 */ /* 0x000fea000383ffff */
.L_x_3269:
[----:B------:R-:W-:Y:S01]  /*1c2f0*/  BSSY B0, `(.L_x_3397) ;  /* 0x0000006000007945 */ /* 0x000fe20003800000 */
[----:B------:R-:W-:-:S07]  /*1c300*/  IMAD.MOV.U32 R15, RZ, RZ, -0x1 ;  /* 0xffffffffff0f7424 */ /* 0x000fce00078e00ff */
[----:B012-4-:R-:W-:Y:S05]  /*1c310*/  WARPSYNC.COLLECTIVE R15, `(.L_x_3398) ;  /* 0x000000000f0c7348 */ /* 0x017fea0003c00000 */
[----:B------:R-:W-:Y:S02]  /*1c320*/  ELECT P6, UR62, PT ;  /* 0x00000000003e782f */ /* 0x000fe400038c0000 */
[----:B------:R-:W-:Y:S01]  /*1c330*/  MOV R14, UR62 ;  /* 0x0000003e000e7c02 */ /* 0x000fe20008000f00 */
[----:B012-4-:R-:W-:Y:S10]  /*1c340*/  ENDCOLLECTIVE ;  /* 0x000000000000791b */ /* 0x017ff40003800000 */
.L_x_3398:
[----:B------:R-:W-:Y:S05]  /*1c350*/  BSYNC B0 ;  /* 0x0000000000007941 */ /* 0x000fea0003800000 */
.L_x_3397:
[----:B------:R-:W-:Y:S05]  /*1c360*/  BRA `(.L_x_3399) ;  /* 0xffffff94001c7947 */ /* 0x000fea000383ffff */
.L_x_3271:
[----:B--2---:R2:W3:Y:S02]  /*1c370*/  SYNCS.PHASECHK.TRANS64.TRYWAIT P0, [R0+URZ+0x38840], R2 ;  /* 0x03884002000075a7 */ /* 0x0044e4000800017f */
[----:B---3--:R-:W-:Y:S05]  /*1c380*/  @!P0 NANOSLEEP.SYNCS 0x989680 ;  /* 0x009896800000895d */ /* 0x008fea0003900000 */
[----:B------:R-:W3:Y:S02]  /*1c390*/  @!P0 SYNCS.PHASECHK.TRANS64 P0, [R0+URZ+0x38840], R2 ;  /* 0x03884002000085a7 */ /* 0x000ee4000800007f */
[----:B---3--:R-:W-:Y:S05]  /*1c3a0*/  @!P0 BRA `(.L_x_3271) ;  /* 0xfffffffc00f08947 */ /* 0x008fea000383ffff */
[----:B------:R-:W-:Y:S05]  /*1c3b0*/  BRA `(.L_x_3400) ;  /* 0xffffff9400847947 */ /* 0x000fea000383ffff */
.L_x_3275:
[----:B------:R0:W5:Y:S01]  /*1c3c0*/  LDL R0, [R1+0x34] ;  /* 0x0000340001007983 */ /* 0x0001620000100800 */
[----:B------:R-:W-:Y:S02]  /*1c3d0*/  IMAD.MOV.U32 R6, RZ, RZ, R11 ;  /* 0x000000ffff067224 */ /* 0x000fe400078e000b */
[----:B------:R-:W-:Y:S02]  /*1c3e0*/  IMAD.MOV.U32 R13, RZ, RZ, R2 ;  /* 0x000000ffff0d7224 */ /* 0x000fe400078e0002 */
[----:B------:R-:W-:Y:S02]  /*1c3f0*/  IMAD.MOV.U32 R12, RZ, RZ, RZ ;  /* 0x000000ffff0c7224 */ /* 0x000fe400078e00ff */
[----:B------:R-:W-:Y:S02]  /*1c400*/  IMAD.MOV.U32 R11, RZ, RZ, 0x181f ;  /* 0x0000181fff0b7424 */ /* 0x000fe400078e00ff */
[----:B------:R-:W-:Y:S02]  /*1c410*/  IMAD.MOV.U32 R15, RZ, RZ, -0x1 ;  /* 0xffffffffff0f7424 */ /* 0x000fe400078e00ff */
[----:B0-----:R-:W-:-:S07]  /*1c420*/  IMAD.IADD R8, R8, 0x1, R6 ;  /* 0x0000000108087824 */ /* 0x001fce00078e0206 */
[----:B-----5:R-:W-:Y:S05]  /*1c430*/  WARPSYNC.COLLECTIVE R15, `(.L_x_3401) ;  /* 0x000000000f087348 */ /* 0x020fea0003c00000 */
[----:B------:R0:W1:Y:S02]  /*1c440*/  SHFL.IDX P6, R14, R13, R12, R11 ;  /* 0x0000000c0d0e7389 */ /* 0x00006400000c000b */
[----:B01---5:R-:W-:Y:S01]  /*1c450*/  ENDCOLLECTIVE ;  /* 0x000000000000791b */ /* 0x023fe20003800000 */
.L_x_3401:
[----:B------:R0:W-:Y:S01]  /*1c460*/  STL [R1+0x38], R8 ;  /* 0x0000380801007387 */ /* 0x0001e20000100800 */
[----:B------:R-:W-:Y:S02]  /*1c470*/  IMAD.MOV.U32 R13, RZ, RZ, R3 ;  /* 0x000000ffff0d7224 */ /* 0x000fe400078e0003 */
[----:B------:R-:W-:-:S07]  /*1c480*/  IMAD.MOV.U32 R4, RZ, RZ, R14 ;  /* 0x000000ffff047224 */ /* 0x000fce00078e000e */
[----:B0-----:R-:W-:Y:S05]  /*1c490*/  WARPSYNC.COLLECTIVE R15, `(.L_x_3402) ;  /* 0x000000000f087348 */ /* 0x001fea0003c00000 */
[----:B------:R1:W2:Y:S02]  /*1c4a0*/  SHFL.IDX P6, R14, R13, R12, R11 ;  /* 0x0000000c0d0e7389 */ /* 0x0002a400000c000b */
[----:B012---:R-:W-:Y:S01]  /*1c4b0*/  ENDCOLLECTIVE ;  /* 0x000000000000791b */ /* 0x007fe20003800000 */
.L_x_3402:
[----:B------:R-:W-:Y:S02]  /*1c4c0*/  IMAD.MOV.U32 R13, RZ, RZ, R2 ;  /* 0x000000ffff0d7224 */ /* 0x000fe400078e0002 */
[----:B------:R-:W-:Y:S02]  /*1c4d0*/  IMAD.MOV.U32 R12, RZ, RZ, 0x1 ;  /* 0x00000001ff0c7424 */ /* 0x000fe400078e00ff */
[----:B------:R-:W-:-:S07]  /*1c4e0*/  IMAD.MOV.U32 R5, RZ, RZ, R14 ;  /* 0x000000ffff057224 */ /* 0x000fce00078e000e */
[----:B------:R-:W-:Y:S05]  /*1c4f0*/  WARPSYNC.COLLECTIVE R15, `(.L_x_3403) ;  /* 0x000000000f087348 */ /* 0x000fea0003c00000 */
[----:B------:R0:W1:Y:S02]  /*1c500*/  SHFL.IDX P6, R14, R13, R12, R11 ;  /* 0x0000000c0d0e7389 */ /* 0x00006400000c000b */
[----:B01----:R-:W-:Y:S01]  /*1c510*/  ENDCOLLECTIVE ;  /* 0x000000000000791b */ /* 0x003fe20003800000 */
.L_x_3403:
[----:B------:R-:W-:Y:S02]  /*1c520*/  IMAD.MOV.U32 R13, RZ, RZ, R3 ;  /* 0x000000ffff0d7224 */ /* 0x000fe400078e0003 */
[----:B------:R-:W-:-:S07]  /*1c530*/  IMAD.MOV.U32 R6, RZ, RZ, R14 ;  /* 0x000000ffff067224 */ /* 0x000fce00078e000e */
[----:B------:R-:W-:Y:S05]  /*1c540*/  WARPSYNC.COLLECTIVE R15, `(.L_x_3404) ;  /* 0x000000000f087348 */ /* 0x000fea0003c00000 */
[----:B------:R0:W1:Y:S02]  /*1c550*/  SHFL.IDX P6, R14, R13, R12, R11 ;  /* 0x0000000c0d0e7389 */ /* 0x00006400000c000b */
[----:B01----:R-:W-:Y:S01]  /*1c560*/  ENDCOLLECTIVE ;  /* 0x000000000000791b */ /* 0x003fe20003800000 */
.L_x_3404:
[----:B------:R-:W-:Y:S02]  /*1c570*/  IMAD.MOV.U32 R13, RZ, RZ, R2 ;  /* 0x000000ffff0d7224 */ /* 0x000fe400078e0002 */
[----:B------:R-:W-:Y:S02]  /*1c580*/  IMAD.MOV.U32 R12, RZ, RZ, 0x2 ;  /* 0x00000002ff0c7424 */ /* 0x000fe400078e00ff */
[----:B------:R-:W-:Y:S02]  /*1c590*/  IMAD R0, R0, R7, RZ ;  /* 0x0000000700007224 */ /* 0x000fe400078e02ff */
[----:B------:R-:W-:-:S03]  /*1c5a0*/  VIADD R7, R8, 0x10 ;  /* 0x0000001008077836 */ /* 0x000fc60000000000 */
[----:B------:R-:W-:Y:S02]  /*1c5b0*/  ISETP.GE.AND P1, PT, R8, R0, PT ;  /* 0x000000000800720c */ /* 0x000fe40003f26270 */
[----:B------:R0:W-:Y:S11]  /*1c5c0*/  STL [R1+0x40], R7 ;  /* 0x0000400701007387 */ /* 0x0001f60000100800 */
[----:B------:R-:W-:-:S05]  /*1c5d0*/  @!P1 LEA R5, P2, R10, R5, 0x1 ;  /* 0x000000050a059211 */ /* 0x000fca00078408ff */
        /* <DEDUP_REMOVED lines=15> */
.L_x_3405:
        /* <DEDUP_REMOVED lines=10> */
.L_x_3406:
        /* <DEDUP_REMOVED lines=11> */
.L_x_3407:
        /* <DEDUP_REMOVED lines=14> */
.L_x_3408:
[----:B------:R-:W-:Y:S01]  /*1c900*/  IMAD.MOV.U32 R3, RZ, RZ, R14 ;  /* 0x000000ffff037224 */ /* 0x000fe200078e000e */
[----:B------:R-:W-:Y:S06]  /*1c910*/  BRA `(.L_x_3409) ;  /* 0xffffff9800ec7947 */ /* 0x000fec000383ffff */
.L_x_3279:
[----:B------:R-:W2:Y:S04]  /*1c920*/  LDL.LU R13, [R1+0x34] ;  /* 0x00003400010d7983 */ /* 0x000ea80000300800 */
[----:B------:R-:W3:Y:S04]  /*1c930*/  LDL.LU R12, [R1+0x38] ;  /* 0x00003800010c7983 */ /* 0x000ee80000300800 */
[----:B------:R-:W4:Y:S04]  /*1c940*/  LDL.LU R11, [R1+0x40] ;  /* 0x00004000010b7983 */ /* 0x000f280000300800 */
[----:B------:R-:W5:Y:S04]  /*1c950*/  LDL.LU R9, [R1+0x58] ;  /* 0x0000580001097983 */ /* 0x000f680000300800 */
[----:B------:R-:W5:Y:S01]  /*1c960*/  LDL.LU R8, [R1+0x4] ;  /* 0x0000040001087983 */ /* 0x000f620000300800 */
[----:B------:R-:W-:Y:S01]  /*1c970*/  BSSY B0, `(.L_x_3410) ;  /* 0x0000017000007945 */ /* 0x000fe20003800000 */
[----:B------:R-:W-:-:S02]  /*1c980*/  IMAD.MOV.U32 R15, RZ, RZ, -0x1 ;  /* 0xffffffffff0f7424 */ /* 0x000fc400078e00ff */
[----:B--2---:R-:W-:Y:S02]  /*1c990*/  IMAD R7, R13, R7, RZ ;  /* 0x000000070d077224 */ /* 0x004fe400078e02ff */
[----:B------:R-:W-:-:S03]  /*1c9a0*/  IMAD.MOV.U32 R13, RZ, RZ, R4 ;  /* 0x000000ffff0d7224 */ /* 0x000fc600078e0004 */
[-C--:B---3--:R-:W-:Y:S01]  /*1c9b0*/  ISETP.GE.AND P2, PT, R12, R7.reuse, PT ;  /* 0x000000070c00720c */ /* 0x088fe20003f46270 */
[----:B------:R-:W-:Y:S01]  /*1c9c0*/  IMAD.MOV.U32 R12, RZ, RZ, RZ ;  /* 0x000000ffff0c7224 */ /* 0x000fe200078e00ff */
[-C--:B----4-:R-:W-:Y:S01]  /*1c9d0*/  ISETP.GE.AND P3, PT, R11, R7.reuse, PT ;  /* 0x000000070b00720c */ /* 0x090fe20003f66270 */
[----:B------:R-:W-:Y:S01]  /*1c9e0*/  IMAD.MOV.U32 R11, RZ, RZ, 0x181f ;  /* 0x0000181fff0b7424 */ /* 0x000fe200078e00ff */
[----:B-----5:R-:W-:Y:S02]  /*1c9f0*/  ISETP.GE.AND P4, PT, R9, R7, PT ;  /* 0x000000070900720c */ /* 0x020fe40003f86270 */
[----:B------:R-:W-:-:S07]  /*1ca00*/  LOP3.LUT R8, R8, 0xffffffdf, RZ, 0xc0, !PT ;  /* 0xffffffdf08087812 */ /* 0x000fce00078ec0ff */
        /* <DEDUP_REMOVED lines=13> */
.L_x_3411:
[----:B------:R-:W-:Y:S05]  /*1cae0*/  BSYNC B0 ;  /* 0x0000000000007941 */ /* 0x000fea0003800000 */
.L_x_3410:
[----:B------:R0:W-:Y:S04]  /*1caf0*/  STL [R1+0x6c], R16 ;  /* 0x00006c1001007387 */ /* 0x0001e80000100800 */
[----:B0-----:R0:W5:Y:S04]  /*1cb00*/  LDL.LU R16, [R1+0x4] ;  /* 0x0000040001107983 */ /* 0x0011680000300800 */
[----:B------:R1:W-:Y:S04]  /*1cb10*/  STL [R1+0x68], R7 ;  /* 0x0000680701007387 */ /* 0x0003e80000100800 */
[----:B-1----:R0:W5:Y:S01]  /*1cb20*/  LDL R7, [R1+0x10] ;  /* 0x0000100001077983 */ /* 0x0021620000100800 */
[----:B------:R-:W-:-:S02]  /*1cb30*/  IMAD.MOV.U32 R13, RZ, RZ, R0 ;  /* 0x000000ffff0d7224 */ /* 0x000fc400078e0000 */
[----:B------:R-:W-:Y:S02]  /*1cb40*/  IMAD.MOV.U32 R12, RZ, RZ, RZ ;  /* 0x000000ffff0c7224 */ /* 0x000fe400078e00ff */
[----:B------:R-:W-:Y:S02]  /*1cb50*/  IMAD.MOV.U32 R11, RZ, RZ, 0x181f ;  /* 0x0000181fff0b7424 */ /* 0x000fe400078e00ff */
[----:B------:R-:W-:Y:S02]  /*1cb60*/  IMAD.MOV.U32 R15, RZ, RZ, -0x1 ;  /* 0xffffffffff0f7424 */ /* 0x000fe400078e00ff */
[----:B0-----:R-:W-:-:S07]  /*1cb70*/  IMAD.MOV.U32 R8, RZ, RZ, R14 ;  /* 0x000000ffff087224 */ /* 0x001fce00078e000e */
[----:B-----5:R-:W-:Y:S05]  /*1cb80*/  WARPSYNC.COLLECTIVE R15, `(.L_x_3412) ;  /* 0x000000000f087348 */ /* 0x020fea0003c00000 */
[----:B------:R0:W1:Y:S02]  /*1cb90*/  SHFL.IDX P6, R14, R13, R12, R11 ;  /* 0x0000000c0d0e7389 */ /* 0x00006400000c000b */
[----:B01---5:R-:W-:Y:S01]  /*1cba0*/  ENDCOLLECTIVE ;  /* 0x000000000000791b */ /* 0x023fe20003800000 */
.L_x_3412:
        /* <DEDUP_REMOVED lines=35> */
[C---:B------:R-:W-:Y:S02]  /*1cde0*/  LOP3.LUT P5, RZ, R16.reuse, 0x4, RZ, 0xc0, !PT ;  /* 0x0000000410ff7812 */ /* 0x040fe400078ac0ff */
[----:B------:R-:W-:Y:S01]  /*1cdf0*/  @!P3 LOP3.LUT R8, R5, 0x40, RZ, 0xc0, !PT ;  /* 0x000000400508b812 */ /* 0x000fe200078ec0ff */
[----:B------:R0:W-:Y:S01]  /*1ce00*/  @!P2 LDGSTS.E.BYPASS.LTC128B.128 [R7+0x32400], desc[UR38][R2.64+0x300], P6 ;  /* 0x324003000207afae */ /* 0x0001e2000b101d66 */
[----:B------:R-:W-:Y:S02]  /*1ce10*/  LOP3.LUT R16, R16, 0xfffdffff, RZ, 0xc0, !PT ;  /* 0xfffdffff10107812 */ /* 0x000fe400078ec0ff */
[----:B------:R-:W-:-:S07]  /*1ce20*/  @!P3 SHF.R.U32.HI R8, RZ, 0x2, R8 ;  /* 0x00000002ff08b819 */ /* 0x000fce0000011608 */
[----:B0-----:R-:W-:Y:S05]  /*1ce30*/  WARPSYNC.COLLECTIVE R15, `(.L_x_3413) ;  /* 0x000000000f087348 */ /* 0x001fea0003c00000 */
[----:B------:R1:W2:Y:S02]  /*1ce40*/  SHFL.IDX P6, R14, R13, R12, R11 ;  /* 0x0000000c0d0e7389 */ /* 0x0002a400000c000b */
[----:B012---:R-:W-:Y:S01]  /*1ce50*/  ENDCOLLECTIVE ;  /* 0x000000000000791b */ /* 0x007fe20003800000 */
.L_x_3413:
        /* <DEDUP_REMOVED lines=12> */
[----:B------:R-:W-:Y:S01]  /*1cf20*/  @!P3 ISETP.NE.U32.AND P4, PT, R8, RZ, PT ;  /* 0x000000ff0800b20c */ /* 0x000fe20003f85070 */
[----:B0-----:R-:W-:-:S12]  /*1cf30*/  IMAD.MOV.U32 R9, RZ, RZ, R14 ;  /* 0x000000ffff097224 */ /* 0x001fd800078e000e */
[----:B------:R-:W-:Y:S05]  /*1cf40*/  WARPSYNC.COLLECTIVE R15, `(.L_x_3414) ;  /* 0x000000000f087348 */ /* 0x000fea0003c00000 */
[----:B------:R0:W1:Y:S02]  /*1cf50*/  SHFL.IDX P6, R14, R13, R12, R11 ;  /* 0x0000000c0d0e7389 */ /* 0x00006400000c000b */
[----:B01----:R-:W-:Y:S01]  /*1cf60*/  ENDCOLLECTIVE ;  /* 0x000000000000791b */ /* 0x003fe20003800000 */
.L_x_3414:
        /* <DEDUP_REMOVED lines=29> */
.L_x_3415:
        /* <DEDUP_REMOVED lines=13> */
.L_x_3416:
[----:B------:R-:W-:Y:S02]  /*1d210*/  @!P4 LOP3.LUT R8, R6, 0x80, RZ, 0xc0, !PT ;  /* 0x000000800608c812 */ /* 0x000fe400078ec0ff */
[----:B------:R-:W-:Y:S02]  /*1d220*/  @!P4 LOP3.LUT R2, R5, 0x40, RZ, 0xc0, !PT ;  /* 0x000000400502c812 */ /* 0x000fe400078ec0ff */
[----:B------:R-:W-:Y:S02]  /*1d230*/  @!P4 SHF.R.U32.HI R8, RZ, 0x3, R8 ;  /* 0x00000003ff08c819 */ /* 0x000fe40000011608 */
[----:B------:R-:W-:Y:S02]  /*1d240*/  @!P4 SHF.R.U32.HI R9, RZ, 0x2, R2 ;  /* 0x00000002ff09c819 */ /* 0x000fe40000011602 */
[----:B------:R-:W-:Y:S01]  /*1d250*/  @!P4 ISETP.NE.U32.AND P3, PT, R8, RZ, PT ;  /* 0x000000ff0800c20c */ /* 0x000fe20003f65070 */
[----:B------:R-:W0:Y:S01]  /*1d260*/  S2R R15, SR_TID.X ;  /* 0x00000000000f7919 */ /* 0x000e220000002100 */
[----:B------:R-:W-:Y:S01]  /*1d270*/  IMAD.MOV.U32 R3, RZ, RZ, R14 ;  /* 0x000000ffff037224 */ /* 0x000fe200078e000e */
[----:B------:R-:W-:Y:S01]  /*1d280*/  @!P4 ISETP.NE.U32.AND P6, PT, R9, RZ, PT ;  /* 0x000000ff0900c20c */ /* 0x000fe20003fc5070 */
[----:B0-----:R-:W-:-:S05]  /*1d290*/  IMAD.SHL.U32 R15, R15, 0x8, RZ ;  /* 0x000000080f0f7824 */ /* 0x001fca00078e00ff */
[----:B------:R-:W-:-:S04]  /*1d2a0*/  LOP3.LUT R15, R15, 0x38, RZ, 0xc0, !PT ;  /* 0x000000380f0f7812 */ /* 0x000fc800078ec0ff */
        /* <DEDUP_REMOVED lines=11> */
[----:B------:R0:W5:Y:S10]  /*1d360*/  LDL.LU R16, [R1+0x6c] ;  /* 0x00006c0001107983 */ /* 0x0001740000300800 */
[----:B------:R0:W-:Y:S04]  /*1d370*/  @!P4 LDGSTS.E.BYPASS.LTC128B.128 [R7+0x2b400], desc[UR38][R2.64+0x100], !P2 ;  /* 0x2b4001000207cfae */ /* 0x0001e8000d101d66 */
[----:B------:R0:W-:Y:S04]  /*1d380*/  @!P4 LDGSTS.E.BYPASS.LTC128B.128 [R7+0x2d400], desc[UR38][R2.64+0x180], !P5 ;  /* 0x2d4001800207cfae */ /* 0x0001e8000e901d66 */
[----:B------:R0:W-:Y:S04]  /*1d390*/  @!P4 LDGSTS.E.BYPASS.LTC128B.128 [R7+0x2f400], desc[UR38][R2.64+0x200], !P0 ;  /* 0x2f4002000207cfae */ /* 0x0001e8000c101d66 */
[----:B------:R0:W-:Y:S04]  /*1d3a0*/  @!P4 LDGSTS.E.BYPASS.LTC128B.128 [R7+0x31400], desc[UR38][R2.64+0x280], !P1 ;  /* 0x314002800207cfae */ /* 0x0001e8000c901d66 */
[----:B------:R0:W-:Y:S04]  /*1d3b0*/  @!P4 LDGSTS.E.BYPASS.LTC128B.128 [R7+0x33400], desc[UR38][R2.64+0x300], P6 ;  /* 0x334003000207cfae */ /* 0x0001e8000b101d66 */
[----:B------:R0:W-:Y:S04]  /*1d3c0*/  @!P4 LDGSTS.E.BYPASS.LTC128B.128 [R7+0x35400], desc[UR38][R2.64+0x380], P3 ;  /* 0x354003800207cfae */ /* 0x0001e80009901d66 */
[----:B------:R0:W5:Y:S01]  /*1d3d0*/  LDL.LU R7, [R1+0x68] ;  /* 0x0000680001077983 */ /* 0x0001620000300800 */
[----:B------:R-:W-:-:S02]  /*1d3e0*/  IMAD.MOV.U32 R13, RZ, RZ, R4 ;  /* 0x000000ffff0d7224 */ /* 0x000fc400078e0004 */
[----:B------:R-:W-:Y:S02]  /*1d3f0*/  IMAD.MOV.U32 R12, RZ, RZ, 0x3 ;  /* 0x00000003ff0c7424 */ /* 0x000fe400078e00ff */
[----:B------:R-:W-:-:S07]  /*1d400*/  IMAD.MOV.U32 R15, RZ, RZ, -0x1 ;  /* 0xffffffffff0f7424 */ /* 0x000fce00078e00ff */
[----:B0----5:R-:W-:Y:S05]  /*1d410*/  WARPSYNC.COLLECTIVE R15, `(.L_x_3417) ;  /* 0x000000000f087348 */ /* 0x021fea0003c00000 */
[----:B------:R1:W2:Y:S02]  /*1d420*/  SHFL.IDX P6, R14, R13, R12, R11 ;  /* 0x0000000c0d0e7389 */ /* 0x0002a400000c000b */
[----:B012--5:R-:W-:Y:S01]  /*1d430*/  ENDCOLLECTIVE ;  /* 0x000000000000791b */ /* 0x027fe20003800000 */
.L_x_3417:
[----:B------:R-:W-:Y:S02]  /*1d440*/  IMAD.MOV.U32 R13, RZ, RZ, R0 ;  /* 0x000000ffff0d7224 */ /* 0x000fe400078e0000 */
[----:B------:R-:W-:-:S07]  /*1d450*/  IMAD.MOV.U32 R4, RZ, RZ, R14 ;  /* 0x000000ffff047224 */ /* 0x000fce00078e000e */
[----:B------:R-:W-:Y:S05]  /*1d460*/  WARPSYNC.COLLECTIVE R15, `(.L_x_3418) ;  /* 0x000000000f087348 */ /* 0x000fea0003c00000 */
[----:B------:R0:W1:Y:S02]  /*1d470*/  SHFL.IDX P6, R14, R13, R12, R11 ;  /* 0x0000000c0d0e7389 */ /* 0x00006400000c000b */
[----:B01----:R-:W-:Y:S01]  /*1d480*/  ENDCOLLECTIVE ;  /* 0x000000000000791b */ /* 0x003fe20003800000 */
.L_x_3418:
[----:B------:R-:W-:Y:S01]  /*1d490*/  IMAD.MOV.U32 R0, RZ, RZ, R14 ;  /* 0x000000ffff007224 */ /* 0x000fe200078e000e */
[----:B------:R-:W-:Y:S06]  /*1d4a0*/  BRA `(.L_x_3419) ;  /* 0xffffff9c00d07947 */ /* 0x000fec000383ffff */
.L_x_3284:
[----:B0-----:R-:W3:Y:S02]  /*1d4b0*/  LDL R2, [R1] ;  /* 0x0000000001027983 */ /* 0x001ee40000100800 */
[----:B---3--:R0:W3:Y:S02]  /*1d4c0*/  SYNCS.PHASECHK.TRANS64.TRYWAIT P0, [R2+URZ+0x38820], R0 ;  /* 0x03882000020075a7 */ /* 0x0080e4000800017f */
[----:B---3--:R-:W-:Y:S05]  /*1d4d0*/  @!P0 NANOSLEEP.SYNCS 0x989680 ;  /* 0x009896800000895d */ /* 0x008fea0003900000 */
[----:B------:R-:W3:Y:S02]  /*1d4e0*/  @!P0 SYNCS.PHASECHK.TRANS64 P0, [R2+URZ+0x38820], R0 ;  /* 0x03882000020085a7 */ /* 0x000ee4000800007f */
[----:B---3--:R-:W-:Y:S05]  /*1d4f0*/  @!P0 BRA `(.L_x_3284) ;  /* 0xfffffffc00ec8947 */ /* 0x008fea000383ffff */
[----:B------:R-:W-:Y:S05]  /*1d500*/  BRA `(.L_x_3420) ;  /* 0xffffffa000907947 */ /* 0x000fea000383ffff */
.L_x_3288:
[----:B0-----:R0:W1:Y:S02]  /*1d510*/  SYNCS.PHASECHK.TRANS64.TRYWAIT P0, [R0+URZ+0x38860], R2 ;  /* 0x03886002000075a7 */ /* 0x001064000800017f */
[----:B-1----:R-:W-:Y:S05]  /*1d520*/  @!P0 NANOSLEEP.SYNCS 0x989680 ;  /* 0x009896800000895d */ /* 0x002fea0003900000 */
[----:B------:R-:W1:Y:S02]  /*1d530*/  @!P0 SYNCS.PHASECHK.TRANS64 P0, [R0+URZ+0x38860], R2 ;  /* 0x03886002000085a7 */ /* 0x000e64000800007f */
[----:B-1----:R-:W-:Y:S05]  /*1d540*/  @!P0 BRA `(.L_x_3288) ;  /* 0xfffffffc00f08947 */ /* 0x002fea000383ffff */
[----:B------:R-:W-:Y:S05]  /*1d550*/  BRA `(.L_x_3421) ;  /* 0xffffffa000bc7947 */ /* 0x000fea000383ffff */
.L_x_3307:
[----:B-1----:R1:W3:Y:S02]  /*1d560*/  SYNCS.PHASECHK.TRANS64.TRYWAIT P0, [R3+URZ+0x38840], R2 ;  /* 0x03884002030075a7 */ /* 0x0022e4000800017f */
[----:B---3--:R-:W-:Y:S05]  /*1d570*/  @!P0 NANOSLEEP.SYNCS 0x989680 ;  /* 0x009896800000895d */ /* 0x008fea0003900000 */
[----:B------:R-:W3:Y:S02]  /*1d580*/  @!P0 SYNCS.PHASECHK.TRANS64 P0, [R3+URZ+0x38840], R2 ;  /* 0x03884002030085a7 */ /* 0x000ee4000800007f */
[----:B---3--:R-:W-:Y:S05]  /*1d590*/  @!P0 BRA `(.L_x_3307) ;  /* 0xfffffffc00f08947 */ /* 0x008fea000383ffff */
[----:B------:R-:W-:Y:S05]  /*1d5a0*/  BRA `(.L_x_3422) ;  /* 0xffffffac00c87947 */ /* 0x000fea000383ffff */
.L_x_3312:
[----:B0-----:R0:W3:Y:S02]  /*1d5b0*/  SYNCS.PHASECHK.TRANS64.TRYWAIT P0, [R3+URZ+0x38860], R2 ;  /* 0x03886002030075a7 */ /* 0x0010e4000800017f */
[----:B---3--:R-:W-:Y:S05]  /*1d5c0*/  @!P0 NANOSLEEP.SYNCS 0x989680 ;  /* 0x009896800000895d */ /* 0x008fea0003900000 */
[----:B------:R-:W3:Y:S02]  /*1d5d0*/  @!P0 SYNCS.PHASECHK.TRANS64 P0, [R3+URZ+0x38860], R2 ;  /* 0x03886002030085a7 */ /* 0x000ee4000800007f */
[----:B---3--:R-:W-:Y:S05]  /*1d5e0*/  @!P0 BRA `(.L_x_3312) ;  /* 0xfffffffc00f08947 */ /* 0x008fea000383ffff */
[----:B------:R-:W-:Y:S05]  /*1d5f0*/  BRA `(.L_x_3423) ;  /* 0xffffffb0004c7947 */ /* 0x000fea000383ffff */
.L_x_3327:
[----:B0-----:R0:W1:Y:S02]  /*1d600*/  SYNCS.PHASECHK.TRANS64.TRYWAIT P0, [R4+URZ+0x38840], R2 ;  /* 0x03884002040075a7 */ /* 0x001064000800017f */
[----:B-1----:R-:W-:Y:S05]  /*1d610*/  @!P0 NANOSLEEP.SYNCS 0x989680 ;  /* 0x009896800000895d */ /* 0x002fea0003900000 */
[----:B------:R-:W1:Y:S02]  /*1d620*/  @!P0 SYNCS.PHASECHK.TRANS64 P0, [R4+URZ+0x38840], R2 ;  /* 0x03884002040085a7 */ /* 0x000e64000800007f */
[----:B-1----:R-:W-:Y:S05]  /*1d630*/  @!P0 BRA `(.L_x_3327) ;  /* 0xfffffffc00f08947 */ /* 0x002fea000383ffff */
[----:B------:R-:W-:Y:S05]  /*1d640*/  BRA `(.L_x_3424) ;  /* 0xffffffbc003c7947 */ /* 0x000fea000383ffff */
.L_x_3332:
[----:B-1----:R1:W3:Y:S02]  /*1d650*/  SYNCS.PHASECHK.TRANS64.TRYWAIT P0, [R4+URZ+0x38860], R2 ;  /* 0x03886002040075a7 */ /* 0x0022e4000800017f */
[----:B---3--:R-:W-:Y:S05]  /*1d660*/  @!P0 NANOSLEEP.SYNCS 0x989680 ;  /* 0x009896800000895d */ /* 0x008fea0003900000 */
[----:B------:R-:W3:Y:S02]  /*1d670*/  @!P0 SYNCS.PHASECHK.TRANS64 P0, [R4+URZ+0x38860], R2 ;  /* 0x03886002040085a7 */ /* 0x000ee4000800007f */
[----:B---3--:R-:W-:Y:S05]  /*1d680*/  @!P0 BRA `(.L_x_3332) ;  /* 0xfffffffc00f08947 */ /* 0x008fea000383ffff */
[----:B------:R-:W-:Y:S05]  /*1d690*/  BRA `(.L_x_3425) ;  /* 0xffffffbc00bc7947 */ /* 0x000fea000383ffff */
.L_x_3347:
[----:B-1----:R1:W3:Y:S02]  /*1d6a0*/  SYNCS.PHASECHK.TRANS64.TRYWAIT P0, [R2+URZ+0x38840], R3 ;  /* 0x03884003020075a7 */ /* 0x0022e4000800017f */
[----:B---3--:R-:W-:Y:S05]  /*1d6b0*/  @!P0 NANOSLEEP.SYNCS 0x989680 ;  /* 0x009896800000895d */ /* 0x008fea0003900000 */
[----:B------:R-:W3:Y:S02]  /*1d6c0*/  @!P0 SYNCS.PHASECHK.TRANS64 P0, [R2+URZ+0x38840], R3 ;  /* 0x03884003020085a7 */ /* 0x000ee4000800007f */
[----:B---3--:R-:W-:Y:S05]  /*1d6d0*/  @!P0 BRA `(.L_x_3347) ;  /* 0xfffffffc00f08947 */ /* 0x008fea000383ffff */
[----:B------:R-:W-:Y:S05]  /*1d6e0*/  BRA `(.L_x_3426) ;  /* 0xffffffc800887947 */ /* 0x000fea000383ffff */
.L_x_3352:
[----:B0-----:R0:W3:Y:S02]  /*1d6f0*/  SYNCS.PHASECHK.TRANS64.TRYWAIT P0, [R2+URZ+0x38860], R3 ;  /* 0x03886003020075a7 */ /* 0x0010e4000800017f */
[----:B---3--:R-:W-:Y:S05]  /*1d700*/  @!P0 NANOSLEEP.SYNCS 0x989680 ;  /* 0x009896800000895d */ /* 0x008fea0003900000 */
[----:B------:R-:W3:Y:S02]  /*1d710*/  @!P0 SYNCS.PHASECHK.TRANS64 P0, [R2+URZ+0x38860], R3 ;  /* 0x03886003020085a7 */ /* 0x000ee4000800007f */
[----:B---3--:R-:W-:Y:S05]  /*1d720*/  @!P0 BRA `(.L_x_3352) ;  /* 0xfffffffc00f08947 */ /* 0x008fea000383ffff */
[----:B------:R-:W-:Y:S05]  /*1d730*/  BRA `(.L_x_3427) ;  /* 0xffffffcc000c7947 */ /* 0x000fea000383ffff */
.L_x_3368:
[----:B------:R-:W-:Y:S01]  /*1d740*/  BSSY B0, `(.L_x_3428) ;  /* 0x0000008000007945 */ /* 0x000fe20003800000 */
[----:B------:R-:W-:Y:S02]  /*1d750*/  IMAD.MOV.U32 R13, RZ, RZ, R16 ;  /* 0x000000ffff0d7224 */ /* 0x000fe400078e0010 */
[----:B------:R-:W-:Y:S02]  /*1d760*/  IMAD.MOV.U32 R12, RZ, RZ, RZ ;  /* 0x000000ffff0c7224 */ /* 0x000fe400078e00ff */
[----:B------:R-:W-:Y:S02]  /*1d770*/  IMAD.MOV.U32 R11, RZ, RZ, 0x1f ;  /* 0x0000001fff0b7424 */ /* 0x000fe400078e00ff */
[----:B------:R-:W-:-:S07]  /*1d780*/  IMAD.MOV.U32 R15, RZ, RZ, -0x1 ;  /* 0xffffffffff0f7424 */ /* 0x000fce00078e00ff */
[----:B012---:R-:W-:Y:S05]  /*1d790*/  WARPSYNC.COLLECTIVE R15, `(.L_x_3429) ;  /* 0x000000000f087348 */ /* 0x007fea0003c00000 */
[----:B------:R3:W4:Y:S02]  /*1d7a0*/  SHFL.IDX P6, R14, R13, R12, R11 ;  /* 0x0000000c0d0e7389 */ /* 0x00072400000c000b */
[----:B01234-:R-:W-:Y:S01]  /*1d7b0*/  ENDCOLLECTIVE ;  /* 0x000000000000791b */ /* 0x01ffe20003800000 */
.L_x_3429:
[----:B------:R-:W-:Y:S05]  /*1d7c0*/  BSYNC B0 ;  /* 0x0000000000007941 */ /* 0x000fea0003800000 */
.L_x_3428:
        /* <DEDUP_REMOVED lines=9> */
.L_x_3430:
        /* <DEDUP_REMOVED lines=18> */
.L_x_3431:
        /* <DEDUP_REMOVED lines=8> */
.L_x_3432:
        /* <DEDUP_REMOVED lines=8> */
.L_x_3433:
        /* <DEDUP_REMOVED lines=8> */
.L_x_3434:
        /* <DEDUP_REMOVED lines=8> */
.L_x_3435:
        /* <DEDUP_REMOVED lines=9> */
.L_x_3436:
[----:B------:R-:W-:Y:S01]  /*1dc10*/  IMAD.MOV.U32 R16, RZ, RZ, R14 ;  /* 0x000000ffff107224 */ /* 0x000fe200078e000e */
[----:B------:R-:W-:Y:S06]  /*1dc20*/  BRA `(.L_x_3437) ;  /* 0xffffffd400487947 */ /* 0x000fec000383ffff */
.L_x_3373:
        /* <DEDUP_REMOVED lines=8> */
.L_x_3439:
[----:B------:R-:W-:Y:S05]  /*1dcb0*/  BSYNC B0 ;  /* 0x0000000000007941 */ /* 0x000fea0003800000 */
.L_x_3438:
        /* <DEDUP_REMOVED lines=10> */
.L_x_3440:
        /* <DEDUP_REMOVED lines=8> */
.L_x_3441:
        /* <DEDUP_REMOVED lines=8> */
.L_x_3442:
        /* <DEDUP_REMOVED lines=8> */
.L_x_3443:
        /* <DEDUP_REMOVED lines=9> */
.L_x_3444:
[----:B------:R-:W-:Y:S01]  /*1df70*/  IMAD.MOV.U32 R16, RZ, RZ, R14 ;  /* 0x000000ffff107224 */ /* 0x000fe200078e000e */
[----:B------:R-:W-:Y:S06]  /*1df80*/  BRA `(.L_x_3445) ;  /* 0xffffffd4000c7947 */ /* 0x000fec000383ffff */
.L_x_3375:
[----:B------:R-:W-:Y:S01]  /*1df90*/  BSSY B0, `(.L_x_3446) ;  /* 0x0000006000007945 */ /* 0x000fe20003800000 */
[----:B------:R-:W-:Y:S01]  /*1dfa0*/  PLOP3.LUT P6, PT, P6, PT, PT, 0x8, 0x0 ;  /* 0x000000000000781c */ /* 0x000fe200037ce170 */
[----:B------:R-:W-:-:S12]  /*1dfb0*/  IMAD.MOV.U32 R15, RZ, RZ, -0x1 ;  /* 0xffffffffff0f7424 */ /* 0x000fd800078e00ff */
[----:B012---:R-:W-:Y:S05]  /*1dfc0*/  WARPSYNC.COLLECTIVE R15, `(.L_x_3447) ;  /* 0x000000000f087348 */ /* 0x007fea0003c00000 */
[----:B------:R-:W-:Y:S01]  /*1dfd0*/  VOTE.ANY R14, PT, P6 ;  /* 0x00000000000e7806 */ /* 0x000fe200030e0100 */
[----:B012---:R-:W-:Y:S06]  /*1dfe0*/  ENDCOLLECTIVE ;  /* 0x000000000000791b */ /* 0x007fec0003800000 */
.L_x_3447:
[----:B------:R-:W-:Y:S05]  /*1dff0*/  BSYNC B0 ;  /* 0x0000000000007941 */ /* 0x000fea0003800000 */
.L_x_3446:
        /* <DEDUP_REMOVED lines=9> */
.L_x_3448:
[----:B------:R-:W-:Y:S01]  /*1e090*/  IMAD.MOV.U32 R17, RZ, RZ, R14 ;  /* 0x000000ffff117224 */ /* 0x000fe200078e000e */
[----:B------:R-:W-:Y:S06]  /*1e0a0*/  BRA `(.L_x_3449) ;  /* 0xffffffd000fc7947 */ /* 0x000fec000383ffff */
.L_x_3377:
[----:B------:R-:W-:Y:S01]  /*1e0b0*/  BSSY B0, `(.L_x_3450) ;  /* 0x0000007000007945 */ /* 0x000fe20003800000 */
[----:B------:R-:W-:Y:S02]  /*1e0c0*/  IMAD.MOV.U32 R13, RZ, RZ, R3 ;  /* 0x000000ffff0d7224 */ /* 0x000fe400078e0003 */
[----:B------:R-:W-:Y:S02]  /*1e0d0*/  IMAD.MOV.U32 R11, RZ, RZ, 0x1f ;  /* 0x0000001fff0b7424 */ /* 0x000fe400078e00ff */
[----:B------:R-:W-:-:S07]  /*1e0e0*/  IMAD.MOV.U32 R15, RZ, RZ, -0x1 ;  /* 0xffffffffff0f7424 */ /* 0x000fce00078e00ff */
[----:B01234-:R-:W-:Y:S05]  /*1e0f0*/  WARPSYNC.COLLECTIVE R15, `(.L_x_3451) ;  /* 0x000000000f087348 */ /* 0x01ffea0003c00000 */
[----:B------:R0:W0:Y:S02]  /*1e100*/  SHFL.IDX P6, R14, R13, R12, R11 ;  /* 0x0000000c0d0e7389 */ /* 0x00002400000c000b */
[----:B01234-:R-:W-:Y:S01]  /*1e110*/  ENDCOLLECTIVE ;  /* 0x000000000000791b */ /* 0x01ffe20003800000 */
.L_x_3451:
[----:B------:R-:W-:Y:S05]  /*1e120*/  BSYNC B0 ;  /* 0x0000000000007941 */ /* 0x000fea0003800000 */
.L_x_3450:
[----:B------:R-:W-:Y:S01]  /*1e130*/  IMAD.MOV.U32 R3, RZ, RZ, R14 ;  /* 0x000000ffff037224 */ /* 0x000fe200078e000e */
[----:B------:R-:W-:Y:S06]  /*1e140*/  BRA `(.L_x_3452) ;  /* 0xffffffd000f07947 */ /* 0x000fec000383ffff */
.L_x_3381:
[----:B0-----:R0:W1:Y:S02]  /*1e150*/  SYNCS.PHASECHK.TRANS64.TRYWAIT P0, [R0+URZ+0x38820], R3 ;  /* 0x03882003000075a7 */ /* 0x001064000800017f */
[----:B-1----:R-:W-:Y:S05]  /*1e160*/  @!P0 NANOSLEEP.SYNCS 0x989680 ;  /* 0x009896800000895d */ /* 0x002fea0003900000 */
[----:B------:R-:W1:Y:S02]  /*1e170*/  @!P0 SYNCS.PHASECHK.TRANS64 P0, [R0+URZ+0x38820], R3 ;  /* 0x03882003000085a7 */ /* 0x000e64000800007f */
[----:B-1----:R-:W-:Y:S05]  /*1e180*/  @!P0 BRA `(.L_x_3381) ;  /* 0xfffffffc00f08947 */ /* 0x002fea000383ffff */
[----:B------:R-:W-:Y:S05]  /*1e190*/  BRA `(.L_x_3453) ;  /* 0xffffffd800747947 */ /* 0x000fea000383ffff */
.L_x_3382:
        /* <DEDUP_REMOVED lines=11> */
.L_x_3455:
[----:B------:R-:W-:Y:S05]  /*1e250*/  BSYNC B0 ;  /* 0x0000000000007941 */ /* 0x000fea0003800000 */
.L_x_3454:
[----:B------:R-:W-:Y:S05]  /*1e260*/  BRA `(.L_x_3456) ;  /* 0xffffffd8005c7947 */ /* 0x000fea000383ffff */
.L_x_3385:
[----:B------:R-:W-:Y:S01]  /*1e270*/  BSSY B1, `(.L_x_3457) ;  /* 0x0000006000017945 */ /* 0x000fe20003800000 */
[----:B------:R-:W-:-:S07]  /*1e280*/  IMAD.MOV.U32 R15, RZ, RZ, -0x1 ;  /* 0xffffffffff0f7424 */ /* 0x000fce00078e00ff */
[----:B012---:R-:W-:Y:S05]  /*1e290*/  WARPSYNC.COLLECTIVE R15, `(.L_x_3458) ;  /* 0x000000000f0c7348 */ /* 0x007fea0003c00000 */
[----:B------:R-:W-:Y:S02]  /*1e2a0*/  ELECT P6, UR62, PT ;  /* 0x00000000003e782f */ /* 0x000fe400038c0000 */
[----:B------:R-:W-:Y:S01]  /*1e2b0*/  MOV R14, UR62 ;  /* 0x0000003e000e7c02 */ /* 0x000fe20008000f00 */
[----:B012---:R-:W-:Y:S10]  /*1e2c0*/  ENDCOLLECTIVE ;  /* 0x000000000000791b */ /* 0x007ff40003800000 */
.L_x_3458:
[----:B------:R-:W-:Y:S05]  /*1e2d0*/  BSYNC B1 ;  /* 0x0000000000017941 */ /* 0x000fea0003800000 */
.L_x_3457:
[----:B------:R-:W-:Y:S05]  /*1e2e0*/  BRA `(.L_x_3459) ;  /* 0xffffffd800547947 */ /* 0x000fea000383ffff */
.L_x_3387:
[----:B0-----:R0:W1:Y:S02]  /*1e2f0*/  SYNCS.PHASECHK.TRANS64.TRYWAIT P0, [R6+URZ], R5 ;  /* 0x00000005060075a7 */ /* 0x001064000800017f */
[----:B-1----:R-:W-:Y:S05]  /*1e300*/  @!P0 NANOSLEEP.SYNCS 0x989680 ;  /* 0x009896800000895d */ /* 0x002fea0003900000 */
[----:B------:R-:W1:Y:S02]  /*1e310*/  @!P0 SYNCS.PHASECHK.TRANS64 P0, [R6+URZ], R5 ;  /* 0x00000005060085a7 */ /* 0x000e64000800007f */
[----:B-1----:R-:W-:Y:S05]  /*1e320*/  @!P0 BRA `(.L_x_3387) ;  /* 0xfffffffc00f08947 */ /* 0x002fea000383ffff */
[----:B------:R-:W-:Y:S05]  /*1e330*/  BRA `(.L_x_3460) ;  /* 0xffffffd800907947 */ /* 0x000fea000383ffff */
.L_x_3388:
[----:B-1----:R1:W2:Y:S02]  /*1e340*/  SYNCS.PHASECHK.TRANS64.TRYWAIT P0, [R7+URZ], R2 ;  /* 0x00000002070075a7 */ /* 0x0022a4000800017f */
[----:B--2---:R-:W-:Y:S05]  /*1e350*/  @!P0 NANOSLEEP.SYNCS 0x989680 ;  /* 0x009896800000895d */ /* 0x004fea0003900000 */
[----:B------:R-:W2:Y:S02]  /*1e360*/  @!P0 SYNCS.PHASECHK.TRANS64 P0, [R7+URZ], R2 ;  /* 0x00000002070085a7 */ /* 0x000ea4000800007f */
[----:B--2---:R-:W-:Y:S05]  /*1e370*/  @!P0 BRA `(.L_x_3388) ;  /* 0xfffffffc00f08947 */ /* 0x004fea000383ffff */
[----:B------:R-:W-:Y:S05]  /*1e380*/  BRA `(.L_x_3461) ;  /* 0xffffffd800847947 */ /* 0x000fea000383ffff */
.L_x_3390:
[----:B--2---:R2:W3:Y:S02]  /*1e390*/  SYNCS.PHASECHK.TRANS64.TRYWAIT P0, [R4+URZ], R5 ;  /* 0x00000005040075a7 */ /* 0x0044e4000800017f */
[----:B---3--:R-:W-:Y:S05]  /*1e3a0*/  @!P0 NANOSLEEP.SYNCS 0x989680 ;  /* 0x009896800000895d */ /* 0x008fea0003900000 */
[----:B------:R-:W3:Y:S02]  /*1e3b0*/  @!P0 SYNCS.PHASECHK.TRANS64 P0, [R4+URZ], R5 ;  /* 0x00000005040085a7 */ /* 0x000ee4000800007f */
[----:B---3--:R-:W-:Y:S05]  /*1e3c0*/  @!P0 BRA `(.L_x_3390) ;  /* 0xfffffffc00f08947 */ /* 0x008fea000383ffff */
[----:B------:R-:W-:Y:S05]  /*1e3d0*/  BRA `(.L_x_3462) ;  /* 0xffffffd8008c7947 */ /* 0x000fea000383ffff */
.L_x_3463:
        /* <DEDUP_REMOVED lines=10> */
.L_x_5877:


//--------------------- .text._ZN7cutlass13device_kernelIN5flash11enable_sm90INS1_16FlashAttnFwdSm90INS1_25CollectiveMainloopFwdSm90ILi2EN4cute5tupleIJNS5_1CILi1EEES8_S8_EEENS6_IJNS7_ILi64EEESA_SA_EEELi512ENS_10bfloat16_tEfNS_4arch4Sm90ELb0ELb1ELb0ELb1ELb0ELb1ELb1ELb0ELb0ELb1ELb0ELb0EEENS1_21CollectiveEpilogueFwdINS6_IJSA_NS7_ILi512EEESA_EEES9_SC_SE_Li256ELb1ELb1ELb0ELb0EEENS1_36VarlenDynamicPersistentTileSchedulerILi64ELi64ELi256ELi128ELb0ELb1ELb1ELb1ELb0ELb1EEEEEEEEEvNT_6ParamsE --------------------------
	.section	.text._ZN7cutlass13device_kernelIN5flash11enable_sm90INS1_16FlashAttnFwdSm90INS1_25CollectiveMainloopFwdSm90ILi2EN4cute5tupleIJNS5_1CILi1EEES8_S8_EEENS6_IJNS7_ILi64EEESA_SA_EEELi512ENS_10bfloat16_tEfNS_4arch4Sm90ELb0ELb1ELb0ELb1ELb0ELb1ELb1ELb0ELb0ELb1ELb0ELb0EEENS1_21CollectiveEpilogueFwdINS6_IJSA_NS7_ILi512EEESA_EEES9_SC_SE_Li256ELb1ELb1ELb0ELb0EEENS1_36VarlenDynamicPersistentTileSchedulerILi64ELi64ELi256ELi128ELb0ELb1ELb1ELb1ELb0ELb1EEEEEEEEEvNT_6ParamsE,"ax",@progbits
	.align	128
.text._ZN7cutlass13device_kernelIN5flash11enable_sm90INS1_16FlashAttnFwdSm90INS1_25CollectiveMainloopFwdSm90ILi2EN4cute5tupleIJNS5_1CILi1EEES8_S8_EEENS6_IJNS7_ILi64EEESA_SA_EEELi512ENS_10bfloat16_tEfNS_4arch4Sm90ELb0ELb1ELb0ELb1ELb0ELb1ELb1ELb0ELb0ELb1ELb0ELb0EEENS1_21CollectiveEpilogueFwdINS6_IJSA_NS7_ILi512EEESA_EEES9_SC_SE_Li256ELb1ELb1ELb0ELb0EEENS1_36VarlenDynamicPersistentTileSchedulerILi64ELi64ELi256ELi128ELb0ELb1ELb1ELb1ELb0ELb1EEEEEEEEEvNT_6ParamsE:
        .type           _ZN7cutlass13device_kernelIN5flash11enable_sm90INS1_16FlashAttnFwdSm90INS1_25CollectiveMainloopFwdSm90ILi2EN4cute5tupleIJNS5_1CILi1EEES8_S8_EEENS6_IJNS7_ILi64EEESA_SA_EEELi512ENS_10bfloat16_tEfNS_4arch4Sm90ELb0ELb1ELb0ELb1ELb0ELb1ELb1ELb0ELb0ELb1ELb0ELb0EEENS1_21CollectiveEpilogueFwdINS6_IJSA_NS7_ILi512EEESA_EEES9_SC_SE_Li256ELb1ELb1ELb0ELb0EEENS1_36VarlenDynamicPersistentTileSchedulerILi64ELi64ELi256ELi128ELb0ELb1ELb1ELb1ELb0ELb1EEEEEEEEEvNT_6ParamsE,@function
        .size           _ZN7cutlass13device_kernelIN5flash11enable_sm90INS1_16FlashAttnFwdSm90INS1_25CollectiveMainloopFwdSm90ILi2EN4cute5tupleIJNS5_1CILi1EEES8_S8_EEENS6_IJNS7_ILi64EEESA_SA_EEELi512ENS_10bfloat16_tEfNS_4arch4Sm90ELb0ELb1ELb0ELb1ELb0ELb1ELb1ELb0ELb0ELb1ELb0ELb0EEENS1_21CollectiveEpilogueFwdINS6_IJSA_NS7_ILi512EEESA_EEES9_SC_SE_Li256ELb1ELb1ELb0ELb0EEENS1_36VarlenDynamicPersistentTileSchedulerILi64ELi64ELi256ELi128ELb0ELb1ELb1ELb1ELb0ELb1EEEEEEEEEvNT_6ParamsE,(.L_x_5878 - _ZN7cutlass13device_kernelIN5flash11enable_sm90INS1_16FlashAttnFwdSm90INS1_25CollectiveMainloopFwdSm90ILi2EN4cute5tupleIJNS5_1CILi1EEES8_S8_EEENS6_IJNS7_ILi64EEESA_SA_EEELi512ENS_10bfloat16_tEfNS_4arch4Sm90ELb0ELb1ELb0ELb1ELb0ELb1ELb1ELb0ELb0ELb1ELb0ELb0EEENS1_21CollectiveEpilogueFwdINS6_IJSA_NS7_ILi512EEESA_EEES9_SC_SE_Li256ELb1ELb1ELb0ELb0EEENS1_36VarlenDynamicPersistentTileSchedulerILi64ELi64ELi256ELi128ELb0ELb1ELb1ELb1ELb0ELb1EEEEEEEEEvNT_6ParamsE)
        .other          _ZN7cutlass13device_kernelIN5flash11enable_sm90INS1_16FlashAttnFwdSm90INS1_25CollectiveMainloopFwdSm90ILi2EN4cute5tupleIJNS5_1CILi1EEES8_S8_EEENS6_IJNS7_ILi64EEESA_SA_EEELi512ENS_10bfloat16_tEfNS_4arch4Sm90ELb0ELb1ELb0ELb1ELb0ELb1ELb1ELb0ELb0ELb1ELb0ELb0EEENS1_21CollectiveEpilogueFwdINS6_IJSA_NS7_ILi512EEESA_EEES9_SC_SE_Li256ELb1ELb1ELb0ELb0EEENS1_36VarlenDynamicPersistentTileSchedulerILi64ELi64ELi256ELi128ELb0ELb1ELb1ELb1ELb0ELb1EEEEEEEEEvNT_6ParamsE,@"STO_CUDA_ENTRY STV_DEFAULT"
_ZN7cutlass13device_kernelIN5flash11enable_sm90INS1_16FlashAttnFwdSm90INS1_25CollectiveMainloopFwdSm90ILi2EN4cute5tupleIJNS5_1CILi1EEES8_S8_EEENS6_IJNS7_ILi64EEESA_SA_EEELi512ENS_10bfloat16_tEfNS_4arch4Sm90ELb0ELb1ELb0ELb1ELb0ELb1ELb1ELb0ELb0ELb1ELb0ELb0EEENS1_21CollectiveEpilogueFwdINS6_IJSA_NS7_ILi512EEESA_EEES9_SC_SE_Li256ELb1ELb1ELb0ELb0EEENS1_36VarlenDynamicPersistentTileSchedulerILi64ELi64ELi256ELi128ELb0ELb1ELb1ELb1ELb0ELb1EEEEEEEEEvNT_6ParamsE:
[----:B------:R-:W0:Y:S02]  /*0000*/  LDC R1, c[0x0][0x28] ;  /* 0x00000a00ff017b82 */ /* 0x000e240000000800 */
[----:B0-----:R-:W-:Y:S01]  /*0010*/  VIADD R1, R1, 0xffffff88 ;  /* 0xffffff8801017836 */ /* 0x001fe20000000000 */
[----:B------:R-:W0:Y:S01]  /*0020*/  S2R R4, SR_TID.X ;  /* 0x0000000000047919 */ /* 0x000e220000002100 */
[----:B------:R-:W-:Y:S01]  /*0030*/  ELECT P0, URZ, PT ;  /* 0x00000000003f782f */ /* 0x000fe20003800000 */
[----:B------:R-:W-:Y:S01]  /*0040*/  BSSY B0, `(.L_x_3464) ;  /* 0x0000014000007945 */ /* 0x000fe20003800000 */
[--C-:B0-----:R-:W-:Y:S02]  /*0050*/  SHF.R.U32.HI R0, RZ, 0x5, R4.reuse ;  /* 0x00000005ff007819 */ /* 0x101fe40000011604 */
[----:B------:R-:W-:-:S03]  /*0060*/  SHF.R.U32.HI R3, RZ, 0x7, R4 ;  /* 0x00000007ff037819 */ /* 0x000fc60000011604 */
        /* <DEDUP_REMOVED lines=17> */
.L_x_3465:
[----:B------:R-:W-:Y:S05]  /*0180*/  BSYNC B0 ;  /* 0x0000000000007941 */ /* 0x000fea0003800000 */
.L_x_3464:
        /* <DEDUP_REMOVED lines=21> */
[----:B0-----:R0:W1:Y:S01]  /*02e0*/  @UP1 SYNCS.EXCH.64 URZ, [UR8+0x38800], UR4 ;  /* 0x03880004083f15b2 */ /* 0x0010620008000100 */
[----:B------:R0:W2:Y:S04]  /*02f0*/  @UP2 SYNCS.EXCH.64 URZ, [UR8+0x38810], UR4 ;  /* 0x03881004083f25b2 */ /* 0x0000a80008000100 */
[----:B------:R0:W3:Y:S01]  /*0300*/  @UP3 SYNCS.EXCH.64 URZ, [UR8+0x38820], UR6 ;  /* 0x03882006083f35b2 */ /* 0x0000e20008000100 */
        /* <DEDUP_REMOVED lines=14> */
[----:B----4-:R-:W-:Y:S01]  /*03f0*/  NOP ;  /* 0x0000000000007918 */ /* 0x010fe20000000000 */
.L_x_3466:
[----:B------:R-:W4:Y:S01]  /*0400*/  SHFL.IDX PT, R2, R0, RZ, 0x1f ;  /* 0x00001fff00027589 */ /* 0x000f2200000e0000 */
[----:B------:R-:W-:Y:S01]  /*0410*/  NOP ;  /* 0x0000000000007918 */ /* 0x000fe20000000000 */
[----:B----4-:R-:W-:-:S13]  /*0420*/  ISETP.NE.AND P0, PT, R2, RZ, PT ;  /* 0x000000ff0200720c */ /* 0x010fda0003f05270 */
        /* <DEDUP_REMOVED lines=18> */
[----:B----4-:R-:W-:Y:S01]  /*0550*/  NOP ;  /* 0x0000000000007918 */ /* 0x010fe20000000000 */
.L_x_3467:
[----:B------:R-:W4:Y:S01]  /*0560*/  SHFL.IDX PT, R2, R0, RZ, 0x1f ;  /* 0x00001fff00027589 */ /* 0x000f2200000e0000 */
[----:B------:R-:W-:Y:S01]  /*0570*/  NOP ;  /* 0x0000000000007918 */ /* 0x000fe20000000000 */
[----:B----4-:R-:W-:-:S13]  /*0580*/  ISETP.NE.AND P0, PT, R2, RZ, PT ;  /* 0x000000ff0200720c */ /* 0x010fda0003f05270 */
        /* <DEDUP_REMOVED lines=15> */
.L_x_3468:
        /* <DEDUP_REMOVED lines=22> */
.L_x_3469:
        /* <DEDUP_REMOVED lines=22> */
.L_x_3470:
[----:B------:R-:W-:Y:S01]  /*0940*/  PLOP3.LUT P0, PT, PT, PT, UP0, 0x80, 0x0 ;  /* 0x000000000000781c */ /* 0x000fe20003f0f008 */
[----:B------:R-:W-:Y:S01]  /*0950*/  UMOV UR36, 0x1 ;  /* 0x0000000100247882 */ /* 0x000fe20000000000 */
[----:B------:R-:W-:Y:S01]  /*0960*/  NOP ;  /* 0x0000000000007918 */ /* 0x000fe20000000000 */
[----:B------:R-:W-:Y:S01]  /*0970*/  USEL UR36, UR36, 0x2, !UP0 ;  /* 0x0000000224247887 */ /* 0x000fe2000c000000 */
[----:B------:R-:W-:Y:S01]  /*0980*/  BSSY B9, `(.L_x_3471) ;  /* 0x0002607000097945 */ /* 0x000fe20003800000 */
[----:B------:R-:W-:Y:S01]  /*0990*/  ULDC.64 UR50, c[0x0][0x208] ;  /* 0x0000820000327ab9 */ /* 0x000fe20000000a00 */
[----:B0123--:R-:W-:Y:S07]  /*09a0*/  BAR.SYNC.DEFER_BLOCKING 0x0 ;  /* 0x0000000000007b1d */ /* 0x00ffee0000010000 */
[----:B------:R-:W-:Y:S05]  /*09b0*/  @!P0 BRA `(.L_x_3472) ;  /* 0x000001b800e48947 */ /* 0x000fea0003800000 */
.L_x_3473:
[----:B------:R-:W-:-:S08]  /*09c0*/  NOP ;  /* 0x0000000000007918 */ /* 0x000fd00000000000 */
[----:B------:R-:W0:Y:S02]  /*09d0*/  USETMAXREG.TRY_ALLOC.CTAPOOL UP0, 0xf0 ;  /* 0x000000f0000079c8 */ /* 0x000e240008000600 */
[----:B0-----:R-:W-:-:S13]  /*09e0*/  PLOP3.LUT P0, PT, PT, PT, UP0, 0x80, 0x0 ;  /* 0x000000000000781c */ /* 0x001fda0003f0f008 */
[----:B------:R-:W-:Y:S05]  /*09f0*/  @!P0 BRA `(.L_x_3473) ;  /* 0xfffffffc00f08947 */ /* 0x000fea000383ffff */
[----:B------:R-:W-:Y:S01]  /*0a00*/  SHF.R.U32.HI R0, RZ, 0x7, R4 ;  /* 0x00000007ff007819 */ /* 0x000fe20000011604 */
[----:B------:R-:W0:Y:S01]  /*0a10*/  S2UR UR5, SR_CgaCtaId ;  /* 0x00000000000579c3 */ /* 0x000e220000008800 */
[----:B------:R-:W-:Y:S02]  /*0a20*/  UMOV UR4, 0x400 ;  /* 0x0000040000047882 */ /* 0x000fe40000000000 */
[----:B------:R-:W-:-:S13]  /*0a30*/  ISETP.NE.AND P0, PT, R0, 0x1, PT ;  /* 0x000000010000780c */ /* 0x000fda0003f05270 */
[----:B------:R-:W-:Y:S06]  /*0a40*/  @!P0 BAR.ARV 0x8, 0x100 ;  /* 0x0204000000008b1d */ /* 0x000fec0000002000 */
[----:B------:R-:W-:Y:S01]  /*0a50*/  ISETP.GE.U32.AND P0, PT, R4, 0x100, PT ;  /* 0x000001000400780c */ /* 0x000fe20003f06070 */
[----:B0-----:R-:W-:-:S06]  /*0a60*/  ULEA UR4, UR5, UR4, 0x18 ;  /* 0x0000000405047291 */ /* 0x001fcc000f8ec03f */
[----:B------:R-:W-:Y:S01]  /*0a70*/  IMAD.U32 R18, RZ, RZ, UR4 ;  /* 0x00000004ff127e24 */ /* 0x000fe2000f8e00ff */
[----:B------:R-:W-:-:S05]  /*0a80*/  ULDC UR4, c[0x0][0xd3c] ;  /* 0x00034f0000047ab9 */ /* 0x000fca0000000800 */
[----:B------:R-:W-:Y:S08]  /*0a90*/  @P0 BAR.ARV 0xf, 0x100 ;  /* 0x03c4000000000b1d */ /* 0x000ff00000002000 */
[----:B------:R-:W-:Y:S06]  /*0aa0*/  BAR.SYNC.DEFER_BLOCKING 0x5, 0x180 ;  /* 0x0146000000007b1d */ /* 0x000fec0000010000 */
[----:B------:R-:W0:Y:S02]  /*0ab0*/  LDS.128 R24, [R18+0x388d0] ;  /* 0x0388d00012187984 */ /* 0x000e240000000c00 */
[----:B------:R-:W-:Y:S06]  /*0ac0*/  BAR.ARV 0x4, 0x180 ;  /* 0x0106000000007b1d */ /* 0x000fec0000002000 */
[----:B0-----:R-:W-:-:S13]  /*0ad0*/  ISETP.GE.AND P0, PT, R27, UR4, PT ;  /* 0x000000041b007c0c */ /* 0x001fda000bf06270 */
[----:B------:R-:W-:Y:S05]  /*0ae0*/  @P0 BRA `(.L_x_3474) ;  /* 0x0000025c00c00947 */ /* 0x000fea0003800000 */
[----:B------:R-:W-:Y:S01]  /*0af0*/  VIADD R14, R4, 0xffffff80 ;  /* 0xffffff80040e7836 */ /* 0x000fe20000000000 */
[----:B------:R-:W-:Y:S01]  /*0b00*/  ULOP3.LUT UR47, UR36, 0x1, URZ, 0xfc, !UPT ;  /* 0x00000001242f7892 */ /* 0x000fe2000f8efc3f */
[----:B------:R-:W-:Y:S02]  /*0b10*/  IMAD.MOV.U32 R210, RZ, RZ, 0x40 ;  /* 0x00000040ffd27424 */ /* 0x000fe400078e00ff */
[----:B------:R-:W-:Y:S01]  /*0b20*/  IMAD.MOV.U32 R187, RZ, RZ, RZ ;  /* 0x000000ffffbb7224 */ /* 0x000fe200078e00ff */
[----:B------:R-:W-:Y:S01]  /*0b30*/  SHF.R.S32.HI R0, RZ, 0x1f, R14 ;  /* 0x0000001fff007819 */ /* 0x000fe2000001140e */
[----:B------:R-:W-:Y:S02]  /*0b40*/  IMAD.MOV.U32 R190, RZ, RZ, RZ ;  /* 0x000000ffffbe7224 */ /* 0x000fe400078e00ff */
[----:B------:R-:W-:Y:S01]  /*0b50*/  IMAD.MOV.U32 R22, RZ, RZ, RZ ;  /* 0x000000ffff167224 */ /* 0x000fe200078e00ff */
[CC--:B------:R-:W-:Y:S01]  /*0b60*/  LEA.HI R2, R0.reuse, R14.reuse, RZ, 0x4 ;  /* 0x0000000e00027211 */ /* 0x0c0fe200078f20ff */
[----:B------:R-:W-:Y:S01]  /*0b70*/  IMAD.MOV.U32 R19, RZ, RZ, RZ ;  /* 0x000000ffff137224 */ /* 0x000fe200078e00ff */
[----:B------:R-:W-:Y:S01]  /*0b80*/  LEA.HI R5, R0, R14, RZ, 0x5 ;  /* 0x0000000e00057211 */ /* 0x000fe200078f28ff */
[----:B------:R-:W-:Y:S01]  /*0b90*/  IMAD.MOV.U32 R224, RZ, RZ, RZ ;  /* 0x000000ffffe07224 */ /* 0x000fe200078e00ff */
[----:B------:R-:W-:-:S02]  /*0ba0*/  LOP3.LUT R3, R2, 0xfffffff0, RZ, 0xc0, !PT ;  /* 0xfffffff002037812 */ /* 0x000fc400078ec0ff */
[--C-:B------:R-:W-:Y:S02]  /*0bb0*/  SHF.R.S32.HI R216, RZ, 0x5, R5.reuse ;  /* 0x00000005ffd87819 */ /* 0x100fe40000011405 */
[----:B------:R-:W-:Y:S01]  /*0bc0*/  SHF.R.S32.HI R5, RZ, 0x1f, R5 ;  /* 0x0000001fff057819 */ /* 0x000fe20000011405 */
[----:B------:R-:W-:Y:S01]  /*0bd0*/  IMAD.IADD R4, R14, 0x1, -R3 ;  /* 0x000000010e047824 */ /* 0x000fe200078e0a03 */
[----:B------:R-:W-:Y:S02]  /*0be0*/  SHF.R.S32.HI R3, RZ, 0x4, R2 ;  /* 0x00000004ff037819 */ /* 0x000fe40000011402 */
[----:B------:R-:W-:Y:S02]  /*0bf0*/  LEA.HI R6, R0, R14, RZ, 0x7 ;  /* 0x0000000e00067211 */ /* 0x000fe400078f38ff */
[----:B------:R-:W-:Y:S02]  /*0c00*/  SHF.R.S32.HI R9, RZ, 0x1f, R4 ;  /* 0x0000001fff097819 */ /* 0x000fe40000011404 */
[----:B------:R-:W-:-:S02]  /*0c10*/  LEA.HI R2, R2, R3, RZ, 0x1 ;  /* 0x0000000302027211 */ /* 0x000fc400078f08ff */
[----:B------:R-:W-:Y:S02]  /*0c20*/  LEA.HI R12, R9, R4, RZ, 0x3 ;  /* 0x00000004090c7211 */ /* 0x000fe400078f18ff */
[----:B------:R-:W-:Y:S02]  /*0c30*/  LEA.HI R5, R5, R216, RZ, 0x2 ;  /* 0x000000d805057211 */ /* 0x000fe400078f10ff */
[C---:B------:R-:W-:Y:S01]  /*0c40*/  LOP3.LUT R13, R12.reuse, 0xfffffff8, RZ, 0xc0, !PT ;  /* 0xfffffff80c0d7812 */ /* 0x040fe200078ec0ff */
[----:B------:R-:W-:Y:S01]  /*0c50*/  IMAD.SHL.U32 R12, R12, 0x40, RZ ;  /* 0x000000400c0c7824 */ /* 0x000fe200078e00ff */
[----:B------:R-:W-:Y:S02]  /*0c60*/  LOP3.LUT R2, R2, 0x1ffffffe, RZ, 0xc0, !PT ;  /* 0x1ffffffe02027812 */ /* 0x000fe400078ec0ff */
        /* <DEDUP_REMOVED lines=9> */
[----:B------:R-:W-:-:S02]  /*0d00*/  IMAD.SHL.U32 R3, R13, 0x40, RZ ;  /* 0x000000400d037824 */ /* 0x000fc400078e00ff */
[----:B------:R-:W-:Y:S01]  /*0d10*/  IMAD R5, R5, 0x10, R4 ;  /* 0x0000001005057824 */ /* 0x000fe200078e0204 */
[----:B------:R-:W-:Y:S01]  /*0d20*/  LOP3.LUT R6, R6, 0xfffffe, RZ, 0xc0, !PT ;  /* 0x00fffffe06067812 */ /* 0x000fe200078ec0ff */
[----:B------:R-:W-:Y:S01]  /*0d30*/  IMAD.SHL.U32 R2, R2, 0x8, RZ ;  /* 0x0000000802027824 */ /* 0x000fe200078e00ff */
[----:B------:R-:W-:Y:S01]  /*0d40*/  LOP3.LUT R3, R3, 0x1c0, RZ, 0xc0, !PT ;  /* 0x000001c003037812 */ /* 0x000fe200078ec0ff */
[----:B------:R-:W-:Y:S01]  /*0d50*/  IMAD.IADD R7, R14, 0x1, -R7 ;  /* 0x000000010e077824 */ /* 0x000fe200078e0a07 */
[----:B------:R-:W-:Y:S01]  /*0d60*/  SEL R210, R210, 0xffffffc0, !P2 ;  /* 0xffffffc0d2d27807 */ /* 0x000fe20005000000 */
[--C-:B------:R-:W-:Y:S01]  /*0d70*/  IMAD.U32 R237, R5, 0x40, R2.reuse ;  /* 0x0000004005ed7824 */ /* 0x100fe200078e0002 */
[----:B------:R-:W-:Y:S01]  /*0d80*/  LOP3.LUT R2, R3, 0x8, R2, 0xf8, !PT ;  /* 0x0000000803027812 */ /* 0x000fe200078ef802 */
[----:B------:R-:W-:Y:S01]  /*0d90*/  IMAD.IADD R6, R227, 0x1, -R6 ;  /* 0x00000001e3067824 */ /* 0x000fe200078e0a06 */
[----:B------:R-:W-:Y:S02]  /*0da0*/  SHF.R.U32.HI R5, RZ, 0x3, R3 ;  /* 0x00000003ff057819 */ /* 0x000fe40000011603 */
[----:B------:R-:W-:Y:S01]  /*0db0*/  LOP3.LUT R3, R12, 0x7ffffe00, RZ, 0xc0, !PT ;  /* 0x7ffffe000c037812 */ /* 0x000fe200078ec0ff */
[----:B------:R-:W-:Y:S01]  /*0dc0*/  IMAD.SHL.U32 R197, R6, 0x100, RZ ;  /* 0x0000010006c57824 */ /* 0x000fe200078e00ff */
[----:B------:R-:W-:-:S02]  /*0dd0*/  LOP3.LUT R2, R2, R5, RZ, 0x3c, !PT ;  /* 0x0000000502027212 */ /* 0x000fc400078e3cff */
[----:B------:R-:W-:Y:S01]  /*0de0*/  SHF.R.S32.HI R8, RZ, 0x1f, R7 ;  /* 0x0000001fff087819 */ /* 0x000fe20000011407 */
[----:B------:R-:W-:-:S03]  /*0df0*/  IMAD R3, R216, 0x400, R3 ;  /* 0x00000400d8037824 */ /* 0x000fc600078e0203 */
[-C--:B------:R-:W-:Y:S01]  /*0e00*/  LEA.HI R9, R8, R7.reuse, RZ, 0x2 ;  /* 0x0000000708097211 */ /* 0x080fe200078f10ff */
[----:B------:R-:W-:Y:S01]  /*0e10*/  IMAD.IADD R3, R3, 0x1, R2 ;  /* 0x0000000103037824 */ /* 0x000fe200078e0202 */
[CC--:B------:R-:W-:Y:S02]  /*0e20*/  LEA.HI R2, R0.reuse, R14.reuse, RZ, 0x3 ;  /* 0x0000000e00027211 */ /* 0x0c0fe400078f18ff */
[----:B------:R-:W-:Y:S01]  /*0e30*/  LEA.HI R0, R0, R14, RZ, 0x2 ;  /* 0x0000000e00007211 */ /* 0x000fe200078f10ff */
[----:B------:R-:W-:Y:S01]  /*0e40*/  IMAD R198, R3, 0x2, R18 ;  /* 0x0000000203c67824 */ /* 0x000fe200078e0212 */
[----:B------:R-:W-:Y:S02]  /*0e50*/  LOP3.LUT R4, R9, 0x7ffffffc, RZ, 0xc0, !PT ;  /* 0x7ffffffc09047812 */ /* 0x000fe400078ec0ff */
[----:B------:R-:W-:Y:S01]  /*0e60*/  SHF.R.S32.HI R186, RZ, 0x2, R0 ;  /* 0x00000002ffba7819 */ /* 0x000fe20000011400 */
[----:B------:R-:W-:Y:S01]  /*0e70*/  VIADD R211, R198, 0x36400 ;  /* 0x00036400c6d37836 */ /* 0x000fe20000000000 */
[----:B------:R-:W-:Y:S01]  /*0e80*/  LEA.HI R8, R8, R7, RZ, 0x5 ;  /* 0x0000000708087211 */ /* 0x000fe200078f28ff */
[----:B------:R-:W-:Y:S01]  /*0e90*/  IMAD.IADD R4, R7, 0x1, -R4 ;  /* 0x0000000107047824 */ /* 0x000fe200078e0a04 */
[--C-:B------:R-:W-:Y:S01]  /*0ea0*/  SHF.R.S32.HI R10, RZ, 0x2, R9.reuse ;  /* 0x00000002ff0a7819 */ /* 0x100fe20000011409 */
[----:B------:R-:W-:Y:S01]  /*0eb0*/  VIADD R7, R186, 0x20 ;  /* 0x00000020ba077836 */ /* 0x000fe20000000000 */
[----:B------:R-:W-:Y:S01]  /*0ec0*/  SHF.R.S32.HI R11, RZ, 0x1f, R9 ;  /* 0x0000001fff0b7819 */ /* 0x000fe20000011409 */
[----:B------:R-:W-:Y:S01]  /*0ed0*/  VIADD R199, R198, 0x36420 ;  /* 0x00036420c6c77836 */ /* 0x000fe20000000000 */
[----:B------:R-:W-:Y:S01]  /*0ee0*/  SHF.R.S32.HI R226, RZ, 0x3, R2 ;  /* 0x00000003ffe27819 */ /* 0x000fe20000011402 */
[----:B------:R-:W-:Y:S01]  /*0ef0*/  IMAD.SHL.U32 R235, R7, 0x40, RZ ;  /* 0x0000004007eb7824 */ /* 0x000fe200078e00ff */
[----:B------:R-:W-:Y:S01]  /*0f00*/  LOP3.LUT R225, R2, 0xfffffff8, RZ, 0xc0, !PT ;  /* 0xfffffff802e17812 */ /* 0x000fe200078ec0ff */
[----:B------:R-:W-:Y:S01]  /*0f10*/  @P1 VIADD R199, R211, 0xffffffe0 ;  /* 0xffffffe0d3c71836 */ /* 0x000fe20000000000 */
[----:B------:R-:W-:Y:S01]  /*0f20*/  LEA.HI R11, R11, R10, RZ, 0x3 ;  /* 0x0000000a0b0b7211 */ /* 0x000fe200078f18ff */
[----:B------:R-:W-:Y:S01]  /*0f30*/  IMAD.IADD R211, R211, 0x1, R210 ;  /* 0x00000001d3d37824 */ /* 0x000fe200078e02d2 */
[----:B------:R-:W-:Y:S01]  /*0f40*/  LOP3.LUT R231, R0, 0xfffffffc, RZ, 0xc0, !PT ;  /* 0xfffffffc00e77812 */ /* 0x000fe200078ec0ff */
[----:B------:R-:W-:Y:S01]  /*0f50*/  IMAD.IADD R225, R14, 0x1, -R225 ;  /* 0x000000010ee17824 */ /* 0x000fe200078e0ae1 */
[----:B------:R-:W-:Y:S01]  /*0f60*/  SHF.R.S32.HI R2, RZ, 0x1f, R7 ;  /* 0x0000001fff027819 */ /* 0x000fe20000011407 */
[----:B------:R-:W-:Y:S01]  /*0f70*/  IMAD.SHL.U32 R185, R4, 0x2, RZ ;  /* 0x0000000204b97824 */ /* 0x000fe200078e00ff */
[----:B------:R-:W-:Y:S01]  /*0f80*/  LOP3.LUT R11, R11, 0xfffffff8, RZ, 0xc0, !PT ;  /* 0xfffffff80b0b7812 */ /* 0x000fe200078ec0ff */
[----:B------:R-:W-:Y:S01]  /*0f90*/  IMAD.IADD R231, R14, 0x1, -R231 ;  /* 0x000000010ee77824 */ /* 0x000fe200078e0ae7 */
[----:B------:R-:W-:Y:S01]  /*0fa0*/  LEA.HI R2, R2, R7, RZ, 0x3 ;  /* 0x0000000702027211 */ /* 0x000fe200078f18ff */
[----:B------:R-:W-:Y:S01]  /*0fb0*/  IMAD.SHL.U32 R213, R225, 0x8, RZ ;  /* 0x00000008e1d57824 */ /* 0x000fe200078e00ff */
[----:B------:R-:W-:Y:S01]  /*0fc0*/  SHF.R.S32.HI R5, RZ, 0x1f, R0 ;  /* 0x0000001fff057819 */ /* 0x000fe20000011400 */
[----:B------:R-:W-:Y:S01]  /*0fd0*/  IMAD.IADD R11, R10, 0x1, -R11 ;  /* 0x000000010a0b7824 */ /* 0x000fe200078e0a0b */
[----:B------:R-:W-:Y:S01]  /*0fe0*/  SHF.R.S32.HI R8, RZ, 0x5, R8 ;  /* 0x00000005ff087819 */ /* 0x000fe20000011408 */
[----:B------:R-:W-:Y:S01]  /*0ff0*/  IMAD.SHL.U32 R16, R231, 0x8, RZ ;  /* 0x00000008e7107824 */ /* 0x000fe200078e00ff */
[----:B------:R-:W-:Y:S01]  /*1000*/  LEA.HI R5, R5, R186, RZ, 0x3 ;  /* 0x000000ba05057211 */ /* 0x000fe200078f18ff */
[----:B------:R-:W-:Y:S01]  /*1010*/  IMAD.SHL.U32 R2, R2, 0x40, RZ ;  /* 0x0000004002027824 */ /* 0x000fe200078e00ff */
[----:B------:R-:W-:Y:S01]  /*1020*/  LEA.HI R0, R231, R231, RZ, 0x1 ;  /* 0x000000e7e7007211 */ /* 0x000fe200078f08ff */
[----:B------:R-:W-:Y:S01]  /*1030*/  IMAD R194, R8, 0x10, R11 ;  /* 0x0000001008c27824 */ /* 0x000fe200078e020b */
[----:B------:R-:W-:Y:S01]  /*1040*/  LOP3.LUT R235, R235, 0x1c0, RZ, 0xc0, !PT ;  /* 0x000001c0ebeb7812 */ /* 0x000fe200078ec0ff */
[----:B------:R-:W-:Y:S01]  /*1050*/  IMAD.SHL.U32 R188, R231, 0x4, RZ ;  /* 0x00000004e7bc7824 */ /* 0x000fe200078e00ff */
[----:B------:R-:W-:Y:S01]  /*1060*/  LOP3.LUT R5, R5, 0xfffffff8, RZ, 0xc0, !PT ;  /* 0xfffffff805057812 */ /* 0x000fe200078ec0ff */
[C---:B------:R-:W-:Y:S01]  /*1070*/  VIADD R221, R213.reuse, 0xc0 ;  /* 0x000000c0d5dd7836 */ /* 0x040fe20000000000 */
[----:B------:R-:W-:Y:S01]  /*1080*/  LOP3.LUT R0, R0, 0x1ffffffe, RZ, 0xc0, !PT ;  /* 0x1ffffffe00007812 */ /* 0x000fe200078ec0ff */
[----:B------:R-:W-:Y:S01]  /*1090*/  VIADD R222, R213, 0x80 ;  /* 0x00000080d5de7836 */ /* 0x000fe20000000000 */
[----:B------:R-:W-:Y:S01]  /*10a0*/  LOP3.LUT R7, R235, 0x38, R16, 0xf8, !PT ;  /* 0x00000038eb077812 */ /* 0x000fe200078ef810 */
[C---:B------:R-:W-:Y:S01]  /*10b0*/  VIADD R219, R213.reuse, 0x140 ;  /* 0x00000140d5db7836 */ /* 0x040fe20000000000 */
[----:B------:R-:W-:Y:S01]  /*10c0*/  SHF.R.U32.HI R8, RZ, 0x3, R235 ;  /* 0x00000003ff087819 */ /* 0x000fe200000116eb */
[----:B------:R-:W-:Y:S01]  /*10d0*/  IMAD.IADD R196, R186, 0x1, -R5 ;  /* 0x00000001bac47824 */ /* 0x000fe200078e0a05 */
[----:B------:R-:W-:Y:S01]  /*10e0*/  LOP3.LUT R236, R2, 0xfffffe00, RZ, 0xc0, !PT ;  /* 0xfffffe0002ec7812 */ /* 0x000fe200078ec0ff */
[C---:B------:R-:W-:Y:S01]  /*10f0*/  VIADD R223, R213.reuse, 0x40 ;  /* 0x00000040d5df7836 */ /* 0x040fe20000000000 */
[----:B------:R-:W-:Y:S01]  /*1100*/  SHF.R.S32.HI R6, RZ, 0x1f, R222 ;  /* 0x0000001fff067819 */ /* 0x000fe200000114de */
[C---:B------:R-:W-:Y:S01]  /*1110*/  VIADD R220, R213.reuse, 0x100 ;  /* 0x00000100d5dc7836 */ /* 0x040fe20000000000 */
        /* <DEDUP_REMOVED lines=9> */
[----:B------:R-:W-:Y:S01]  /*11b0*/  IMAD R234, R7, 0x2, R18 ;  /* 0x0000000207ea7824 */ /* 0x000fe200078e0212 */
[----:B------:R-:W-:Y:S01]  /*11c0*/  SHF.R.S32.HI R0, RZ, 0x1f, R219 ;  /* 0x0000001fff007819 */ /* 0x000fe200000114db */
[----:B------:R-:W-:Y:S01]  /*11d0*/  IMAD R214, R5, 0x8, R194 ;  /* 0x0000000805d67824 */ /* 0x000fe200078e02c2 */
[----:B------:R-:W-:Y:S01]  /*11e0*/  SHF.R.S32.HI R3, RZ, 0x1f, R229 ;  /* 0x0000001fff037819 */ /* 0x000fe200000114e5 */
[----:B------:R-:W-:Y:S01]  /*11f0*/  IMAD.IADD R210, R210, 0x1, R199 ;  /* 0x00000001d2d27824 */ /* 0x000fe200078e02c7 */
[----:B------:R-:W-:-:S07]  /*1200*/  SHF.R.S32.HI R0, RZ, 0x1f, R228 ;  /* 0x0000001fff007819 */ /* 0x000fce00000114e4 */
.L_x_3676:
[----:B------:R-:W-:Y:S01]  /*1210*/  ULDC.64 UR4, c[0x0][0xb20] ;  /* 0x0002c80000047ab9 */ /* 0x000fe20000000a00 */
[----:B0123--:R-:W0:Y:S01]  /*1220*/  LDC.64 R4, c[0x0][0xb00] ;  /* 0x0002c000ff047b82 */ /* 0x00fe220000000a00 */
[----:B------:R-:W-:Y:S01]  /*1230*/  ISETP.NE.U32.AND P0, PT, RZ, UR4, PT ;  /* 0x00000004ff007c0c */ /* 0x000fe2000bf05070 */
[----:B------:R-:W-:Y:S01]  /*1240*/  IMAD.MOV.U32 R11, RZ, RZ, RZ ;  /* 0x000000ffff0b7224 */ /* 0x000fe200078e00ff */
[----:B------:R-:W-:Y:S01]  /*1250*/  ULDC.64 UR6, c[0x0][0xb18] ;  /* 0x0002c60000067ab9 */ /* 0x000fe20000000a00 */
[----:B----4-:R-:W-:Y:S01]  /*1260*/  IMAD.MOV.U32 R29, RZ, RZ, RZ ;  /* 0x000000ffff1d7224 */ /* 0x010fe200078e00ff */
[----:B------:R-:W-:Y:S01]  /*1270*/  ISETP.NE.AND.EX P0, PT, RZ, UR5, PT, P0 ;  /* 0x00000005ff007c0c */ /* 0x000fe2000bf05300 */
[----:B------:R-:W-:Y:S02]  /*1280*/  ULDC.64 UR4, c[0x0][0xb10] ;  /* 0x0002c40000047ab9 */ /* 0x000fe40000000a00 */
[----:B------:R-:W-:-:S04]  /*1290*/  ISETP.NE.U32.AND P1, PT, RZ, UR4, PT ;  /* 0x00000004ff007c0c */ /* 0x000fc8000bf25070 */
[----:B------:R-:W-:Y:S01]  /*12a0*/  ISETP.NE.AND.EX P1, PT, RZ, UR5, PT, P1 ;  /* 0x00000005ff007c0c */ /* 0x000fe2000bf25310 */
[----:B------:R-:W-:Y:S02]  /*12b0*/  ULDC.64 UR4, c[0x0][0xb00] ;  /* 0x0002c00000047ab9 */ /* 0x000fe40000000a00 */
[----:B------:R-:W-:-:S03]  /*12c0*/  ISETP.NE.U32.AND P3, PT, RZ, UR4, PT ;  /* 0x00000004ff007c0c */ /* 0x000fc6000bf65070 */
[----:B------:R-:W1:Y:S01]  /*12d0*/  @P0 LDC.64 R2, c[0x0][0xb20] ;  /* 0x0002c800ff020b82 */ /* 0x000e620000000a00 */
        /* <DEDUP_REMOVED lines=32> */
.L_x_3475:
[----:B------:R-:W-:Y:S02]  /*14e0*/  IMAD.U32 R44, RZ, RZ, UR5 ;  /* 0x00000005ff2c7e24 */ /* 0x000fe4000f8e00ff */
[----:B------:R-:W-:Y:S01]  /*14f0*/  IMAD.U32 R24, RZ, RZ, UR4 ;  /* 0x00000004ff187e24 */ /* 0x000fe2000f8e00ff */
[----:B------:R-:W-:Y:S06]  /*1500*/  @!P2 BRA `(.L_x_3476) ;  /* 0x000000000010a947 */ /* 0x000fec0003800000 */
[----:B------:R-:W0:Y:S02]  /*1510*/  LDC.64 R2, c[0x0][0xb18] ;  /* 0x0002c600ff027b82 */ /* 0x000e240000000a00 */
[----:B0-----:R-:W-:-:S05]  /*1520*/  IMAD.WIDE R2, R27, 0x4, R2 ;  /* 0x000000041b027825 */ /* 0x001fca00078e0202 */
[----:B------:R0:W5:Y:S01]  /*1530*/  LDG.E R24, desc[UR50][R2.64] ;  /* 0x0000003202187981 */ /* 0x000162000c1e1900 */
[----:B------:R-:W-:Y:S05]  /*1540*/  BRA `(.L_x_3477) ;  /* 0x0000000000107947 */ /* 0x000fea0003800000 */
.L_x_3476:
[----:B------:R-:W-:Y:S05]  /*1550*/  @!P3 BRA `(.L_x_3477) ;  /* 0x00000000000cb947 */ /* 0x000fea0003800000 */
[----:B------:R-:W2:Y:S04]  /*1560*/  LDG.E R3, desc[UR50][R8.64] ;  /* 0x0000003208037981 */ /* 0x000ea8000c1e1900 */
[----:B------:R-:W2:Y:S02]  /*1570*/  LDG.E R24, desc[UR50][R8.64+0x4] ;  /* 0x0000043208187981 */ /* 0x000ea4000c1e1900 */
[----:B--2---:R-:W-:-:S07]  /*1580*/  IMAD.IADD R24, R24, 0x1, -R3 ;  /* 0x0000000118187824 */ /* 0x004fce00078e0a03 */
.L_x_3477:
        /* <DEDUP_REMOVED lines=27> */
[----:B0-----:R-:W-:Y:S01]  /*1740*/  IMAD.MOV.U32 R5, RZ, RZ, R0 ;  /* 0x000000ffff057224 */ /* 0x001fe200078e0000 */
[----:B--2---:R-:W-:Y:S01]  /*1750*/  @P1 SHF.R.U32.HI R5, RZ, R13, R2 ;  /* 0x0000000dff051219 */ /* 0x004fe20000011602 */
[----:B------:R-:W-:-:S04]  /*1760*/  VIADD R0, R184, 0x3f ;  /* 0x0000003fb8007836 */ /* 0x000fc80000000000 */
[----:B------:R-:W-:Y:S01]  /*1770*/  IMAD.IADD R7, R42, 0x1, R5 ;  /* 0x000000012a077824 */ /* 0x000fe200078e0205 */
        /* <DEDUP_REMOVED lines=16> */
.L_x_3480:
[----:B------:R-:W-:-:S13]  /*1880*/  ISETP.NE.AND P0, PT, R15, 0x1, PT ;  /* 0x000000010f00780c */ /* 0x000fda0003f05270 */
[----:B------:R-:W0:Y:S02]  /*1890*/  @P0 LDC.64 R4, c[0x0][0xae0] ;  /* 0x0002b800ff040b82 */ /* 0x000e240000000a00 */
[----:B0-----:R-:W-:-:S05]  /*18a0*/  @P0 IMAD.HI.U32 R4, R2, R4, RZ ;  /* 0x0000000402040227 */ /* 0x001fca00078e00ff */
[----:B------:R-:W-:-:S07]  /*18b0*/  @P0 SHF.R.U32.HI R2, RZ, R5, R4 ;  /* 0x00000005ff020219 */ /* 0x000fce0000011604 */
.L_x_3481:
[----:B------:R-:W-:Y:S05]  /*18c0*/  BSYNC B0 ;  /* 0x0000000000007941 */ /* 0x000fea0003800000 */
.L_x_3479:
[----:B------:R-:W-:-:S05]  /*18d0*/  IMAD R3, R2, R15, R15 ;  /* 0x0000000f02037224 */ /* 0x000fca00078e020f */
[----:B------:R-:W-:-:S07]  /*18e0*/  VIMNMX R0, R0, R3, PT ;  /* 0x0000000300007248 */ /* 0x000fce0003fe0100 */
.L_x_3478:
[----:B------:R-:W0:Y:S01]  /*18f0*/  @P1 LDC R2, c[0x0][0x44c] ;  /* 0x00011300ff021b82 */ /* 0x000e220000000800 */
[----:B------:R-:W-:Y:S01]  /*1900*/  IMAD.IADD R169, R184, 0x1, -R23 ;  /* 0x00000001b8a97824 */ /* 0x000fe200078e0a17 */
[----:B------:R-:W-:-:S06]  /*1910*/  ULDC UR4, c[0x0][0xad4] ;  /* 0x0002b50000047ab9 */ /* 0x000fcc0000000800 */
[----:B------:R-:W1:Y:S01]  /*1920*/  @P1 LDC R4, c[0x0][0x450] ;  /* 0x00011400ff041b82 */ /* 0x000e620000000800 */
[----:B0-----:R-:W-:-:S04]  /*1930*/  @P1 IMAD.HI.U32 R3, R195, R2, RZ ;  /* 0x00000002c3031227 */ /* 0x001fc800078e00ff */
[----:B------:R-:W-:Y:S01]  /*1940*/  IMAD.MOV.U32 R2, RZ, RZ, R195 ;  /* 0x000000ffff027224 */ /* 0x000fe200078e00c3 */
        /* <DEDUP_REMOVED lines=14> */
.L_x_3484:
[----:B------:R-:W-:-:S13]  /*1a30*/  ISETP.NE.AND P0, PT, R15, 0x1, PT ;  /* 0x000000010f00780c */ /* 0x000fda0003f05270 */
[----:B------:R-:W0:Y:S02]  /*1a40*/  @P0 LDC.64 R4, c[0x0][0xae0] ;  /* 0x0002b800ff040b82 */ /* 0x000e240000000a00 */
[----:B0-----:R-:W-:-:S05]  /*1a50*/  @P0 IMAD.HI.U32 R4, R2, R4, RZ ;  /* 0x0000000402040227 */ /* 0x001fca00078e00ff */
[----:B------:R-:W-:-:S07]  /*1a60*/  @P0 SHF.R.U32.HI R2, RZ, R5, R4 ;  /* 0x00000005ff020219 */ /* 0x000fce0000011604 */
.L_x_3485:
[----:B------:R-:W-:Y:S05]  /*1a70*/  BSYNC B0 ;  /* 0x0000000000007941 */ /* 0x000fea0003800000 */
.L_x_3483:
[----:B------:R-:W-:-:S05]  /*1a80*/  IMAD R2, R2, R15, RZ ;  /* 0x0000000f02027224 */ /* 0x000fca00078e02ff */
[----:B------:R-:W-:-:S07]  /*1a90*/  VIMNMX R3, R3, R2, !PT ;  /* 0x0000000203037248 */ /* 0x000fce0007fe0100 */
.L_x_3482:
        /* <DEDUP_REMOVED lines=43> */
.L_x_3488:
[----:B------:R-:W-:Y:S05]  /*1d50*/  BSYNC B6 ;  /* 0x0000000000067941 */ /* 0x000fea0003800000 */
.L_x_3487:
        /* <DEDUP_REMOVED lines=20> */
.L_x_3490:
[----:B------:R-:W-:Y:S05]  /*1ea0*/  BSYNC B6 ;  /* 0x0000000000067941 */ /* 0x000fea0003800000 */
.L_x_3489:
[----:B------:R-:W-:Y:S01]  /*1eb0*/  ULDC.64 UR4, c[0x0][0xaf0] ;  /* 0x0002bc0000047ab9 */ /* 0x000fe20000000a00 */
[----:B------:R-:W0:Y:S01]  /*1ec0*/  LDC.64 R4, c[0x0][0x300] ;  /* 0x0000c000ff047b82 */ /* 0x000e220000000a00 */
[----:B------:R-:W-:Y:S01]  /*1ed0*/  ISETP.NE.U32.AND P0, PT, RZ, UR4, PT ;  /* 0x00000004ff007c0c */ /* 0x000fe2000bf05070 */
[----:B------:R-:W-:Y:S01]  /*1ee0*/  IMAD.IADD R39, R29, 0x1, R24 ;  /* 0x000000011d277824 */ /* 0x000fe200078e0218 */
[----:B------:R-:W-:Y:S02]  /*1ef0*/  ULDC.64 UR6, c[0x0][0x330] ;  /* 0x0000cc0000067ab9 */ /* 0x000fe40000000a00 */
[----:B------:R-:W-:Y:S01]  /*1f00*/  ISETP.NE.AND.EX P0, PT, RZ, UR5, PT, P0 ;  /* 0x00000005ff007c0c */ /* 0x000fe2000bf05300 */
[----:B------:R-:W-:Y:S02]  /*1f10*/  ULDC.64 UR4, c[0x0][0x308] ;  /* 0x0000c20000047ab9 */ /* 0x000fe40000000a00 */
[----:B------:R-:W1:Y:S01]  /*1f20*/  LDC R41, c[0x0][0x3f4] ;  /* 0x0000fd00ff297b82 */ /* 0x000e620000000800 */
[----:B------:R-:W-:-:S07]  /*1f30*/  SHF.R.S32.HI R17, RZ, 0x1f, R16 ;  /* 0x0000001fff117819 */ /* 0x000fce0000011410 */
[----:B------:R-:W2:Y:S08]  /*1f40*/  LDC.64 R32, c[0x0][0x3f8] ;  /* 0x0000fe00ff207b82 */ /* 0x000eb00000000a00 */
[----:B------:R-:W3:Y:S02]  /*1f50*/  @P0 LDC.64 R2, c[0x0][0xaf0] ;  /* 0x0002bc00ff020b82 */ /* 0x000ee40000000a00 */
[----:B---3--:R-:W-:-:S05]  /*1f60*/  @P0 IMAD.WIDE R2, R27, 0x4, R2 ;  /* 0x000000041b020825 */ /* 0x008fca00078e0202 */
[----:B------:R3:W4:Y:S01]  /*1f70*/  @P0 LDG.E R27, desc[UR50][R2.64] ;  /* 0x00000032021b0981 */ /* 0x000722000c1e1900 */
[----:B------:R-:W-:Y:S01]  /*1f80*/  SHF.R.S32.HI R40, RZ, 0x1f, R39 ;  /* 0x0000001fff287819 */ /* 0x000fe20000011427 */
[-C--:B0-----:R-:W-:Y:S01]  /*1f90*/  IMAD.WIDE.U32 R6, R39, R4.reuse, RZ ;  /* 0x0000000427067225 */ /* 0x081fe200078e00ff */
[----:B------:R-:W-:Y:S01]  /*1fa0*/  SHF.R.S32.HI R45, RZ, 0x1f, R186 ;  /* 0x0000001fff2d7819 */ /* 0x000fe200000114ba */
[----:B------:R-:W0:Y:S01]  /*1fb0*/  S2R R38, SR_TID.X ;  /* 0x0000000000267919 */ /* 0x000e220000002100 */
[----:B-1----:R-:W-:Y:S01]  /*1fc0*/  ISETP.GE.AND P1, PT, R16, R41, PT ;  /* 0x000000291000720c */ /* 0x002fe20003f26270 */
[----:B------:R-:W-:Y:S01]  /*1fd0*/  IMAD R0, R40, R4, RZ ;  /* 0x0000000428007224 */ /* 0x000fe200078e02ff */
[----:B------:R-:W-:Y:S01]  /*1fe0*/  SHF.R.S32.HI R189, RZ, 0x1f, R188 ;  /* 0x0000001fffbd7819 */ /* 0x000fe200000114bc */
[----:B------:R-:W-:Y:S01]  /*1ff0*/  IMAD.SHL.U32 R53, R196, 0x40, RZ ;  /* 0x00000040c4357824 */ /* 0x000fe200078e00ff */
[----:B------:R-:W-:Y:S01]  /*2000*/  SEL R25, R41, RZ, P1 ;  /* 0x000000ff29197207 */ /* 0x000fe20000800000 */
[----:B------:R-:W-:Y:S01]  /*2010*/  IMAD R9, R39, R5, R0 ;  /* 0x0000000527097224 */ /* 0x000fe200078e0200 */
[----:B------:R-:W-:Y:S01]  /*2020*/  SHF.R.S32.HI R0, RZ, 0x1f, R26 ;  /* 0x0000001fff007819 */ /* 0x000fe2000001141a */
[C---:B------:R-:W-:Y:S01]  /*2030*/  IMAD.SHL.U32 R51, R4.reuse, 0x40, RZ ;  /* 0x0000004004337824 */ /* 0x040fe200078e00ff */
[----:B------:R-:W-:Y:S01]  /*2040*/  LOP3.LUT R53, R53, 0x1c0, RZ, 0xc0, !PT ;  /* 0x000001c035357812 */ /* 0x000fe200078ec0ff */
[----:B------:R-:W-:Y:S01]  /*2050*/  IMAD.IADD R7, R7, 0x1, R9 ;  /* 0x0000000107077824 */ /* 0x000fe200078e0209 */
[----:B------:R-:W-:Y:S01]  /*2060*/  SHF.L.U64.HI R48, R4, 0x6, R5 ;  /* 0x0000000604307819 */ /* 0x000fe20000010205 */
[C---:B------:R-:W-:Y:S01]  /*2070*/  IMAD R9, R0.reuse, UR6, RZ ;  /* 0x0000000600097c24 */ /* 0x040fe2000f8e02ff */
[----:B------:R-:W-:Y:S01]  /*2080*/  SHF.R.U32.HI R56, RZ, 0x3, R53 ;  /* 0x00000003ff387819 */ /* 0x000fe20000011635 */
[----:B---3--:R-:W-:Y:S01]  /*2090*/  IMAD R3, R0, UR4, RZ ;  /* 0x0000000400037c24 */ /* 0x008fe2000f8e02ff */
[----:B--2---:R-:W-:Y:S01]  /*20a0*/  SHF.L.U64.HI R50, R32, 0x6, R33 ;  /* 0x0000000620327819 */ /* 0x004fe20000010221 */
[C---:B------:R-:W-:Y:S01]  /*20b0*/  IMAD R13, R26.reuse, UR7, R9 ;  /* 0x000000071a0d7c24 */ /* 0x040fe2000f8e0209 */
[----:B------:R-:W-:Y:S01]  /*20c0*/  P2R R68, PR, RZ, 0x2 ;  /* 0x00000002ff447803 */ /* 0x000fe20000000000 */
[----:B------:R-:W-:Y:S01]  /*20d0*/  IMAD.WIDE.U32 R8, R26, UR6, R16 ;  /* 0x000000061a087c25 */ /* 0x000fe2000f8e0010 */
[----:B------:R-:W-:-:S02]  /*20e0*/  ULDC.64 UR6, c[0x0][0xb00] ;  /* 0x0002c00000067ab9 */ /* 0x000fc40000000a00 */
[----:B------:R-:W-:Y:S01]  /*20f0*/  ISETP.NE.U32.AND P0, PT, RZ, UR6, PT ;  /* 0x00000006ff007c0c */ /* 0x000fe2000bf05070 */
[C---:B------:R-:W-:Y:S02]  /*2100*/  IMAD R11, R26.reuse, UR5, R3 ;  /* 0x000000051a0b7c24 */ /* 0x040fe4000f8e0203 */
[----:B------:R-:W-:Y:S01]  /*2110*/  IMAD.WIDE.U32 R2, R26, UR4, R6 ;  /* 0x000000041a027c25 */ /* 0x000fe2000f8e0006 */
[----:B------:R-:W-:Y:S01]  /*2120*/  ISETP.NE.AND.EX P0, PT, RZ, UR7, PT, P0 ;  /* 0x00000007ff007c0c */ /* 0x000fe2000bf05300 */
[----:B------:R-:W1:Y:S01]  /*2130*/  LDC.64 R6, c[0x0][0x408] ;  /* 0x00010200ff067b82 */ /* 0x000e620000000a00 */
[----:B------:R-:W-:Y:S01]  /*2140*/  ULDC.64 UR6, c[0x0][0x338] ;  /* 0x0000ce0000067ab9 */ /* 0x000fe20000000a00 */
[----:B------:R-:W-:Y:S01]  /*2150*/  ULDC.64 UR4, c[0x0][0x310] ;  /* 0x0000c40000047ab9 */ /* 0x000fe20000000a00 */
[----:B------:R-:W-:Y:S02]  /*2160*/  IMAD.IADD R9, R9, 0x1, R13 ;  /* 0x0000000109097824 */ /* 0x000fe400078e020d */
[----:B------:R-:W-:Y:S01]  /*2170*/  IMAD.IADD R3, R3, 0x1, R11 ;  /* 0x0000000103037824 */ /* 0x000fe200078e020b */
[----:B0-----:R-:W-:Y:S01]  /*2180*/  SHF.R.U32.HI R38, RZ, 0x7, R38 ;  /* 0x00000007ff267819 */ /* 0x001fe20000011626 */
[----:B------:R-:W-:-:S02]  /*2190*/  IMAD.IADD R25, R16, 0x1, R25 ;  /* 0x0000000110197824 */ /* 0x000fc400078e0219 */
[----:B------:R-:W-:-:S03]  /*21a0*/  IMAD.WIDE.U32 R12, R186, R32, R16 ;  /* 0x00000020ba0c7225 */ /* 0x000fc600078e0010 */
[----:B------:R-:W-:Y:S01]  /*21b0*/  SHF.R.S32.HI R24, RZ, 0x1f, R25 ;  /* 0x0000001fff187819 */ /* 0x000fe20000011419 */
[----:B------:R-:W-:Y:S02]  /*21c0*/  IMAD.SHL.U32 R52, R32, 0x40, RZ ;  /* 0x0000004020347824 */ /* 0x000fe400078e00ff */
[----:B------:R-:W-:Y:S01]  /*21d0*/  VIADD R57, R38, 0x8 ;  /* 0x0000000826397836 */ /* 0x000fe20000000000 */
[----:B------:R-:W-:Y:S01]  /*21e0*/  LEA.HI R49, R24, R25, RZ, 0x3 ;  /* 0x0000001918317211 */ /* 0x000fe200078f18ff */
[----:B------:R-:W-:Y:S01]  /*21f0*/  VIADD R70, R16, 0x20 ;  /* 0x0000002010467836 */ /* 0x000fe20000000000 */
[----:B------:R-:W-:Y:S01]  /*2200*/  IADD3 R38, P2, R186, R39, RZ ;  /* 0x00000027ba267210 */ /* 0x000fe20007f5e0ff */
[----:B------:R-:W-:Y:S01]  /*2210*/  IMAD.SHL.U32 R58, R41, 0x2, RZ ;  /* 0x00000002293a7824 */ /* 0x000fe200078e00ff */
[----:B------:R-:W-:-:S03]  /*2220*/  LOP3.LUT R63, R49, 0xfffffff8, RZ, 0xc0, !PT ;  /* 0xfffffff8313f7812 */ /* 0x000fc600078ec0ff */
[----:B------:R-:W-:Y:S01]  /*2230*/  IMAD.X R39, R40, 0x1, R45, P2 ;  /* 0x0000000128277824 */ /* 0x000fe200010e062d */
[C---:B-1----:R-:W-:Y:S01]  /*2240*/  SHF.L.U64.HI R54, R6.reuse, 0x6, R7 ;  /* 0x0000000606367819 */ /* 0x042fe20000010207 */
[-C--:B------:R-:W-:Y:S01]  /*2250*/  IMAD R14, R45, R6.reuse, RZ ;  /* 0x000000062d0e7224 */ /* 0x080fe200078e02ff */
[----:B------:R-:W-:Y:S01]  /*2260*/  SHF.R.S32.HI R69, RZ, 0x1f, R63 ;  /* 0x0000001fff457819 */ /* 0x000fe2000001143f */
[----:B------:R-:W-:Y:S02]  /*2270*/  IMAD.SHL.U32 R55, R6, 0x40, RZ ;  /* 0x0000004006377824 */ /* 0x000fe400078e00ff */
[C---:B------:R-:W-:Y:S02]  /*2280*/  IMAD R29, R186.reuse, R7, R14 ;  /* 0x00000007ba1d7224 */ /* 0x040fe400078e020e */
[----:B------:R-:W-:-:S04]  /*2290*/  IMAD.WIDE.U32 R14, R186, R6, R16 ;  /* 0x00000006ba0e7225 */ /* 0x000fc800078e0010 */
[----:B------:R-:W-:Y:S02]  /*22a0*/  IMAD.IADD R15, R29, 0x1, R15 ;  /* 0x000000011d0f7824 */ /* 0x000fe400078e020f */
[----:B-----5:R-:W-:Y:S01]  /*22b0*/  IMAD.WIDE.U32 R34, R37, R6, R14 ;  /* 0x0000000625227225 */ /* 0x020fe200078e000e */
[----:B----4-:R-:W-:Y:S02]  /*22c0*/  SHF.R.S32.HI R0, RZ, 0x1f, R27 ;  /* 0x0000001fff007819 */ /* 0x010fe4000001141b */
[----:B------:R-:W-:Y:S02]  /*22d0*/  SEL R27, R27, RZ, !P0 ;  /* 0x000000ff1b1b7207 */ /* 0x000fe40004000000 */
[----:B------:R-:W-:-:S03]  /*22e0*/  SEL R0, R0, RZ, !P0 ;  /* 0x000000ff00007207 */ /* 0x000fc60004000000 */
[----:B------:R-:W-:-:S04]  /*22f0*/  IMAD.WIDE.U32 R20, R27, UR6, R8 ;  /* 0x000000061b147c25 */ /* 0x000fc8000f8e0008 */
[C---:B------:R-:W-:Y:S02]  /*2300*/  IMAD R10, R0.reuse, UR6, RZ ;  /* 0x00000006000a7c24 */ /* 0x040fe4000f8e02ff */
[----:B------:R-:W-:Y:S02]  /*2310*/  IMAD R0, R0, UR4, RZ ;  /* 0x0000000400007c24 */ /* 0x000fe4000f8e02ff */
[C---:B------:R-:W-:Y:S01]  /*2320*/  IMAD.WIDE.U32 R2, R27.reuse, UR4, R2 ;  /* 0x000000041b027c25 */ /* 0x040fe2000f8e0002 */
[----:B------:R-:W-:Y:S02]  /*2330*/  ULDC UR4, c[0x0][0x2f4] ;  /* 0x0000bd0000047ab9 */ /* 0x000fe40000000800 */
[----:B------:R-:W-:Y:S01]  /*2340*/  ISETP.GE.AND P1, PT, R70, UR4, PT ;  /* 0x0000000446007c0c */ /* 0x000fe2000bf26270 */
[----:B------:R-:W-:Y:S02]  /*2350*/  IMAD R9, R27, UR5, R0 ;  /* 0x000000051b097c24 */ /* 0x000fe4000f8e0200 */
[----:B------:R-:W-:-:S02]  /*2360*/  IMAD R0, R45, R4, RZ ;  /* 0x000000042d007224 */ /* 0x000fc400078e02ff */
[----:B------:R-:W-:Y:S02]  /*2370*/  IMAD R8, R45, R32, RZ ;  /* 0x000000202d087224 */ /* 0x000fe400078e02ff */
[----:B------:R-:W-:Y:S02]  /*2380*/  IMAD R71, R27, UR7, R10 ;  /* 0x000000071b477c24 */ /* 0x000fe4000f8e020a */
[----:B------:R-:W-:-:S04]  /*2390*/  IMAD.WIDE.U32 R10, R186, R4, R16 ;  /* 0x00000004ba0a7225 */ /* 0x000fc800078e0010 */
[----:B------:R-:W-:Y:S01]  /*23a0*/  IMAD R47, R186, R5, R0 ;  /* 0x00000005ba2f7224 */ /* 0x000fe200078e0200 */
[----:B------:R-:W-:Y:S01]  /*23b0*/  LOP3.LUT R5, R53, 0x18, R16, 0xf8, !PT ;  /* 0x0000001835057812 */ /* 0x000fe200078ef810 */
[----:B------:R-:W-:Y:S01]  /*23c0*/  IMAD.IADD R0, R3, 0x1, R9 ;  /* 0x0000000103007824 */ /* 0x000fe200078e0209 */
[----:B------:R-:W-:Y:S01]  /*23d0*/  IADD3 R46, P0, R2, R10, RZ ;  /* 0x0000000a022e7210 */ /* 0x000fe20007f1e0ff */
[C---:B------:R-:W-:Y:S01]  /*23e0*/  IMAD R27, R186.reuse, R33, R8 ;  /* 0x00000021ba1b7224 */ /* 0x040fe200078e0208 */
[----:B------:R-:W-:Y:S01]  /*23f0*/  LOP3.LUT R5, R5, R56, RZ, 0x3c, !PT ;  /* 0x0000003805057212 */ /* 0x000fe200078e3cff */
[----:B------:R-:W-:Y:S01]  /*2400*/  IMAD.WIDE.U32 R8, R186, R32, R188 ;  /* 0x00000020ba087225 */ /* 0x000fe200078e00bc */
[----:B------:R-:W-:Y:S02]  /*2410*/  IADD3.X R47, R0, R11, R47, P0, !PT ;  /* 0x0000000b002f7210 */ /* 0x000fe400007fe42f */
[----:B------:R-:W-:Y:S01]  /*2420*/  ISETP.GE.AND P0, PT, R16, UR4, PT ;  /* 0x0000000410007c0c */ /* 0x000fe2000bf06270 */
[----:B------:R-:W-:-:S02]  /*2430*/  IMAD.IADD R9, R9, 0x1, R27 ;  /* 0x0000000109097824 */ /* 0x000fc400078e021b */
[----:B------:R-:W-:Y:S01]  /*2440*/  IMAD.IADD R13, R27, 0x1, R13 ;  /* 0x000000011b0d7824 */ /* 0x000fe200078e020d */
[----:B------:R-:W-:Y:S01]  /*2450*/  SHF.R.S32.HI R27, RZ, 0x1f, R37 ;  /* 0x0000001fff1b7819 */ /* 0x000fe20000011425 */
[----:B------:R-:W-:-:S04]  /*2460*/  IMAD.WIDE.U32 R10, R186, R6, R188 ;  /* 0x00000006ba0a7225 */ /* 0x000fc800078e00bc */
[----:B------:R-:W-:Y:S02]  /*2470*/  IMAD R24, R27, R32, RZ ;  /* 0x000000201b187224 */ /* 0x000fe400078e02ff */
[----:B------:R-:W-:Y:S01]  /*2480*/  IMAD R60, R216, 0x200, R5 ;  /* 0x00000200d83c7824 */ /* 0x000fe200078e0205 */
[----:B------:R-:W-:Y:S01]  /*2490*/  LOP3.LUT R5, R53, 0x38, R49, 0xf8, !PT ;  /* 0x0000003835057812 */ /* 0x000fe200078ef831 */
[----:B------:R-:W-:Y:S02]  /*24a0*/  IMAD.IADD R11, R11, 0x1, R29 ;  /* 0x000000010b0b7824 */ /* 0x000fe400078e021d */
[----:B------:R-:W-:Y:S01]  /*24b0*/  IMAD R4, R27, R6, RZ ;  /* 0x000000061b047224 */ /* 0x000fe200078e02ff */
[----:B------:R-:W-:Y:S01]  /*24c0*/  LOP3.LUT R5, R5, R56, RZ, 0x3c, !PT ;  /* 0x0000003805057212 */ /* 0x000fe200078e3cff */
[C---:B------:R-:W-:Y:S02]  /*24d0*/  IMAD R61, R37.reuse, R33, R24 ;  /* 0x00000021253d7224 */ /* 0x040fe400078e0218 */
[----:B------:R-:W-:-:S04]  /*24e0*/  IMAD.WIDE.U32 R28, R37, R32, R8 ;  /* 0x00000020251c7225 */ /* 0x000fc800078e0008 */
[----:B------:R-:W-:-:S04]  /*24f0*/  IMAD.WIDE.U32 R30, R37, R32, R12 ;  /* 0x00000020251e7225 */ /* 0x000fc800078e000c */
[C---:B------:R-:W-:Y:S02]  /*2500*/  IMAD R67, R37.reuse, R7, R4 ;  /* 0x0000000725437224 */ /* 0x040fe400078e0204 */
[----:B------:R-:W-:-:S04]  /*2510*/  IMAD.WIDE.U32 R32, R37, R6, R10 ;  /* 0x0000000625207225 */ /* 0x000fc800078e000a */
[----:B------:R-:W-:Y:S02]  /*2520*/  IMAD.IADD R59, R29, 0x1, R61 ;  /* 0x000000011d3b7824 */ /* 0x000fe400078e023d */
[----:B------:R-:W-:Y:S02]  /*2530*/  IMAD.IADD R65, R33, 0x1, R67 ;  /* 0x0000000121417824 */ /* 0x000fe400078e0243 */
[----:B------:R-:W-:Y:S02]  /*2540*/  IMAD.IADD R61, R61, 0x1, R31 ;  /* 0x000000013d3d7824 */ /* 0x000fe400078e021f */
[----:B------:R-:W-:Y:S02]  /*2550*/  IMAD.IADD R67, R67, 0x1, R35 ;  /* 0x0000000143437824 */ /* 0x000fe400078e0223 */
[----:B------:R-:W-:Y:S02]  /*2560*/  IMAD R62, R216, 0x200, R5 ;  /* 0x00000200d83e7824 */ /* 0x000fe400078e0205 */
[----:B------:R-:W-:-:S07]  /*2570*/  IMAD.IADD R71, R21, 0x1, R71 ;  /* 0x0000000115477824 */ /* 0x000fce00078e0247 */
.L_x_3520:
[----:B-1--4-:R-:W0:Y:S01]  /*2580*/  LDC.64 R40, c[0x0][0x2e8] ;  /* 0x0000ba00ff287b82 */ /* 0x012e220000000a00 */
        /* <DEDUP_REMOVED lines=56> */
.L_x_3495:
[----:B------:R-:W-:Y:S05]  /*2910*/  BSYNC B1 ;  /* 0x0000000000017941 */ /* 0x000fea0003800000 */
.L_x_3494:
[----:B------:R-:W-:Y:S01]  /*2920*/  UISETP.NE.AND UP0, UPT, UR47, 0x3, UPT ;  /* 0x000000032f00788c */ /* 0x000fe2000bf05270 */
[----:B0----5:R-:W-:Y:S02]  /*2930*/  IMAD.MOV.U32 R4, RZ, RZ, R8 ;  /* 0x000000ffff047224 */ /* 0x021fe400078e0008 */
[----:B------:R-:W-:Y:S02]  /*2940*/  IMAD.MOV.U32 R5, RZ, RZ, R9 ;  /* 0x000000ffff057224 */ /* 0x000fe400078e0009 */
[----:B------:R-:W-:Y:S01]  /*2950*/  IMAD.MOV.U32 R6, RZ, RZ, R24 ;  /* 0x000000ffff067224 */ /* 0x000fe200078e0018 */
[----:B------:R-:W-:Y:S01]  /*2960*/  PLOP3.LUT P3, PT, PT, PT, UP0, 0x80, 0x0 ;  /* 0x000000000000781c */ /* 0x000fe20003f6f008 */
[----:B------:R-:W-:Y:S01]  /*2970*/  IMAD.MOV.U32 R7, RZ, RZ, R15 ;  /* 0x000000ffff077224 */ /* 0x000fe200078e000f */
[----:B------:R-:W-:Y:S01]  /*2980*/  PRMT R78, R78, 0x5410, R4 ;  /* 0x000054104e4e7816 */ /* 0x000fe20000000004 */
[----:B------:R-:W-:Y:S01]  /*2990*/  IMAD.MOV.U32 R4, RZ, RZ, R25 ;  /* 0x000000ffff047224 */ /* 0x000fe200078e0019 */
[----:B------:R-:W-:Y:S01]  /*29a0*/  PRMT R80, R80, 0x5410, R5 ;  /* 0x0000541050507816 */ /* 0x000fe20000000005 */
[----:B------:R-:W-:Y:S01]  /*29b0*/  IMAD.MOV.U32 R5, RZ, RZ, R11 ;  /* 0x000000ffff057224 */ /* 0x000fe200078e000b */
[----:B------:R-:W-:-:S02]  /*29c0*/  PRMT R74, R74, 0x5410, R7 ;  /* 0x000054104a4a7816 */ /* 0x000fc40000000007 */
[----:B------:R-:W-:Y:S01]  /*29d0*/  PRMT R40, R4, 0x5410, R6 ;  /* 0x0000541004287816 */ /* 0x000fe20000000006 */
[----:B------:R-:W-:Y:S01]  /*29e0*/  IMAD.MOV.U32 R4, RZ, RZ, R10 ;  /* 0x000000ffff047224 */ /* 0x000fe200078e000a */
[----:B------:R-:W-:Y:S01]  /*29f0*/  PRMT R84, R84, 0x5410, R5 ;  /* 0x0000541054547816 */ /* 0x000fe20000000005 */
[----:B------:R-:W-:-:S03]  /*2a00*/  IMAD.MOV.U32 R6, RZ, RZ, R14 ;  /* 0x000000ffff067224 */ /* 0x000fc600078e000e */
[----:B------:R-:W-:Y:S02]  /*2a10*/  PRMT R82, R82, 0x5410, R4 ;  /* 0x0000541052527816 */ /* 0x000fe40000000004 */
[----:B------:R-:W-:Y:S01]  /*2a20*/  PRMT R66, R66, 0x5410, R6 ;  /* 0x0000541042427816 */ /* 0x000fe20000000006 */
[----:B------:R-:W-:Y:S06]  /*2a30*/  @!P3 BRA `(.L_x_3496) ;  /* 0x000000000004b947 */ /* 0x000fec0003800000 */
[----:B------:R-:W-:Y:S01]  /*2a40*/  BPT.TRAP 0x1 ;  /* 0x000000040000795c */ /* 0x000fe20000300000 */
.L_x_3496:
[----:B------:R-:W-:Y:S01]  /*2a50*/  IMAD R64, R187, 0x8, R18 ;  /* 0x00000008bb407824 */ /* 0x000fe200078e0212 */
[----:B------:R-:W-:Y:S01]  /*2a60*/  SHF.L.U32 R75, R190, 0x1f, RZ ;  /* 0x0000001fbe4b7819 */ /* 0x000fe200000006ff */
[----:B------:R-:W-:Y:S03]  /*2a70*/  BSSY B1, `(.L_x_3497) ;  /* 0x0000003000017945 */ /* 0x000fe60003800000 */
[----:B------:R-:W0:Y:S02]  /*2a80*/  SYNCS.PHASECHK.TRANS64.TRYWAIT P5, [R64+URZ+0x38890], R75 ;  /* 0x0388904b400075a7 */ /* 0x000e2400080a017f */
[----:B0-----:R-:W-:Y:S05]  /*2a90*/  @!P5 BRA `(.L_x_3498) ;  /* 0x0000023c00dcd947 */ /* 0x001fea0003800000 */
.L_x_3883:
[----:B------:R-:W-:Y:S05]  /*2aa0*/  BSYNC B1 ;  /* 0x0000000000017941 */ /* 0x000fea0003800000 */
.L_x_3497:
[----:B------:R-:W-:Y:S05]  /*2ab0*/  @P4 BRA `(.L_x_3499) ;  /* 0x0000001400084947 */ /* 0x000fea0003800000 */
[----:B------:R-:W-:Y:S04]  /*2ac0*/  BSSY B1, `(.L_x_3500) ;  /* 0x0000036000017945 */ /* 0x000fe80003800000 */
[----:B------:R-:W-:Y:S05]  /*2ad0*/  @P0 BRA `(.L_x_3501) ;  /* 0x0000000000d00947 */ /* 0x000fea0003800000 */
[----:B------:R1:W2:Y:S01]  /*2ae0*/  LDS.128 R4, [R26+0x22400] ;  /* 0x022400001a047984 */ /* 0x0002a20000000c00 */
[----:B------:R-:W-:Y:S01]  /*2af0*/  ISETP.GE.AND P4, PT, R188, R83, PT ;  /* 0x00000053bc00720c */ /* 0x000fe20003f86270 */
[----:B------:R-:W-:-:S12]  /*2b00*/  BSSY B2, `(.L_x_3502) ;  /* 0x0000030000027945 */ /* 0x000fd80003800000 */
[----:B-1----:R-:W-:Y:S05]  /*2b10*/  @P4 BRA `(.L_x_3503) ;  /* 0x0000000000b84947 */ /* 0x002fea0003800000 */
[----:B------:R-:W-:Y:S02]  /*2b20*/  SHF.R.U32.HI R76, RZ, 0x10, R15 ;  /* 0x00000010ff4c7819 */ /* 0x000fe4000001160f */
[----:B------:R-:W-:Y:S02]  /*2b30*/  SHF.R.U32.HI R41, RZ, 0x10, R25 ;  /* 0x00000010ff297819 */ /* 0x000fe40000011619 */
[----:B------:R-:W-:Y:S02]  /*2b40*/  PRMT R76, R74, 0x5432, R76 ;  /* 0x000054324a4c7816 */ /* 0x000fe4000000004c */
[----:B------:R-:W-:Y:S01]  /*2b50*/  SHF.R.U64 R72, R14, 0x10, R15 ;  /* 0x000000100e487819 */ /* 0x000fe2000000120f */
[----:B--2---:R-:W-:Y:S01]  /*2b60*/  IMAD.U32 R14, R6, 0x10000, RZ ;  /* 0x00010000060e7824 */ /* 0x004fe200078e00ff */
[----:B------:R-:W-:Y:S01]  /*2b70*/  PRMT R41, R40, 0x5410, R41 ;  /* 0x0000541028297816 */ /* 0x000fe20000000029 */
[----:B------:R-:W-:Y:S01]  /*2b80*/  IMAD.U32 R77, R76, 0x10000, RZ ;  /* 0x000100004c4d7824 */ /* 0x000fe200078e00ff */
[----:B------:R-:W-:Y:S01]  /*2b90*/  SHF.R.U64 R26, R24, 0x10, R25 ;  /* 0x00000010181a7819 */ /* 0x000fe20000001219 */
[----:B------:R-:W-:Y:S01]  /*2ba0*/  IMAD.U32 R24, R7, 0x10000, RZ ;  /* 0x0001000007187824 */ /* 0x000fe200078e00ff */
[----:B------:R-:W-:Y:S01]  /*2bb0*/  LOP3.LUT R15, R6, 0xffff0000, RZ, 0xc0, !PT ;  /* 0xffff0000060f7812 */ /* 0x000fe200078ec0ff */
[----:B------:R-:W-:Y:S01]  /*2bc0*/  IMAD.U32 R6, R5, 0x10000, RZ ;  /* 0x0001000005067824 */ /* 0x000fe200078e00ff */
[----:B------:R-:W-:Y:S01]  /*2bd0*/  PRMT R72, R66, 0x5432, R72 ;  /* 0x0000543242487816 */ /* 0x000fe20000000048 */
[----:B------:R-:W-:Y:S01]  /*2be0*/  IMAD.U32 R66, R41, 0x10000, RZ ;  /* 0x0001000029427824 */ /* 0x000fe200078e00ff */
[----:B------:R-:W-:Y:S01]  /*2bf0*/  PRMT R26, R40, 0x5432, R26 ;  /* 0x00005432281a7816 */ /* 0x000fe2000000001a */
[-C--:B------:R-:W-:Y:S01]  /*2c00*/  FMUL.FTZ R81, R15, R77.reuse ;  /* 0x0000004d0f517220 */ /* 0x080fe20000410000 */
[----:B------:R-:W-:Y:S01]  /*2c10*/  LOP3.LUT R25, R7, 0xffff0000, RZ, 0xc0, !PT ;  /* 0xffff000007197812 */ /* 0x000fe200078ec0ff */
[-C--:B------:R-:W-:Y:S01]  /*2c20*/  FMUL.FTZ R15, R15, R66.reuse ;  /* 0x000000420f0f7220 */ /* 0x080fe20000410000 */
[----:B------:R-:W-:Y:S01]  /*2c30*/  LOP3.LUT R7, R5, 0xffff0000, RZ, 0xc0, !PT ;  /* 0xffff000005077812 */ /* 0x000fe200078ec0ff */
[----:B------:R-:W-:Y:S01]  /*2c40*/  FFMA.FTZ R81, R14, R66, -R81 ;  /* 0x000000420e517223 */ /* 0x000fe20000010851 */
[----:B------:R-:W-:Y:S01]  /*2c50*/  LOP3.LUT R74, R72, 0xffff0000, RZ, 0xc0, !PT ;  /* 0xffff0000484a7812 */ /* 0x000fe200078ec0ff */
[----:B------:R-:W-:Y:S01]  /*2c60*/  IMAD.U32 R5, R4, 0x10000, RZ ;  /* 0x0001000004057824 */ /* 0x000fe200078e00ff */
        /* <DEDUP_REMOVED lines=8> */
[----:B------:R-:W-:-:S02]  /*2cf0*/  IMAD.U32 R72, R72, 0x10000, RZ ;  /* 0x0001000048487824 */ /* 0x000fc400078e00ff */
[-C--:B------:R-:W-:Y:S01]  /*2d00*/  FMUL.FTZ R25, R25, R41.reuse ;  /* 0x0000002919197220 */ /* 0x080fe20000410000 */
[----:B------:R-:W-:Y:S02]  /*2d10*/  IMAD.U32 R26, R26, 0x10000, RZ ;  /* 0x000100001a1a7824 */ /* 0x000fe400078e00ff */
        /* <DEDUP_REMOVED lines=14> */
.L_x_3503:
[----:B------:R-:W-:Y:S05]  /*2e00*/  BSYNC B2 ;  /* 0x0000000000027941 */ /* 0x000fea0003800000 */
.L_x_3502:
[----:B--2---:R1:W-:Y:S02]  /*2e10*/  STG.E.128 desc[UR50][R12.64], R4 ;  /* 0x000000040c007986 */ /* 0x0043e4000c101d32 */
.L_x_3501:
[----:B------:R-:W-:Y:S05]  /*2e20*/  BSYNC B1 ;  /* 0x0000000000017941 */ /* 0x000fea0003800000 */
.L_x_3500:
        /* <DEDUP_REMOVED lines=56> */
.L_x_3505:
[----:B------:R-:W-:Y:S05]  /*31b0*/  BSYNC B1 ;  /* 0x0000000000017941 */ /* 0x000fea0003800000 */
.L_x_3504:
[----:B-1----:R2:W-:Y:S01]  /*31c0*/  STG.E.128 desc[UR50][R12.64+0x40], R4 ;  /* 0x000040040c007986 */ /* 0x0025e2000c101d32 */
[----:B------:R-:W-:Y:S05]  /*31d0*/  BRA `(.L_x_3499) ;  /* 0x0000000c00407947 */ /* 0x000fea0003800000 */
.L_x_3493:
[----:B------:R-:W-:Y:S01]  /*31e0*/  IMAD R73, R43, -0x40, R44 ;  /* 0xffffffc02b497824 */ /* 0x000fe200078e022c */
[----:B------:R-:W-:-:S04]  /*31f0*/  ISETP.GE.AND P4, PT, R16, R83, PT ;  /* 0x000000531000720c */ /* 0x000fc80003f86270 */
[----:B------:R-:W-:-:S04]  /*3200*/  VIMNMX R73, R73, 0x40, PT ;  /* 0x0000004049497848 */ /* 0x000fc80003fe0100 */
[----:B------:R-:W-:-:S13]  /*3210*/  ISETP.GE.OR P3, PT, R186, R73, P4 ;  /* 0x00000049ba00720c */ /* 0x000fda0002766670 */
[----:B------:R-:W0:Y:S01]  /*3220*/  @!P3 LDC.64 R12, c[0x0][0x3e8] ;  /* 0x0000fa00ff0cbb82 */ /* 0x000e220000000a00 */
[----:B------:R-:W-:Y:S01]  /*3230*/  @!P3 IMAD R6, R54, R43, RZ ;  /* 0x0000002b3606b224 */ /* 0x000fe200078e02ff */
[----:B------:R-:W-:-:S03]  /*3240*/  @!P3 IADD3 R4, P5, R30, R4, RZ ;  /* 0x000000041e04b210 */ /* 0x000fc60007fbe0ff */
[-C--:B------:R-:W-:Y:S01]  /*3250*/  @!P3 IMAD R11, R66, R55.reuse, R6 ;  /* 0x00000037420bb224 */ /* 0x080fe200078e0206 */
[----:B------:R-:W-:Y:S01]  /*3260*/  CS2R R6, SRZ ;  /* 0x0000000000067805 */ /* 0x000fe2000001ff00 */
[----:B------:R-:W-:Y:S01]  /*3270*/  @!P3 IMAD.MOV.U32 R66, RZ, RZ, R34 ;  /* 0x000000ffff42b224 */ /* 0x000fe200078e0022 */
[----:B------:R-:W1:Y:S01]  /*3280*/  @!P3 LDC.64 R24, c[0x0][0x400] ;  /* 0x00010000ff18bb82 */ /* 0x000e620000000a00 */
[----:B------:R-:W-:Y:S02]  /*3290*/  @!P3 IMAD.X R5, R72, 0x1, R61, P5 ;  /* 0x000000014805b824 */ /* 0x000fe400028e063d */
[----:B------:R-:W-:-:S04]  /*32a0*/  @!P3 IMAD.WIDE.U32 R8, R43, R55, R66 ;  /* 0x000000372b08b225 */ /* 0x000fc800078e0042 */
        /* <DEDUP_REMOVED lines=14> */
[----:B------:R-:W-:Y:S01]  /*3390*/  IMAD.MOV.U32 R26, RZ, RZ, R6 ;  /* 0x000000ffff1a7224 */ /* 0x000fe200078e0006 */
[----:B------:R-:W-:Y:S01]  /*33a0*/  PRMT R90, R90, 0x5410, R64 ;  /* 0x000054105a5a7816 */ /* 0x000fe20000000040 */
        /* <DEDUP_REMOVED lines=13> */
.L_x_3506:
[----:B------:R-:W-:Y:S01]  /*3480*/  IMAD R64, R187, 0x8, R18 ;  /* 0x00000008bb407824 */ /* 0x000fe200078e0212 */
[----:B------:R-:W-:Y:S01]  /*3490*/  SHF.L.U32 R75, R190, 0x1f, RZ ;  /* 0x0000001fbe4b7819 */ /* 0x000fe200000006ff */
[----:B------:R-:W-:Y:S03]  /*34a0*/  BSSY B1, `(.L_x_3507) ;  /* 0x0000003000017945 */ /* 0x000fe60003800000 */
[----:B------:R-:W0:Y:S02]  /*34b0*/  SYNCS.PHASECHK.TRANS64.TRYWAIT P5, [R64+URZ+0x38890], R75 ;  /* 0x0388904b400075a7 */ /* 0x000e2400080a017f */
[----:B0-----:R-:W-:Y:S05]  /*34c0*/  @!P5 BRA `(.L_x_3508) ;  /* 0x000002340064d947 */ /* 0x001fea0003800000 */
.L_x_3884:
[----:B------:R-:W-:Y:S05]  /*34d0*/  BSYNC B1 ;  /* 0x0000000000017941 */ /* 0x000fea0003800000 */
.L_x_3507:
[C---:B------:R-:W-:Y:S01]  /*34e0*/  ISETP.GE.OR P5, PT, R186.reuse, R73, P0 ;  /* 0x00000049ba00720c */ /* 0x040fe200007a6670 */
        /* <DEDUP_REMOVED lines=33> */
[----:B------:R-:W-:Y:S02]  /*3700*/  SHF.R.U64 R82, R6, 0x10, R7 ;  /* 0x0000001006527819 */ /* 0x000fe40000001207 */
[----:B------:R-:W-:Y:S01]  /*3710*/  SHF.R.U64 R85, R8, 0x10, R9 ;  /* 0x0000001008557819 */ /* 0x000fe20000001209 */
[----:B-1----:R-:W-:Y:S01]  /*3720*/  IMAD.U32 R8, R15, 0x10000, RZ ;  /* 0x000100000f087824 */ /* 0x002fe200078e00ff */
[----:B------:R-:W-:Y:S02]  /*3730*/  PRMT R74, R92, 0x5432, R74 ;  /* 0x000054325c4a7816 */ /* 0x000fe4000000004a */
[----:B------:R-:W-:-:S02]  /*3740*/  PRMT R86, R80, 0x5432, R86 ;  /* 0x0000543250567816 */ /* 0x000fc40000000056 */
[----:B------:R-:W-:Y:S02]  /*3750*/  SHF.R.U32.HI R89, RZ, 0x10, R11 ;  /* 0x00000010ff597819 */ /* 0x000fe4000001160b */
[----:B------:R-:W-:Y:S01]  /*3760*/  SHF.R.U64 R72, R4, 0x10, R5 ;  /* 0x0000001004487819 */ /* 0x000fe20000001205 */
[----:B------:R-:W-:Y:S01]  /*3770*/  IMAD.U32 R5, R13, 0x10000, RZ ;  /* 0x000100000d057824 */ /* 0x000fe200078e00ff */
        /* <DEDUP_REMOVED lines=8> */
[----:B------:R-:W-:Y:S01]  /*3800*/  LOP3.LUT R6, R13, 0xffff0000, RZ, 0xc0, !PT ;  /* 0xffff00000d067812 */ /* 0x000fe200078ec0ff */
[----:B------:R-:W-:Y:S01]  /*3810*/  IMAD.U32 R10, R24, 0x10000, RZ ;  /* 0x00010000180a7824 */ /* 0x000fe200078e00ff */
[----:B------:R-:W-:Y:S01]  /*3820*/  PRMT R89, R91, 0x5410, R89 ;  /* 0x000054105b597816 */ /* 0x000fe20000000059 */
[----:B------:R-:W-:Y:S01]  /*3830*/  FMUL.FTZ R92, R11, R80 ;  /* 0x000000500b5c7220 */ /* 0x000fe20000410000 */
[----:B------:R-:W-:Y:S01]  /*3840*/  LOP3.LUT R13, R25, 0xffff0000, RZ, 0xc0, !PT ;  /* 0xffff0000190d7812 */ /* 0x000fe200078ec0ff */
[----:B------:R-:W-:Y:S01]  /*3850*/  IMAD.U32 R25, R27, 0x10000, RZ ;  /* 0x000100001b197824 */ /* 0x000fe200078e00ff */
[----:B------:R-:W-:Y:S01]  /*3860*/  LOP3.LUT R86, R86, 0xffff0000, RZ, 0xc0, !PT ;  /* 0xffff000056567812 */ /* 0x000fe200078ec0ff */
[-C--:B------:R-:W-:Y:S01]  /*3870*/  FFMA.FTZ R92, R5, R88.reuse, R92 ;  /* 0x00000058055c7223 */ /* 0x080fe2000001005c */
[----:B------:R-:W-:Y:S01]  /*3880*/  PRMT R84, R90, 0x5432, R84 ;  /* 0x000054325a547816 */ /* 0x000fe20000000054 */
[----:B------:R-:W-:Y:S01]  /*3890*/  IMAD.U32 R7, R14, 0x10000, RZ ;  /* 0x000100000e077824 */ /* 0x000fe200078e00ff */
[----:B------:R-:W-:Y:S01]  /*38a0*/  PRMT R87, R90, 0x5410, R87 ;  /* 0x000054105a577816 */ /* 0x000fe20000000057 */
[----:B------:R-:W-:Y:S01]  /*38b0*/  FMUL.FTZ R90, R11, R88 ;  /* 0x000000580b5a7220 */ /* 0x000fe20000410000 */
[----:B------:R-:W-:Y:S01]  /*38c0*/  LOP3.LUT R74, R74, 0xffff0000, RZ, 0xc0, !PT ;  /* 0xffff00004a4a7812 */ /* 0x000fe200078ec0ff */
[----:B------:R-:W-:Y:S01]  /*38d0*/  IMAD.U32 R11, R89, 0x10000, RZ ;  /* 0x00010000590b7824 */ /* 0x000fe200078e00ff */
[----:B------:R-:W-:Y:S01]  /*38e0*/  PRMT R72, R91, 0x5432, R72 ;  /* 0x000054325b487816 */ /* 0x000fe20000000048 */
[----:B------:R-:W-:Y:S01]  /*38f0*/  FMUL.FTZ R91, R13, R86 ;  /* 0x000000560d5b7220 */ /* 0x000fe20000410000 */
[----:B------:R-:W-:Y:S01]  /*3900*/  FFMA.FTZ R90, R5, R80, -R90 ;  /* 0x00000050055a7223 */ /* 0x000fe2000001085a */
[----:B------:R-:W-:Y:S01]  /*3910*/  FMUL.FTZ R13, R13, R74 ;  /* 0x0000004a0d0d7220 */ /* 0x000fe20000410000 */
[----:B------:R-:W-:-:S02]  /*3920*/  IMAD.U32 R5, R84, 0x10000, RZ ;  /* 0x0001000054057824 */ /* 0x000fc400078e00ff */
        /* <DEDUP_REMOVED lines=23> */
[----:B------:R-:W-:Y:S01]  /*3aa0*/  FFMA.FTZ R10, R4, R13, R10 ;  /* 0x0000000d040a7223 */ /* 0x000fe2000001000a */
[C---:B------:R-:W-:Y:S01]  /*3ab0*/  IMAD.U32 R6, R87.reuse, 0x10000, RZ ;  /* 0x0001000057067824 */ /* 0x040fe200078e00ff */
[----:B------:R-:W-:Y:S01]  /*3ac0*/  LOP3.LUT R26, R26, 0xffff0000, RZ, 0xc0, !PT ;  /* 0xffff00001a1a7812 */ /* 0x000fe200078ec0ff */
[----:B------:R-:W-:Y:S01]  /*3ad0*/  FMUL.FTZ R9, R24, R85 ;  /* 0x0000005518097220 */ /* 0x000fe20000410000 */
[----:B------:R-:W-:Y:S01]  /*3ae0*/  FFMA.FTZ R25, R4, R5, -R25 ;  /* 0x0000000504197223 */ /* 0x000fe20000010819 */
[-C--:B------:R-:W-:Y:S01]  /*3af0*/  FMUL.FTZ R13, R24, R11.reuse ;  /* 0x0000000b180d7220 */ /* 0x080fe20000410000 */
[----:B------:R-:W-:Y:S01]  /*3b00*/  LOP3.LUT R87, R87, 0xffff0000, RZ, 0xc0, !PT ;  /* 0xffff000057577812 */ /* 0x000fe200078ec0ff */
[C---:B------:R-:W-:Y:S01]  /*3b10*/  IMAD.U32 R4, R82.reuse, 0x10000, RZ ;  /* 0x0001000052047824 */ /* 0x040fe200078e00ff */
[----:B------:R-:W-:Y:S01]  /*3b20*/  LOP3.LUT R5, R82, 0xffff0000, RZ, 0xc0, !PT ;  /* 0xffff000052057812 */ /* 0x000fe200078ec0ff */
[----:B------:R-:W-:Y:S01]  /*3b30*/  FFMA.FTZ R8, R12, R11, -R9 ;  /* 0x0000000b0c087223 */ /* 0x000fe20000010809 */
[----:B------:R-:W-:Y:S01]  /*3b40*/  LOP3.LUT R14, R14, 0xffff0000, RZ, 0xc0, !PT ;  /* 0xffff00000e0e7812 */ /* 0x000fe200078ec0ff */
[----:B------:R-:W-:Y:S01]  /*3b50*/  FFMA.FTZ R13, R12, R85, R13 ;  /* 0x000000550c0d7223 */ /* 0x000fe2000001000d */
        /* <DEDUP_REMOVED lines=18> */
[----:B------:R-:W-:Y:S01]  /*3c80*/  F2FP.BF16.F32.PACK_AB R27, R27, R80 ;  /* 0x000000501b1b723e */ /* 0x000fe200000010ff */
[----:B------:R-:W-:-:S07]  /*3c90*/  IMAD.MOV.U32 R15, RZ, RZ, R84 ;  /* 0x000000ffff0f7224 */ /* 0x000fce00078e0054 */
.L_x_3510:
[----:B------:R-:W-:Y:S05]  /*3ca0*/  BSYNC B1 ;  /* 0x0000000000017941 */ /* 0x000fea0003800000 */
.L_x_3509:
        /* <DEDUP_REMOVED lines=10> */
.L_x_3492:
[----:B------:R-:W-:-:S06]  /*3d50*/  UISETP.NE.AND UP0, UPT, UR47, 0x3, UPT ;  /* 0x000000032f00788c */ /* 0x000fcc000bf05270 */
[----:B------:R-:W-:-:S13]  /*3d60*/  PLOP3.LUT P3, PT, PT, PT, UP0, 0x80, 0x0 ;  /* 0x000000000000781c */ /* 0x000fda0003f6f008 */
[----:B------:R-:W-:Y:S05]  /*3d70*/  @!P3 BRA `(.L_x_3511) ;  /* 0x000000000004b947 */ /* 0x000fea0003800000 */
[----:B------:R-:W-:Y:S01]  /*3d80*/  BPT.TRAP 0x1 ;  /* 0x000000040000795c */ /* 0x000fe20000300000 */
.L_x_3511:
        /* <DEDUP_REMOVED lines=8> */
.L_x_3885:
[----:B------:R-:W-:Y:S05]  /*3e10*/  BSYNC B1 ;  /* 0x0000000000017941 */ /* 0x000fea0003800000 */
.L_x_3512:
[----:B------:R-:W-:Y:S05]  /*3e20*/  @P4 BRA `(.L_x_3499) ;  /* 0x00000000002c4947 */ /* 0x000fea0003800000 */
[----:B------:R-:W-:Y:S01]  /*3e30*/  @!P1 LOP3.LUT P4, RZ, R196, 0x4, RZ, 0xc0, !PT ;  /* 0x00000004c4ff9812 */ /* 0x000fe2000788c0ff */
[----:B------:R-:W-:Y:S01]  /*3e40*/  @!P1 VIADD R4, R60, 0x20 ;  /* 0x000000203c049836 */ /* 0x000fe20000000000 */
[----:B------:R-:W-:Y:S02]  /*3e50*/  PLOP3.LUT P5, PT, PT, PT, PT, 0x8, 0x0 ;  /* 0x000000000000781c */ /* 0x000fe40003fae170 */
[----:B------:R-:W-:-:S13]  /*3e60*/  @!P1 PLOP3.LUT P5, PT, P4, PT, PT, 0x80, 0x0 ;  /* 0x000000000000981c */ /* 0x000fda00027af070 */
[----:B------:R-:W-:-:S04]  /*3e70*/  @P5 VIADD R4, R60, 0xffffffe0 ;  /* 0xffffffe03c045836 */ /* 0x000fc80000000000 */
[----:B------:R-:W-:Y:S02]  /*3e80*/  @!P1 IMAD.IADD R27, R27, 0x1, R4 ;  /* 0x000000011b1b9824 */ /* 0x000fe400078e0204 */
[----:B------:R-:W1:Y:S02]  /*3e90*/  @!P0 LDS.128 R4, [R26+0x22400] ;  /* 0x022400001a048984 */ /* 0x000e640000000c00 */
[----:B------:R-:W-:-:S06]  /*3ea0*/  @!P1 IMAD R8, R27, 0x2, R18 ;  /* 0x000000021b089824 */ /* 0x000fcc00078e0212 */
[----:B------:R-:W2:Y:S04]  /*3eb0*/  @!P1 LDS.128 R8, [R8+0x22400] ;  /* 0x0224000008089984 */ /* 0x000ea80000000c00 */
[----:B-1----:R1:W-:Y:S04]  /*3ec0*/  @!P0 STG.E.128 desc[UR50][R12.64], R4 ;  /* 0x000000040c008986 */ /* 0x0023e8000c101d32 */
[----:B--2---:R1:W-:Y:S02]  /*3ed0*/  @!P1 STG.E.128 desc[UR50][R12.64+0x40], R8 ;  /* 0x000040080c009986 */ /* 0x0043e4000c101d32 */
.L_x_3499:
[----:B------:R-:W-:Y:S05]  /*3ee0*/  BSYNC B0 ;  /* 0x0000000000007941 */ /* 0x000fea0003800000 */
.L_x_3491:
        /* <DEDUP_REMOVED lines=17> */
.L_x_3515:
[----:B------:R-:W-:Y:S05]  /*4000*/  BSYNC B0 ;  /* 0x0000000000007941 */ /* 0x000fea0003800000 */
.L_x_3514:
[----:B------:R-:W2:Y:S01]  /*4010*/  SYNCS.PHASECHK.TRANS64.TRYWAIT P5, [R64+URZ+0x388b0], R75 ;  /* 0x0388b04b400075a7 */ /* 0x000ea200080a017f */
[----:B------:R-:W-:Y:S01]  /*4020*/  BSSY B0, `(.L_x_3516) ;  /* 0x0000003000007945 */ /* 0x000fe20003800000 */
[----:B------:R-:W-:-:S03]  /*4030*/  ISETP.GE.AND P3, PT, R186, R73, PT ;  /* 0x00000049ba00720c */ /* 0x000fc60003f66270 */
[----:B--2---:R-:W-:Y:S10]  /*4040*/  @!P5 BRA `(.L_x_3517) ;  /* 0x0000022800acd947 */ /* 0x004ff40003800000 */
.L_x_3886:
[----:B------:R-:W-:Y:S05]  /*4050*/  BSYNC B0 ;  /* 0x0000000000007941 */ /* 0x000fea0003800000 */
.L_x_3516:
[----:B------:R-:W-:Y:S04]  /*4060*/  BSSY B0, `(.L_x_3518) ;  /* 0x0000052000007945 */ /* 0x000fe80003800000 */
[----:B------:R-:W-:Y:S05]  /*4070*/  @P3 BRA `(.L_x_3519) ;  /* 0x0000000400403947 */ /* 0x000fea0003800000 */
[----:B-1----:R-:W-:Y:S01]  /*4080*/  IMAD.WIDE R4, R43, 0x40, R38 ;  /* 0x000000402b047825 */ /* 0x002fe200078e0226 */
[----:B------:R-:W-:Y:S01]  /*4090*/  ULDC.64 UR4, c[0x0][0x328] ;  /* 0x0000ca0000047ab9 */ /* 0x000fe20000000a00 */
[----:B------:R-:W-:Y:S02]  /*40a0*/  LOP3.LUT P3, RZ, R196, 0x4, RZ, 0xc0, !PT ;  /* 0x00000004c4ff7812 */ /* 0x000fe4000786c0ff */
[----:B------:R-:W-:Y:S02]  /*40b0*/  IMAD R5, R5, UR4, RZ ;  /* 0x0000000405057c24 */ /* 0x000fe4000f8e02ff */
[----:B------:R-:W-:Y:S02]  /*40c0*/  IMAD.MOV.U32 R6, RZ, RZ, R20 ;  /* 0x000000ffff067224 */ /* 0x000fe400078e0014 */
[----:B------:R-:W-:Y:S02]  /*40d0*/  IMAD.MOV.U32 R7, RZ, RZ, R71 ;  /* 0x000000ffff077224 */ /* 0x000fe400078e0047 */
[----:B------:R-:W-:-:S02]  /*40e0*/  IMAD R5, R4, UR5, R5 ;  /* 0x0000000504057c24 */ /* 0x000fc4000f8e0205 */
[----:B------:R-:W-:Y:S01]  /*40f0*/  IMAD.WIDE.U32 R6, R4, UR4, R6 ;  /* 0x0000000404067c25 */ /* 0x000fe2000f8e0006 */
[----:B------:R-:W-:-:S03]  /*4100*/  ULDC.64 UR4, c[0x0][0x318] ;  /* 0x0000c60000047ab9 */ /* 0x000fc60000000a00 */
[----:B------:R-:W-:Y:S01]  /*4110*/  IMAD R9, R187, 0x8000, R60 ;  /* 0x00008000bb097824 */ /* 0x000fe200078e023c */
[----:B----4-:R-:W-:Y:S01]  /*4120*/  LEA R40, P5, R6, UR4, 0x1 ;  /* 0x0000000406287c11 */ /* 0x010fe2000f8a08ff */
[----:B------:R-:W-:Y:S01]  /*4130*/  IMAD.IADD R5, R7, 0x1, R5 ;  /* 0x0000000107057824 */ /* 0x000fe200078e0205 */
[----:B------:R-:W-:Y:S01]  /*4140*/  ULDC UR4, c[0x0][0x320] ;  /* 0x0000c80000047ab9 */ /* 0x000fe20000000800 */
[----:B------:R-:W-:Y:S02]  /*4150*/  VIADD R4, R16, 0x40 ;  /* 0x0000004010047836 */ /* 0x000fe40000000000 */
[C---:B------:R-:W-:Y:S01]  /*4160*/  VIADD R73, R9.reuse, 0x20 ;  /* 0x0000002009497836 */ /* 0x040fe20000000000 */
[----:B------:R-:W-:Y:S01]  /*4170*/  LEA.HI.X R41, R6, UR5, R5, 0x1, P5 ;  /* 0x0000000506297c11 */ /* 0x000fe2000a8f0c05 */
        /* <DEDUP_REMOVED lines=9> */
[----:B------:R-:W1:Y:S04]  /*4210*/  @!P5 LDS.128 R4, [R74+0x400] ;  /* 0x000400004a04d984 */ /* 0x000e680000000c00 */
[----:B------:R-:W3:Y:S04]  /*4220*/  @!P3 LDS.128 R8, [R74+0x2400] ;  /* 0x002400004a08b984 */ /* 0x000ee80000000c00 */
[----:B-1----:R-:W-:Y:S01]  /*4230*/  @!P5 STG.E.128 desc[UR50][R40.64], R4 ;  /* 0x000000042800d986 */ /* 0x002fe2000c101d32 */
[----:B------:R-:W-:-:S03]  /*4240*/  ISETP.GE.AND P5, PT, R12, UR4, PT ;  /* 0x000000040c007c0c */ /* 0x000fc6000bfa6270 */
[----:B---3--:R-:W-:Y:S01]  /*4250*/  @!P3 STG.E.128 desc[UR50][R40.64+0x80], R8 ;  /* 0x000080082800b986 */ /* 0x008fe2000c101d32 */
[----:B------:R-:W-:-:S09]  /*4260*/  ISETP.GE.AND P3, PT, R13, UR4, PT ;  /* 0x000000040d007c0c */ /* 0x000fd2000bf66270 */
[----:B------:R-:W1:Y:S04]  /*4270*/  @!P5 LDS.128 R12, [R74+0x4400] ;  /* 0x004400004a0cd984 */ /* 0x000e680000000c00 */
[----:B------:R-:W3:Y:S04]  /*4280*/  @!P3 LDS.128 R24, [R74+0x6400] ;  /* 0x006400004a18b984 */ /* 0x000ee80000000c00 */
[----:B-1----:R-:W-:Y:S01]  /*4290*/  @!P5 STG.E.128 desc[UR50][R40.64+0x100], R12 ;  /* 0x0001000c2800d986 */ /* 0x002fe2000c101d32 */
[----:B------:R-:W-:Y:S01]  /*42a0*/  ISETP.GE.AND P5, PT, R66, UR4, PT ;  /* 0x0000000442007c0c */ /* 0x000fe2000bfa6270 */
[----:B------:R-:W-:-:S02]  /*42b0*/  VIADD R66, R16, 0x180 ;  /* 0x0000018010427836 */ /* 0x000fc40000000000 */
[----:B---3--:R-:W-:Y:S01]  /*42c0*/  @!P3 STG.E.128 desc[UR50][R40.64+0x180], R24 ;  /* 0x000180182800b986 */ /* 0x008fe2000c101d32 */
[----:B------:R-:W-:Y:S01]  /*42d0*/  ISETP.GE.AND P3, PT, R72, UR4, PT ;  /* 0x0000000448007c0c */ /* 0x000fe2000bf66270 */
[----:B------:R-:W-:-:S08]  /*42e0*/  VIADD R72, R16, 0x1c0 ;  /* 0x000001c010487836 */ /* 0x000fd00000000000 */
        /* <DEDUP_REMOVED lines=11> */
[----:B------:R-:W-:-:S03]  /*43a0*/  ISETP.GE.AND P5, PT, R70, UR4, PT ;  /* 0x0000000446007c0c */ /* 0x000fc6000bfa6270 */
        /* <DEDUP_REMOVED lines=27> */
[----:B-1----:R1:W-:Y:S04]  /*4560*/  @!P5 STG.E.128 desc[UR50][R40.64+0x340], R12 ;  /* 0x0003400c2800d986 */ /* 0x0023e8000c101d32 */
[----:B---3--:R1:W-:Y:S02]  /*4570*/  @!P3 STG.E.128 desc[UR50][R40.64+0x3c0], R24 ;  /* 0x0003c0182800b986 */ /* 0x0083e4000c101d32 */
.L_x_3519:
[----:B------:R-:W-:Y:S05]  /*4580*/  BSYNC B0 ;  /* 0x0000000000007941 */ /* 0x000fea0003800000 */
.L_x_3518:
        /* <DEDUP_REMOVED lines=13> */
[----:B------:R-:W-:Y:S02]  /*4660*/  SEL R5, RZ, 0x1, P4 ;  /* 0x00000001ff057807 */ /* 0x000fe40002000000 */
[----:B------:R-:W-:Y:S02]  /*4670*/  SEL R187, R187, RZ, P4 ;  /* 0x000000ffbbbb7207 */ /* 0x000fe40002000000 */
[----:B------:R-:W-:Y:S01]  /*4680*/  LOP3.LUT R190, R190, R5, RZ, 0x3c, !PT ;  /* 0x00000005bebe7212 */ /* 0x000fe200078e3cff */
[----:B0-----:R-:W-:Y:S06]  /*4690*/  @P2 BRA `(.L_x_3520) ;  /* 0xffffffdc00b82947 */ /* 0x001fec000383ffff */
.L_x_3486:
[----:B------:R-:W-:Y:S04]  /*46a0*/  BSSY B0, `(.L_x_3521) ;  /* 0x0000004000007945 */ /* 0x000fe80003800000 */
[----:B------:R-:W-:Y:S05]  /*46b0*/  @P3 BRA `(.L_x_3522) ;  /* 0x0000000000083947 */ /* 0x000fea0003800000 */
[----:B------:R-:W0:Y:S02]  /*46c0*/  FENCE.VIEW.ASYNC.G ;  /* 0x00000000000073c6 */ /* 0x000e240000000100 */
[----:B0-----:R-:W-:Y:S06]  /*46d0*/  BAR.ARV 0xc, 0x180 ;  /* 0x0306000000007b1d */ /* 0x001fec0000002000 */
.L_x_3522:
[----:B------:R-:W-:Y:S05]  /*46e0*/  BSYNC B0 ;  /* 0x0000000000007941 */ /* 0x000fea0003800000 */
.L_x_3521:
[----:B------:R-:W-:Y:S01]  /*46f0*/  UISETP.NE.AND UP0, UPT, UR37, 0x1, UPT ;  /* 0x000000012500788c */ /* 0x000fe2000bf05270 */
[----:B------:R-:W-:Y:S05]  /*4700*/  BSSY B7, `(.L_x_3523) ;  /* 0x00014f5000077945 */ /* 0x000fea0003800000 */
[----:B------:R-:W-:-:S13]  /*4710*/  PLOP3.LUT P0, PT, PT, PT, UP0, 0x80, 0x0 ;  /* 0x000000000000781c */ /* 0x000fda0003f0f008 */
[----:B------:R-:W-:Y:S05]  /*4720*/  @!P0 BRA `(.L_x_3524) ;  /* 0x0000002000508947 */ /* 0x000fea0003800000 */
[----:B------:R-:W0:Y:S01]  /*4730*/  LDC R0, c[0x0][0x448] ;  /* 0x00011200ff007b82 */ /* 0x000e220000000800 */
[----:B------:R-:W-:-:S07]  /*4740*/  VIADD R3, R195, 0x3f ;  /* 0x0000003fc3037836 */ /* 0x000fce0000000000 */
[----:B------:R-:W2:Y:S01]  /*4750*/  LDC.64 R6, c[0x0][0xad8] ;  /* 0x0002b600ff067b82 */ /* 0x000ea20000000a00 */
[----:B0-----:R-:W-:Y:S02]  /*4760*/  ISETP.NE.AND P1, PT, R0, 0x1, PT ;  /* 0x000000010000780c */ /* 0x001fe40003f25270 */
[----:B--2---:R-:W-:-:S11]  /*4770*/  ISETP.GE.AND P2, PT, R7, 0x1, PT ;  /* 0x000000010700780c */ /* 0x004fd60003f46270 */
[----:B------:R-:W0:Y:S08]  /*4780*/  @P1 LDC R0, c[0x0][0x44c] ;  /* 0x00011300ff001b82 */ /* 0x000e300000000800 */
[----:B------:R-:W2:Y:S01]  /*4790*/  @P1 LDC R5, c[0x0][0x450] ;  /* 0x00011400ff051b82 */ /* 0x000ea20000000800 */
[----:B0-----:R-:W-:-:S05]  /*47a0*/  @P1 IMAD.HI.U32 R0, R3, R0, RZ ;  /* 0x0000000003001227 */ /* 0x001fca00078e00ff */
[----:B--2---:R-:W-:-:S05]  /*47b0*/  @P1 SHF.R.U32.HI R3, RZ, R5, R0 ;  /* 0x00000005ff031219 */ /* 0x004fca0000011600 */
        /* <DEDUP_REMOVED lines=9> */
[----:B-1----:R-:W0:Y:S02]  /*4850*/  @P0 LDC.64 R4, c[0x0][0xae0] ;  /* 0x0002b800ff040b82 */ /* 0x002e240000000a00 */
[----:B0-----:R-:W-:-:S05]  /*4860*/  @P0 IMAD.HI.U32 R2, R3, R4, RZ ;  /* 0x0000000403020227 */ /* 0x001fca00078e00ff */
[----:B------:R-:W-:-:S04]  /*4870*/  @P0 SHF.R.U32.HI R3, RZ, R5, R2 ;  /* 0x00000005ff030219 */ /* 0x000fc80000011602 */
[----:B------:R-:W-:Y:S01]  /*4880*/  LOP3.LUT R2, RZ, R3, RZ, 0x33, !PT ;  /* 0x00000003ff027212 */ /* 0x000fe200078e33ff */
[----:B------:R-:W-:Y:S06]  /*4890*/  BRA `(.L_x_3528) ;  /* 0x0000000000107947 */ /* 0x000fec0003800000 */
.L_x_3527:
[----:B------:R-:W-:-:S13]  /*48a0*/  ISETP.NE.AND P0, PT, R7, 0x1, PT ;  /* 0x000000010700780c */ /* 0x000fda0003f05270 */
[----:B-1----:R-:W0:Y:S02]  /*48b0*/  @P0 LDC.64 R4, c[0x0][0xae0] ;  /* 0x0002b800ff040b82 */ /* 0x002e240000000a00 */
[----:B0-----:R-:W-:-:S05]  /*48c0*/  @P0 IMAD.HI.U32 R4, R2, R4, RZ ;  /* 0x0000000402040227 */ /* 0x001fca00078e00ff */
[----:B------:R-:W-:-:S07]  /*48d0*/  @P0 SHF.R.U32.HI R2, RZ, R5, R4 ;  /* 0x00000005ff020219 */ /* 0x000fce0000011604 */
.L_x_3528:
[----:B------:R-:W-:Y:S05]  /*48e0*/  BSYNC B0 ;  /* 0x0000000000007941 */ /* 0x000fea0003800000 */
.L_x_3526:
[----:B------:R-:W-:-:S05]  /*48f0*/  IMAD R3, R2, R7, R7 ;  /* 0x0000000702037224 */ /* 0x000fca00078e0207 */
[----:B------:R-:W-:-:S07]  /*4900*/  VIMNMX R0, R0, R3, PT ;  /* 0x0000000300007248 */ /* 0x000fce0003fe0100 */
.L_x_3525:
[----:B------:R-:W1:Y:S01]  /*4910*/  @P1 LDC R2, c[0x0][0x44c] ;  /* 0x00011300ff021b82 */ /* 0x000e620000000800 */
[----:B------:R-:W-:Y:S01]  /*4920*/  VIADD R0, R0, 0x3f ;  /* 0x0000003f00007836 */ /* 0x000fe20000000000 */
[----:B------:R-:W-:-:S04]  /*4930*/  ULDC UR4, c[0x0][0xad4] ;  /* 0x0002b50000047ab9 */ /* 0x000fc80000000800 */
[----:B------:R-:W-:Y:S02]  /*4940*/  SHF.R.S32.HI R3, RZ, 0x1f, R0 ;  /* 0x0000001fff037819 */ /* 0x000fe40000011400 */
[----:B------:R-:W0:Y:S02]  /*4950*/  @P1 LDC R5, c[0x0][0x450] ;  /* 0x00011400ff051b82 */ /* 0x000e240000000800 */
[----:B------:R-:W-:-:S04]  /*4960*/  LEA.HI R3, R3, R0, RZ, 0x6 ;  /* 0x0000000003037211 */ /* 0x000fc800078f30ff */
[----:B------:R-:W-:-:S04]  /*4970*/  SHF.R.S32.HI R3, RZ, 0x6, R3 ;  /* 0x00000006ff037819 */ /* 0x000fc80000011403 */
[----:B------:R-:W-:Y:S01]  /*4980*/  VIMNMX R8, R168, R3, PT ;  /* 0x00000003a8087248 */ /* 0x000fe20003fe0100 */
[----:B-1----:R-:W-:-:S04]  /*4990*/  @P1 IMAD.HI.U32 R4, R195, R2, RZ ;  /* 0x00000002c3041227 */ /* 0x002fc800078e00ff */
[----:B------:R-:W-:Y:S01]  /*49a0*/  IMAD.MOV.U32 R2, RZ, RZ, R195 ;  /* 0x000000ffff027224 */ /* 0x000fe200078e00c3 */
[----:B0-----:R-:W-:-:S05]  /*49b0*/  @P1 SHF.R.U32.HI R2, RZ, R5, R4 ;  /* 0x00000005ff021219 */ /* 0x001fca0000011604 */
        /* <DEDUP_REMOVED lines=13> */
.L_x_3531:
[----:B------:R-:W-:-:S13]  /*4a90*/  ISETP.NE.AND P0, PT, R7, 0x1, PT ;  /* 0x000000010700780c */ /* 0x000fda0003f05270 */
[----:B------:R-:W0:Y:S02]  /*4aa0*/  @P0 LDC.64 R2, c[0x0][0xae0] ;  /* 0x0002b800ff020b82 */ /* 0x000e240000000a00 */
[----:B0-----:R-:W-:-:S05]  /*4ab0*/  @P0 IMAD.HI.U32 R2, R169, R2, RZ ;  /* 0x00000002a9020227 */ /* 0x001fca00078e00ff */
[----:B------:R-:W-:-:S07]  /*4ac0*/  @P0 SHF.R.U32.HI R169, RZ, R3, R2 ;  /* 0x00000003ffa90219 */ /* 0x000fce0000011602 */
.L_x_3532:
[----:B------:R-:W-:Y:S05]  /*4ad0*/  BSYNC B0 ;  /* 0x0000000000007941 */ /* 0x000fea0003800000 */
.L_x_3530:
[----:B------:R-:W-:-:S05]  /*4ae0*/  IMAD R169, R169, R7, RZ ;  /* 0x00000007a9a97224 */ /* 0x000fca00078e02ff */
[----:B------:R-:W-:-:S07]  /*4af0*/  VIMNMX R0, R0, R169, !PT ;  /* 0x000000a900007248 */ /* 0x000fce0007fe0100 */
.L_x_3529:
[----:B------:R-:W-:Y:S02]  /*4b00*/  SHF.R.S32.HI R3, RZ, 0x1f, R0 ;  /* 0x0000001fff037819 */ /* 0x000fe40000011400 */
[----:B------:R-:W-:Y:S02]  /*4b10*/  CS2R R150, SRZ ;  /* 0x0000000000967805 */ /* 0x000fe4000001ff00 */
[----:B------:R-:W-:Y:S02]  /*4b20*/  PLOP3.LUT P0, PT, PT, PT, PT, 0x80, 0x0 ;  /* 0x000000000000781c */ /* 0x000fe40003f0f070 */
[----:B------:R-:W-:Y:S02]  /*4b30*/  CS2R R148, SRZ ;  /* 0x0000000000947805 */ /* 0x000fe4000001ff00 */
[----:B------:R-:W-:Y:S02]  /*4b40*/  LEA.HI R0, R3, R0, RZ, 0x6 ;  /* 0x0000000003007211 */ /* 0x000fe400078f30ff */
[----:B------:R-:W-:-:S02]  /*4b50*/  CS2R R2, SRZ ;  /* 0x0000000000027805 */ /* 0x000fc4000001ff00 */
[----:B------:R-:W-:Y:S02]  /*4b60*/  CS2R R146, SRZ ;  /* 0x0000000000927805 */ /* 0x000fe4000001ff00 */
[----:B------:R-:W-:Y:S02]  /*4b70*/  CS2R R144, SRZ ;  /* 0x0000000000907805 */ /* 0x000fe4000001ff00 */
[----:B------:R-:W-:Y:S02]  /*4b80*/  SHF.R.S32.HI R0, RZ, 0x6, R0 ;  /* 0x00000006ff007819 */ /* 0x000fe40000011400 */
[----:B------:R-:W-:Y:S02]  /*4b90*/  CS2R R142, SRZ ;  /* 0x00000000008e7805 */ /* 0x000fe4000001ff00 */
[----:B------:R-:W-:Y:S02]  /*4ba0*/  CS2R R140, SRZ ;  /* 0x00000000008c7805 */ /* 0x000fe4000001ff00 */
[----:B------:R-:W-:-:S02]  /*4bb0*/  CS2R R138, SRZ ;  /* 0x00000000008a7805 */ /* 0x000fc4000001ff00 */
[----:B------:R-:W-:Y:S02]  /*4bc0*/  VIMNMX R4, RZ, R0, !PT ;  /* 0x00000000ff047248 */ /* 0x000fe40007fe0100 */
[----:B------:R-:W-:Y:S02]  /*4bd0*/  CS2R R136, SRZ ;  /* 0x0000000000887805 */ /* 0x000fe4000001ff00 */
[----:B------:R-:W-:Y:S02]  /*4be0*/  CS2R R134, SRZ ;  /* 0x0000000000867805 */ /* 0x000fe4000001ff00 */
[----:B------:R-:W-:Y:S02]  /*4bf0*/  CS2R R132, SRZ ;  /* 0x0000000000847805 */ /* 0x000fe4000001ff00 */
[----:B------:R-:W-:Y:S02]  /*4c00*/  ISETP.GT.AND P1, PT, R8, R4, PT ;  /* 0x000000040800720c */ /* 0x000fe40003f24270 */
        /* <DEDUP_REMOVED lines=30> */
[----:B---3--:R-:W-:-:S02]  /*4df0*/  CS2R R78, SRZ ;  /* 0x00000000004e7805 */ /* 0x008fc4000001ff00 */
        /* <DEDUP_REMOVED lines=21> */
[----:B------:R-:W-:Y:S02]  /*4f50*/  CS2R R6, SRZ ;  /* 0x0000000000067805 */ /* 0x000fe4000001ff00 */
[----:B------:R-:W-:Y:S01]  /*4f60*/  CS2R R178, SRZ ;  /* 0x0000000000b27805 */ /* 0x000fe2000001ff00 */
[----:B------:R-:W-:Y:S02]  /*4f70*/  IMAD.MOV.U32 R0, RZ, RZ, RZ ;  /* 0x000000ffff007224 */ /* 0x000fe400078e00ff */
[----:B------:R-:W-:Y:S01]  /*4f80*/  IMAD.MOV.U32 R5, RZ, RZ, RZ ;  /* 0x000000ffff057224 */ /* 0x000fe200078e00ff */
[----:B------:R-:W-:Y:S06]  /*4f90*/  @!P1 BRA `(.L_x_3533) ;  /* 0x0000014400ac9947 */ /* 0x000fec0003800000 */
[----:B------:R-:W0:Y:S01]  /*4fa0*/  SHFL.IDX PT, R0, R227, RZ, 0x1f ;  /* 0x00001fffe3007589 */ /* 0x000e2200000e0000 */
[----:B------:R-:W-:Y:S01]  /*4fb0*/  IMAD.MOV.U32 R11, RZ, RZ, 0x40000040 ;  /* 0x40000040ff0b7424 */ /* 0x000fe200078e00ff */
[----:B------:R-:W-:Y:S01]  /*4fc0*/  BSSY B0, `(.L_x_3534) ;  /* 0x00000fc000007945 */ /* 0x000fe20003800000 */
[----:B------:R-:W-:Y:S01]  /*4fd0*/  IMAD.MOV.U32 R13, RZ, RZ, 0x40000040 ;  /* 0x40000040ff0d7424 */ /* 0x000fe200078e00ff */
[----:B------:R-:W-:Y:S01]  /*4fe0*/  BAR.SYNC.DEFER_BLOCKING 0xe, 0x100 ;  /* 0x0384000000007b1d */ /* 0x000fe20000010000 */
[----:B------:R-:W-:Y:S01]  /*4ff0*/  IMAD.MOV.U32 R7, RZ, RZ, 0x40000040 ;  /* 0x40000040ff077424 */ /* 0x000fe200078e00ff */
[----:B------:R-:W-:Y:S01]  /*5000*/  R2UR UR5, R11 ;  /* 0x000000000b0572ca */ /* 0x000fe200000e0000 */
[----:B------:R-:W-:Y:S01]  /*5010*/  IMAD.MOV.U32 R15, RZ, RZ, 0x40000040 ;  /* 0x40000040ff0f7424 */ /* 0x000fe200078e00ff */
[----:B------:R-:W-:Y:S01]  /*5020*/  R2UR UR7, R13 ;  /* 0x000000000d0772ca */ /* 0x000fe200000e0000 */
[----:B------:R-:W-:Y:S02]  /*5030*/  IMAD.MOV.U32 R13, RZ, RZ, 0x40000040 ;  /* 0x40000040ff0d7424 */ /* 0x000fe400078e00ff */
[----:B------:R-:W-:Y:S01]  /*5040*/  VIADD R5, R8, 0xfffffffe ;  /* 0xfffffffe08057836 */ /* 0x000fe20000000000 */
[----:B------:R-:W1:Y:S04]  /*5050*/  S2R R9, SR_TID.X ;  /* 0x0000000000097919 */ /* 0x000e680000002100 */
[----:B------:R-:W-:-:S02]  /*5060*/  ISETP.GE.AND P0, PT, R5, R4, PT ;  /* 0x000000040500720c */ /* 0x000fc40003f06270 */
[----:B0-----:R-:W-:-:S04]  /*5070*/  LEA.HI R2, R0, R0, RZ, 0x1 ;  /* 0x0000000000027211 */ /* 0x001fc800078f08ff */
[----:B------:R-:W-:Y:S01]  /*5080*/  LOP3.LUT R3, R2, 0x1fffe, RZ, 0xc0, !PT ;  /* 0x0001fffe02037812 */ /* 0x000fe200078ec0ff */
[----:B----45:R-:W-:-:S04]  /*5090*/  WARPGROUP.ARRIVE ;  /* 0x00000000000079c5 */ /* 0x030fc80000000000 */
        /* <DEDUP_REMOVED lines=11> */
[----:B------:R-:W-:Y:S01]  /*5150*/  LOP3.LUT R20, R3, 0x2000000, RZ, 0xfc, !PT ;  /* 0x0200000003147812 */ /* 0x000fe200078efcff */
[----:B------:R-:W-:Y:S01]  /*5160*/  IMAD.MOV.U32 R3, RZ, RZ, 0x40000040 ;  /* 0x40000040ff037424 */ /* 0x000fe200078e00ff */
        /* <DEDUP_REMOVED lines=42> */
.L_x_3536:
[----:B------:R-:W-:Y:S01]  /*5410*/  BAR.SYNC.DEFER_BLOCKING 0xe, 0x100 ;  /* 0x0384000000007b1d */ /* 0x000fe20000010000 */
[C---:B------:R-:W-:Y:S01]  /*5420*/  IMAD R9, R19.reuse, 0x40, R194 ;  /* 0x0000004013097824 */ /* 0x040fe200078e02c2 */
[----:B------:R-:W-:Y:S01]  /*5430*/  R2UR UR4, R10 ;  /* 0x000000000a0472ca */ /* 0x000fe200000e0000 */
[----:B------:R-:W-:Y:S01]  /*5440*/  VIADD R19, R19, 0x1 ;  /* 0x0000000113137836 */ /* 0x000fe20000000000 */
[----:B------:R-:W-:Y:S01]  /*5450*/  R2UR UR5, R11 ;  /* 0x000000000b0572ca */ /* 0x000fe200000e0000 */
[----:B01----:R-:W-:Y:S01]  /*5460*/  IMAD R0, R9, 0x4, R18 ;  /* 0x0000000409007824 */ /* 0x003fe200078e0212 */
[----:B------:R-:W-:Y:S01]  /*5470*/  ISETP.GT.AND P1, PT, R5, R4, PT ;  /* 0x000000040500720c */ /* 0x000fe20003f24270 */
[----:B------:R-:W-:Y:S01]  /*5480*/  IMAD.MOV.U32 R9, RZ, RZ, 0x40000040 ;  /* 0x40000040ff097424 */ /* 0x000fe200078e00ff */
[----:B------:R-:W-:Y:S01]  /*5490*/  ISETP.NE.AND P0, PT, R19, 0x2, PT ;  /* 0x000000021300780c */ /* 0x000fe20003f05270 */
[----:B------:R-:W-:-:S03]  /*54a0*/  VIADD R5, R5, 0xffffffff ;  /* 0xffffffff05057836 */ /* 0x000fc60000000000 */
[----:B------:R-:W-:Y:S02]  /*54b0*/  SEL R19, R19, RZ, P0 ;  /* 0x000000ff13137207 */ /* 0x000fe40000000000 */
[----:B------:R-:W-:Y:S01]  /*54c0*/  R2UR UR7, R9 ;  /* 0x00000000090772ca */ /* 0x000fe200000e0000 */
[----:B------:R-:W-:Y:S02]  /*54d0*/  IMAD.MOV.U32 R9, RZ, RZ, 0x40000040 ;  /* 0x40000040ff097424 */ /* 0x000fe400078e00ff */
[----:B------:R-:W-:-:S05]  /*54e0*/  IMAD R8, R19, 0x1000, R20 ;  /* 0x0000100013087824 */ /* 0x000fca00078e0214 */
[----:B------:R-:W-:Y:S01]  /*54f0*/  R2UR UR6, R8 ;  /* 0x00000000080672ca */ /* 0x000fe200000e0000 */
[----:B------:R-:W0:Y:S04]  /*5500*/  LDS R14, [R0+0x38400] ;  /* 0x03840000000e7984 */ /* 0x000e280000000800 */
[----:B------:R1:W2:Y:S02]  /*5510*/  LDS R15, [R0+0x38420] ;  /* 0x03842000000f7984 */ /* 0x0002a40000000800 */
[----:B-1----:R-:W-:-:S04]  /*5520*/  @!P2 IMAD R0, R19, 0x8, R18 ;  /* 0x000000081300a824 */ /* 0x002fc800078e0212 */
        /* <DEDUP_REMOVED lines=131> */
[----:B------:R-:W-:-:S03]  /*5d60*/  IMAD.MOV.U32 R15, RZ, RZ, 0x40000040 ;  /* 0x40000040ff0f7424 */ /* 0x000fc600078e00ff */
[----:B------:R-:W-:-:S06]  /*5d70*/  WARPGROUP.ARRIVE ;  /* 0x00000000000079c5 */ /* 0x000fcc0000000000 */
        /* <DEDUP_REMOVED lines=22> */
[----:B------:R-:W-:Y:S02]  /*5ee0*/  R2UR UR7, R9 ;  /* 0x00000000090772ca */ /* 0x000fe400000e0000 */
[----:B------:R-:W-:-:S04]  /*5ef0*/  SEL R9, RZ, 0x1, P0 ;  /* 0x00000001ff097807 */ /* 0x000fc80000000000 */
[----:B------:R-:W-:Y:S01]  /*5f00*/  LOP3.LUT R22, R22, R9, RZ, 0x3c, !PT ;  /* 0x0000000916167212 */ /* 0x000fe200078e3cff */
[----:B------:R-:W-:Y:S02]  /*5f10*/  WARPGROUP.DEPBAR.LE gsb0, 0x0 ;  /* 0x00008000000079c5 */ /* 0x000fe40000010000 */
[----:B------:R-:W-:-:S12]  /*5f20*/  WARPGROUP.ARRIVE ;  /* 0x00000000000079c5 */ /* 0x000fd80000000000 */
[----:B------:R-:W-:Y:S03]  /*5f30*/  HGMMA.64x256x16.F32.BF16 R24, gdesc[UR4].tnspB, R24, gsb0 ;  /* 0x43e00000041879f0 */ /* 0x000fe60008001818 */
[----:B------:R-:W-:Y:S02]  /*5f40*/  WARPGROUP.DEPBAR.LE gsb0, 0x0 ;  /* 0x00008000000079c5 */ /* 0x000fe40000010000 */
[----:B------:R-:W-:Y:S06]  /*5f50*/  BAR.ARV 0xf, 0x100 ;  /* 0x03c4000000007b1d */ /* 0x000fec0000002000 */
[----:B------:R1:W-:Y:S01]  /*5f60*/  @!P2 SYNCS.ARRIVE.TRANS64.RED.A1T0 RZ, [R0+URZ], RZ ;  /* 0x000000ff00ffa9a7 */ /* 0x0003e2000810043f */
[----:B------:R-:W-:Y:S05]  /*5f70*/  @P1 BRA `(.L_x_3536) ;  /* 0xfffffff400241947 */ /* 0x000fea000383ffff */
.L_x_3535:
[----:B------:R-:W-:Y:S05]  /*5f80*/  BSYNC B0 ;  /* 0x0000000000007941 */ /* 0x000fea0003800000 */
.L_x_3534:
        /* <DEDUP_REMOVED lines=139> */
[----:B------:R-:W-:Y:S01]  /*6840*/  CS2R R2, SRZ ;  /* 0x0000000000027805 */ /* 0x000fe2000001ff00 */
[----:B------:R-:W-:Y:S06]  /*6850*/  BAR.ARV 0xf, 0x100 ;  /* 0x03c4000000007b1d */ /* 0x000fec0000002000 */
[----:B------:R-:W-:Y:S05]  /*6860*/  BRA `(.L_x_3533) ;  /* 0x0000012c00787947 */ /* 0x000fea0003800000 */
.L_x_3524:
        /* <DEDUP_REMOVED lines=23> */
.L_x_3539:
[----:B------:R-:W-:-:S13]  /*69e0*/  ISETP.NE.AND P0, PT, R7, 0x1, PT ;  /* 0x000000010700780c */ /* 0x000fda0003f05270 */
[----:B-1----:R-:W0:Y:S02]  /*69f0*/  @P0 LDC.64 R4, c[0x0][0xae0] ;  /* 0x0002b800ff040b82 */ /* 0x002e240000000a00 */
[----:B0-----:R-:W-:-:S05]  /*6a00*/  @P0 IMAD.HI.U32 R4, R2, R4, RZ ;  /* 0x0000000402040227 */ /* 0x001fca00078e00ff */
[----:B------:R-:W-:-:S07]  /*6a10*/  @P0 SHF.R.U32.HI R2, RZ, R5, R4 ;  /* 0x00000005ff020219 */ /* 0x000fce0000011604 */
.L_x_3540:
[----:B------:R-:W-:Y:S05]  /*6a20*/  BSYNC B0 ;  /* 0x0000000000007941 */ /* 0x000fea0003800000 */
.L_x_3538:
[----:B------:R-:W-:-:S05]  /*6a30*/  IMAD R3, R2, R7, R7 ;  /* 0x0000000702037224 */ /* 0x000fca00078e0207 */
[----:B------:R-:W-:-:S07]  /*6a40*/  VIMNMX R0, R0, R3, PT ;  /* 0x0000000300007248 */ /* 0x000fce0003fe0100 */
.L_x_3537:
        /* <DEDUP_REMOVED lines=24> */
.L_x_3543:
[----:B------:R-:W-:-:S13]  /*6bd0*/  ISETP.NE.AND P0, PT, R7, 0x1, PT ;  /* 0x000000010700780c */ /* 0x000fda0003f05270 */
[----:B------:R-:W0:Y:S02]  /*6be0*/  @P0 LDC.64 R4, c[0x0][0xae0] ;  /* 0x0002b800ff040b82 */ /* 0x000e240000000a00 */
[----:B0-----:R-:W-:-:S05]  /*6bf0*/  @P0 IMAD.HI.U32 R2, R0, R4, RZ ;  /* 0x0000000400020227 */ /* 0x001fca00078e00ff */
[----:B------:R-:W-:-:S07]  /*6c00*/  @P0 SHF.R.U32.HI R0, RZ, R5, R2 ;  /* 0x00000005ff000219 */ /* 0x000fce0000011602 */
.L_x_3544:
[----:B------:R-:W-:Y:S05]  /*6c10*/  BSYNC B0 ;  /* 0x0000000000007941 */ /* 0x000fea0003800000 */
.L_x_3542:
[----:B------:R-:W-:-:S05]  /*6c20*/  IMAD R0, R0, R7, RZ ;  /* 0x0000000700007224 */ /* 0x000fca00078e02ff */
[----:B------:R-:W-:-:S07]  /*6c30*/  VIMNMX R3, R3, R0, !PT ;  /* 0x0000000003037248 */ /* 0x000fce0007fe0100 */
.L_x_3541:
        /* <DEDUP_REMOVED lines=103> */
.L_x_3546:
[----:B------:R-:W-:Y:S05]  /*72b0*/  BSYNC B6 ;  /* 0x0000000000067941 */ /* 0x000fea0003800000 */
.L_x_3545:
        /* <DEDUP_REMOVED lines=12> */
.L_x_3550:
[----:B-1----:R1:W2:Y:S02]  /*7380*/  SYNCS.PHASECHK.TRANS64.TRYWAIT P0, [R18+URZ+0x38800], R3 ;  /* 0x03880003120075a7 */ /* 0x0022a4000800017f */
[----:B--2---:R-:W-:Y:S05]  /*7390*/  @!P0 NANOSLEEP.SYNCS 0x989680 ;  /* 0x009896800000895d */ /* 0x004fea0003900000 */
[----:B------:R-:W2:Y:S02]  /*73a0*/  @!P0 SYNCS.PHASECHK.TRANS64 P0, [R18+URZ+0x38800], R3 ;  /* 0x03880003120085a7 */ /* 0x000ea4000800007f */
[----:B--2---:R-:W-:Y:S05]  /*73b0*/  @!P0 BRA `(.L_x_3550) ;  /* 0xfffffffc00f08947 */ /* 0x004fea000383ffff */
.L_x_3549:
[----:B------:R-:W-:Y:S05]  /*73c0*/  BSYNC B0 ;  /* 0x0000000000007941 */ /* 0x000fea0003800000 */
.L_x_3548:
[----:B------:R-:W-:Y:S05]  /*73d0*/  BRA `(.L_x_3551) ;  /* 0x0000002c00507947 */ /* 0x000fea0003800000 */
.L_x_3547:
        /* <DEDUP_REMOVED lines=31> */
.L_x_3553:
[----:B------:R-:W-:Y:S05]  /*75d0*/  BSYNC B6 ;  /* 0x0000000000067941 */ /* 0x000fea0003800000 */
.L_x_3552:
        /* <DEDUP_REMOVED lines=24> */
[----:B------:R-:W-:-:S04]  /*7760*/  IMAD.WIDE.U32 R2, R7, UR6, R2 ;  /* 0x0000000607027c25 */ /* 0x000fc8000f8e0002 */
[----:B------:R-:W-:Y:S01]  /*7770*/  IMAD R7, R7, UR7, R0 ;  /* 0x0000000707077c24 */ /* 0x000fe2000f8e0200 */
[----:B------:R-:W-:Y:S01]  /*7780*/  ULDC.64 UR6, c[0x0][0x400] ;  /* 0x0001000000067ab9 */ /* 0x000fe20000000a00 */
[----:B------:R-:W-:Y:S01]  /*7790*/  IMAD.IADD R5, R5, 0x1, R9 ;  /* 0x0000000105057824 */ /* 0x000fe200078e0209 */
[----:B------:R-:W-:Y:S01]  /*77a0*/  LEA R0, P0, R4, UR4, 0x1 ;  /* 0x0000000404007c11 */ /* 0x000fe2000f8008ff */
[----:B------:R-:W-:Y:S01]  /*77b0*/  IMAD.IADD R7, R3, 0x1, R7 ;  /* 0x0000000103077824 */ /* 0x000fe200078e0207 */
[----:B------:R-:W-:Y:S01]  /*77c0*/  LEA R6, P1, R2, UR6, 0x1 ;  /* 0x0000000602067c11 */ /* 0x000fe2000f8208ff */
[----:B------:R-:W-:Y:S01]  /*77d0*/  UMOV UR4, 0xffffffff ;  /* 0xffffffff00047882 */ /* 0x000fe20000000000 */
[----:B------:R-:W-:Y:S02]  /*77e0*/  LEA.HI.X R4, R4, UR5, R5, 0x1, P0 ;  /* 0x0000000504047c11 */ /* 0x000fe400080f0c05 */
[----:B------:R-:W-:Y:S01]  /*77f0*/  LEA.HI.X R7, R2, UR7, R7, 0x1, P1 ;  /* 0x0000000702077c11 */ /* 0x000fe200088f0c07 */
[----:B------:R-:W-:Y:S08]  /*7800*/  BRA.DIV UR4, `(.L_x_3556) ;  /* 0x000001f204d07947 */ /* 0x000ff0000b800000 */
[----:B------:R0:W1:Y:S04]  /*7810*/  SHFL.IDX PT, R3, R4, RZ, 0x1c1f ;  /* 0x001c1fff04037589 */ /* 0x00006800000e0000 */
[----:B------:R0:W2:Y:S04]  /*7820*/  SHFL.IDX PT, R2, R0, RZ, 0x1c1f ;  /* 0x001c1fff00027589 */ /* 0x0000a800000e0000 */
[----:B------:R0:W3:Y:S04]  /*7830*/  SHFL.IDX PT, R5, R7, RZ, 0x1c1f ;  /* 0x001c1fff07057589 */ /* 0x0000e800000e0000 */
[----:B------:R0:W4:Y:S02]  /*7840*/  SHFL.IDX PT, R14, R6, RZ, 0x1c1f ;  /* 0x001c1fff060e7589 */ /* 0x00012400000e0000 */
.L_x_3892:
        /* <DEDUP_REMOVED lines=9> */
[----:B------:R-:W-:Y:S02]  /*78e0*/  CS2R R30, SRZ ;  /* 0x00000000001e7805 */ /* 0x000fe4000001ff00 */
[----:B------:R-:W-:Y:S02]  /*78f0*/  ISETP.GE.AND P3, PT, R212, UR4, PT ;  /* 0x00000004d4007c0c */ /* 0x000fe4000bf66270 */
[----:B------:R-:W-:Y:S01]  /*7900*/  ISETP.GE.AND P2, PT, R188, UR4, PT ;  /* 0x00000004bc007c0c */ /* 0x000fe2000bf46270 */
[----:B---3--:R-:W-:-:S10]  /*7910*/  IMAD.MOV.U32 R15, RZ, RZ, R5 ;  /* 0x000000ffff0f7224 */ /* 0x008fd400078e0005 */
[C---:B------:R-:W-:Y:S01]  /*7920*/  @!P3 IMAD.SHL.U32 R21, R212.reuse, 0x2, RZ ;  /* 0x00000002d415b824 */ /* 0x040fe200078e00ff */
[----:B------:R-:W-:Y:S01]  /*7930*/  @!P3 SHF.L.U64.HI R8, R212, 0x1, R232 ;  /* 0x00000001d408b819 */ /* 0x000fe200000102e8 */
[----:B-12---:R-:W-:-:S03]  /*7940*/  @!P2 IMAD.WIDE R10, R188, 0x2, R2 ;  /* 0x00000002bc0aa825 */ /* 0x006fc600078e0202 */
[-C--:B------:R-:W-:Y:S02]  /*7950*/  @!P3 IADD3 R2, P0, R2, R21.reuse, RZ ;  /* 0x000000150202b210 */ /* 0x080fe40007f1e0ff */
[----:B----4-:R-:W-:Y:S02]  /*7960*/  @!P3 IADD3 R20, P1, R14, R21, RZ ;  /* 0x000000150e14b210 */ /* 0x010fe40007f3e0ff */
[----:B------:R-:W-:Y:S02]  /*7970*/  CS2R R32, SRZ ;  /* 0x0000000000207805 */ /* 0x000fe4000001ff00 */
[----:B------:R-:W-:Y:S01]  /*7980*/  CS2R R24, SRZ ;  /* 0x0000000000187805 */ /* 0x000fe2000001ff00 */
[--C-:B------:R-:W-:Y:S01]  /*7990*/  @!P3 IMAD.X R3, R3, 0x1, R8.reuse, P0 ;  /* 0x000000010303b824 */ /* 0x100fe200000e0608 */
[----:B------:R1:W5:Y:S01]  /*79a0*/  @!P2 LD.E.64 R30, desc[UR50][R10.64] ;  /* 0x000000320a1ea980 */ /* 0x000362000c101b00 */
[----:B------:R-:W-:Y:S01]  /*79b0*/  @!P3 IMAD.X R21, R5, 0x1, R8, P1 ;  /* 0x000000010515b824 */ /* 0x000fe200008e0608 */
[----:B------:R-:W-:Y:S01]  /*79c0*/  CS2R R8, SRZ ;  /* 0x0000000000087805 */ /* 0x000fe2000001ff00 */
[----:B------:R-:W-:Y:S01]  /*79d0*/  @!P2 IMAD.WIDE R12, R188, 0x2, R14 ;  /* 0x00000002bc0ca825 */ /* 0x000fe200078e020e */
[----:B------:R1:W5:Y:S04]  /*79e0*/  @!P3 LD.E.64 R24, desc[UR50][R2.64] ;  /* 0x000000320218b980 */ /* 0x000368000c101b00 */
[----:B------:R1:W5:Y:S04]  /*79f0*/  @!P2 LD.E.64 R32, desc[UR50][R12.64] ;  /* 0x000000320c20a980 */ /* 0x000368000c101b00 */
[----:B------:R1:W5:Y:S02]  /*7a00*/  @!P3 LD.E.64 R8, desc[UR50][R20.64] ;  /* 0x000000321408b980 */ /* 0x000364000c101b00 */
.L_x_3558:
[----:B------:R-:W-:Y:S05]  /*7a10*/  BSYNC B1 ;  /* 0x0000000000017941 */ /* 0x000fea0003800000 */
.L_x_3557:
[----:B-12--5:R-:W-:Y:S01]  /*7a20*/  IMAD.MOV.U32 R2, RZ, RZ, R32 ;  /* 0x000000ffff027224 */ /* 0x026fe200078e0020 */
[----:B------:R-:W-:Y:S01]  /*7a30*/  UMOV UR4, 0xffffffff ;  /* 0xffffffff00047882 */ /* 0x000fe20000000000 */
[----:B------:R-:W-:Y:S01]  /*7a40*/  IMAD.MOV.U32 R3, RZ, RZ, R33 ;  /* 0x000000ffff037224 */ /* 0x000fe200078e0021 */
[----:B------:R-:W-:Y:S01]  /*7a50*/  CS2R R26, SRZ ;  /* 0x00000000001a7805 */ /* 0x000fe2000001ff00 */
[----:B---3--:R-:W-:Y:S02]  /*7a60*/  IMAD.MOV.U32 R5, RZ, RZ, R8 ;  /* 0x000000ffff057224 */ /* 0x008fe400078e0008 */
        /* <DEDUP_REMOVED lines=9> */
[----:B------:R-:W-:Y:S01]  /*7b00*/  PRMT R42, R10, 0x7610, R42 ;  /* 0x000076100a2a7816 */ /* 0x000fe2000000002a */
[----:B------:R-:W-:Y:S06]  /*7b10*/  BRA.DIV UR4, `(.L_x_3559) ;  /* 0x000001f2047c7947 */ /* 0x000fec000b800000 */
[----:B------:R1:W2:Y:S04]  /*7b20*/  SHFL.IDX PT, R3, R4, 0x1, 0x1c1f ;  /* 0x003c1f0004037f89 */ /* 0x0002a800000e0000 */
[----:B------:R1:W3:Y:S04]  /*7b30*/  SHFL.IDX PT, R2, R0, 0x1, 0x1c1f ;  /* 0x003c1f0000027f89 */ /* 0x0002e800000e0000 */
[----:B------:R1:W0:Y:S04]  /*7b40*/  SHFL.IDX PT, R5, R7, 0x1, 0x1c1f ;  /* 0x003c1f0007057f89 */ /* 0x00022800000e0000 */
[----:B----4-:R1:W4:Y:S02]  /*7b50*/  SHFL.IDX PT, R14, R6, 0x1, 0x1c1f ;  /* 0x003c1f00060e7f89 */ /* 0x01032400000e0000 */
.L_x_3898:
        /* <DEDUP_REMOVED lines=15> */
[----:B------:R-:W-:Y:S01]  /*7c50*/  ISETP.GE.AND P2, PT, R188, UR4, PT ;  /* 0x00000004bc007c0c */ /* 0x000fe2000bf46270 */
[----:B------:R-:W-:Y:S01]  /*7c60*/  IMAD.MOV.U32 R15, RZ, RZ, R5 ;  /* 0x000000ffff0f7224 */ /* 0x000fe200078e0005 */
[----:B------:R-:W-:-:S09]  /*7c70*/  CS2R R26, SRZ ;  /* 0x00000000001a7805 */ /* 0x000fd2000001ff00 */
[C---:B------:R-:W-:Y:S01]  /*7c80*/  @!P3 IMAD.SHL.U32 R11, R212.reuse, 0x2, RZ ;  /* 0x00000002d40bb824 */ /* 0x040fe200078e00ff */
[----:B------:R-:W-:Y:S01]  /*7c90*/  @!P3 SHF.L.U64.HI R0, R212, 0x1, R232 ;  /* 0x00000001d400b819 */ /* 0x000fe200000102e8 */
[----:B--23--:R-:W-:-:S03]  /*7ca0*/  @!P2 IMAD.WIDE R6, R188, 0x2, R2 ;  /* 0x00000002bc06a825 */ /* 0x00cfc600078e0202 */
[-C--:B------:R-:W-:Y:S02]  /*7cb0*/  @!P3 IADD3 R2, P0, R2, R11.reuse, RZ ;  /* 0x0000000b0202b210 */ /* 0x080fe40007f1e0ff */
[----:B----4-:R-:W-:Y:S02]  /*7cc0*/  @!P3 IADD3 R4, P1, R14, R11, RZ ;  /* 0x0000000b0e04b210 */ /* 0x010fe40007f3e0ff */
[----:B------:R-:W-:Y:S02]  /*7cd0*/  CS2R R12, SRZ ;  /* 0x00000000000c7805 */ /* 0x000fe4000001ff00 */
[----:B------:R-:W-:Y:S01]  /*7ce0*/  CS2R R10, SRZ ;  /* 0x00000000000a7805 */ /* 0x000fe2000001ff00 */
[----:B------:R-:W-:Y:S01]  /*7cf0*/  @!P2 IMAD.WIDE R14, R188, 0x2, R14 ;  /* 0x00000002bc0ea825 */ /* 0x000fe200078e020e */
[----:B------:R0:W5:Y:S03]  /*7d00*/  @!P2 LD.E.64 R28, desc[UR50][R6.64] ;  /* 0x00000032061ca980 */ /* 0x000166000c101b00 */
[--C-:B------:R-:W-:Y:S01]  /*7d10*/  @!P3 IMAD.X R3, R3, 0x1, R0.reuse, P0 ;  /* 0x000000010303b824 */ /* 0x100fe200000e0600 */
[----:B------:R0:W5:Y:S01]  /*7d20*/  @!P2 LD.E.64 R26, desc[UR50][R14.64] ;  /* 0x000000320e1aa980 */ /* 0x000162000c101b00 */
[----:B------:R-:W-:-:S03]  /*7d30*/  @!P3 IMAD.X R5, R5, 0x1, R0, P1 ;  /* 0x000000010505b824 */ /* 0x000fc600008e0600 */
[----:B------:R0:W5:Y:S04]  /*7d40*/  @!P3 LD.E.64 R12, desc[UR50][R2.64] ;  /* 0x00000032020cb980 */ /* 0x000168000c101b00 */
[----:B------:R0:W5:Y:S02]  /*7d50*/  @!P3 LD.E.64 R10, desc[UR50][R4.64] ;  /* 0x00000032040ab980 */ /* 0x000164000c101b00 */
.L_x_3561:
[----:B------:R-:W-:Y:S05]  /*7d60*/  BSYNC B1 ;  /* 0x0000000000017941 */ /* 0x000fea0003800000 */
.L_x_3560:
[----:B------:R-:W1:Y:S01]  /*7d70*/  SYNCS.PHASECHK.TRANS64.TRYWAIT P0, [R18+URZ+0x38800], R21 ;  /* 0x03880015120075a7 */ /* 0x000e62000800017f */
[----:B0-2---:R-:W-:Y:S01]  /*7d80*/  LOP3.LUT R3, R34, 0x1c0, RZ, 0xc0, !PT ;  /* 0x000001c022037812 */ /* 0x005fe200078ec0ff */
[----:B---3-5:R-:W-:Y:S01]  /*7d90*/  IMAD.MOV.U32 R2, RZ, RZ, R26 ;  /* 0x000000ffff027224 */ /* 0x028fe200078e001a */
[----:B------:R-:W-:Y:S01]  /*7da0*/  VIADDMNMX R37, R35, -R195, 0x40, PT ;  /* 0x0000004023257446 */ /* 0x000fe200038009c3 */
[----:B------:R-:W-:Y:S01]  /*7db0*/  IMAD.MOV.U32 R4, RZ, RZ, R11 ;  /* 0x000000ffff047224 */ /* 0x000fe200078e000b */
[----:B------:R-:W-:Y:S01]  /*7dc0*/  LOP3.LUT R0, R3, 0x18, R16, 0xf8, !PT ;  /* 0x0000001803007812 */ /* 0x000fe200078ef810 */
[----:B------:R-:W-:Y:S01]  /*7dd0*/  IMAD.MOV.U32 R5, RZ, RZ, R28 ;  /* 0x000000ffff057224 */ /* 0x000fe200078e001c */
[----:B------:R-:W-:Y:S01]  /*7de0*/  SHF.R.U32.HI R3, RZ, 0x3, R3 ;  /* 0x00000003ff037819 */ /* 0x000fe20000011603 */
[----:B------:R-:W-:Y:S01]  /*7df0*/  BSSY B1, `(.L_x_3562) ;  /* 0x0000015000017945 */ /* 0x000fe20003800000 */
[----:B------:R-:W-:Y:S01]  /*7e00*/  PRMT R43, R2, 0x7610, R43 ;  /* 0x00007610022b7816 */ /* 0x000fe2000000002b */
[----:B------:R-:W-:Y:S01]  /*7e10*/  IMAD.MOV.U32 R2, RZ, RZ, R10 ;  /* 0x000000ffff027224 */ /* 0x000fe200078e000a */
[----:B------:R-:W-:Y:S01]  /*7e20*/  LOP3.LUT R3, R0, R3, RZ, 0x3c, !PT ;  /* 0x0000000300037212 */ /* 0x000fe200078e3cff */
[----:B------:R-:W-:Y:S01]  /*7e30*/  IMAD.MOV.U32 R0, RZ, RZ, R27 ;  /* 0x000000ffff007224 */ /* 0x000fe200078e001b */
[----:B------:R-:W-:Y:S01]  /*7e40*/  PRMT R43, R43, 0x5410, R4 ;  /* 0x000054102b2b7816 */ /* 0x000fe20000000004 */
[----:B------:R-:W-:Y:S01]  /*7e50*/  IMAD.MOV.U32 R4, RZ, RZ, R12 ;  /* 0x000000ffff047224 */ /* 0x000fe200078e000c */
[----:B------:R-:W-:Y:S01]  /*7e60*/  PRMT R42, R42, 0x5410, R2 ;  /* 0x000054102a2a7816 */ /* 0x000fe20000000002 */
[----:B------:R-:W-:Y:S01]  /*7e70*/  IMAD R3, R216, 0x200, R3 ;  /* 0x00000200d8037824 */ /* 0x000fe200078e0203 */
[----:B------:R-:W-:Y:S01]  /*7e80*/  PRMT R41, R41, 0x5410, R0 ;  /* 0x0000541029297816 */ /* 0x000fe20000000000 */
[----:B------:R-:W-:Y:S01]  /*7e90*/  IMAD.MOV.U32 R0, RZ, RZ, R29 ;  /* 0x000000ffff007224 */ /* 0x000fe200078e001d */
[----:B------:R-:W-:Y:S01]  /*7ea0*/  PRMT R44, R5, 0x7610, R44 ;  /* 0x00007610052c7816 */ /* 0x000fe2000000002c */
[----:B------:R-:W-:Y:S01]  /*7eb0*/  IMAD R2, R3, 0x2, R18 ;  /* 0x0000000203027824 */ /* 0x000fe200078e0212 */
[----:B------:R-:W-:-:S02]  /*7ec0*/  LOP3.LUT P2, RZ, R196, 0x4, RZ, 0xc0, !PT ;  /* 0x00000004c4ff7812 */ /* 0x000fc4000784c0ff */
[----:B------:R-:W-:Y:S01]  /*7ed0*/  PRMT R45, R0, 0x7610, R45 ;  /* 0x00007610002d7816 */ /* 0x000fe2000000002d */
[----:B------:R-:W-:Y:S01]  /*7ee0*/  VIADD R3, R2, 0x20400 ;  /* 0x0002040002037836 */ /* 0x000fe20000000000 */
[----:B------:R-:W-:Y:S01]  /*7ef0*/  PRMT R44, R44, 0x5410, R4 ;  /* 0x000054102c2c7816 */ /* 0x000fe20000000004 */
[----:B------:R-:W-:Y:S01]  /*7f00*/  IMAD.MOV.U32 R4, RZ, RZ, R13 ;  /* 0x000000ffff047224 */ /* 0x000fe200078e000d */
[----:B------:R-:W-:Y:S01]  /*7f10*/  ISETP.GE.AND P1, PT, R186, R37, PT ;  /* 0x00000025ba00720c */ /* 0x000fe20003f26270 */
[----:B------:R-:W-:Y:S01]  /*7f20*/  VIADD R0, R2, 0x20440 ;  /* 0x0002044002007836 */ /* 0x000fe20000000000 */
[----:B-1----:R-:W-:Y:S11]  /*7f30*/  @!P0 BRA `(.L_x_3563) ;  /* 0x000001ec00e48947 */ /* 0x002ff60003800000 */
.L_x_3899:
[----:B------:R-:W-:Y:S05]  /*7f40*/  BSYNC B1 ;  /* 0x0000000000017941 */ /* 0x000fea0003800000 */
.L_x_3562:
        /* <DEDUP_REMOVED lines=10> */
[----:B------:R-:W-:Y:S02]  /*7ff0*/  SHF.R.U64 R30, R30, 0x10, R31 ;  /* 0x000000101e1e7819 */ /* 0x000fe4000000121f */
[----:B------:R-:W-:Y:S02]  /*8000*/  SHF.R.U32.HI R34, RZ, 0x10, R33 ;  /* 0x00000010ff227819 */ /* 0x000fe40000011621 */
[----:B------:R-:W-:Y:S02]  /*8010*/  SHF.R.U32.HI R31, RZ, 0x10, R31 ;  /* 0x00000010ff1f7819 */ /* 0x000fe4000001161f */
[----:B------:R-:W-:Y:S02]  /*8020*/  PRMT R34, R36, 0x5432, R34 ;  /* 0x0000543224227816 */ /* 0x000fe40000000022 */
[----:B------:R-:W-:Y:S02]  /*8030*/  PRMT R31, R38, 0x5410, R31 ;  /* 0x00005410261f7816 */ /* 0x000fe4000000001f */
[----:B------:R-:W-:Y:S01]  /*8040*/  SHF.R.U64 R3, R32, 0x10, R33 ;  /* 0x0000001020037819 */ /* 0x000fe20000001221 */
[----:B------:R-:W-:Y:S01]  /*8050*/  IMAD.U32 R35, R34, 0x10000, RZ ;  /* 0x0001000022237824 */ /* 0x000fe200078e00ff */
[----:B------:R-:W-:Y:S01]  /*8060*/  PRMT R30, R38, 0x5432, R30 ;  /* 0x00005432261e7816 */ /* 0x000fe2000000001e */
[----:B------:R-:W-:Y:S01]  /*8070*/  IMAD.U32 R32, R31, 0x10000, RZ ;  /* 0x000100001f207824 */ /* 0x000fe200078e00ff */
[----:B------:R-:W-:-:S02]  /*8080*/  PRMT R33, R36, 0x5410, R3 ;  /* 0x0000541024217816 */ /* 0x000fc40000000003 */
[----:B------:R-:W-:Y:S02]  /*8090*/  LOP3.LUT R36, R34, 0xffff0000, RZ, 0xc0, !PT ;  /* 0xffff000022247812 */ /* 0x000fe400078ec0ff */
[----:B------:R-:W-:Y:S02]  /*80a0*/  LOP3.LUT R34, R31, 0xffff0000, RZ, 0xc0, !PT ;  /* 0xffff00001f227812 */ /* 0x000fe400078ec0ff */
[C---:B-1----:R-:W-:Y:S01]  /*80b0*/  LOP3.LUT R15, R6.reuse, 0xffff0000, RZ, 0xc0, !PT ;  /* 0xffff0000060f7812 */ /* 0x042fe200078ec0ff */
[C---:B0-----:R-:W-:Y:S01]  /*80c0*/  IMAD.U32 R21, R7.reuse, 0x10000, RZ ;  /* 0x0001000007157824 */ /* 0x041fe200078e00ff */
[----:B------:R-:W-:Y:S01]  /*80d0*/  LOP3.LUT R7, R7, 0xffff0000, RZ, 0xc0, !PT ;  /* 0xffff000007077812 */ /* 0x000fe200078ec0ff */
[----:B----4-:R-:W-:Y:S02]  /*80e0*/  IMAD.U32 R14, R6, 0x10000, RZ ;  /* 0x00010000060e7824 */ /* 0x010fe400078e00ff */
[C---:B------:R-:W-:Y:S01]  /*80f0*/  FMUL.FTZ R31, R15.reuse, R35 ;  /* 0x000000230f1f7220 */ /* 0x040fe20000410000 */
[----:B------:R-:W-:Y:S01]  /*8100*/  FMUL.FTZ R38, R15, R32 ;  /* 0x000000200f267220 */ /* 0x000fe20000410000 */
[----:B------:R-:W-:Y:S01]  /*8110*/  FMUL.FTZ R40, R7, R36 ;  /* 0x0000002407287220 */ /* 0x000fe20000410000 */
[----:B------:R-:W-:-:S02]  /*8120*/  IMAD.U32 R3, R4, 0x10000, RZ ;  /* 0x0001000004037824 */ /* 0x000fc400078e00ff */
[C---:B------:R-:W-:Y:S01]  /*8130*/  FFMA.FTZ R31, R14.reuse, R32, -R31 ;  /* 0x000000200e1f7223 */ /* 0x040fe2000001081f */
[----:B------:R-:W-:Y:S01]  /*8140*/  FFMA.FTZ R38, R14, R35, R38 ;  /* 0x000000230e267223 */ /* 0x000fe20000010026 */
[-C--:B------:R-:W-:Y:S01]  /*8150*/  FMUL.FTZ R32, R7, R34.reuse ;  /* 0x0000002207207220 */ /* 0x080fe20000410000 */
[----:B------:R-:W-:Y:S01]  /*8160*/  IMAD.U32 R6, R5, 0x10000, RZ ;  /* 0x0001000005067824 */ /* 0x000fe200078e00ff */
[----:B------:R-:W-:Y:S01]  /*8170*/  LOP3.LUT R4, R4, 0xffff0000, RZ, 0xc0, !PT ;  /* 0xffff000004047812 */ /* 0x000fe200078ec0ff */
[----:B------:R-:W-:Y:S01]  /*8180*/  IMAD.U32 R14, R33, 0x10000, RZ ;  /* 0x00010000210e7824 */ /* 0x000fe200078e00ff */
        /* <DEDUP_REMOVED lines=19> */
.L_x_3567:
[----:B------:R-:W-:Y:S05]  /*82c0*/  BSYNC B2 ;  /* 0x0000000000027941 */ /* 0x000fea0003800000 */
.L_x_3566:
[----:B------:R-:W-:Y:S05]  /*82d0*/  @P1 BRA `(.L_x_3565) ;  /* 0x0000000000b81947 */ /* 0x000fea0003800000 */
[----:B-1----:R-:W1:Y:S01]  /*82e0*/  LDS.128 R4, [R0] ;  /* 0x0000000000047984 */ /* 0x002e620000000c00 */
[----:B0-----:R-:W-:Y:S02]  /*82f0*/  SHF.R.U32.HI R21, RZ, 0x10, R25 ;  /* 0x00000010ff157819 */ /* 0x001fe40000011619 */
[----:B------:R-:W-:Y:S02]  /*8300*/  SHF.R.U32.HI R30, RZ, 0x10, R9 ;  /* 0x00000010ff1e7819 */ /* 0x000fe40000011609 */
[----:B------:R-:W-:Y:S02]  /*8310*/  PRMT R21, R42, 0x5410, R21 ;  /* 0x000054102a157816 */ /* 0x000fe40000000015 */
[----:B------:R-:W-:Y:S02]  /*8320*/  PRMT R30, R39, 0x5432, R30 ;  /* 0x00005432271e7816 */ /* 0x000fe4000000001e */
[----:B------:R-:W-:Y:S01]  /*8330*/  SHF.R.U64 R15, R24, 0x10, R25 ;  /* 0x00000010180f7819 */ /* 0x000fe20000001219 */
[----:B------:R-:W-:Y:S01]  /*8340*/  IMAD.U32 R24, R21, 0x10000, RZ ;  /* 0x0001000015187824 */ /* 0x000fe200078e00ff */
[----:B------:R-:W-:Y:S01]  /*8350*/  SHF.R.U64 R25, R8, 0x10, R9 ;  /* 0x0000001008197819 */ /* 0x000fe20000001209 */
[C---:B------:R-:W-:Y:S01]  /*8360*/  IMAD.U32 R31, R30.reuse, 0x10000, RZ ;  /* 0x000100001e1f7824 */ /* 0x040fe200078e00ff */
[----:B------:R-:W-:-:S02]  /*8370*/  LOP3.LUT R30, R30, 0xffff0000, RZ, 0xc0, !PT ;  /* 0xffff00001e1e7812 */ /* 0x000fc400078ec0ff */
[----:B------:R-:W-:Y:S02]  /*8380*/  LOP3.LUT R21, R21, 0xffff0000, RZ, 0xc0, !PT ;  /* 0xffff000015157812 */ /* 0x000fe400078ec0ff */
[----:B------:R-:W-:Y:S02]  /*8390*/  PRMT R15, R41, 0x5410, R15 ;  /* 0x00005410290f7816 */ /* 0x000fe4000000000f */
[----:B------:R-:W-:Y:S02]  /*83a0*/  PRMT R25, R39, 0x5410, R25 ;  /* 0x0000541027197816 */ /* 0x000fe40000000019 */
[C---:B-1----:R-:W-:Y:S01]  /*83b0*/  LOP3.LUT R9, R6.reuse, 0xffff0000, RZ, 0xc0, !PT ;  /* 0xffff000006097812 */ /* 0x042fe200078ec0ff */
[C---:B----4-:R-:W-:Y:S01]  /*83c0*/  IMAD.U32 R14, R7.reuse, 0x10000, RZ ;  /* 0x00010000070e7824 */ /* 0x050fe200078e00ff */
[----:B------:R-:W-:Y:S01]  /*83d0*/  LOP3.LUT R7, R7, 0xffff0000, RZ, 0xc0, !PT ;  /* 0xffff000007077812 */ /* 0x000fe200078ec0ff */
[----:B------:R-:W-:Y:S02]  /*83e0*/  IMAD.U32 R8, R6, 0x10000, RZ ;  /* 0x0001000006087824 */ /* 0x000fe400078e00ff */
[C---:B------:R-:W-:Y:S01]  /*83f0*/  FMUL.FTZ R33, R9.reuse, R31 ;  /* 0x0000001f09217220 */ /* 0x040fe20000410000 */
[----:B------:R-:W-:Y:S01]  /*8400*/  FMUL.FTZ R32, R9, R24 ;  /* 0x0000001809207220 */ /* 0x000fe20000410000 */
[C---:B------:R-:W-:Y:S01]  /*8410*/  FMUL.FTZ R9, R7.reuse, R30 ;  /* 0x0000001e07097220 */ /* 0x040fe20000410000 */
[----:B------:R-:W-:Y:S01]  /*8420*/  FMUL.FTZ R35, R7, R21 ;  /* 0x0000001507237220 */ /* 0x000fe20000410000 */
[C---:B------:R-:W-:Y:S01]  /*8430*/  FFMA.FTZ R33, R8.reuse, R24, -R33 ;  /* 0x0000001808217223 */ /* 0x040fe20000010821 */
[----:B------:R-:W-:Y:S01]  /*8440*/  FFMA.FTZ R32, R8, R31, R32 ;  /* 0x0000001f08207223 */ /* 0x000fe20000010020 */
[C---:B------:R-:W-:Y:S01]  /*8450*/  IMAD.U32 R3, R4.reuse, 0x10000, RZ ;  /* 0x0001000004037824 */ /* 0x040fe200078e00ff */
[----:B------:R-:W-:Y:S01]  /*8460*/  LOP3.LUT R4, R4, 0xffff0000, RZ, 0xc0, !PT ;  /* 0xffff000004047812 */ /* 0x000fe200078ec0ff */
[C---:B------:R-:W-:Y:S01]  /*8470*/  IMAD.U32 R6, R5.reuse, 0x10000, RZ ;  /* 0x0001000005067824 */ /* 0x040fe200078e00ff */
[----:B------:R-:W-:Y:S01]  /*8480*/  LOP3.LUT R5, R5, 0xffff0000, RZ, 0xc0, !PT ;  /* 0xffff000005057812 */ /* 0x000fe200078ec0ff */
[C---:B------:R-:W-:Y:S01]  /*8490*/  IMAD.U32 R8, R25.reuse, 0x10000, RZ ;  /* 0x0001000019087824 */ /* 0x040fe200078e00ff */
[----:B------:R-:W-:Y:S01]  /*84a0*/  LOP3.LUT R25, R25, 0xffff0000, RZ, 0xc0, !PT ;  /* 0xffff000019197812 */ /* 0x000fe200078ec0ff */
[C---:B------:R-:W-:Y:S01]  /*84b0*/  IMAD.U32 R7, R15.reuse, 0x10000, RZ ;  /* 0x000100000f077824 */ /* 0x040fe200078e00ff */
[----:B------:R-:W-:Y:S01]  /*84c0*/  LOP3.LUT R15, R15, 0xffff0000, RZ, 0xc0, !PT ;  /* 0xffff00000f0f7812 */ /* 0x000fe200078ec0ff */
[C---:B------:R-:W-:Y:S01]  /*84d0*/  FFMA.FTZ R31, R14.reuse, R21, -R9 ;  /* 0x000000150e1f7223 */ /* 0x040fe20000010809 */
[----:B------:R-:W-:Y:S01]  /*84e0*/  FFMA.FTZ R30, R14, R30, R35 ;  /* 0x0000001e0e1e7223 */ /* 0x000fe20000010023 */
[CC--:B------:R-:W-:Y:S01]  /*84f0*/  FMUL.FTZ R14, R4.reuse, R8.reuse ;  /* 0x00000008040e7220 */ /* 0x0c0fe20000410000 */
        /* <DEDUP_REMOVED lines=12> */
.L_x_3565:
[----:B------:R-:W-:Y:S05]  /*85c0*/  BSYNC B1 ;  /* 0x0000000000017941 */ /* 0x000fea0003800000 */
.L_x_3564:
[----:B------:R-:W-:-:S05]  /*85d0*/  VIADD R3, R186, 0x20 ;  /* 0x00000020ba037836 */ /* 0x000fca0000000000 */
[----:B------:R-:W-:-:S13]  /*85e0*/  ISETP.GE.AND P0, PT, R3, R37, PT ;  /* 0x000000250300720c */ /* 0x000fda0003f06270 */
[----:B------:R-:W-:Y:S05]  /*85f0*/  @P0 BRA `(.L_x_3568) ;  /* 0x0000001800a40947 */ /* 0x000fea0003800000 */
[----:B------:R-:W3:Y:S01]  /*8600*/  LDC R3, c[0x0][0x3f4] ;  /* 0x0000fd00ff037b82 */ /* 0x000ee20000000800 */
[----:B------:R-:W-:Y:S01]  /*8610*/  BSSY B1, `(.L_x_3569) ;  /* 0x0000032000017945 */ /* 0x000fe20003800000 */
[-C--:B---3--:R-:W-:Y:S02]  /*8620*/  ISETP.GE.AND P0, PT, R188, R3.reuse, PT ;  /* 0x00000003bc00720c */ /* 0x088fe40003f06270 */
[----:B------:R-:W-:-:S11]  /*8630*/  ISETP.GE.AND P1, PT, R212, R3, PT ;  /* 0x00000003d400720c */ /* 0x000fd60003f26270 */
[----:B------:R-:W-:Y:S05]  /*8640*/  @P0 BRA `(.L_x_3570) ;  /* 0x0000000000b80947 */ /* 0x000fea0003800000 */
[----:B-12---:R-:W1:Y:S01]  /*8650*/  LDS.128 R4, [R2+0x21400] ;  /* 0x0214000002047984 */ /* 0x006e620000000c00 */
[----:B------:R-:W-:Y:S02]  /*8660*/  SHF.R.U64 R25, R26, 0x10, R27 ;  /* 0x000000101a197819 */ /* 0x000fe4000000121b */
[----:B0-----:R-:W-:Y:S02]  /*8670*/  SHF.R.U32.HI R21, RZ, 0x10, R29 ;  /* 0x00000010ff157819 */ /* 0x001fe4000001161d */
        /* <DEDUP_REMOVED lines=43> */
.L_x_3570:
[----:B------:R-:W-:Y:S05]  /*8930*/  BSYNC B1 ;  /* 0x0000000000017941 */ /* 0x000fea0003800000 */
.L_x_3569:
[----:B------:R-:W-:Y:S05]  /*8940*/  @P1 BRA `(.L_x_3568) ;  /* 0x0000001400d01947 */ /* 0x000fea0003800000 */
[----:B-123--:R-:W1:Y:S01]  /*8950*/  LDS.128 R4, [R0+0x1000] ;  /* 0x0010000000047984 */ /* 0x00ee620000000c00 */
[----:B------:R-:W-:Y:S02]  /*8960*/  SHF.R.U64 R2, R12, 0x10, R13 ;  /* 0x000000100c027819 */ /* 0x000fe4000000120d */
[----:B------:R-:W-:Y:S02]  /*8970*/  SHF.R.U32.HI R12, RZ, 0x10, R11 ;  /* 0x00000010ff0c7819 */ /* 0x000fe4000001160b */
[----:B------:R-:W-:Y:S02]  /*8980*/  SHF.R.U32.HI R13, RZ, 0x10, R13 ;  /* 0x00000010ff0d7819 */ /* 0x000fe4000001160d */
[----:B----4-:R-:W-:Y:S02]  /*8990*/  SHF.R.U64 R14, R10, 0x10, R11 ;  /* 0x000000100a0e7819 */ /* 0x010fe4000000120b */
[----:B------:R-:W-:Y:S02]  /*89a0*/  PRMT R12, R43, 0x5432, R12 ;  /* 0x000054322b0c7816 */ /* 0x000fe4000000000c */
[----:B------:R-:W-:-:S02]  /*89b0*/  PRMT R11, R46, 0x5410, R13 ;  /* 0x000054102e0b7816 */ /* 0x000fc4000000000d */
[C---:B------:R-:W-:Y:S01]  /*89c0*/  LOP3.LUT R24, R12.reuse, 0xffff0000, RZ, 0xc0, !PT ;  /* 0xffff00000c187812 */ /* 0x040fe200078ec0ff */
[----:B------:R-:W-:Y:S01]  /*89d0*/  IMAD.U32 R15, R12, 0x10000, RZ ;  /* 0x000100000c0f7824 */ /* 0x000fe200078e00ff */
[C---:B------:R-:W-:Y:S01]  /*89e0*/  LOP3.LUT R12, R11.reuse, 0xffff0000, RZ, 0xc0, !PT ;  /* 0xffff00000b0c7812 */ /* 0x040fe200078ec0ff */
[----:B------:R-:W-:Y:S01]  /*89f0*/  IMAD.U32 R13, R11, 0x10000, RZ ;  /* 0x000100000b0d7824 */ /* 0x000fe200078e00ff */
[----:B------:R-:W-:Y:S02]  /*8a00*/  PRMT R14, R42, 0x5432, R14 ;  /* 0x000054322a0e7816 */ /* 0x000fe4000000000e */
[----:B------:R-:W-:Y:S01]  /*8a10*/  PRMT R10, R44, 0x5432, R2 ;  /* 0x000054322c0a7816 */ /* 0x000fe20000000002 */
[C---:B-1----:R-:W-:Y:S01]  /*8a20*/  IMAD.U32 R8, R6.reuse, 0x10000, RZ ;  /* 0x0001000006087824 */ /* 0x042fe200078e00ff */
[----:B------:R-:W-:Y:S01]  /*8a30*/  LOP3.LUT R6, R6, 0xffff0000, RZ, 0xc0, !PT ;  /* 0xffff000006067812 */ /* 0x000fe200078ec0ff */
[C---:B------:R-:W-:Y:S01]  /*8a40*/  IMAD.U32 R9, R7.reuse, 0x10000, RZ ;  /* 0x0001000007097824 */ /* 0x040fe200078e00ff */
[----:B------:R-:W-:Y:S01]  /*8a50*/  LOP3.LUT R7, R7, 0xffff0000, RZ, 0xc0, !PT ;  /* 0xffff000007077812 */ /* 0x000fe200078ec0ff */
[C---:B------:R-:W-:Y:S01]  /*8a60*/  IMAD.U32 R2, R4.reuse, 0x10000, RZ ;  /* 0x0001000004027824 */ /* 0x040fe200078e00ff */
[----:B------:R-:W-:Y:S01]  /*8a70*/  LOP3.LUT R3, R4, 0xffff0000, RZ, 0xc0, !PT ;  /* 0xffff000004037812 */ /* 0x000fe200078ec0ff */
        /* <DEDUP_REMOVED lines=11> */
[C---:B------:R-:W-:Y:S01]  /*8b30*/  FFMA.FTZ R28, R9.reuse, R12, -R28 ;  /* 0x0000000c091c7223 */ /* 0x040fe2000001081c */
[----:B------:R-:W-:Y:S01]  /*8b40*/  LOP3.LUT R10, R10, 0xffff0000, RZ, 0xc0, !PT ;  /* 0xffff00000a0a7812 */ /* 0x000fe200078ec0ff */
        /* <DEDUP_REMOVED lines=15> */
.L_x_3555:
        /* <DEDUP_REMOVED lines=34> */
.L_x_3905:
        /* <DEDUP_REMOVED lines=12> */
[----:B-12---:R-:W-:-:S04]  /*8f20*/  IMAD.WIDE R2, R16, 0x2, R2 ;  /* 0x0000000210027825 */ /* 0x006fc800078e0202 */
[----:B----4-:R-:W-:Y:S01]  /*8f30*/  IMAD.WIDE R14, R16, 0x2, R14 ;  /* 0x00000002100e7825 */ /* 0x010fe200078e020e */
[----:B------:R3:W5:Y:S04]  /*8f40*/  LD.E.128 R24, desc[UR50][R2.64] ;  /* 0x0000003202187980 */ /* 0x000768000c101d00 */
[----:B------:R3:W5:Y:S02]  /*8f50*/  LD.E.128 R28, desc[UR50][R14.64] ;  /* 0x000000320e1c7980 */ /* 0x000764000c101d00 */
.L_x_3573:
[----:B------:R-:W-:Y:S05]  /*8f60*/  BSYNC B1 ;  /* 0x0000000000017941 */ /* 0x000fea0003800000 */
.L_x_3572:
[----:B--23-5:R-:W-:Y:S01]  /*8f70*/  IMAD.MOV.U32 R2, RZ, RZ, R28 ;  /* 0x000000ffff027224 */ /* 0x02cfe200078e001c */
[----:B------:R-:W-:Y:S01]  /*8f80*/  UMOV UR4, 0xffffffff ;  /* 0xffffffff00047882 */ /* 0x000fe20000000000 */
[----:B-1----:R-:W-:Y:S02]  /*8f90*/  IMAD.MOV.U32 R3, RZ, RZ, R29 ;  /* 0x000000ffff037224 */ /* 0x002fe400078e001d */
        /* <DEDUP_REMOVED lines=13> */
[----:B------:R1:W2:Y:S04]  /*9070*/  SHFL.IDX PT, R3, R6, 0x1, 0x1c1f ;  /* 0x003c1f0006037f89 */ /* 0x0002a800000e0000 */
[----:B------:R1:W3:Y:S04]  /*9080*/  SHFL.IDX PT, R2, R0, 0x1, 0x1c1f ;  /* 0x003c1f0000027f89 */ /* 0x0002e800000e0000 */
[----:B0-----:R-:W0:Y:S04]  /*9090*/  SHFL.IDX PT, R7, R7, 0x1, 0x1c1f ;  /* 0x003c1f0007077f89 */ /* 0x001e2800000e0000 */
[----:B----4-:R1:W4:Y:S02]  /*90a0*/  SHFL.IDX PT, R14, R8, 0x1, 0x1c1f ;  /* 0x003c1f00080e7f89 */ /* 0x01032400000e0000 */
.L_x_3911:
[----:B------:R-:W2:Y:S01]  /*90b0*/  LDC R47, c[0x0][0x3f4] ;  /* 0x0000fd00ff2f7b82 */ /* 0x000ea20000000800 */
[----:B------:R-:W-:Y:S01]  /*90c0*/  VIADD R34, R34, 0x20 ;  /* 0x0000002022227836 */ /* 0x000fe20000000000 */
[----:B-1----:R-:W-:Y:S01]  /*90d0*/  LEA.HI R0, R224, R224, RZ, 0x1 ;  /* 0x000000e0e0007211 */ /* 0x002fe200078f08ff */
[----:B------:R-:W-:Y:S01]  /*90e0*/  BSSY B1, `(.L_x_3575) ;  /* 0x0000014000017945 */ /* 0x000fe20003800000 */
[----:B0-----:R-:W-:Y:S01]  /*90f0*/  IMAD.MOV.U32 R15, RZ, RZ, R7 ;  /* 0x000000ffff0f7224 */ /* 0x001fe200078e0007 */
[----:B------:R-:W-:Y:S02]  /*9100*/  CS2R R6, SRZ ;  /* 0x0000000000067805 */ /* 0x000fe4000001ff00 */
[----:B------:R-:W-:Y:S02]  /*9110*/  ISETP.GE.AND P0, PT, R34, R21, PT ;  /* 0x000000152200720c */ /* 0x000fe40003f06270 */
[----:B------:R-:W-:Y:S02]  /*9120*/  CS2R R10, SRZ ;  /* 0x00000000000a7805 */ /* 0x000fe4000001ff00 */
[----:B------:R-:W-:-:S05]  /*9130*/  LOP3.LUT R9, R0, 0xfffffffe, RZ, 0xc0, !PT ;  /* 0xfffffffe00097812 */ /* 0x000fca00078ec0ff */
[----:B------:R-:W-:Y:S01]  /*9140*/  IMAD.IADD R20, R224, 0x1, -R9 ;  /* 0x00000001e0147824 */ /* 0x000fe200078e0a09 */
[----:B------:R-:W-:-:S04]  /*9150*/  CS2R R8, SRZ ;  /* 0x0000000000087805 */ /* 0x000fc8000001ff00 */
        /* <DEDUP_REMOVED lines=8> */
[----:B--23--:R-:W-:-:S04]  /*91e0*/  IMAD.WIDE R2, R16, 0x2, R2 ;  /* 0x0000000210027825 */ /* 0x00cfc800078e0202 */
[----:B----4-:R-:W-:Y:S01]  /*91f0*/  IMAD.WIDE R14, R16, 0x2, R14 ;  /* 0x00000002100e7825 */ /* 0x010fe200078e020e */
[----:B------:R0:W5:Y:S04]  /*9200*/  LD.E.128 R8, desc[UR50][R2.64] ;  /* 0x0000003202087980 */ /* 0x000168000c101d00 */
[----:B------:R0:W5:Y:S02]  /*9210*/  LD.E.128 R4, desc[UR50][R14.64] ;  /* 0x000000320e047980 */ /* 0x000164000c101d00 */
.L_x_3576:
[----:B------:R-:W-:Y:S05]  /*9220*/  BSYNC B1 ;  /* 0x0000000000017941 */ /* 0x000fea0003800000 */
.L_x_3575:
[----:B------:R-:W1:Y:S01]  /*9230*/  SYNCS.PHASECHK.TRANS64.TRYWAIT P1, [R18+URZ+0x38800], R13 ;  /* 0x0388000d120075a7 */ /* 0x000e62000802017f */
[----:B0-2---:R-:W-:Y:S01]  /*9240*/  VIADDMNMX R3, R21, -R195, 0x40, PT ;  /* 0x0000004015037446 */ /* 0x005fe200038009c3 */
[----:B-----5:R-:W-:Y:S01]  /*9250*/  IMAD.MOV.U32 R0, RZ, RZ, R4 ;  /* 0x000000ffff007224 */ /* 0x020fe200078e0004 */
[----:B------:R-:W-:Y:S01]  /*9260*/  ISETP.GE.AND P0, PT, R16, R47, PT ;  /* 0x0000002f1000720c */ /* 0x000fe20003f06270 */
[----:B---3--:R-:W-:Y:S01]  /*9270*/  IMAD.MOV.U32 R2, RZ, RZ, R5 ;  /* 0x000000ffff027224 */ /* 0x008fe200078e0005 */
[----:B------:R-:W-:Y:S01]  /*9280*/  BSSY B1, `(.L_x_3577) ;  /* 0x0000011000017945 */ /* 0x000fe20003800000 */
[C---:B------:R-:W-:Y:S01]  /*9290*/  VIADD R12, R186.reuse, 0x20 ;  /* 0x00000020ba0c7836 */ /* 0x040fe20000000000 */
        /* <DEDUP_REMOVED lines=10> */
[----:B------:R-:W-:Y:S01]  /*9340*/  PRMT R50, R2, 0x7610, R50 ;  /* 0x0000761002327816 */ /* 0x000fe20000000032 */
[----:B------:R-:W-:Y:S01]  /*9350*/  IMAD.MOV.U32 R55, RZ, RZ, R11 ;  /* 0x000000ffff377224 */ /* 0x000fe200078e000b */
[----:B------:R-:W-:-:S02]  /*9360*/  PRMT R51, R3, 0x7610, R51 ;  /* 0x0000761003337816 */ /* 0x000fc40000000033 */
[----:B------:R-:W-:Y:S01]  /*9370*/  PRMT R53, R53, 0x5410, R12 ;  /* 0x0000541035357816 */ /* 0x000fe2000000000c */
[----:B-1----:R-:W-:Y:S06]  /*9380*/  @!P1 BRA `(.L_x_3578) ;  /* 0x000001dc00c49947 */ /* 0x002fec0003800000 */
.L_x_3912:
[----:B------:R-:W-:Y:S05]  /*9390*/  BSYNC B1 ;  /* 0x0000000000017941 */ /* 0x000fea0003800000 */
.L_x_3577:
[----:B------:R-:W-:Y:S04]  /*93a0*/  BSSY B1, `(.L_x_3579) ;  /* 0x000006a000017945 */ /* 0x000fe80003800000 */
[----:B------:R-:W-:Y:S05]  /*93b0*/  @P2 BRA `(.L_x_3580) ;  /* 0x0000000400a02947 */ /* 0x000fea0003800000 */
[----:B------:R-:W-:Y:S01]  /*93c0*/  IMAD.SHL.U32 R0, R196, 0x40, RZ ;  /* 0x00000040c4007824 */ /* 0x000fe200078e00ff */
[----:B------:R-:W-:Y:S01]  /*93d0*/  SHF.R.U64 R39, R28, 0x10, R29 ;  /* 0x000000101c277819 */ /* 0x000fe2000000121d */
[----:B------:R-:W-:Y:S01]  /*93e0*/  IMAD.IADD R2, R16, 0x1, R47 ;  /* 0x0000000110027824 */ /* 0x000fe200078e022f */
[----:B------:R-:W-:Y:S02]  /*93f0*/  SHF.R.U64 R41, R30, 0x10, R31 ;  /* 0x000000101e297819 */ /* 0x000fe4000000121f */
[----:B0-----:R-:W-:Y:S02]  /*9400*/  LOP3.LUT R13, R0, 0x1c0, RZ, 0xc0, !PT ;  /* 0x000001c0000d7812 */ /* 0x001fe400078ec0ff */
[----:B------:R-:W-:Y:S02]  /*9410*/  PRMT R39, R43, 0x5410, R39 ;  /* 0x000054102b277816 */ /* 0x000fe40000000027 */
[----:B------:R-:W-:Y:S02]  /*9420*/  LOP3.LUT R0, R13, 0x38, R16, 0xf8, !PT ;  /* 0x000000380d007812 */ /* 0x000fe400078ef810 */
[----:B------:R-:W-:-:S02]  /*9430*/  SHF.R.U32.HI R15, RZ, 0x3, R13 ;  /* 0x00000003ff0f7819 */ /* 0x000fc4000001160d */
[----:B------:R-:W-:Y:S02]  /*9440*/  LOP3.LUT R2, R13, 0x38, R2, 0xf8, !PT ;  /* 0x000000380d027812 */ /* 0x000fe400078ef802 */
[-C--:B------:R-:W-:Y:S02]  /*9450*/  LOP3.LUT R3, R0, R15.reuse, RZ, 0x3c, !PT ;  /* 0x0000000f00037212 */ /* 0x080fe400078e3cff */
[----:B------:R-:W-:Y:S02]  /*9460*/  LOP3.LUT R13, R2, R15, RZ, 0x3c, !PT ;  /* 0x0000000f020d7212 */ /* 0x000fe400078e3cff */
[----:B------:R-:W-:Y:S01]  /*9470*/  SHF.R.U64 R0, R24, 0x10, R25 ;  /* 0x0000001018007819 */ /* 0x000fe20000001219 */
[----:B------:R-:W-:Y:S01]  /*9480*/  IMAD R3, R216, 0x200, R3 ;  /* 0x00000200d8037824 */ /* 0x000fe200078e0203 */
[----:B------:R-:W-:Y:S02]  /*9490*/  SHF.R.U32.HI R36, RZ, 0x10, R25 ;  /* 0x00000010ff247819 */ /* 0x000fe40000011619 */
[----:B------:R-:W-:Y:S01]  /*94a0*/  PRMT R30, R48, 0x5432, R0 ;  /* 0x00005432301e7816 */ /* 0x000fe20000000000 */
[----:B------:R-:W-:Y:S01]  /*94b0*/  IMAD R45, R3, 0x2, R18 ;  /* 0x00000002032d7824 */ /* 0x000fe200078e0212 */
[----:B------:R-:W-:Y:S01]  /*94c0*/  SHF.R.U64 R37, R26, 0x10, R27 ;  /* 0x000000101a257819 */ /* 0x000fe2000000121b */
[----:B------:R-:W-:Y:S01]  /*94d0*/  IMAD R3, R216, 0x200, R13 ;  /* 0x00000200d8037824 */ /* 0x000fe200078e020d */
[----:B------:R-:W-:-:S02]  /*94e0*/  SHF.R.U32.HI R40, RZ, 0x10, R29 ;  /* 0x00000010ff287819 */ /* 0x000fc4000001161d */
[----:B----4-:R-:W0:Y:S01]  /*94f0*/  LDS.128 R12, [R45+0x20400] ;  /* 0x020400002d0c7984 */ /* 0x010e220000000c00 */
[----:B------:R-:W-:Y:S01]  /*9500*/  IMAD R46, R3, 0x2, R18 ;  /* 0x00000002032e7824 */ /* 0x000fe200078e0212 */
[----:B------:R-:W-:Y:S01]  /*9510*/  SHF.R.U32.HI R42, RZ, 0x10, R31 ;  /* 0x00000010ff2a7819 */ /* 0x000fe2000001161f */
[C---:B------:R-:W-:Y:S01]  /*9520*/  IMAD.U32 R31, R30.reuse, 0x10000, RZ ;  /* 0x000100001e1f7824 */ /* 0x040fe200078e00ff */
[----:B------:R-:W-:Y:S02]  /*9530*/  SHF.R.U32.HI R38, RZ, 0x10, R27 ;  /* 0x00000010ff267819 */ /* 0x000fe4000001161b */
[----:B------:R-:W1:Y:S01]  /*9540*/  LDS.128 R32, [R46+0x20400] ;  /* 0x020400002e207984 */ /* 0x000e620000000c00 */
[----:B------:R-:W-:Y:S02]  /*9550*/  PRMT R40, R43, 0x5432, R40 ;  /* 0x000054322b287816 */ /* 0x000fe40000000028 */
[----:B------:R-:W-:Y:S02]  /*9560*/  PRMT R36, R49, 0x5432, R36 ;  /* 0x0000543231247816 */ /* 0x000fe40000000024 */
[----:B------:R-:W-:-:S02]  /*9570*/  LOP3.LUT R30, R30, 0xffff0000, RZ, 0xc0, !PT ;  /* 0xffff00001e1e7812 */ /* 0x000fc400078ec0ff */
[C---:B------:R-:W-:Y:S02]  /*9580*/  PRMT R41, R44.reuse, 0x5410, R41 ;  /* 0x000054102c297816 */ /* 0x040fe40000000029 */
[----:B------:R-:W-:Y:S02]  /*9590*/  PRMT R42, R44, 0x5432, R42 ;  /* 0x000054322c2a7816 */ /* 0x000fe4000000002a */
        /* <DEDUP_REMOVED lines=12> */
[C---:B------:R-:W-:Y:S01]  /*9660*/  IMAD.U32 R33, R39.reuse, 0x10000, RZ ;  /* 0x0001000027217824 */ /* 0x040fe200078e00ff */
[C---:B------:R-:W-:Y:S01]  /*9670*/  LOP3.LUT R28, R34.reuse, 0xffff0000, RZ, 0xc0, !PT ;  /* 0xffff0000221c7812 */ /* 0x040fe200078ec0ff */
[----:B------:R-:W-:Y:S01]  /*9680*/  IMAD.U32 R27, R34, 0x10000, RZ ;  /* 0x00010000221b7824 */ /* 0x000fe200078e00ff */
[----:B------:R-:W-:Y:S01]  /*9690*/  LOP3.LUT R39, R39, 0xffff0000, RZ, 0xc0, !PT ;  /* 0xffff000027277812 */ /* 0x000fe200078ec0ff */
[C---:B------:R-:W-:Y:S01]  /*96a0*/  FMUL.FTZ R43, R24.reuse, R33 ;  /* 0x00000021182b7220 */ /* 0x040fe20000410000 */
[C---:B------:R-:W-:Y:S01]  /*96b0*/  IMAD.U32 R29, R35.reuse, 0x10000, RZ ;  /* 0x00010000231d7824 */ /* 0x040fe200078e00ff */
[----:B------:R-:W-:Y:S01]  /*96c0*/  LOP3.LUT R34, R35, 0xffff0000, RZ, 0xc0, !PT ;  /* 0xffff000023227812 */ /* 0x000fe200078ec0ff */
[-C--:B------:R-:W-:Y:S01]  /*96d0*/  FMUL.FTZ R35, R24, R31.reuse ;  /* 0x0000001f18237220 */ /* 0x080fe20000410000 */
[C---:B------:R-:W-:Y:S01]  /*96e0*/  FFMA.FTZ R43, R0.reuse, R31, -R43 ;  /* 0x0000001f002b7223 */ /* 0x040fe2000001082b */
[C---:B------:R-:W-:Y:S01]  /*96f0*/  FMUL.FTZ R31, R25.reuse, R39 ;  /* 0x00000027191f7220 */ /* 0x040fe20000410000 */
[----:B------:R-:W-:Y:S01]  /*9700*/  FMUL.FTZ R25, R25, R30 ;  /* 0x0000001e19197220 */ /* 0x000fe20000410000 */
[----:B------:R-:W-:Y:S01]  /*9710*/  FFMA.FTZ R35, R0, R33, R35 ;  /* 0x0000002100237223 */ /* 0x000fe20000010023 */
[----:B------:R-:W-:-:S02]  /*9720*/  IMAD.U32 R0, R36, 0x10000, RZ ;  /* 0x0001000024007824 */ /* 0x000fc400078e00ff */
[----:B------:R-:W-:Y:S01]  /*9730*/  FFMA.FTZ R30, R2, R30, -R31 ;  /* 0x0000001e021e7223 */ /* 0x000fe2000001081f */
[C---:B------:R-:W-:Y:S01]  /*9740*/  IMAD.U32 R24, R40.reuse, 0x10000, RZ ;  /* 0x0001000028187824 */ /* 0x040fe200078e00ff */
[----:B------:R-:W-:Y:S01]  /*9750*/  LOP3.LUT R31, R40, 0xffff0000, RZ, 0xc0, !PT ;  /* 0xffff0000281f7812 */ /* 0x000fe200078ec0ff */
[----:B------:R-:W-:Y:S01]  /*9760*/  FMUL.FTZ R33, R26, R0 ;  /* 0x000000001a217220 */ /* 0x000fe20000410000 */
[----:B------:R-:W-:Y:S01]  /*9770*/  FFMA.FTZ R40, R2, R39, R25 ;  /* 0x0000002702287223 */ /* 0x000fe20000010019 */
[-C--:B------:R-:W-:Y:S01]  /*9780*/  FMUL.FTZ R44, R26, R24.reuse ;  /* 0x000000181a2c7220 */ /* 0x080fe20000410000 */
[----:B------:R-:W-:Y:S01]  /*9790*/  LOP3.LUT R25, R36, 0xffff0000, RZ, 0xc0, !PT ;  /* 0xffff000024197812 */ /* 0x000fe200078ec0ff */
[----:B------:R-:W-:Y:S01]  /*97a0*/  FFMA.FTZ R33, R3, R24, R33 ;  /* 0x0000001803217223 */ /* 0x000fe20000010021 */
[----:B------:R-:W-:Y:S02]  /*97b0*/  IMAD.U32 R24, R41, 0x10000, RZ ;  /* 0x0001000029187824 */ /* 0x000fe400078e00ff */
[----:B------:R-:W-:Y:S01]  /*97c0*/  FFMA.FTZ R44, R3, R0, -R44 ;  /* 0x00000000032c7223 */ /* 0x000fe2000001082c */
[----:B------:R-:W-:Y:S01]  /*97d0*/  FMUL.FTZ R3, R32, R31 ;  /* 0x0000001f20037220 */ /* 0x000fe20000410000 */
[----:B------:R-:W-:-:S02]  /*97e0*/  IMAD.U32 R0, R37, 0x10000, RZ ;  /* 0x0001000025007824 */ /* 0x000fc400078e00ff */
[-C--:B------:R-:W-:Y:S01]  /*97f0*/  FMUL.FTZ R39, R32, R25.reuse ;  /* 0x0000001920277220 */ /* 0x080fe20000410000 */
[----:B------:R-:W-:Y:S02]  /*9800*/  IMAD.U32 R26, R42, 0x10000, RZ ;  /* 0x000100002a1a7824 */ /* 0x000fe400078e00ff */
[C---:B------:R-:W-:Y:S01]  /*9810*/  FMUL.FTZ R36, R27.reuse, R24 ;  /* 0x000000181b247220 */ /* 0x040fe20000410000 */
[----:B------:R-:W-:Y:S01]  /*9820*/  FFMA.FTZ R3, R12, R25, -R3 ;  /* 0x000000190c037223 */ /* 0x000fe20000010803 */
[----:B------:R-:W-:Y:S02]  /*9830*/  IMAD.U32 R2, R38, 0x10000, RZ ;  /* 0x0001000026027824 */ /* 0x000fe400078e00ff */
[----:B------:R-:W-:Y:S01]  /*9840*/  FMUL.FTZ R27, R27, R0 ;  /* 0x000000001b1b7220 */ /* 0x000fe20000410000 */
[----:B------:R-:W-:Y:S01]  /*9850*/  FFMA.FTZ R32, R12, R31, R39 ;  /* 0x0000001f0c207223 */ /* 0x000fe20000010027 */
[----:B------:R-:W-:Y:S01]  /*9860*/  LOP3.LUT R41, R41, 0xffff0000, RZ, 0xc0, !PT ;  /* 0xffff000029297812 */ /* 0x000fe200078ec0ff */
[----:B------:R-:W-:-:S02]  /*9870*/  IMAD.U32 R21, R15, 0x10000, RZ ;  /* 0x000100000f157824 */ /* 0x000fc400078e00ff */
[----:B------:R-:W-:Y:S01]  /*9880*/  FMUL.FTZ R12, R29, R26 ;  /* 0x0000001a1d0c7220 */ /* 0x000fe20000410000 */
[----:B------:R-:W-:Y:S01]  /*9890*/  LOP3.LUT R37, R37, 0xffff0000, RZ, 0xc0, !PT ;  /* 0xffff000025257812 */ /* 0x000fe200078ec0ff */
[C---:B------:R-:W-:Y:S01]  /*98a0*/  FFMA.FTZ R36, R13.reuse, R0, -R36 ;  /* 0x000000000d247223 */ /* 0x040fe20000010824 */
[----:B------:R-:W-:Y:S01]  /*98b0*/  LOP3.LUT R42, R42, 0xffff0000, RZ, 0xc0, !PT ;  /* 0xffff00002a2a7812 */ /* 0x000fe200078ec0ff */
[----:B------:R-:W-:Y:S01]  /*98c0*/  FFMA.FTZ R27, R13, R24, R27 ;  /* 0x000000180d1b7223 */ /* 0x000fe2000001001b */
[----:B------:R-:W-:Y:S01]  /*98d0*/  LOP3.LUT R38, R38, 0xffff0000, RZ, 0xc0, !PT ;  /* 0xffff000026267812 */ /* 0x000fe200078ec0ff */
[-C--:B------:R-:W-:Y:S01]  /*98e0*/  FMUL.FTZ R0, R29, R2.reuse ;  /* 0x000000021d007220 */ /* 0x080fe20000410000 */
[----:B------:R-:W-:Y:S01]  /*98f0*/  LOP3.LUT R15, R15, 0xffff0000, RZ, 0xc0, !PT ;  /* 0xffff00000f0f7812 */ /* 0x000fe200078ec0ff */
[C---:B------:R-:W-:Y:S01]  /*9900*/  FFMA.FTZ R2, R21.reuse, R2, -R12 ;  /* 0x0000000215027223 */ /* 0x040fe2000001080c */
[C---:B------:R-:W-:Y:S01]  /*9910*/  FMUL.FTZ R13, R28.reuse, R41 ;  /* 0x000000291c0d7220 */ /* 0x040fe20000410000 */
[-C--:B------:R-:W-:Y:S01]  /*9920*/  FMUL.FTZ R28, R28, R37.reuse ;  /* 0x000000251c1c7220 */ /* 0x080fe20000410000 */
[C---:B------:R-:W-:Y:S01]  /*9930*/  FMUL.FTZ R12, R34.reuse, R42 ;  /* 0x0000002a220c7220 */ /* 0x040fe20000410000 */
[----:B------:R-:W-:Y:S01]  /*9940*/  FMUL.FTZ R25, R34, R38 ;  /* 0x0000002622197220 */ /* 0x000fe20000410000 */
[----:B------:R-:W-:Y:S01]  /*9950*/  FFMA.FTZ R0, R21, R26, R0 ;  /* 0x0000001a15007223 */ /* 0x000fe20000010000 */
        /* <DEDUP_REMOVED lines=14> */
.L_x_3580:
[----:B------:R-:W-:Y:S05]  /*9a40*/  BSYNC B1 ;  /* 0x0000000000017941 */ /* 0x000fea0003800000 */
.L_x_3579:
[----:B------:R-:W-:Y:S01]  /*9a50*/  PRMT R2, R54, 0x5410, R55 ;  /* 0x0000541036027816 */ /* 0x000fe20000000037 */
[----:B------:R-:W-:Y:S06]  /*9a60*/  @P0 BRA `(.L_x_3568) ;  /* 0x0000000400880947 */ /* 0x000fec0003800000 */
[----:B------:R-:W-:Y:S01]  /*9a70*/  IMAD.IADD R0, R16, 0x1, R47 ;  /* 0x0000000110007824 */ /* 0x000fe200078e022f */
[----:B------:R-:W-:Y:S01]  /*9a80*/  SHF.R.U32.HI R3, RZ, 0x3, R235 ;  /* 0x00000003ff037819 */ /* 0x000fe200000116eb */
[----:B01--4-:R-:W0:Y:S01]  /*9a90*/  LDS.128 R12, [R234+0x20400] ;  /* 0x02040000ea0c7984 */ /* 0x013e220000000c00 */
        /* <DEDUP_REMOVED lines=16> */
[C---:B------:R-:W-:Y:S02]  /*9ba0*/  PRMT R29, R2.reuse, 0x5410, R29 ;  /* 0x00005410021d7816 */ /* 0x040fe4000000001d */
[----:B------:R-:W-:Y:S02]  /*9bb0*/  PRMT R30, R2, 0x5432, R30 ;  /* 0x00005432021e7816 */ /* 0x000fe4000000001e */
[----:B------:R-:W-:Y:S02]  /*9bc0*/  PRMT R32, R51, 0x5432, R32 ;  /* 0x0000543233207816 */ /* 0x000fe40000000020 */
[----:B------:R-:W-:Y:S02]  /*9bd0*/  SHF.R.U64 R34, R6, 0x10, R7 ;  /* 0x0000001006227819 */ /* 0x000fe40000001207 */
[----:B------:R-:W-:-:S02]  /*9be0*/  PRMT R35, R50, 0x5410, R35 ;  /* 0x0000541032237816 */ /* 0x000fc40000000023 */
[----:B------:R-:W-:Y:S02]  /*9bf0*/  LOP3.LUT R31, R31, 0xffff0000, RZ, 0xc0, !PT ;  /* 0xffff00001f1f7812 */ /* 0x000fe400078ec0ff */
        /* <DEDUP_REMOVED lines=17> */
[-C--:B------:R-:W-:Y:S01]  /*9d10*/  FMUL.FTZ R39, R8, R25.reuse ;  /* 0x0000001908277220 */ /* 0x080fe20000410000 */
[C---:B------:R-:W-:Y:S01]  /*9d20*/  IMAD.U32 R15, R27.reuse, 0x10000, RZ ;  /* 0x000100001b0f7824 */ /* 0x040fe200078e00ff */
[----:B------:R-:W-:Y:S01]  /*9d30*/  LOP3.LUT R26, R27, 0xffff0000, RZ, 0xc0, !PT ;  /* 0xffff00001b1a7812 */ /* 0x000fe200078ec0ff */
[----:B------:R-:W-:Y:S01]  /*9d40*/  FFMA.FTZ R37, R0, R25, -R37 ;  /* 0x0000001900257223 */ /* 0x000fe20000010825 */
[----:B------:R-:W-:Y:S02]  /*9d50*/  IMAD.U32 R27, R32, 0x10000, RZ ;  /* 0x00010000201b7824 */ /* 0x000fe400078e00ff */
[----:B------:R-:W-:Y:S01]  /*9d60*/  FFMA.FTZ R39, R0, R33, R39 ;  /* 0x0000002100277223 */ /* 0x000fe20000010027 */
[----:B------:R-:W-:Y:S01]  /*9d70*/  IMAD.U32 R25, R28, 0x10000, RZ ;  /* 0x000100001c197824 */ /* 0x000fe200078e00ff */
[----:B------:R-:W-:Y:S01]  /*9d80*/  LOP3.LUT R21, R21, 0xffff0000, RZ, 0xc0, !PT ;  /* 0xffff000015157812 */ /* 0x000fe200078ec0ff */
[----:B------:R-:W-:-:S02]  /*9d90*/  IMAD.U32 R8, R35, 0x10000, RZ ;  /* 0x0001000023087824 */ /* 0x000fc400078e00ff */
[----:B------:R-:W-:Y:S01]  /*9da0*/  FMUL.FTZ R41, R10, R27 ;  /* 0x0000001b0a297220 */ /* 0x000fe20000410000 */
[----:B------:R-:W-:Y:S02]  /*9db0*/  IMAD.U32 R0, R30, 0x10000, RZ ;  /* 0x000100001e007824 */ /* 0x000fe400078e00ff */
[-C--:B------:R-:W-:Y:S01]  /*9dc0*/  FMUL.FTZ R33, R10, R25.reuse ;  /* 0x000000190a217220 */ /* 0x080fe20000410000 */
[C---:B------:R-:W-:Y:S01]  /*9dd0*/  FMUL.FTZ R10, R15.reuse, R8 ;  /* 0x000000080f0a7220 */ /* 0x040fe20000410000 */
[C---:B------:R-:W-:Y:S01]  /*9de0*/  FFMA.FTZ R41, R4.reuse, R25, -R41 ;  /* 0x0000001904297223 */ /* 0x040fe20000010829 */
[-C--:B------:R-:W-:Y:S01]  /*9df0*/  FMUL.FTZ R15, R15, R0.reuse ;  /* 0x000000000f0f7220 */ /* 0x080fe20000410000 */
[----:B------:R-:W-:Y:S01]  /*9e00*/  FFMA.FTZ R33, R4, R27, R33 ;  /* 0x0000001b04217223 */ /* 0x000fe20000010021 */
[----:B------:R-:W-:Y:S01]  /*9e10*/  FFMA.FTZ R27, R7, R0, -R10 ;  /* 0x00000000071b7223 */ /* 0x000fe2000001080a */
[----:B------:R-:W-:Y:S01]  /*9e20*/  FMUL.FTZ R25, R9, R31 ;  /* 0x0000001f09197220 */ /* 0x000fe20000410000 */
[----:B------:R-:W-:Y:S01]  /*9e30*/  FFMA.FTZ R36, R7, R8, R15 ;  /* 0x0000000807247223 */ /* 0x000fe2000001000f */
[----:B------:R-:W-:Y:S01]  /*9e40*/  LOP3.LUT R15, R32, 0xffff0000, RZ, 0xc0, !PT ;  /* 0xffff0000200f7812 */ /* 0x000fe200078ec0ff */
[-C--:B------:R-:W-:Y:S01]  /*9e50*/  FMUL.FTZ R9, R9, R21.reuse ;  /* 0x0000001509097220 */ /* 0x080fe20000410000 */
[----:B------:R-:W-:Y:S01]  /*9e60*/  LOP3.LUT R7, R28, 0xffff0000, RZ, 0xc0, !PT ;  /* 0xffff00001c077812 */ /* 0x000fe200078ec0ff */
[----:B------:R-:W-:Y:S01]  /*9e70*/  FFMA.FTZ R8, R2, R21, -R25 ;  /* 0x0000001502087223 */ /* 0x000fe20000010819 */
[----:B------:R-:W-:-:S02]  /*9e80*/  IMAD.U32 R4, R34, 0x10000, RZ ;  /* 0x0001000022047824 */ /* 0x000fc400078e00ff */
[C---:B------:R-:W-:Y:S01]  /*9e90*/  FMUL.FTZ R21, R24.reuse, R15 ;  /* 0x0000000f18157220 */ /* 0x040fe20000410000 */
[----:B------:R-:W-:Y:S02]  /*9ea0*/  IMAD.U32 R0, R29, 0x10000, RZ ;  /* 0x000100001d007824 */ /* 0x000fe400078e00ff */
[-C--:B------:R-:W-:Y:S01]  /*9eb0*/  FMUL.FTZ R24, R24, R7.reuse ;  /* 0x0000000718187220 */ /* 0x080fe20000410000 */
[C---:B------:R-:W-:Y:S01]  /*9ec0*/  FMUL.FTZ R28, R11.reuse, R4 ;  /* 0x000000040b1c7220 */ /* 0x040fe20000410000 */
[----:B------:R-:W-:Y:S01]  /*9ed0*/  FFMA.FTZ R10, R12, R7, -R21 ;  /* 0x000000070c0a7223 */ /* 0x000fe20000010815 */
[----:B------:R-:W-:Y:S01]  /*9ee0*/  LOP3.LUT R34, R34, 0xffff0000, RZ, 0xc0, !PT ;  /* 0xffff000022227812 */ /* 0x000fe200078ec0ff */
[----:B------:R-:W-:Y:S01]  /*9ef0*/  FFMA.FTZ R24, R12, R15, R24 ;  /* 0x0000000f0c187223 */ /* 0x000fe20000010018 */
[-C--:B------:R-:W-:Y:S01]  /*9f00*/  FMUL.FTZ R12, R11, R0.reuse ;  /* 0x000000000b0c7220 */ /* 0x080fe20000410000 */
[----:B------:R-:W-:Y:S01]  /*9f10*/  LOP3.LUT R35, R35, 0xffff0000, RZ, 0xc0, !PT ;  /* 0xffff000023237812 */ /* 0x000fe200078ec0ff */
[----:B------:R-:W-:Y:S01]  /*9f20*/  FFMA.FTZ R2, R2, R31, R9 ;  /* 0x0000001f02027223 */ /* 0x000fe20000010009 */
[----:B------:R-:W-:Y:S01]  /*9f30*/  LOP3.LUT R29, R29, 0xffff0000, RZ, 0xc0, !PT ;  /* 0xffff00001d1d7812 */ /* 0x000fe200078ec0ff */
[C---:B------:R-:W-:Y:S01]  /*9f40*/  FFMA.FTZ R28, R5.reuse, R0, -R28 ;  /* 0x00000000051c7223 */ /* 0x040fe2000001081c */
[----:B------:R-:W-:Y:S01]  /*9f50*/  LOP3.LUT R7, R30, 0xffff0000, RZ, 0xc0, !PT ;  /* 0xffff00001e077812 */ /* 0x000fe200078ec0ff */
[----:B------:R-:W-:Y:S01]  /*9f60*/  FFMA.FTZ R12, R5, R4, R12 ;  /* 0x00000004050c7223 */ /* 0x000fe2000001000c */
[CC--:B------:R-:W-:Y:S01]  /*9f70*/  FMUL.FTZ R5, R13.reuse, R34.reuse ;  /* 0x000000220d057220 */ /* 0x0c0fe20000410000 */
[C---:B------:R-:W-:Y:S01]  /*9f80*/  FMUL.FTZ R9, R26.reuse, R35 ;  /* 0x000000231a097220 */ /* 0x040fe20000410000 */
        /* <DEDUP_REMOVED lines=16> */
.L_x_3568:
[----:B------:R-:W-:Y:S05]  /*a090*/  BSYNC B0 ;  /* 0x0000000000007941 */ /* 0x000fea0003800000 */
.L_x_3554:
        /* <DEDUP_REMOVED lines=8> */
.L_x_3551:
[----:B-12---:R-:W-:-:S05]  /*a120*/  IMAD.U32 R0, RZ, RZ, UR47 ;  /* 0x0000002fff007e24 */ /* 0x006fca000f8e00ff */
[----:B------:R-:W-:-:S13]  /*a130*/  ISETP.NE.AND P0, PT, R0, 0x3, PT ;  /* 0x000000030000780c */ /* 0x000fda0003f05270 */
[----:B------:R-:W-:Y:S05]  /*a140*/  @!P0 BRA `(.L_x_3581) ;  /* 0x0000000000048947 */ /* 0x000fea0003800000 */
[----:B------:R-:W-:Y:S01]  /*a150*/  BPT.TRAP 0x1 ;  /* 0x000000040000795c */ /* 0x000fe20000300000 */
.L_x_3581:
[----:B------:R-:W-:Y:S01]  /*a160*/  IMAD R0, R19, 0x8, R18 ;  /* 0x0000000813007824 */ /* 0x000fe200078e0212 */
[----:B0-----:R-:W-:-:S04]  /*a170*/  SHF.L.U32 R9, R22, 0x1f, RZ ;  /* 0x0000001f16097819 */ /* 0x001fc800000006ff */
[----:B------:R0:W1:Y:S01]  /*a180*/  SYNCS.PHASECHK.TRANS64.TRYWAIT P1, [R0+URZ+0x38830], R9 ;  /* 0x03883009000075a7 */ /* 0x000062000802017f */
[----:B------:R-:W-:Y:S05]  /*a190*/  @!P0 BRA `(.L_x_3582) ;  /* 0x0000000000048947 */ /* 0x000fea0003800000 */
[----:B------:R-:W-:Y:S01]  /*a1a0*/  BPT.TRAP 0x1 ;  /* 0x000000040000795c */ /* 0x000fe20000300000 */
.L_x_3582:
[C---:B---3--:R-:W-:Y:S02]  /*a1b0*/  VIADD R2, R18.reuse, 0x22400 ;  /* 0x0002240012027836 */ /* 0x048fe40000000000 */
[----:B------:R-:W-:-:S03]  /*a1c0*/  VIADD R3, R18, 0x20400 ;  /* 0x0002040012037836 */ /* 0x000fc60000000000 */
[----:B------:R-:W-:Y:S02]  /*a1d0*/  SHF.R.U32.HI R2, RZ, 0x4, R2 ;  /* 0x00000004ff027819 */ /* 0x000fe40000011602 */
[----:B------:R-:W-:Y:S02]  /*a1e0*/  SHF.R.U32.HI R3, RZ, 0x4, R3 ;  /* 0x00000004ff037819 */ /* 0x000fe40000011603 */
[----:B------:R-:W-:Y:S02]  /*a1f0*/  LOP3.LUT R2, R2, 0x3fff, RZ, 0xc0, !PT ;  /* 0x00003fff02027812 */ /* 0x000fe400078ec0ff */
[----:B------:R-:W-:Y:S02]  /*a200*/  LOP3.LUT R3, R3, 0x3fff, RZ, 0xc0, !PT ;  /* 0x00003fff03037812 */ /* 0x000fe400078ec0ff */
[----:B------:R-:W-:Y:S01]  /*a210*/  LOP3.LUT R191, R2, 0x10000, RZ, 0xfc, !PT ;  /* 0x0001000002bf7812 */ /* 0x000fe200078efcff */
[----:B-1----:R-:W-:Y:S06]  /*a220*/  @P1 BRA `(.L_x_3583) ;  /* 0x0000000000081947 */ /* 0x002fec0003800000 */
[----:B------:R-:W1:Y:S02]  /*a230*/  SYNCS.PHASECHK.TRANS64.TRYWAIT P1, [R0+URZ+0x38830], R9 ;  /* 0x03883009000075a7 */ /* 0x000e64000802017f */
[----:B-1----:R-:W-:Y:S05]  /*a240*/  @!P1 BRA `(.L_x_3584) ;  /* 0x000001d000289947 */ /* 0x002fea0003800000 */
.L_x_3583:
[----:B------:R-:W-:Y:S01]  /*a250*/  LOP3.LUT R4, R3, 0x10000, RZ, 0xfc, !PT ;  /* 0x0001000003047812 */ /* 0x000fe200078efcff */
[----:B------:R-:W-:Y:S01]  /*a260*/  IMAD R2, R19, 0x200, R191 ;  /* 0x0000020013027824 */ /* 0x000fe200078e02bf */
[----:B------:R-:W-:Y:S05]  /*a270*/  WARPSYNC.ALL ;  /* 0x0000000000007948 */ /* 0x000fea0003800000 */
[----:B------:R-:W-:Y:S01]  /*a280*/  IMAD.MOV.U32 R5, RZ, RZ, 0x40000040 ;  /* 0x40000040ff057424 */ /* 0x000fe200078e00ff */
[----:B------:R-:W-:Y:S01]  /*a290*/  R2UR UR4, R4 ;  /* 0x00000000040472ca */ /* 0x000fe200000e0000 */
[----:B------:R-:W-:Y:S01]  /*a2a0*/  IMAD.MOV.U32 R3, RZ, RZ, 0x40000040 ;  /* 0x40000040ff037424 */ /* 0x000fe200078e00ff */
[----:B------:R-:W-:Y:S01]  /*a2b0*/  R2UR UR6, R2 ;  /* 0x00000000020672ca */ /* 0x000fe200000e0000 */
[----:B----45:R-:W-:Y:S01]  /*a2c0*/  WARPGROUP.ARRIVE ;  /* 0x00000000000079c5 */ /* 0x030fe20000000000 */
[----:B------:R-:W-:Y:S01]  /*a2d0*/  R2UR UR5, R5 ;  /* 0x00000000050572ca */ /* 0x000fe200000e0000 */
[----:B------:R-:W-:Y:S01]  /*a2e0*/  VIADD R12, R4, 0x2 ;  /* 0x00000002040c7836 */ /* 0x000fe20000000000 */
[----:B------:R-:W-:Y:S01]  /*a2f0*/  R2UR UR7, R3 ;  /* 0x00000000030772ca */ /* 0x000fe200000e0000 */
[----:B------:R-:W-:Y:S01]  /*a300*/  VIADD R6, R2, 0x2 ;  /* 0x0000000202067836 */ /* 0x000fe20000000000 */
[----:B------:R-:W-:Y:S01]  /*a310*/  BSSY B0, `(.L_x_3585) ;  /* 0x0000025000007945 */ /* 0x000fe20003800000 */
[----:B------:R-:W-:-:S02]  /*a320*/  IMAD.MOV.U32 R13, RZ, RZ, 0x40000040 ;  /* 0x40000040ff0d7424 */ /* 0x000fc400078e00ff */
[----:B------:R-:W-:Y:S02]  /*a330*/  IMAD.MOV.U32 R7, RZ, RZ, 0x40000040 ;  /* 0x40000040ff077424 */ /* 0x000fe400078e00ff */
[----:B------:R-:W-:Y:S02]  /*a340*/  VIADD R10, R4, 0x4 ;  /* 0x00000004040a7836 */ /* 0x000fe40000000000 */
[----:B------:R-:W-:Y:S02]  /*a350*/  IMAD.MOV.U32 R11, RZ, RZ, 0x40000040 ;  /* 0x40000040ff0b7424 */ /* 0x000fe400078e00ff */
[----:B------:R-:W-:Y:S02]  /*a360*/  IMAD.MOV.U32 R3, RZ, RZ, 0x40000040 ;  /* 0x40000040ff037424 */ /* 0x000fe400078e00ff */
[----:B------:R-:W-:Y:S01]  /*a370*/  HGMMA.64x64x16.F32.BF16 R24, gdesc[UR4], RZ, !UPT, gsb0 ;  /* 0x00e00000041879f0 */ /* 0x000fe2000c0018ff */
[----:B------:R-:W-:Y:S02]  /*a380*/  R2UR UR4, R12 ;  /* 0x000000000c0472ca */ /* 0x000fe400000e0000 */
        /* <DEDUP_REMOVED lines=11> */
[----:B------:R-:W-:Y:S01]  /*a440*/  R2UR UR6, R6 ;  /* 0x00000000060672ca */ /* 0x000fe200000e0000 */
[----:B------:R-:W-:Y:S01]  /*a450*/  VIADD R6, R4, 0x6 ;  /* 0x0000000604067836 */ /* 0x000fe20000000000 */
[----:B------:R-:W-:Y:S01]  /*a460*/  R2UR UR7, R7 ;  /* 0x00000000070772ca */ /* 0x000fe200000e0000 */
[----:B------:R-:W-:Y:S01]  /*a470*/  IMAD.MOV.U32 R7, RZ, RZ, 0x40000040 ;  /* 0x40000040ff077424 */ /* 0x000fe200078e00ff */
[----:B------:R-:W-:Y:S02]  /*a480*/  WARPGROUP.DEPBAR.LE gsb0, 0x0 ;  /* 0x00008000000079c5 */ /* 0x000fe40000010000 */
[----:B------:R-:W-:-:S09]  /*a490*/  WARPGROUP.ARRIVE ;  /* 0x00000000000079c5 */ /* 0x000fd20000000000 */
        /* <DEDUP_REMOVED lines=12> */
.L_x_3913:
[----:B------:R-:W-:Y:S05]  /*a560*/  BSYNC B0 ;  /* 0x0000000000007941 */ /* 0x000fea0003800000 */
.L_x_3585:
[----:B------:R-:W-:Y:S05]  /*a570*/  @!P0 BRA `(.L_x_3587) ;  /* 0x0000000000048947 */ /* 0x000fea0003800000 */
[----:B------:R-:W-:Y:S01]  /*a580*/  BPT.TRAP 0x1 ;  /* 0x000000040000795c */ /* 0x000fe20000300000 */
.L_x_3587:
[----:B------:R3:W4:Y:S01]  /*a590*/  SYNCS.PHASECHK.TRANS64.TRYWAIT P2, [R0+URZ+0x38850], R9 ;  /* 0x03885009000075a7 */ /* 0x000722000804017f */
[----:B------:R-:W-:Y:S05]  /*a5a0*/  @!P0 BRA `(.L_x_3588) ;  /* 0x0000000000048947 */ /* 0x000fea0003800000 */
[----:B------:R-:W-:Y:S01]  /*a5b0*/  BPT.TRAP 0x1 ;  /* 0x000000040000795c */ /* 0x000fe20000300000 */
.L_x_3588:
[----:B------:R-:W5:Y:S02]  /*a5c0*/  S2R R2, SR_TID.X ;  /* 0x0000000000027919 */ /* 0x000f640000002100 */
[----:B-----5:R-:W-:-:S04]  /*a5d0*/  LOP3.LUT R2, R2, 0x7f, RZ, 0xc0, !PT ;  /* 0x0000007f02027812 */ /* 0x020fc800078ec0ff */
[----:B------:R-:W-:Y:S01]  /*a5e0*/  ISETP.NE.AND P1, PT, R2, RZ, PT ;  /* 0x000000ff0200720c */ /* 0x000fe20003f25270 */
[----:B------:R-:W-:-:S05]  /*a5f0*/  VIADD R2, R18, 0x400 ;  /* 0x0000040012027836 */ /* 0x000fca0000000000 */
[----:B------:R-:W-:Y:S01]  /*a600*/  SHF.R.U32.HI R2, RZ, 0x4, R2 ;  /* 0x00000004ff027819 */ /* 0x000fe20000011602 */
[----:B----4-:R-:W-:Y:S06]  /*a610*/  @P2 BRA `(.L_x_3589) ;  /* 0x0000000000082947 */ /* 0x010fec0003800000 */
[----:B------:R-:W4:Y:S02]  /*a620*/  SYNCS.PHASECHK.TRANS64.TRYWAIT P2, [R0+URZ+0x38850], R9 ;  /* 0x03885009000075a7 */ /* 0x000f24000804017f */
[----:B----4-:R-:W-:Y:S05]  /*a630*/  @!P2 BRA `(.L_x_3590) ;  /* 0x000001cc0054a947 */ /* 0x010fea0003800000 */
.L_x_3589:
[----:B------:R-:W-:Y:S01]  /*a640*/  LOP3.LUT R2, R2, 0x3fff, RZ, 0xc0, !PT ;  /* 0x00003fff02027812 */ /* 0x000fe200078ec0ff */
[----:B------:R-:W-:Y:S05]  /*a650*/  WARPSYNC.ALL ;  /* 0x0000000000007948 */ /* 0x000fea0003800000 */
[----:B------:R-:W-:Y:S01]  /*a660*/  LOP3.LUT R192, R2, 0x10000, RZ, 0xfc, !PT ;  /* 0x0001000002c07812 */ /* 0x000fe200078efcff */
[----:B------:R-:W-:Y:S01]  /*a670*/  VIADD R2, R18, 0x26400 ;  /* 0x0002640012027836 */ /* 0x000fe20000000000 */
[----:B------:R-:W-:-:S03]  /*a680*/  WARPGROUP.ARRIVE ;  /* 0x00000000000079c5 */ /* 0x000fc60000000000 */
[----:B------:R-:W-:-:S03]  /*a690*/  IMAD R8, R19, 0x1000, R192 ;  /* 0x0000100013087824 */ /* 0x000fc600078e02c0 */
[----:B------:R-:W5:Y:S01]  /*a6a0*/  S2R R56, SR_TID.X ;  /* 0x0000000000387919 */ /* 0x000f620000002100 */
[----:B01-34-:R-:W-:Y:S01]  /*a6b0*/  IMAD.MOV.U32 R9, RZ, RZ, 0x40000040 ;  /* 0x40000040ff097424 */ /* 0x01bfe200078e00ff */
[----:B------:R-:W-:Y:S01]  /*a6c0*/  SHF.R.U32.HI R2, RZ, 0x4, R2 ;  /* 0x00000004ff027819 */ /* 0x000fe20000011602 */
[----:B--2---:R-:W-:Y:S01]  /*a6d0*/  IMAD.MOV.U32 R3, RZ, RZ, 0x40000040 ;  /* 0x40000040ff037424 */ /* 0x004fe200078e00ff */
        /* <DEDUP_REMOVED lines=11> */
[----:B------:R-:W-:-:S02]  /*a790*/  VIADD R20, R2, 0x2 ;  /* 0x0000000202147836 */ /* 0x000fc40000000000 */
[----:B------:R-:W-:Y:S02]  /*a7a0*/  IMAD.MOV.U32 R61, RZ, RZ, 0x40000040 ;  /* 0x40000040ff3d7424 */ /* 0x000fe400078e00ff */
[----:B------:R-:W-:-:S08]  /*a7b0*/  IMAD.MOV.U32 R63, RZ, RZ, 0x40000040 ;  /* 0x40000040ff3f7424 */ /* 0x000fd000078e00ff */
        /* <DEDUP_REMOVED lines=9> */
[----:B-----5:R-:W-:-:S05]  /*a850*/  SHF.R.U32.HI R56, RZ, 0x7, R56 ;  /* 0x00000007ff387819 */ /* 0x020fca0000011638 */
[----:B------:R0:W1:Y:S02]  /*a860*/  SHFL.IDX PT, R9, R56, RZ, 0x1f ;  /* 0x00001fff38097589 */ /* 0x00006400000e0000 */
[----:B0-----:R-:W-:Y:S01]  /*a870*/  VIADD R56, R2, 0x800 ;  /* 0x0000080002387836 */ /* 0x001fe20000000000 */
[----:B-1----:R-:W-:-:S04]  /*a880*/  ISETP.GT.AND P2, PT, R9, 0x7f, PT ;  /* 0x0000007f0900780c */ /* 0x002fc80003f44270 */
[----:B------:R-:W-:Y:S02]  /*a890*/  SEL R9, RZ, 0x2, !P2 ;  /* 0x00000002ff097807 */ /* 0x000fe40005000000 */
[C---:B------:R-:W-:Y:S02]  /*a8a0*/  SEL R57, R59.reuse, 0x2, P2 ;  /* 0x000000023b397807 */ /* 0x040fe40001000000 */
[----:B------:R-:W-:Y:S01]  /*a8b0*/  SEL R59, R59, 0x6, !P2 ;  /* 0x000000063b3b7807 */ /* 0x000fe20005000000 */
        /* <DEDUP_REMOVED lines=175> */
[----:B------:R-:W-:Y:S02]  /*b3b0*/  IMAD.MOV.U32 R15, RZ, RZ, 0x40000040 ;  /* 0x40000040ff0f7424 */ /* 0x000fe400078e00ff */
[----:B------:R-:W-:Y:S01]  /*b3c0*/  VIADD R56, R2, 0xe00 ;  /* 0x00000e0002387836 */ /* 0x000fe20000000000 */
[----:B------:R-:W-:-:S02]  /*b3d0*/  WARPGROUP.DEPBAR.LE gsb0, 0x0 ;  /* 0x00008000000079c5 */ /* 0x000fc40000010000 */
[----:B------:R-:W-:-:S07]  /*b3e0*/  WARPGROUP.ARRIVE ;  /* 0x00000000000079c5 */ /* 0x000fce0000000000 */
[----:B------:R-:W-:Y:S01]  /*b3f0*/  HGMMA.64x64x16.F32.BF16 R24, gdesc[UR4], R24, gsb0 ;  /* 0x00e00000041879f0 */ /* 0x000fe20008001818 */
[----:B------:R-:W-:Y:S01]  /*b400*/  R2UR UR6, R20 ;  /* 0x00000000140672ca */ /* 0x000fe200000e0000 */
[----:B------:R-:W-:Y:S01]  /*b410*/  IMAD.MOV.U32 R20, RZ, RZ, 0xa00 ;  /* 0x00000a00ff147424 */ /* 0x000fe200078e00ff */
[----:B------:R-:W-:Y:S01]  /*b420*/  R2UR UR7, R21 ;  /* 0x00000000150772ca */ /* 0x000fe200000e0000 */
[----:B------:R-:W-:Y:S01]  /*b430*/  IMAD.MOV.U32 R21, RZ, RZ, 0x40000040 ;  /* 0x40000040ff157424 */ /* 0x000fe200078e00ff */
[----:B------:R-:W-:Y:S01]  /*b440*/  R2UR UR4, R14 ;  /* 0x000000000e0472ca */ /* 0x000fe200000e0000 */
[----:B------:R-:W-:Y:S01]  /*b450*/  IMAD.MOV.U32 R14, RZ, RZ, 0x28 ;  /* 0x00000028ff0e7424 */ /* 0x000fe200078e00ff */
[----:B------:R-:W-:Y:S02]  /*b460*/  R2UR UR5, R15 ;  /* 0x000000000f0572ca */ /* 0x000fe400000e0000 */
[----:B------:R-:W-:Y:S02]  /*b470*/  SEL R20, R20, 0x980, P2 ;  /* 0x0000098014147807 */ /* 0x000fe40001000000 */
[----:B------:R-:W-:-:S02]  /*b480*/  SEL R14, R14, 0x26, P2 ;  /* 0x000000260e0e7807 */ /* 0x000fc40001000000 */
[----:B------:R-:W-:Y:S02]  /*b490*/  LOP3.LUT R20, R20, 0xa00, RZ, 0xc0, !PT ;  /* 0x00000a0014147812 */ /* 0x000fe400078ec0ff */
[----:B------:R-:W-:-:S04]  /*b4a0*/  LOP3.LUT R15, R14, 0x6, RZ, 0xc0, !PT ;  /* 0x000000060e0f7812 */ /* 0x000fc800078ec0ff */
[CC--:B------:R-:W-:Y:S02]  /*b4b0*/  IADD3 R60, R15.reuse, R20.reuse, R2 ;  /* 0x000000140f3c7210 */ /* 0x0c0fe40007ffe002 */
[----:B------:R-:W-:Y:S01]  /*b4c0*/  IADD3 R14, R15, R20, R8 ;  /* 0x000000140f0e7210 */ /* 0x000fe20007ffe008 */
[----:B------:R-:W-:Y:S02]  /*b4d0*/  IMAD.MOV.U32 R15, RZ, RZ, 0x40000040 ;  /* 0x40000040ff0f7424 */ /* 0x000fe400078e00ff */
[----:B------:R-:W-:-:S04]  /*b4e0*/  VIADD R20, R8, 0xa00 ;  /* 0x00000a0008147836 */ /* 0x000fc80000000000 */
[----:B------:R-:W-:Y:S01]  /*b4f0*/  IMAD.IADD R62, R9, 0x1, R20 ;  /* 0x00000001093e7824 */ /* 0x000fe200078e0214 */
[----:B------:R-:W-:Y:S02]  /*b500*/  WARPGROUP.DEPBAR.LE gsb0, 0x0 ;  /* 0x00008000000079c5 */ /* 0x000fe40000010000 */
[----:B------:R-:W-:-:S06]  /*b510*/  WARPGROUP.ARRIVE ;  /* 0x00000000000079c5 */ /* 0x000fcc0000000000 */
[----:B------:R-:W-:Y:S01]  /*b520*/  HGMMA.64x64x16.F32.BF16 R24, gdesc[UR4], R24, gsb0 ;  /* 0x00e00000041879f0 */ /* 0x000fe20008001818 */
[----:B------:R-:W-:Y:S02]  /*b530*/  R2UR UR4, R60 ;  /* 0x000000003c0472ca */ /* 0x000fe400000e0000 */
[----:B------:R-:W-:Y:S01]  /*b540*/  R2UR UR5, R61 ;  /* 0x000000003d0572ca */ /* 0x000fe200000e0000 */
[----:B------:R-:W-:Y:S01]  /*b550*/  IMAD.MOV.U32 R61, RZ, RZ, 0x40000040 ;  /* 0x40000040ff3d7424 */ /* 0x000fe200078e00ff */
[----:B------:R-:W-:Y:S01]  /*b560*/  R2UR UR6, R14 ;  /* 0x000000000e0672ca */ /* 0x000fe200000e0000 */
[----:B------:R-:W-:Y:S01]  /*b570*/  VIADD R14, R2, 0xa00 ;  /* 0x00000a00020e7836 */ /* 0x000fe20000000000 */
[----:B------:R-:W-:Y:S01]  /*b580*/  R2UR UR7, R15 ;  /* 0x000000000f0772ca */ /* 0x000fe200000e0000 */
[----:B------:R-:W-:Y:S02]  /*b590*/  IMAD.MOV.U32 R15, RZ, RZ, 0x40000040 ;  /* 0x40000040ff0f7424 */ /* 0x000fe400078e00ff */
[----:B------:R-:W-:Y:S01]  /*b5a0*/  IMAD.IADD R60, R9, 0x1, R14 ;  /* 0x00000001093c7824 */ /* 0x000fe200078e020e */
[----:B------:R-:W-:-:S02]  /*b5b0*/  WARPGROUP.DEPBAR.LE gsb0, 0x0 ;  /* 0x00008000000079c5 */ /* 0x000fc40000010000 */
[----:B------:R-:W-:-:S07]  /*b5c0*/  WARPGROUP.ARRIVE ;  /* 0x00000000000079c5 */ /* 0x000fce0000000000 */
        /* <DEDUP_REMOVED lines=88> */
[----:B------:R-:W-:Y:S01]  /*bb50*/  VIADD R20, R8, 0xe00 ;  /* 0x00000e0008147836 */ /* 0x000fe20000000000 */
        /* <DEDUP_REMOVED lines=25> */
[----:B------:R-:W-:Y:S01]  /*bcf0*/  IMAD.IADD R20, R59, 0x1, R20 ;  /* 0x000000013b147824 */ /* 0x000fe200078e0214 */
[----:B------:R-:W-:-:S02]  /*bd00*/  WARPGROUP.DEPBAR.LE gsb0, 0x0 ;  /* 0x00008000000079c5 */ /* 0x000fc40000010000 */
[----:B------:R-:W-:-:S07]  /*bd10*/  WARPGROUP.ARRIVE ;  /* 0x00000000000079c5 */ /* 0x000fce0000000000 */
[----:B------:R-:W-:Y:S01]  /*bd20*/  HGMMA.64x64x16.F32.BF16 R24, gdesc[UR4], R24, gsb0 ;  /* 0x00e00000041879f0 */ /* 0x000fe20008001818 */
[----:B------:R-:W-:Y:S02]  /*bd30*/  R2UR UR6, R60 ;  /* 0x000000003c0672ca */ /* 0x000fe400000e0000 */
[----:B------:R-:W-:Y:S02]  /*bd40*/  R2UR UR7, R61 ;  /* 0x000000003d0772ca */ /* 0x000fe400000e0000 */
[----:B------:R-:W-:Y:S01]  /*bd50*/  R2UR UR4, R14 ;  /* 0x000000000e0472ca */ /* 0x000fe200000e0000 */
[----:B------:R-:W-:Y:S01]  /*bd60*/  IMAD.IADD R14, R59, 0x1, R56 ;  /* 0x000000013b0e7824 */ /* 0x000fe200078e0238 */
[----:B------:R-:W-:Y:S01]  /*bd70*/  R2UR UR5, R15 ;  /* 0x000000000f0572ca */ /* 0x000fe200000e0000 */
[----:B------:R-:W-:Y:S01]  /*bd80*/  IMAD.MOV.U32 R15, RZ, RZ, 0x40000040 ;  /* 0x40000040ff0f7424 */ /* 0x000fe200078e00ff */
[----:B------:R-:W-:-:S04]  /*bd90*/  LEA R56, R168, 0xffffffc0, 0x6 ;  /* 0xffffffc0a8387811 */ /* 0x000fc800078e30ff */
[----:B------:R-:W-:Y:S01]  /*bda0*/  IADD3 R57, -R185, R184, -R56 ;  /* 0x000000b8b9397210 */ /* 0x000fe20007ffe938 */
[----:B------:R-:W-:Y:S02]  /*bdb0*/  WARPGROUP.DEPBAR.LE gsb0, 0x0 ;  /* 0x00008000000079c5 */ /* 0x000fe40000010000 */
[----:B------:R-:W-:-:S06]  /*bdc0*/  WARPGROUP.ARRIVE ;  /* 0x00000000000079c5 */ /* 0x000fcc0000000000 */
[----:B------:R-:W-:Y:S01]  /*bdd0*/  HGMMA.64x64x16.F32.BF16 R24, gdesc[UR4], R24, gsb0 ;  /* 0x00e00000041879f0 */ /* 0x000fe20008001818 */
[----:B------:R-:W-:Y:S02]  /*bde0*/  R2UR UR6, R20 ;  /* 0x00000000140672ca */ /* 0x000fe400000e0000 */
[----:B------:R-:W-:Y:S01]  /*bdf0*/  R2UR UR7, R21 ;  /* 0x00000000150772ca */ /* 0x000fe200000e0000 */
[----:B------:R-:W-:Y:S01]  /*be00*/  IMAD.MOV.U32 R21, RZ, RZ, 0x40000040 ;  /* 0x40000040ff157424 */ /* 0x000fe200078e00ff */
[----:B------:R-:W-:Y:S01]  /*be10*/  R2UR UR4, R14 ;  /* 0x000000000e0472ca */ /* 0x000fe200000e0000 */
[----:B------:R-:W-:Y:S01]  /*be20*/  IMAD.MOV.U32 R14, RZ, RZ, 0x1000 ;  /* 0x00001000ff0e7424 */ /* 0x000fe200078e00ff */
[----:B------:R-:W-:Y:S02]  /*be30*/  R2UR UR5, R15 ;  /* 0x000000000f0572ca */ /* 0x000fe400000e0000 */
[----:B------:R-:W0:Y:S02]  /*be40*/  LDC R15, c[0x0][0x448] ;  /* 0x00011200ff0f7b82 */ /* 0x000e240000000800 */
[----:B------:R-:W-:-:S04]  /*be50*/  SEL R14, R14, 0xf80, P2 ;  /* 0x00000f800e0e7807 */ /* 0x000fc80001000000 */
[----:B------:R-:W-:-:S04]  /*be60*/  LOP3.LUT R14, R14, 0x1e00, RZ, 0xc0, !PT ;  /* 0x00001e000e0e7812 */ /* 0x000fc800078ec0ff */
[CC--:B------:R-:W-:Y:S02]  /*be70*/  IADD3 R20, R9.reuse, R14.reuse, R2 ;  /* 0x0000000e09147210 */ /* 0x0c0fe40007ffe002 */
[----:B------:R-:W-:Y:S01]  /*be80*/  IADD3 R8, R9, R14, R8 ;  /* 0x0000000e09087210 */ /* 0x000fe20007ffe008 */
[----:B------:R-:W-:Y:S01]  /*be90*/  IMAD.MOV.U32 R9, RZ, RZ, 0x40000040 ;  /* 0x40000040ff097424 */ /* 0x000fe200078e00ff */
[----:B0-----:R-:W-:-:S13]  /*bea0*/  ISETP.NE.AND P2, PT, R15, 0x1, PT ;  /* 0x000000010f00780c */ /* 0x001fda0003f45270 */
[----:B------:R-:W0:Y:S01]  /*beb0*/  @P2 LDC R15, c[0x0][0x450] ;  /* 0x00011400ff0f2b82 */ /* 0x000e220000000800 */
[----:B------:R-:W-:Y:S02]  /*bec0*/  WARPGROUP.DEPBAR.LE gsb0, 0x0 ;  /* 0x00008000000079c5 */ /* 0x000fe40000010000 */
[----:B------:R-:W-:-:S06]  /*bed0*/  WARPGROUP.ARRIVE ;  /* 0x00000000000079c5 */ /* 0x000fcc0000000000 */
[----:B------:R-:W-:Y:S01]  /*bee0*/  HGMMA.64x64x16.F32.BF16 R24, gdesc[UR4], R24, gsb0 ;  /* 0x00e00000041879f0 */ /* 0x000fe20008001818 */
[----:B------:R-:W-:Y:S02]  /*bef0*/  R2UR UR4, R20 ;  /* 0x00000000140472ca */ /* 0x000fe400000e0000 */
[----:B------:R-:W-:Y:S02]  /*bf00*/  R2UR UR5, R21 ;  /* 0x00000000150572ca */ /* 0x000fe400000e0000 */
[----:B------:R-:W-:Y:S01]  /*bf10*/  R2UR UR6, R8 ;  /* 0x00000000080672ca */ /* 0x000fe200000e0000 */
[----:B------:R-:W-:Y:S01]  /*bf20*/  IMAD.IADD R8, R214, 0x1, R195 ;  /* 0x00000001d6087824 */ /* 0x000fe200078e02c3 */
[----:B------:R-:W-:Y:S02]  /*bf30*/  R2UR UR7, R9 ;  /* 0x00000000090772ca */ /* 0x000fe400000e0000 */
[----:B------:R-:W1:Y:S02]  /*bf40*/  @P2 LDC R9, c[0x0][0x44c] ;  /* 0x00011300ff092b82 */ /* 0x000e640000000800 */
[----:B-1----:R-:W-:-:S04]  /*bf50*/  @P2 IMAD.HI.U32 R14, R8, R9, RZ ;  /* 0x00000009080e2227 */ /* 0x002fc800078e00ff */
[----:B------:R-:W-:Y:S01]  /*bf60*/  IMAD.MOV.U32 R9, RZ, RZ, R8 ;  /* 0x000000ffff097224 */ /* 0x000fe200078e0008 */
[----:B0-----:R-:W-:Y:S01]  /*bf70*/  @P2 SHF.R.U32.HI R9, RZ, R15, R14 ;  /* 0x0000000fff092219 */ /* 0x001fe2000001160e */
[----:B------:R-:W-:Y:S02]  /*bf80*/  @!P1 VIADD R8, R0, 0x38840 ;  /* 0x0003884000089836 */ /* 0x000fe40000000000 */
[----:B------:R-:W-:Y:S02]  /*bf90*/  IMAD.MOV.U32 R15, RZ, RZ, -0x40 ;  /* 0xffffffc0ff0f7424 */ /* 0x000fe400078e00ff */
[----:B------:R-:W0:Y:S01]  /*bfa0*/  SHFL.IDX PT, R20, R9, RZ, 0x1c1f ;  /* 0x001c1fff09147589 */ /* 0x000e2200000e0000 */
[----:B------:R-:W-:Y:S01]  /*bfb0*/  @!P1 PRMT R8, RZ, 0x654, R8 ;  /* 0x00000654ff089816 */ /* 0x000fe20000000008 */
[----:B------:R-:W-:-:S04]  /*bfc0*/  IMAD R14, R168, R15, 0x41 ;  /* 0x00000041a80e7424 */ /* 0x000fc800078e020f */
[----:B------:R-:W-:Y:S01]  /*bfd0*/  VIADD R60, R14, 0xffffffff ;  /* 0xffffffff0e3c7836 */ /* 0x000fe20000000000 */
[----:B------:R-:W-:Y:S02]  /*bfe0*/  WARPGROUP.DEPBAR.LE gsb0, 0x0 ;  /* 0x00008000000079c5 */ /* 0x000fe40000010000 */
[----:B------:R-:W-:-:S06]  /*bff0*/  WARPGROUP.ARRIVE ;  /* 0x00000000000079c5 */ /* 0x000fcc0000000000 */
[----:B------:R-:W-:Y:S01]  /*c000*/  HGMMA.64x64x16.F32.BF16 R24, gdesc[UR4], R24, gsb0 ;  /* 0x00e00000041879f0 */ /* 0x000fe20008001818 */
[----:B------:R-:W-:Y:S01]  /*c010*/  ULDC.64 UR4, c[0x0][0xad8] ;  /* 0x0002b60000047ab9 */ /* 0x000fe20000000a00 */
[----:B------:R-:W-:Y:S01]  /*c020*/  ULDC UR6, c[0x0][0xad4] ;  /* 0x0002b50000067ab9 */ /* 0x000fe20000000800 */
[----:B------:R-:W-:Y:S01]  /*c030*/  UISETP.GE.AND UP0, UPT, UR5, 0x1, UPT ;  /* 0x000000010500788c */ /* 0x000fe2000bf06270 */
[----:B------:R-:W-:-:S03]  /*c040*/  IMAD.U32 R21, RZ, RZ, UR6 ;  /* 0x00000006ff157e24 */ /* 0x000fc6000f8e00ff */
[----:B------:R-:W-:Y:S02]  /*c050*/  UP2UR UR48, UPR, URZ, 0x1 ;  /* 0x000000013f307883 */ /* 0x000fe40008000000 */
[----:B------:R-:W-:Y:S02]  /*c060*/  PLOP3.LUT P3, PT, PT, PT, UP0, 0x40, 0x0 ;  /* 0x000000000000781c */ /* 0x000fe40003f6e808 */
[----:B------:R-:W-:Y:S01]  /*c070*/  LOP3.LUT R15, RZ, R21, RZ, 0x33, !PT ;  /* 0x00000015ff0f7212 */ /* 0x000fe200078e33ff */
[----:B------:R-:W-:Y:S02]  /*c080*/  WARPGROUP.DEPBAR.LE gsb0, 0x0 ;  /* 0x00008000000079c5 */ /* 0x000fe40000010000 */
[----:B------:R1:W-:Y:S02]  /*c090*/  @!P1 SYNCS.ARRIVE.TRANS64.RED.A1T0 RZ, [R8+URZ], RZ ;  /* 0x000000ff08ff99a7 */ /* 0x0003e4000810043f */
[----:B-1----:R-:W-:-:S05]  /*c0a0*/  IADD3 R8, -R185, R14, R184 ;  /* 0x0000000eb9087210 */ /* 0x002fca0007ffe1b8 */
[----:B------:R-:W-:-:S04]  /*c0b0*/  IMAD.IADD R8, R8, 0x1, -R23 ;  /* 0x0000000108087824 */ /* 0x000fc800078e0a17 */
[C---:B------:R-:W-:Y:S02]  /*c0c0*/  VIADD R58, R8.reuse, UR4 ;  /* 0x00000004083a7c36 */ /* 0x040fe40008000000 */
[----:B------:R-:W-:-:S03]  /*c0d0*/  IMAD.IADD R59, R8, 0x1, R15 ;  /* 0x00000001083b7824 */ /* 0x000fc600078e020f */
        /* <DEDUP_REMOVED lines=15> */
.L_x_3593:
[----:B------:R-:W-:-:S06]  /*c1d0*/  UISETP.NE.AND UP0, UPT, UR5, 0x1, UPT ;  /* 0x000000010500788c */ /* 0x000fcc000bf05270 */
[----:B------:R-:W-:-:S05]  /*c1e0*/  PLOP3.LUT P3, PT, PT, PT, UP0, 0x80, 0x0 ;  /* 0x000000000000781c */ /* 0x000fca0003f6f008 */
[----:B------:R-:W-:-:S08]  /*c1f0*/  @UP0 ULDC.64 UR6, c[0x0][0xae0] ;  /* 0x0002b80000060ab9 */ /* 0x000fd00000000a00 */
[----:B------:R-:W-:-:S05]  /*c200*/  @P3 IMAD.HI.U32 R20, R15, UR6, RZ ;  /* 0x000000060f143c27 */ /* 0x000fca000f8e00ff */
[----:B------:R-:W-:-:S07]  /*c210*/  @P3 SHF.R.U32.HI R15, RZ, UR7, R20 ;  /* 0x00000007ff0f3c19 */ /* 0x000fce0008011614 */
.L_x_3594:
[----:B------:R-:W-:Y:S05]  /*c220*/  BSYNC B0 ;  /* 0x0000000000007941 */ /* 0x000fea0003800000 */
.L_x_3592:
[----:B------:R-:W-:-:S04]  /*c230*/  IMAD R20, R15, UR5, -R56 ;  /* 0x000000050f147c24 */ /* 0x000fc8000f8e0a38 */
[----:B------:R-:W-:-:S05]  /*c240*/  IMAD.IADD R15, R20, 0x1, -R185 ;  /* 0x00000001140f7824 */ /* 0x000fca00078e0ab9 */
[----:B------:R-:W-:Y:S02]  /*c250*/  VIMNMX R14, R14, R15, !PT ;  /* 0x0000000f0e0e7248 */ /* 0x000fe40007fe0100 */
[----:B------:R-:W-:-:S07]  /*c260*/  VIADDMNMX R8, R15, UR5, R8, PT ;  /* 0x000000050f087c46 */ /* 0x000fce000b800108 */
.L_x_3591:
[C---:B------:R-:W-:Y:S01]  /*c270*/  ISETP.GE.AND P3, PT, R60.reuse, 0x2, PT ;  /* 0x000000023c00780c */ /* 0x040fe20003f66270 */
[----:B------:R-:W-:Y:S01]  /*c280*/  UISETP.NE.AND UP0, UPT, UR48, URZ, UPT ;  /* 0x0000003f3000728c */ /* 0x000fe2000bf05270 */
[----:B------:R-:W-:Y:S02]  /*c290*/  ISETP.GE.AND P4, PT, R60, 0x9, PT ;  /* 0x000000093c00780c */ /* 0x000fe40003f86270 */
        /* <DEDUP_REMOVED lines=93> */
.L_x_3597:
[----:B------:R-:W-:-:S06]  /*c870*/  UISETP.NE.AND UP0, UPT, UR5, 0x1, UPT ;  /* 0x000000010500788c */ /* 0x000fcc000bf05270 */
[----:B------:R-:W-:-:S05]  /*c880*/  PLOP3.LUT P6, PT, PT, PT, UP0, 0x80, 0x0 ;  /* 0x000000000000781c */ /* 0x000fca0003fcf008 */
[----:B------:R-:W-:-:S08]  /*c890*/  @UP0 ULDC.64 UR6, c[0x0][0xae0] ;  /* 0x0002b80000060ab9 */ /* 0x000fd00000000a00 */
[----:B------:R-:W-:Y:S01]  /*c8a0*/  @P6 IMAD.HI.U32 R14, R9, UR6, RZ ;  /* 0x00000006090e6c27 */ /* 0x000fe2000f8e00ff */
[----:B------:R-:W-:-:S13]  /*c8b0*/  PLOP3.LUT P6, PT, PT, PT, UP0, 0x80, 0x0 ;  /* 0x000000000000781c */ /* 0x000fda0003fcf008 */
[----:B------:R-:W-:-:S07]  /*c8c0*/  @P6 SHF.R.U32.HI R9, RZ, UR7, R14 ;  /* 0x00000007ff096c19 */ /* 0x000fce000801160e */
.L_x_3598:
[----:B------:R-:W-:Y:S05]  /*c8d0*/  BSYNC B0 ;  /* 0x0000000000007941 */ /* 0x000fea0003800000 */
.L_x_3596:
[----:B------:R-:W-:-:S04]  /*c8e0*/  IMAD R14, R9, UR5, -R56 ;  /* 0x00000005090e7c24 */ /* 0x000fc8000f8e0a38 */
[----:B------:R-:W-:-:S05]  /*c8f0*/  IMAD.IADD R14, R14, 0x1, -R185 ;  /* 0x000000010e0e7824 */ /* 0x000fca00078e0ab9 */
[----:B------:R-:W-:Y:S02]  /*c900*/  VIMNMX R15, R15, R14, !PT ;  /* 0x0000000e0f0f7248 */ /* 0x000fe40007fe0100 */
[----:B------:R-:W-:-:S07]  /*c910*/  VIADDMNMX R8, R14, UR5, R8, PT ;  /* 0x000000050e087c46 */ /* 0x000fce000b800108 */
.L_x_3595:
[C---:B------:R-:W-:Y:S01]  /*c920*/  ISETP.GT.AND P3, PT, R15.reuse, 0x1, !P3 ;  /* 0x000000010f00780c */ /* 0x040fe20005f64270 */
[----:B------:R-:W-:Y:S01]  /*c930*/  ULDC UR6, c[0x0][0xa80] ;  /* 0x0002a00000067ab9 */ /* 0x000fe20000000800 */
[----:B------:R-:W-:Y:S01]  /*c940*/  ISETP.GT.AND P4, PT, R15, 0x8, !P4 ;  /* 0x000000080f00780c */ /* 0x000fe20006784270 */
[----:B------:R-:W-:Y:S01]  /*c950*/  IMAD.U32 R14, RZ, RZ, UR6 ;  /* 0x00000006ff0e7e24 */ /* 0x000fe2000f8e00ff */
[----:B------:R-:W-:Y:S01]  /*c960*/  BAR.SYNC.DEFER_BLOCKING 0xf, 0x100 ;  /* 0x03c4000000007b1d */ /* 0x000fe20000010000 */
[C---:B------:R-:W-:Y:S01]  /*c970*/  ISETP.LT.OR P3, PT, R8.reuse, 0x2, P3 ;  /* 0x000000020800780c */ /* 0x040fe20001f61670 */
[----:B------:R-:W-:Y:S01]  /*c980*/  UISETP.NE.AND UP0, UPT, UR48, URZ, UPT ;  /* 0x0000003f3000728c */ /* 0x000fe2000bf05270 */
[----:B------:R-:W-:Y:S01]  /*c990*/  ISETP.LT.OR P4, PT, R8, 0x9, P4 ;  /* 0x000000090800780c */ /* 0x000fe20002781670 */
[----:B------:R-:W-:Y:S01]  /*c9a0*/  @!P1 VIADD R0, R0, 0x38860 ;  /* 0x0003886000009836 */ /* 0x000fe20000000000 */
[----:B------:R-:W-:Y:S02]  /*c9b0*/  FSEL R27, R27, -INF , !P3 ;  /* 0xff8000001b1b7808 */ /* 0x000fe40005800000 */
[----:B------:R-:W-:-:S02]  /*c9c0*/  ISETP.NE.AND P3, PT, R25, RZ, PT ;  /* 0x000000ff1900720c */ /* 0x000fc40003f65270 */
[----:B------:R-:W-:Y:S02]  /*c9d0*/  FSEL R29, R30, -INF , !P4 ;  /* 0xff8000001e1d7808 */ /* 0x000fe40006000000 */
[----:B------:R-:W-:Y:S02]  /*c9e0*/  ISETP.GT.AND P3, PT, R15, 0x9, !P3 ;  /* 0x000000090f00780c */ /* 0x000fe40005f64270 */
[----:B------:R-:W-:Y:S02]  /*c9f0*/  ISETP.NE.AND P4, PT, R33, RZ, PT ;  /* 0x000000ff2100720c */ /* 0x000fe40003f85270 */
        /* <DEDUP_REMOVED lines=32> */
[----:B------:R-:W-:-:S02]  /*cc00*/  ISETP.NE.AND P6, PT, R20, RZ, PT ;  /* 0x000000ff1400720c */ /* 0x000fc40003fc5270 */
[C---:B------:R-:W-:Y:S02]  /*cc10*/  ISETP.GT.AND P3, PT, R15.reuse, 0x20, !P3 ;  /* 0x000000200f00780c */ /* 0x040fe40005f64270 */
[----:B------:R-:W-:Y:S02]  /*cc20*/  FMNMX.FTZ R9, R52, R9, !PT ;  /* 0x0000000934097209 */ /* 0x000fe40007810000 */
[----:B------:R-:W-:Y:S02]  /*cc30*/  ISETP.LT.OR P3, PT, R8, 0x21, P3 ;  /* 0x000000210800780c */ /* 0x000fe40001f61670 */
[----:B------:R-:W-:Y:S02]  /*cc40*/  ISETP.GT.AND P5, PT, R15, 0x38, !P5 ;  /* 0x000000380f00780c */ /* 0x000fe40006fa4270 */
[----:B------:R-:W-:Y:S02]  /*cc50*/  FSEL R41, R42, -INF , !P3 ;  /* 0xff8000002a297808 */ /* 0x000fe40005800000 */
[----:B------:R-:W-:-:S02]  /*cc60*/  ISETP.NE.AND P3, PT, R71, RZ, PT ;  /* 0x000000ff4700720c */ /* 0x000fc40003f65270 */
[----:B------:R-:W-:Y:S02]  /*cc70*/  ISETP.LT.OR P5, PT, R8, 0x39, P5 ;  /* 0x000000390800780c */ /* 0x000fe40002fa1670 */
[----:B------:R-:W-:Y:S02]  /*cc80*/  ISETP.GT.AND P3, PT, R15, 0x21, !P3 ;  /* 0x000000210f00780c */ /* 0x000fe40005f64270 */
[----:B------:R-:W-:Y:S02]  /*cc90*/  FSEL R53, R54, -INF , !P5 ;  /* 0xff80000036357808 */ /* 0x000fe40006800000 */
[----:B------:R-:W-:Y:S02]  /*cca0*/  ISETP.LT.OR P3, PT, R8, 0x22, P3 ;  /* 0x000000220800780c */ /* 0x000fe40001f61670 */
[----:B------:R-:W-:Y:S02]  /*ccb0*/  @!P1 PRMT R0, RZ, 0x654, R0 ;  /* 0x00000654ff009816 */ /* 0x000fe40000000000 */
[----:B------:R-:W-:-:S02]  /*ccc0*/  FSEL R43, R43, -INF , !P3 ;  /* 0xff8000002b2b7808 */ /* 0x000fc40005800000 */
[----:B------:R-:W-:-:S04]  /*ccd0*/  ISETP.NE.AND P3, PT, R73, RZ, PT ;  /* 0x000000ff4900720c */ /* 0x000fc80003f65270 */
        /* <DEDUP_REMOVED lines=9> */
[----:B------:R-:W-:Y:S02]  /*cd70*/  ISETP.NE.AND P6, PT, R24, RZ, PT ;  /* 0x000000ff1800720c */ /* 0x000fe40003fc5270 */
[----:B------:R-:W-:Y:S02]  /*cd80*/  FMNMX.FTZ R24, R60, R9, !PT ;  /* 0x000000093c187209 */ /* 0x000fe40007810000 */
[C---:B------:R-:W-:Y:S02]  /*cd90*/  ISETP.LT.OR P3, PT, R8.reuse, 0x1, P3 ;  /* 0x000000010800780c */ /* 0x040fe40001f61670 */
[----:B------:R-:W-:Y:S01]  /*cda0*/  ISETP.LT.OR P4, PT, R8, 0x32, P4 ;  /* 0x000000320800780c */ /* 0x000fe20002781670 */
[----:B------:R-:W0:Y:S01]  /*cdb0*/  SHFL.BFLY PT, R9, R24, 0x2, 0x1f ;  /* 0x0c401f0018097f89 */ /* 0x000e2200000e0000 */
[----:B------:R-:W-:-:S02]  /*cdc0*/  FSEL R25, R26, -INF , !P3 ;  /* 0xff8000001a197808 */ /* 0x000fc40005800000 */
[----:B------:R-:W-:Y:S02]  /*cdd0*/  ISETP.GT.AND P6, PT, R15, 0x39, !P6 ;  /* 0x000000390f00780c */ /* 0x000fe400077c4270 */
[----:B------:R-:W-:Y:S02]  /*cde0*/  FSEL R51, R51, -INF , !P4 ;  /* 0xff80000033337808 */ /* 0x000fe40006000000 */
[----:B------:R-:W-:-:S04]  /*cdf0*/  ISETP.LT.OR P6, PT, R8, 0x3a, P6 ;  /* 0x0000003a0800780c */ /* 0x000fc800037c1670 */
[----:B------:R-:W-:Y:S02]  /*ce00*/  FSEL R55, R55, -INF , !P6 ;  /* 0xff80000037377808 */ /* 0x000fe40007000000 */
[----:B0-----:R-:W-:-:S05]  /*ce10*/  FMNMX.FTZ R26, R24, R9, !PT ;  /* 0x00000009181a7209 */ /* 0x001fca0007810000 */
[----:B------:R-:W0:Y:S02]  /*ce20*/  SHFL.BFLY PT, R9, R26, 0x1, 0x1f ;  /* 0x0c201f001a097f89 */ /* 0x000e2400000e0000 */
[----:B0-----:R-:W-:-:S04]  /*ce30*/  FMNMX.FTZ R9, R26, R9, !PT ;  /* 0x000000091a097209 */ /* 0x001fc80007810000 */
[C---:B------:R-:W-:Y:S01]  /*ce40*/  FSETP.NEU.FTZ.AND P3, PT, R9.reuse, -INF , PT ;  /* 0xff8000000900780b */ /* 0x040fe20003f7d000 */
[----:B------:R-:W-:-:S05]  /*ce50*/  FMUL.FTZ R20, R9, R14 ;  /* 0x0000000e09147220 */ /* 0x000fca0000410000 */
[----:B------:R-:W-:Y:S02]  /*ce60*/  FSEL R59, R20, RZ, P3 ;  /* 0x000000ff143b7208 */ /* 0x000fe40001800000 */
[----:B------:R-:W-:Y:S02]  /*ce70*/  FMNMX.FTZ R20, R25, R27, !PT ;  /* 0x0000001b19147209 */ /* 0x000fe40007810000 */
[----:B------:R-:W-:Y:S01]  /*ce80*/  ISETP.NE.AND P3, PT, R75, RZ, PT ;  /* 0x000000ff4b00720c */ /* 0x000fe20003f65270 */
[--C-:B------:R-:W-:Y:S01]  /*ce90*/  FFMA.FTZ R24, R62, R14, -R59.reuse ;  /* 0x0000000e3e187223 */ /* 0x100fe2000001083b */
[----:B------:R-:W-:Y:S01]  /*cea0*/  FMNMX.FTZ R20, R29, R20, !PT ;  /* 0x000000141d147209 */ /* 0x000fe20007810000 */
[-CC-:B------:R-:W-:Y:S01]  /*ceb0*/  FFMA.FTZ R26, R66, R14.reuse, -R59.reuse ;  /* 0x0000000e421a7223 */ /* 0x180fe2000001083b */
[----:B------:R-:W-:Y:S01]  /*cec0*/  ISETP.GT.AND P3, PT, R15, 0x30, !P3 ;  /* 0x000000300f00780c */ /* 0x000fe20005f64270 */
[--C-:B------:R-:W-:Y:S01]  /*ced0*/  FFMA.FTZ R15, R28, R14, -R59.reuse ;  /* 0x0000000e1c0f7223 */ /* 0x100fe2000001083b */
[----:B------:R-:W-:Y:S01]  /*cee0*/  FMNMX.FTZ R20, R31, R20, !PT ;  /* 0x000000141f147209 */ /* 0x000fe20007810000 */
[----:B------:R0:W-:Y:S01]  /*cef0*/  MUFU.EX2 R61, R24 ;  /* 0x00000018003d7308 */ /* 0x0001e20000000800 */
[----:B------:R-:W-:Y:S01]  /*cf00*/  ISETP.LT.OR P3, PT, R8, 0x31, P3 ;  /* 0x000000310800780c */ /* 0x000fe20001f61670 */
[--C-:B------:R-:W-:Y:S01]  /*cf10*/  FFMA.FTZ R8, R64, R14, -R59.reuse ;  /* 0x0000000e40087223 */ /* 0x100fe2000001083b */
[----:B------:R-:W-:Y:S01]  /*cf20*/  FMNMX.FTZ R20, R33, R20, !PT ;  /* 0x0000001421147209 */ /* 0x000fe20007810000 */
[-CC-:B------:R-:W-:Y:S01]  /*cf30*/  FFMA.FTZ R28, R32, R14.reuse, -R59.reuse ;  /* 0x0000000e201c7223 */ /* 0x180fe2000001083b */
[----:B------:R-:W-:Y:S01]  /*cf40*/  FSEL R49, R50, -INF , !P3 ;  /* 0xff80000032317808 */ /* 0x000fe20005800000 */
[--C-:B------:R-:W-:Y:S01]  /*cf50*/  FFMA.FTZ R32, R70, R14, -R59.reuse ;  /* 0x0000000e46207223 */ /* 0x100fe2000001083b */
[----:B------:R-:W-:Y:S01]  /*cf60*/  FMNMX.FTZ R20, R35, R20, !PT ;  /* 0x0000001423147209 */ /* 0x000fe20007810000 */
[----:B------:R1:W-:Y:S01]  /*cf70*/  MUFU.EX2 R164, R15 ;  /* 0x0000000f00a47308 */ /* 0x0003e20000000800 */
[-CC-:B0-----:R-:W-:Y:S01]  /*cf80*/  FFMA.FTZ R24, R68, R14.reuse, -R59.reuse ;  /* 0x0000000e44187223 */ /* 0x181fe2000001083b */
[--C-:B------:R-:W-:Y:S01]  /*cf90*/  FFMA.FTZ R30, R36, R14, -R59.reuse ;  /* 0x0000000e241e7223 */ /* 0x100fe2000001083b */
[----:B------:R-:W-:Y:S01]  /*cfa0*/  FMNMX.FTZ R20, R37, R20, !PT ;  /* 0x0000001425147209 */ /* 0x000fe20007810000 */
[-CC-:B------:R-:W-:Y:S01]  /*cfb0*/  FFMA.FTZ R34, R40, R14.reuse, -R59.reuse ;  /* 0x0000000e28227223 */ /* 0x180fe2000001083b */
[-CC-:B------:R-:W-:Y:S01]  /*cfc0*/  FFMA.FTZ R170, R44, R14.reuse, -R59.reuse ;  /* 0x0000000e2caa7223 */ /* 0x180fe2000001083b */
[--C-:B------:R-:W-:Y:S01]  /*cfd0*/  FFMA.FTZ R171, R74, R14, -R59.reuse ;  /* 0x0000000e4aab7223 */ /* 0x100fe2000001083b */
[----:B------:R-:W-:Y:S01]  /*cfe0*/  FMNMX.FTZ R20, R39, R20, !PT ;  /* 0x0000001427147209 */ /* 0x000fe20007810000 */
[----:B------:R-:W-:Y:S01]  /*cff0*/  MUFU.EX2 R166, R8 ;  /* 0x0000000800a67308 */ /* 0x000fe20000000800 */
[-CC-:B------:R-:W-:Y:S01]  /*d000*/  FFMA.FTZ R172, R48, R14.reuse, -R59.reuse ;  /* 0x0000000e30ac7223 */ /* 0x180fe2000001083b */
[--C-:B------:R-:W-:Y:S01]  /*d010*/  FFMA.FTZ R173, R76, R14, -R59.reuse ;  /* 0x0000000e4cad7223 */ /* 0x100fe2000001083b */
[----:B------:R-:W-:Y:S01]  /*d020*/  FMNMX.FTZ R20, R41, R20, !PT ;  /* 0x0000001429147209 */ /* 0x000fe20007810000 */
[-CC-:B------:R-:W-:Y:S01]  /*d030*/  FFMA.FTZ R174, R52, R14.reuse, -R59.reuse ;  /* 0x0000000e34ae7223 */ /* 0x180fe2000001083b */
[----:B------:R-:W-:-:S02]  /*d040*/  FFMA.FTZ R175, R60, R14, -R59 ;  /* 0x0000000e3caf7223 */ /* 0x000fc4000001083b */
[----:B------:R-:W-:Y:S01]  /*d050*/  FMNMX.FTZ R20, R43, R20, !PT ;  /* 0x000000142b147209 */ /* 0x000fe20007810000 */
[----:B------:R-:W-:Y:S03]  /*d060*/  MUFU.EX2 R67, R32 ;  /* 0x0000002000437308 */ /* 0x000fe60000000800 */
[----:B------:R-:W-:-:S04]  /*d070*/  FMNMX.FTZ R20, R45, R20, !PT ;  /* 0x000000142d147209 */ /* 0x000fc80007810000 */
[----:B------:R-:W-:Y:S01]  /*d080*/  FMNMX.FTZ R20, R47, R20, !PT ;  /* 0x000000142f147209 */ /* 0x000fe20007810000 */
[----:B------:R-:W-:Y:S03]  /*d090*/  MUFU.EX2 R63, R26 ;  /* 0x0000001a003f7308 */ /* 0x000fe60000000800 */
[----:B------:R-:W-:-:S04]  /*d0a0*/  FMNMX.FTZ R20, R49, R20, !PT ;  /* 0x0000001431147209 */ /* 0x000fc80007810000 */
[----:B------:R-:W-:Y:S01]  /*d0b0*/  FMNMX.FTZ R20, R51, R20, !PT ;  /* 0x0000001433147209 */ /* 0x000fe20007810000 */
[----:B------:R-:W-:Y:S03]  /*d0c0*/  MUFU.EX2 R160, R28 ;  /* 0x0000001c00a07308 */ /* 0x000fe60000000800 */
[----:B------:R-:W-:-:S04]  /*d0d0*/  FMNMX.FTZ R20, R53, R20, !PT ;  /* 0x0000001435147209 */ /* 0x000fc80007810000 */
[----:B------:R-:W-:Y:S01]  /*d0e0*/  FMNMX.FTZ R20, R55, R20, !PT ;  /* 0x0000001437147209 */ /* 0x000fe20007810000 */
[----:B------:R0:W-:Y:S04]  /*d0f0*/  MUFU.EX2 R65, R24 ;  /* 0x0000001800417308 */ /* 0x0001e80000000800 */
[----:B-1----:R-:W1:Y:S04]  /*d100*/  SHFL.BFLY PT, R15, R20, 0x2, 0x1f ;  /* 0x0c401f00140f7f89 */ /* 0x002e6800000e0000 */
[----:B------:R-:W2:Y:S01]  /*d110*/  MUFU.EX2 R30, R30 ;  /* 0x0000001e001e7308 */ /* 0x000ea20000000800 */
[----:B0-----:R-:W-:-:S04]  /*d120*/  IMAD R24, R19, 0x1000, R193 ;  /* 0x0000100013187824 */ /* 0x001fc800078e02c1 */
[C---:B------:R-:W-:Y:S01]  /*d130*/  VIADD R26, R24.reuse, 0x80 ;  /* 0x00000080181a7836 */ /* 0x040fe20000000000 */
[C---:B------:R-:W-:Y:S01]  /*d140*/  R2UR UR6, R24.reuse ;  /* 0x00000000180672ca */ /* 0x040fe200000e0000 */
[C---:B------:R-:W-:Y:S01]  /*d150*/  VIADD R28, R24.reuse, 0x100 ;  /* 0x00000100181c7836 */ /* 0x040fe20000000000 */
[----:B------:R-:W-:Y:S01]  /*d160*/  MUFU.EX2 R34, R34 ;  /* 0x0000002200227308 */ /* 0x000fe20000000800 */
[----:B------:R-:W-:Y:S01]  /*d170*/  VIADD R24, R24, 0x180 ;  /* 0x0000018018187836 */ /* 0x000fe20000000000 */
[----:B------:R-:W-:Y:S02]  /*d180*/  R2UR UR10, R26 ;  /* 0x000000001a0a72ca */ /* 0x000fe400000e0000 */
[----:B------:R-:W-:Y:S02]  /*d190*/  R2UR UR14, R28 ;  /* 0x000000001c0e72ca */ /* 0x000fe400000e0000 */
[----:B------:R-:W-:Y:S02]  /*d1a0*/  R2UR UR18, R24 ;  /* 0x00000000181272ca */ /* 0x000fe400000e0000 */
[----:B------:R-:W-:Y:S01]  /*d1b0*/  MUFU.EX2 R170, R170 ;  /* 0x000000aa00aa7308 */ /* 0x000fe20000000800 */
[----:B--2---:R-:W-:-:S02]  /*d1c0*/  F2FP.BF16.F32.PACK_AB R162, R67, R30 ;  /* 0x0000001e43a2723e */ /* 0x004fc400000010ff */
[----:B-1----:R-:W-:Y:S01]  /*d1d0*/  FMNMX.FTZ R8, R20, R15, !PT ;  /* 0x0000000f14087209 */ /* 0x002fe20007810000 */
[----:B------:R-:W-:-:S04]  /*d1e0*/  FFMA.FTZ R15, R72, R14, -R59 ;  /* 0x0000000e480f7223 */ /* 0x000fc8000001083b */
[----:B------:R-:W0:Y:S01]  /*d1f0*/  MUFU.EX2 R171, R171 ;  /* 0x000000ab00ab7308 */ /* 0x000e220000000800 */
[----:B------:R-:W1:Y:S07]  /*d200*/  SHFL.BFLY PT, R57, R8, 0x1, 0x1f ;  /* 0x0c201f0008397f89 */ /* 0x000e6e00000e0000 */
[----:B------:R-:W2:Y:S08]  /*d210*/  MUFU.EX2 R15, R15 ;  /* 0x0000000f000f7308 */ /* 0x000eb00000000800 */
[----:B------:R-:W-:Y:S01]  /*d220*/  MUFU.EX2 R172, R172 ;  /* 0x000000ac00ac7308 */ /* 0x000fe20000000800 */
[----:B0-----:R-:W-:-:S07]  /*d230*/  F2FP.BF16.F32.PACK_AB R158, R171, R170 ;  /* 0x000000aaab9e723e */ /* 0x001fce00000010ff */
[----:B------:R-:W0:Y:S01]  /*d240*/  MUFU.EX2 R173, R173 ;  /* 0x000000ad00ad7308 */ /* 0x000e220000000800 */
[----:B-1----:R-:W-:Y:S02]  /*d250*/  FMNMX.FTZ R20, R8, R57, !PT ;  /* 0x0000003908147209 */ /* 0x002fe40007810000 */
[----:B--2---:R-:W-:Y:S02]  /*d260*/  F2FP.BF16.F32.PACK_AB R156, R15, R34 ;  /* 0x000000220f9c723e */ /* 0x004fe400000010ff */
[C---:B------:R-:W-:Y:S01]  /*d270*/  FSETP.NEU.FTZ.AND P3, PT, R20.reuse, -INF , PT ;  /* 0xff8000001400780b */ /* 0x040fe20003f7d000 */
[----:B------:R-:W-:Y:S02]  /*d280*/  FMUL.FTZ R8, R20, R14 ;  /* 0x0000000e14087220 */ /* 0x000fe40000410000 */
[----:B------:R-:W-:Y:S03]  /*d290*/  MUFU.EX2 R174, R174 ;  /* 0x000000ae00ae7308 */ /* 0x000fe60000000800 */
[----:B------:R-:W-:-:S02]  /*d2a0*/  FSEL R8, R8, RZ, P3 ;  /* 0x000000ff08087208 */ /* 0x000fc40001800000 */
[----:B------:R-:W-:-:S03]  /*d2b0*/  PLOP3.LUT P3, PT, PT, PT, UP0, 0x40, 0x0 ;  /* 0x000000000000781c */ /* 0x000fc60003f6e808 */
        /* <DEDUP_REMOVED lines=9> */
[-CC-:B------:R-:W-:Y:S01]  /*d350*/  FFMA.FTZ R177, R41, R14.reuse, -R8.reuse ;  /* 0x0000000e29b17223 */ /* 0x180fe20000010808 */
[-CC-:B------:R-:W-:Y:S01]  /*d360*/  FFMA.FTZ R178, R43, R14.reuse, -R8.reuse ;  /* 0x0000000e2bb27223 */ /* 0x180fe20000010808 */
[-CC-:B------:R-:W-:Y:S01]  /*d370*/  FFMA.FTZ R179, R45, R14.reuse, -R8.reuse ;  /* 0x0000000e2db37223 */ /* 0x180fe20000010808 */
[----:B------:R2:W3:Y:S01]  /*d380*/  MUFU.EX2 R32, R27 ;  /* 0x0000001b00207308 */ /* 0x0004e20000000800 */
[-CC-:B------:R-:W-:Y:S01]  /*d390*/  FFMA.FTZ R180, R47, R14.reuse, -R8.reuse ;  /* 0x0000000e2fb47223 */ /* 0x180fe20000010808 */
[-CC-:B------:R-:W-:Y:S01]  /*d3a0*/  FFMA.FTZ R181, R49, R14.reuse, -R8.reuse ;  /* 0x0000000e31b57223 */ /* 0x180fe20000010808 */
[-CC-:B------:R-:W-:Y:S01]  /*d3b0*/  FFMA.FTZ R182, R51, R14.reuse, -R8.reuse ;  /* 0x0000000e33b67223 */ /* 0x180fe20000010808 */
[-CC-:B------:R-:W-:Y:S01]  /*d3c0*/  FFMA.FTZ R183, R53, R14.reuse, -R8.reuse ;  /* 0x0000000e35b77223 */ /* 0x180fe20000010808 */
[----:B------:R-:W-:Y:S01]  /*d3d0*/  FFMA.FTZ R8, R55, R14, -R8 ;  /* 0x0000000e37087223 */ /* 0x000fe20000010808 */
[----:B-1----:R-:W-:Y:S01]  /*d3e0*/  IMAD.MOV.U32 R25, RZ, RZ, 0x40000040 ;  /* 0x40000040ff197424 */ /* 0x002fe200078e00ff */
[----:B0-----:R-:W-:Y:S01]  /*d3f0*/  F2FP.BF16.F32.PACK_AB R152, R173, R172 ;  /* 0x000000acad98723e */ /* 0x001fe200000010ff */
[----:B------:R0:W1:Y:S01]  /*d400*/  MUFU.EX2 R167, R29 ;  /* 0x0000001d00a77308 */ /* 0x0000620000000800 */
[----:B--2---:R-:W-:-:S02]  /*d410*/  IMAD.MOV.U32 R27, RZ, RZ, 0x40000040 ;  /* 0x40000040ff1b7424 */ /* 0x004fc400078e00ff */
[C---:B------:R-:W-:Y:S02]  /*d420*/  R2UR UR7, R25.reuse ;  /* 0x00000000190772ca */ /* 0x040fe400000e0000 */
[----:B------:R-:W-:Y:S02]  /*d430*/  R2UR UR19, R25 ;  /* 0x00000000191372ca */ /* 0x000fe400000e0000 */
[----:B------:R-:W-:Y:S01]  /*d440*/  R2UR UR11, R27 ;  /* 0x000000001b0b72ca */ /* 0x000fe200000e0000 */
[----:B------:R-:W2:Y:S01]  /*d450*/  MUFU.EX2 R36, R31 ;  /* 0x0000001f00247308 */ /* 0x000ea20000000800 */
[----:B0-----:R-:W-:Y:S01]  /*d460*/  FADD.FTZ R29, R164, R61 ;  /* 0x0000003da41d7221 */ /* 0x001fe20000010000 */
[----:B---3--:R-:W-:Y:S01]  /*d470*/  FADD.FTZ R26, R165, R32 ;  /* 0x00000020a51a7221 */ /* 0x008fe20000010000 */
[----:B------:R-:W-:Y:S02]  /*d480*/  F2FP.BF16.F32.PACK_AB R164, R61, R164 ;  /* 0x000000a43da4723e */ /* 0x000fe400000010ff */
[----:B------:R-:W-:Y:S01]  /*d490*/  FADD.FTZ R40, R166, R29 ;  /* 0x0000001da6287221 */ /* 0x000fe20000010000 */
[C---:B------:R-:W-:Y:S01]  /*d4a0*/  F2FP.BF16.F32.PACK_AB R166, R63.reuse, R166 ;  /* 0x000000a63fa6723e */ /* 0x040fe200000010ff */
[----:B------:R-:W-:Y:S01]  /*d4b0*/  IMAD.MOV.U32 R29, RZ, RZ, 0x40000040 ;  /* 0x40000040ff1d7424 */ /* 0x000fe200078e00ff */
[----:B------:R-:W0:Y:S01]  /*d4c0*/  MUFU.EX2 R33, R33 ;  /* 0x0000002100217308 */ /* 0x000e220000000800 */
[----:B------:R-:W-:Y:S01]  /*d4d0*/  FADD.FTZ R27, R63, R40 ;  /* 0x000000283f1b7221 */ /* 0x000fe20000010000 */
[----:B-1----:R-:W-:Y:S01]  /*d4e0*/  FADD.FTZ R25, R167, R26 ;  /* 0x0000001aa7197221 */ /* 0x002fe20000010000 */
[----:B------:R-:W-:-:S02]  /*d4f0*/  F2FP.BF16.F32.PACK_AB R165, R32, R165 ;  /* 0x000000a520a5723e */ /* 0x000fc400000010ff */
[----:B------:R-:W-:Y:S01]  /*d500*/  FADD.FTZ R28, R160, R27 ;  /* 0x0000001ba01c7221 */ /* 0x000fe20000010000 */
[C---:B------:R-:W-:Y:S02]  /*d510*/  F2FP.BF16.F32.PACK_AB R160, R65.reuse, R160 ;  /* 0x000000a041a0723e */ /* 0x040fe400000010ff */
[----:B------:R-:W1:Y:S01]  /*d520*/  MUFU.EX2 R38, R35 ;  /* 0x0000002300267308 */ /* 0x000e620000000800 */
[----:B------:R-:W-:Y:S01]  /*d530*/  FADD.FTZ R27, R65, R28 ;  /* 0x0000001c411b7221 */ /* 0x000fe20000010000 */
[C---:B--2---:R-:W-:Y:S01]  /*d540*/  FADD.FTZ R24, R36.reuse, R25 ;  /* 0x0000001924187221 */ /* 0x044fe20000010000 */
[----:B------:R-:W-:Y:S02]  /*d550*/  F2FP.BF16.F32.PACK_AB R167, R36, R167 ;  /* 0x000000a724a7723e */ /* 0x000fe400000010ff */
[----:B------:R-:W-:Y:S01]  /*d560*/  FADD.FTZ R26, R30, R27 ;  /* 0x0000001b1e1a7221 */ /* 0x000fe20000010000 */
[----:B------:R-:W-:Y:S02]  /*d570*/  R2UR UR15, R29 ;  /* 0x000000001d0f72ca */ /* 0x000fe400000e0000 */
[----:B------:R-:W2:Y:S01]  /*d580*/  MUFU.EX2 R37, R37 ;  /* 0x0000002500257308 */ /* 0x000ea20000000800 */
[----:B0-----:R-:W-:Y:S01]  /*d590*/  FADD.FTZ R25, R33, R24 ;  /* 0x0000001821197221 */ /* 0x001fe20000010000 */
[----:B------:R-:W-:Y:S01]  /*d5a0*/  FADD.FTZ R27, R67, R26 ;  /* 0x0000001a431b7221 */ /* 0x000fe20000010000 */
[----:B------:R-:W-:Y:S03]  /*d5b0*/  STSM.16.M88.4 [R198+0x36400], R164 ;  /* 0x036400a4c6007844 */ /* 0x000fe60000000200 */
[----:B------:R-:W-:-:S02]  /*d5c0*/  FADD.FTZ R200, R34, R27 ;  /* 0x0000001b22c87221 */ /* 0x000fc40000010000 */
[----:B------:R-:W0:Y:S01]  /*d5d0*/  MUFU.EX2 R176, R176 ;  /* 0x000000b000b07308 */ /* 0x000e220000000800 */
[C---:B-1----:R-:W-:Y:S01]  /*d5e0*/  F2FP.BF16.F32.PACK_AB R161, R38.reuse, R33 ;  /* 0x0000002126a1723e */ /* 0x042fe200000010ff */
[----:B------:R-:W-:Y:S01]  /*d5f0*/  FADD.FTZ R24, R38, R25 ;  /* 0x0000001926187221 */ /* 0x000fe20000010000 */
[----:B------:R-:W-:-:S04]  /*d600*/  FADD.FTZ R15, R15, R200 ;  /* 0x000000c80f0f7221 */ /* 0x000fc80000010000 */
[----:B------:R-:W-:Y:S01]  /*d610*/  FADD.FTZ R170, R170, R15 ;  /* 0x0000000faaaa7221 */ /* 0x000fe20000010000 */
[----:B------:R-:W-:Y:S01]  /*d620*/  MUFU.EX2 R177, R177 ;  /* 0x000000b100b17308 */ /* 0x000fe20000000800 */
[----:B--2---:R-:W-:Y:S02]  /*d630*/  FADD.FTZ R201, R37, R24 ;  /* 0x0000001825c97221 */ /* 0x004fe40000010000 */
[----:B------:R-:W-:-:S04]  /*d640*/  FADD.FTZ R171, R171, R170 ;  /* 0x000000aaabab7221 */ /* 0x000fc80000010000 */
[----:B------:R-:W-:Y:S01]  /*d650*/  FADD.FTZ R172, R172, R171 ;  /* 0x000000abacac7221 */ /* 0x000fe20000010000 */
[----:B------:R-:W1:Y:S01]  /*d660*/  MUFU.EX2 R178, R178 ;  /* 0x000000b200b27308 */ /* 0x000e620000000800 */
[C---:B0-----:R-:W-:Y:S01]  /*d670*/  F2FP.BF16.F32.PACK_AB R163, R176.reuse, R37 ;  /* 0x00000025b0a3723e */ /* 0x041fe200000010ff */
[----:B------:R-:W-:Y:S01]  /*d680*/  FADD.FTZ R176, R176, R201 ;  /* 0x000000c9b0b07221 */ /* 0x000fe20000010000 */
[----:B------:R-:W-:-:S03]  /*d690*/  FADD.FTZ R173, R173, R172 ;  /* 0x000000acadad7221 */ /* 0x000fc60000010000 */
[----:B------:R-:W-:Y:S02]  /*d6a0*/  STSM.16.M88.4 [R199], R160 ;  /* 0x000000a0c7007844 */ /* 0x000fe40000000200 */
[----:B------:R-:W-:Y:S08]  /*d6b0*/  MUFU.EX2 R179, R179 ;  /* 0x000000b300b37308 */ /* 0x000ff00000000800 */
[----:B------:R-:W0:Y:S01]  /*d6c0*/  MUFU.EX2 R180, R180 ;  /* 0x000000b400b47308 */ /* 0x000e220000000800 */
[----:B-1----:R-:W-:Y:S01]  /*d6d0*/  F2FP.BF16.F32.PACK_AB R157, R178, R177 ;  /* 0x000000b1b29d723e */ /* 0x002fe200000010ff */
[----:B------:R-:W-:-:S04]  /*d6e0*/  FADD.FTZ R177, R177, R176 ;  /* 0x000000b0b1b17221 */ /* 0x000fc80000010000 */
[----:B------:R-:W-:Y:S02]  /*d6f0*/  FADD.FTZ R178, R178, R177 ;  /* 0x000000b1b2b27221 */ /* 0x000fe40000010000 */
[----:B------:R-:W1:Y:S08]  /*d700*/  MUFU.EX2 R175, R175 ;  /* 0x000000af00af7308 */ /* 0x000e700000000800 */
[----:B------:R-:W-:Y:S01]  /*d710*/  MUFU.EX2 R181, R181 ;  /* 0x000000b500b57308 */ /* 0x000fe20000000800 */
[----:B0-----:R-:W-:Y:S01]  /*d720*/  F2FP.BF16.F32.PACK_AB R159, R180, R179 ;  /* 0x000000b3b49f723e */ /* 0x001fe200000010ff */
[----:B------:R-:W-:-:S04]  /*d730*/  FADD.FTZ R179, R179, R178 ;  /* 0x000000b2b3b37221 */ /* 0x000fc80000010000 */
[----:B------:R-:W-:Y:S01]  /*d740*/  STSM.16.M88.4 [R211], R156 ;  /* 0x0000009cd3007844 */ /* 0x000fe20000000200 */
[----:B------:R-:W-:Y:S01]  /*d750*/  FADD.FTZ R180, R180, R179 ;  /* 0x000000b3b4b47221 */ /* 0x000fe20000010000 */
[----:B------:R-:W0:Y:S01]  /*d760*/  MUFU.EX2 R182, R182 ;  /* 0x000000b600b67308 */ /* 0x000e220000000800 */
[----:B-1----:R-:W-:-:S07]  /*d770*/  F2FP.BF16.F32.PACK_AB R154, R175, R174 ;  /* 0x000000aeaf9a723e */ /* 0x002fce00000010ff */
[----:B------:R-:W-:Y:S08]  /*d780*/  MUFU.EX2 R183, R183 ;  /* 0x000000b700b77308 */ /* 0x000ff00000000800 */
[----:B------:R-:W1:Y:S01]  /*d790*/  MUFU.EX2 R8, R8 ;  /* 0x0000000800087308 */ /* 0x000e620000000800 */
[----:B0-----:R-:W-:Y:S01]  /*d7a0*/  F2FP.BF16.F32.PACK_AB R153, R182, R181 ;  /* 0x000000b5b699723e */ /* 0x001fe200000010ff */
[----:B------:R-:W-:-:S04]  /*d7b0*/  FADD.FTZ R181, R181, R180 ;  /* 0x000000b4b5b57221 */ /* 0x000fc80000010000 */
[----:B------:R-:W-:Y:S01]  /*d7c0*/  FADD.FTZ R182, R182, R181 ;  /* 0x000000b5b6b67221 */ /* 0x000fe20000010000 */
[----:B-1----:R-:W-:-:S03]  /*d7d0*/  F2FP.BF16.F32.PACK_AB R155, R8, R183 ;  /* 0x000000b7089b723e */ /* 0x002fc600000010ff */
[----:B------:R-:W-:Y:S02]  /*d7e0*/  FADD.FTZ R183, R183, R182 ;  /* 0x000000b6b7b77221 */ /* 0x000fe40000010000 */
[----:B------:R0:W-:Y:S01]  /*d7f0*/  STSM.16.M88.4 [R210], R152 ;  /* 0x00000098d2007844 */ /* 0x0001e20000000200 */
[----:B------:R-:W-:Y:S01]  /*d800*/  WARPGROUP.ARRIVE ;  /* 0x00000000000079c5 */ /* 0x000fe20000000000 */
[----:B------:R-:W-:-:S05]  /*d810*/  FADD.FTZ R8, R8, R183 ;  /* 0x000000b708087221 */ /* 0x000fca0000010000 */
[----:B------:R-:W-:Y:S03]  /*d820*/  HGMMA.64x256x16.F32.BF16 R24, R164, gdesc[UR4].tnspB, RZ, !UPT, gsb0 ;  /* 0x43e00004a4187df0 */ /* 0x000fe6000c0018ff */
[----:B------:R-:W-:Y:S02]  /*d830*/  WARPGROUP.DEPBAR.LE gsb0, 0x0 ;  /* 0x00008000000079c5 */ /* 0x000fe40000010000 */
[----:B------:R-:W-:-:S15]  /*d840*/  WARPGROUP.ARRIVE ;  /* 0x00000000000079c5 */ /* 0x000fde0000000000 */
[----:B------:R-:W-:-:S08]  /*d850*/  NOP ;  /* 0x0000000000007918 */ /* 0x000fd00000000000 */
[----:B------:R-:W-:Y:S03]  /*d860*/  HGMMA.64x256x16.F32.BF16 R24, R160, gdesc[UR8].tnspB, R24, gsb0 ;  /* 0x43e00008a0187df0 */ /* 0x000fe60008001818 */
        /* <DEDUP_REMOVED lines=9> */
[----:B0-----:R-:W0:Y:S01]  /*d900*/  @P2 LDC R152, c[0x0][0x44c] ;  /* 0x00011300ff982b82 */ /* 0x001e220000000800 */
[----:B------:R1:W-:Y:S06]  /*d910*/  MEMBAR.ALL.CTA ;  /* 0x0000000000007992 */ /* 0x0003ec0000008000 */
[----:B-1----:R-:W1:Y:S01]  /*d920*/  FENCE.VIEW.ASYNC.S ;  /* 0x00000000000073c6 */ /* 0x002e620000000000 */
[----:B------:R-:W2:Y:S01]  /*d930*/  @P2 LDC R154, c[0x0][0x450] ;  /* 0x00011400ff9a2b82 */ /* 0x000ea20000000800 */
[----:B0-----:R-:W-:-:S04]  /*d940*/  @P2 IMAD.HI.U32 R15, R195, R152, RZ ;  /* 0x00000098c30f2227 */ /* 0x001fc800078e00ff */
[----:B------:R-:W-:Y:S01]  /*d950*/  IMAD.MOV.U32 R152, RZ, RZ, R195 ;  /* 0x000000ffff987224 */ /* 0x000fe200078e00c3 */
[----:B--2---:R-:W-:Y:S01]  /*d960*/  @P2 SHF.R.U32.HI R152, RZ, R154, R15 ;  /* 0x0000009aff982219 */ /* 0x004fe2000001160f */
[----:B------:R-:W-:-:S04]  /*d970*/  VIADD R15, R168, 0xfffffffe ;  /* 0xfffffffea80f7836 */ /* 0x000fc80000000000 */
[----:B------:R-:W-:-:S04]  /*d980*/  IMAD.IADD R169, R169, 0x1, R152 ;  /* 0x00000001a9a97824 */ /* 0x000fc800078e0298 */
[----:B------:R-:W-:Y:S01]  /*d990*/  VIADD R152, R169, UR4 ;  /* 0x00000004a9987c36 */ /* 0x000fe20008000000 */
[----:B-1----:R-:W-:Y:S01]  /*d9a0*/  NOP ;  /* 0x0000000000007918 */ /* 0x002fe20000000000 */
[----:B------:R-:W-:Y:S06]  /*d9b0*/  BAR.ARV 0xe, 0x100 ;  /* 0x0384000000007b1d */ /* 0x000fec0000002000 */
[----:B------:R0:W-:Y:S02]  /*d9c0*/  @!P1 SYNCS.ARRIVE.TRANS64.RED.A1T0 RZ, [R0+URZ], RZ ;  /* 0x000000ff00ff99a7 */ /* 0x0001e4000810043f */
[----:B0-----:R-:W-:-:S04]  /*d9d0*/  FADD.FTZ R0, R174, R173 ;  /* 0x000000adae007221 */ /* 0x001fc80000010000 */
[----:B------:R-:W-:Y:S01]  /*d9e0*/  FADD.FTZ R0, R175, R0 ;  /* 0x00000000af007221 */ /* 0x000fe20000010000 */
        /* <DEDUP_REMOVED lines=13> */
.L_x_3601:
[----:B------:R-:W-:-:S06]  /*dac0*/  UISETP.NE.AND UP0, UPT, UR5, 0x1, UPT ;  /* 0x000000010500788c */ /* 0x000fcc000bf05270 */
[----:B------:R-:W-:-:S05]  /*dad0*/  PLOP3.LUT P3, PT, PT, PT, UP0, 0x80, 0x0 ;  /* 0x000000000000781c */ /* 0x000fca0003f6f008 */
[----:B------:R-:W-:-:S08]  /*dae0*/  @UP0 ULDC.64 UR6, c[0x0][0xae0] ;  /* 0x0002b80000060ab9 */ /* 0x000fd00000000a00 */
[----:B------:R-:W-:-:S05]  /*daf0*/  @P3 IMAD.HI.U32 R154, R153, UR6, RZ ;  /* 0x00000006999a3c27 */ /* 0x000fca000f8e00ff */
[----:B------:R-:W-:-:S07]  /*db00*/  @P3 SHF.R.U32.HI R153, RZ, UR7, R154 ;  /* 0x00000007ff993c19 */ /* 0x000fce000801169a */
.L_x_3602:
[----:B------:R-:W-:Y:S05]  /*db10*/  BSYNC B0 ;  /* 0x0000000000007941 */ /* 0x000fea0003800000 */
.L_x_3600:
[----:B------:R-:W-:-:S04]  /*db20*/  IMAD.U32 R154, RZ, RZ, UR5 ;  /* 0x00000005ff9a7e24 */ /* 0x000fc8000f8e00ff */
[----:B------:R-:W-:-:S05]  /*db30*/  IMAD R153, R153, R154, UR5 ;  /* 0x0000000599997e24 */ /* 0x000fca000f8e029a */
[----:B------:R-:W-:-:S07]  /*db40*/  VIMNMX R152, R152, R153, PT ;  /* 0x0000009998987248 */ /* 0x000fce0003fe0100 */
.L_x_3599:
        /* <DEDUP_REMOVED lines=8> */
[----:B------:R-:W-:Y:S01]  /*dbd0*/  SHF.R.S32.HI R208, RZ, 0x6, R153 ;  /* 0x00000006ffd07819 */ /* 0x000fe20000011499 */
[----:B------:R-:W-:Y:S01]  /*dbe0*/  ULDC UR40, c[0x0][0xa80] ;  /* 0x0002a00000287ab9 */ /* 0x000fe20000000800 */
[----:B------:R-:W-:Y:S01]  /*dbf0*/  ULDC UR46, c[0x0][0xad8] ;  /* 0x0002b600002e7ab9 */ /* 0x000fe20000000800 */
[----:B------:R-:W-:Y:S01]  /*dc00*/  ULDC UR44, c[0x0][0xad8] ;  /* 0x0002b600002c7ab9 */ /* 0x000fe20000000800 */
[----:B------:R-:W-:Y:S01]  /*dc10*/  VIMNMX R208, R215, R208, !PT ;  /* 0x000000d0d7d07248 */ /* 0x000fe20007fe0100 */
[----:B------:R-:W-:Y:S03]  /*dc20*/  BSSY B1, `(.L_x_3603) ;  /* 0x00003d8000017945 */ /* 0x000fe60003800000 */
[----:B------:R-:W-:-:S13]  /*dc30*/  ISETP.GE.AND P3, PT, R15, R208, PT ;  /* 0x000000d00f00720c */ /* 0x000fda0003f66270 */
[----:B------:R-:W-:Y:S05]  /*dc40*/  @!P3 BRA `(.L_x_3604) ;  /* 0x0000003c0054b947 */ /* 0x000fea0003800000 */
[----:B------:R-:W-:Y:S01]  /*dc50*/  BSSY B0, `(.L_x_3605) ;  /* 0x00003d0000007945 */ /* 0x000fe20003800000 */
.L_x_3624:
[----:B------:R-:W-:-:S05]  /*dc60*/  VIADD R200, R19, 0x1 ;  /* 0x0000000113c87836 */ /* 0x000fca0000000000 */
[----:B------:R-:W-:-:S04]  /*dc70*/  ISETP.NE.AND P3, PT, R200, 0x2, PT ;  /* 0x00000002c800780c */ /* 0x000fc80003f65270 */
[----:B------:R-:W-:Y:S02]  /*dc80*/  SEL R21, RZ, 0x1, P3 ;  /* 0x00000001ff157807 */ /* 0x000fe40001800000 */
[----:B------:R-:W-:Y:S02]  /*dc90*/  SEL R200, R200, RZ, P3 ;  /* 0x000000ffc8c87207 */ /* 0x000fe40001800000 */
[----:B------:R-:W-:Y:S01]  /*dca0*/  LOP3.LUT R22, R22, R21, RZ, 0x3c, !PT ;  /* 0x0000001516167212 */ /* 0x000fe200078e3cff */
[----:B--2---:R-:W-:Y:S06]  /*dcb0*/  @!P0 BRA `(.L_x_3606) ;  /* 0x0000000000048947 */ /* 0x004fec0003800000 */
[----:B------:R-:W-:Y:S01]  /*dcc0*/  BPT.TRAP 0x1 ;  /* 0x000000040000795c */ /* 0x000fe20000300000 */
.L_x_3606:
[----:B------:R-:W-:Y:S01]  /*dcd0*/  IMAD R201, R200, 0x8, R18 ;  /* 0x00000008c8c97824 */ /* 0x000fe200078e0212 */
[----:B------:R-:W-:-:S04]  /*dce0*/  SHF.L.U32 R14, R22, 0x1f, RZ ;  /* 0x0000001f160e7819 */ /* 0x000fc800000006ff */
[----:B------:R0:W1:Y:S01]  /*dcf0*/  SYNCS.PHASECHK.TRANS64.TRYWAIT P3, [R201+URZ+0x38830], R14 ;  /* 0x0388300ec90075a7 */ /* 0x000062000806017f */
[----:B------:R-:W-:Y:S05]  /*dd00*/  @!P0 BRA `(.L_x_3607) ;  /* 0x0000000000048947 */ /* 0x000fea0003800000 */
[----:B------:R-:W-:Y:S01]  /*dd10*/  BPT.TRAP 0x1 ;  /* 0x000000040000795c */ /* 0x000fe20000300000 */
.L_x_3607:
[----:B------:R-:W-:Y:S01]  /*dd20*/  BSSY B2, `(.L_x_3608) ;  /* 0x0000006000027945 */ /* 0x000fe20003800000 */
[----:B------:R-:W-:Y:S02]  /*dd30*/  IMAD R156, R200, 0x200, R191 ;  /* 0x00000200c89c7824 */ /* 0x000fe400078e02bf */
[----:B------:R-:W-:Y:S01]  /*dd40*/  IMAD.MOV.U32 R157, RZ, RZ, 0x40000040 ;  /* 0x40000040ff9d7424 */ /* 0x000fe200078e00ff */
[----:B-1----:R-:W-:Y:S06]  /*dd50*/  @P3 BRA `(.L_x_3609) ;  /* 0x0000000000083947 */ /* 0x002fec0003800000 */
[----:B------:R-:W1:Y:S02]  /*dd60*/  SYNCS.PHASECHK.TRANS64.TRYWAIT P3, [R201+URZ+0x38830], R14 ;  /* 0x0388300ec90075a7 */ /* 0x000e64000806017f */
[----:B-1----:R-:W-:Y:S05]  /*dd70*/  @!P3 BRA `(.L_x_3610) ;  /* 0x000001940098b947 */ /* 0x002fea0003800000 */
.L_x_3609:
[----:B------:R-:W-:Y:S05]  /*dd80*/  BSYNC B2 ;  /* 0x0000000000027941 */ /* 0x000fea0003800000 */
.L_x_3608:
        /* <DEDUP_REMOVED lines=36> */
.L_x_3611:
[----:B------:R2:W3:Y:S01]  /*dfd0*/  SYNCS.PHASECHK.TRANS64.TRYWAIT P3, [R201+URZ+0x38850], R14 ;  /* 0x0388500ec90075a7 */ /* 0x0004e2000806017f */
[----:B------:R-:W-:Y:S05]  /*dfe0*/  @!P0 BRA `(.L_x_3612) ;  /* 0x0000000000048947 */ /* 0x000fea0003800000 */
[----:B------:R-:W-:Y:S01]  /*dff0*/  BPT.TRAP 0x1 ;  /* 0x000000040000795c */ /* 0x000fe20000300000 */
.L_x_3612:
[----:B------:R-:W-:Y:S04]  /*e000*/  BSSY B2, `(.L_x_3613) ;  /* 0x0000004000027945 */ /* 0x000fe80003800000 */
[----:B---3--:R-:W-:Y:S05]  /*e010*/  @P3 BRA `(.L_x_3614) ;  /* 0x0000000000083947 */ /* 0x008fea0003800000 */
[----:B------:R-:W3:Y:S02]  /*e020*/  SYNCS.PHASECHK.TRANS64.TRYWAIT P3, [R201+URZ+0x38850], R14 ;  /* 0x0388500ec90075a7 */ /* 0x000ee4000806017f */
[----:B---3--:R-:W-:Y:S05]  /*e030*/  @!P3 BRA `(.L_x_3615) ;  /* 0x0000019000fcb947 */ /* 0x008fea0003800000 */
.L_x_3614:
[----:B------:R-:W-:Y:S05]  /*e040*/  BSYNC B2 ;  /* 0x0000000000027941 */ /* 0x000fea0003800000 */
.L_x_3613:
[----:B------:R-:W-:Y:S01]  /*e050*/  IMAD R202, R200, 0x1000, R192 ;  /* 0x00001000c8ca7824 */ /* 0x000fe200078e02c0 */
[----:B------:R-:W-:Y:S01]  /*e060*/  R2UR UR4, R2 ;  /* 0x00000000020472ca */ /* 0x000fe200000e0000 */
[----:B------:R-:W-:Y:S01]  /*e070*/  IMAD.MOV.U32 R203, RZ, RZ, 0x40000040 ;  /* 0x40000040ffcb7424 */ /* 0x000fe200078e00ff */
[----:B------:R-:W-:Y:S01]  /*e080*/  R2UR UR5, R3 ;  /* 0x00000000030572ca */ /* 0x000fe200000e0000 */
[----:B------:R-:W-:Y:S01]  /*e090*/  WARPGROUP.ARRIVE ;  /* 0x00000000000079c5 */ /* 0x000fe20000000000 */
[----:B------:R-:W-:Y:S01]  /*e0a0*/  R2UR UR6, R202 ;  /* 0x00000000ca0672ca */ /* 0x000fe200000e0000 */
[----:B------:R-:W-:Y:S01]  /*e0b0*/  VIADD R204, R2, 0x2 ;  /* 0x0000000202cc7836 */ /* 0x000fe20000000000 */
[----:B------:R-:W-:Y:S01]  /*e0c0*/  R2UR UR7, R203 ;  /* 0x00000000cb0772ca */ /* 0x000fe200000e0000 */
[----:B------:R-:W-:Y:S02]  /*e0d0*/  IMAD.MOV.U32 R205, RZ, RZ, 0x40000040 ;  /* 0x40000040ffcd7424 */ /* 0x000fe400078e00ff */
[----:B------:R-:W4:Y:S01]  /*e0e0*/  S2R R21, SR_TID.X ;  /* 0x0000000000157919 */ /* 0x000f220000002100 */
[----:B------:R-:W-:Y:S01]  /*e0f0*/  VIADD R206, R202, 0x800 ;  /* 0x00000800cace7836 */ /* 0x000fe20000000000 */
[----:B------:R-:W-:Y:S01]  /*e100*/  UISETP.NE.AND UP0, UPT, UR48, URZ, UPT ;  /* 0x0000003f3000728c */ /* 0x000fe2000bf05270 */
[----:B------:R-:W-:-:S07]  /*e110*/  VIADD R207, R2, 0x800 ;  /* 0x0000080002cf7836 */ /* 0x000fce0000000000 */
        /* <DEDUP_REMOVED lines=9> */
[----:B----4-:R-:W-:-:S05]  /*e1b0*/  SHF.R.U32.HI R21, RZ, 0x7, R21 ;  /* 0x00000007ff157819 */ /* 0x010fca0000011615 */
[----:B0123--:R0:W1:Y:S02]  /*e1c0*/  SHFL.IDX PT, R14, R21, RZ, 0x1f ;  /* 0x00001fff150e7589 */ /* 0x00f06400000e0000 */
[----:B0-----:R-:W-:Y:S01]  /*e1d0*/  IMAD.MOV.U32 R21, RZ, RZ, 0x4 ;  /* 0x00000004ff157424 */ /* 0x001fe200078e00ff */
        /* <DEDUP_REMOVED lines=189> */
[----:B------:R-:W-:Y:S02]  /*edb0*/  IMAD.MOV.U32 R205, RZ, RZ, 0x40000040 ;  /* 0x40000040ffcd7424 */ /* 0x000fe400078e00ff */
[----:B------:R-:W-:Y:S01]  /*edc0*/  IMAD.MOV.U32 R206, RZ, RZ, 0x28 ;  /* 0x00000028ffce7424 */ /* 0x000fe200078e00ff */
        /* <DEDUP_REMOVED lines=17> */
[----:B------:R-:W-:Y:S02]  /*eee0*/  VIADD R207, R202, 0xa00 ;  /* 0x00000a00cacf7836 */ /* 0x000fe40000000000 */
[----:B------:R-:W-:Y:S01]  /*eef0*/  IMAD.IADD R204, R206, 0x1, R14 ;  /* 0x00000001cecc7824 */ /* 0x000fe200078e020e */
[----:B------:R-:W-:-:S02]  /*ef00*/  WARPGROUP.DEPBAR.LE gsb0, 0x0 ;  /* 0x00008000000079c5 */ /* 0x000fc40000010000 */
[----:B------:R-:W-:-:S07]  /*ef10*/  WARPGROUP.ARRIVE ;  /* 0x00000000000079c5 */ /* 0x000fce0000000000 */
        /* <DEDUP_REMOVED lines=108> */
[----:B------:R-:W-:Y:S02]  /*f5e0*/  IMAD.MOV.U32 R205, RZ, RZ, 0x40000040 ;  /* 0x40000040ffcd7424 */ /* 0x000fe400078e00ff */
[----:B------:R-:W-:Y:S01]  /*f5f0*/  IMAD.IADD R14, R214, 0x1, R195 ;  /* 0x00000001d60e7824 */ /* 0x000fe200078e02c3 */
[----:B------:R-:W-:Y:S01]  /*f600*/  R2UR UR4, R204 ;  /* 0x00000000cc0472ca */ /* 0x000fe200000e0000 */
[----:B------:R-:W-:Y:S01]  /*f610*/  IMAD.IADD R204, R207, 0x1, R203 ;  /* 0x00000001cfcc7824 */ /* 0x000fe200078e02cb */
[----:B------:R-:W-:Y:S01]  /*f620*/  R2UR UR5, R205 ;  /* 0x00000000cd0572ca */ /* 0x000fe200000e0000 */
[----:B------:R-:W-:Y:S01]  /*f630*/  IMAD.MOV.U32 R205, RZ, RZ, 0x40000040 ;  /* 0x40000040ffcd7424 */ /* 0x000fe200078e00ff */
[----:B------:R-:W-:-:S02]  /*f640*/  WARPGROUP.DEPBAR.LE gsb0, 0x0 ;  /* 0x00008000000079c5 */ /* 0x000fc40000010000 */
[----:B------:R-:W-:-:S09]  /*f650*/  WARPGROUP.ARRIVE ;  /* 0x00000000000079c5 */ /* 0x000fd20000000000 */
[----:B------:R-:W-:Y:S01]  /*f660*/  HGMMA.64x64x16.F32.BF16 R152, gdesc[UR4], R152, gsb0 ;  /* 0x00e00000049879f0 */ /* 0x000fe20008001898 */
[----:B------:R-:W-:Y:S01]  /*f670*/  R2UR UR4, R204 ;  /* 0x00000000cc0472ca */ /* 0x000fe200000e0000 */
[--C-:B------:R-:W-:Y:S01]  /*f680*/  IMAD.IADD R204, R203, 0x1, R206.reuse ;  /* 0x00000001cbcc7824 */ /* 0x100fe200078e02ce */
[----:B------:R-:W-:Y:S01]  /*f690*/  R2UR UR5, R205 ;  /* 0x00000000cd0572ca */ /* 0x000fe200000e0000 */
[----:B------:R-:W-:Y:S01]  /*f6a0*/  IMAD.MOV.U32 R205, RZ, RZ, 0x40000040 ;  /* 0x40000040ffcd7424 */ /* 0x000fe200078e00ff */
[----:B------:R-:W0:Y:S01]  /*f6b0*/  @P2 LDC R203, c[0x0][0x44c] ;  /* 0x00011300ffcb2b82 */ /* 0x000e220000000800 */
[----:B------:R-:W-:Y:S01]  /*f6c0*/  IMAD.IADD R206, R21, 0x1, R206 ;  /* 0x0000000115ce7824 */ /* 0x000fe200078e02ce */
[----:B------:R-:W-:Y:S01]  /*f6d0*/  R2UR UR6, R204 ;  /* 0x00000000cc0672ca */ /* 0x000fe200000e0000 */
[----:B------:R-:W-:Y:S01]  /*f6e0*/  IMAD.IADD R204, R207, 0x1, R21 ;  /* 0x00000001cfcc7824 */ /* 0x000fe200078e0215 */
[----:B------:R-:W-:Y:S01]  /*f6f0*/  R2UR UR7, R205 ;  /* 0x00000000cd0772ca */ /* 0x000fe200000e0000 */
[----:B------:R-:W-:-:S02]  /*f700*/  IMAD.MOV.U32 R205, RZ, RZ, 0x40000040 ;  /* 0x40000040ffcd7424 */ /* 0x000fc400078e00ff */
[----:B------:R-:W-:Y:S01]  /*f710*/  IMAD.MOV.U32 R207, RZ, RZ, 0x40000040 ;  /* 0x40000040ffcf7424 */ /* 0x000fe200078e00ff */
[----:B------:R-:W1:Y:S01]  /*f720*/  @P2 LDC R21, c[0x0][0x450] ;  /* 0x00011400ff152b82 */ /* 0x000e620000000800 */
[----:B0-----:R-:W-:-:S05]  /*f730*/  @P2 IMAD.HI.U32 R203, R14, R203, RZ ;  /* 0x000000cb0ecb2227 */ /* 0x001fca00078e00ff */
[----:B-1----:R-:W-:Y:S01]  /*f740*/  @P2 SHF.R.U32.HI R14, RZ, R21, R203 ;  /* 0x00000015ff0e2219 */ /* 0x002fe200000116cb */
[----:B------:R-:W-:Y:S02]  /*f750*/  IMAD.MOV.U32 R203, RZ, RZ, 0x40 ;  /* 0x00000040ffcb7424 */ /* 0x000fe400078e00ff */
[----:B------:R-:W-:Y:S02]  /*f760*/  IMAD.MOV.U32 R21, RZ, RZ, 0x1000 ;  /* 0x00001000ff157424 */ /* 0x000fe400078e00ff */
[----:B------:R-:W0:Y:S01]  /*f770*/  SHFL.IDX PT, R230, R14, RZ, 0x1c1f ;  /* 0x001c1fff0ee67589 */ /* 0x000e2200000e0000 */
[----:B------:R-:W-:Y:S02]  /*f780*/  SEL R203, R203, 0x3e, P3 ;  /* 0x0000003ecbcb7807 */ /* 0x000fe40001800000 */
[----:B------:R-:W-:Y:S02]  /*f790*/  SEL R21, R21, 0xf80, P3 ;  /* 0x00000f8015157807 */ /* 0x000fe40001800000 */
[----:B------:R-:W-:-:S02]  /*f7a0*/  LOP3.LUT R203, R203, 0x6, RZ, 0xc0, !PT ;  /* 0x00000006cbcb7812 */ /* 0x000fc400078ec0ff */
[----:B------:R-:W-:Y:S02]  /*f7b0*/  LOP3.LUT R21, R21, 0x1e00, RZ, 0xc0, !PT ;  /* 0x00001e0015157812 */ /* 0x000fe400078ec0ff */
[----:B------:R-:W-:Y:S02]  /*f7c0*/  PLOP3.LUT P3, PT, PT, PT, UP0, 0x40, 0x0 ;  /* 0x000000000000781c */ /* 0x000fe40003f6e808 */
[----:B------:R-:W-:Y:S01]  /*f7d0*/  IADD3 R202, R203, R21, R202 ;  /* 0x00000015cbca7210 */ /* 0x000fe20007ffe0ca */
[----:B------:R-:W-:Y:S02]  /*f7e0*/  WARPGROUP.DEPBAR.LE gsb0, 0x0 ;  /* 0x00008000000079c5 */ /* 0x000fe40000010000 */
[----:B------:R-:W-:-:S06]  /*f7f0*/  WARPGROUP.ARRIVE ;  /* 0x00000000000079c5 */ /* 0x000fcc0000000000 */
[----:B------:R-:W-:Y:S01]  /*f800*/  HGMMA.64x64x16.F32.BF16 R152, gdesc[UR4], R152, gsb0 ;  /* 0x00e00000049879f0 */ /* 0x000fe20008001898 */
[----:B------:R-:W-:Y:S02]  /*f810*/  R2UR UR4, R204 ;  /* 0x00000000cc0472ca */ /* 0x000fe400000e0000 */
[----:B------:R-:W-:Y:S01]  /*f820*/  R2UR UR5, R205 ;  /* 0x00000000cd0572ca */ /* 0x000fe200000e0000 */
[----:B------:R-:W-:Y:S01]  /*f830*/  IMAD.MOV.U32 R205, RZ, RZ, 0x40000040 ;  /* 0x40000040ffcd7424 */ /* 0x000fe200078e00ff */
[----:B------:R-:W-:Y:S02]  /*f840*/  R2UR UR6, R206 ;  /* 0x00000000ce0672ca */ /* 0x000fe400000e0000 */
[----:B------:R-:W-:Y:S02]  /*f850*/  R2UR UR7, R207 ;  /* 0x00000000cf0772ca */ /* 0x000fe400000e0000 */
[----:B------:R-:W-:Y:S01]  /*f860*/  IADD3 R204, R203, R21, R2 ;  /* 0x00000015cbcc7210 */ /* 0x000fe20007ffe002 */
[----:B------:R-:W-:-:S02]  /*f870*/  IMAD.MOV.U32 R203, RZ, RZ, 0x40000040 ;  /* 0x40000040ffcb7424 */ /* 0x000fc400078e00ff */
[----:B------:R-:W-:-:S05]  /*f880*/  @!P1 VIADD R21, R201, 0x38840 ;  /* 0x00038840c9159836 */ /* 0x000fca0000000000 */
[----:B------:R-:W-:Y:S01]  /*f890*/  @!P1 PRMT R21, RZ, 0x654, R21 ;  /* 0x00000654ff159816 */ /* 0x000fe20000000015 */
[----:B------:R-:W-:Y:S02]  /*f8a0*/  WARPGROUP.DEPBAR.LE gsb0, 0x0 ;  /* 0x00008000000079c5 */ /* 0x000fe40000010000 */
[----:B------:R-:W-:-:S06]  /*f8b0*/  WARPGROUP.ARRIVE ;  /* 0x00000000000079c5 */ /* 0x000fcc0000000000 */
[----:B------:R-:W-:Y:S01]  /*f8c0*/  HGMMA.64x64x16.F32.BF16 R152, gdesc[UR4], R152, gsb0 ;  /* 0x00e00000049879f0 */ /* 0x000fe20008001898 */
[----:B------:R-:W-:Y:S01]  /*f8d0*/  R2UR UR4, R204 ;  /* 0x00000000cc0472ca */ /* 0x000fe200000e0000 */
[----:B------:R-:W-:Y:S01]  /*f8e0*/  IMAD.SHL.U32 R204, R15, 0x40, RZ ;  /* 0x000000400fcc7824 */ /* 0x000fe200078e00ff */
[----:B------:R-:W-:Y:S02]  /*f8f0*/  R2UR UR5, R205 ;  /* 0x00000000cd0572ca */ /* 0x000fe400000e0000 */
[----:B------:R-:W-:Y:S02]  /*f900*/  R2UR UR6, R202 ;  /* 0x00000000ca0672ca */ /* 0x000fe400000e0000 */
[----:B------:R-:W-:Y:S02]  /*f910*/  R2UR UR7, R203 ;  /* 0x00000000cb0772ca */ /* 0x000fe400000e0000 */
[----:B------:R-:W-:-:S04]  /*f920*/  IADD3 R207, -R185, 0x1, -R204 ;  /* 0x00000001b9cf7810 */ /* 0x000fc80007ffe9cc */
[----:B------:R-:W-:Y:S01]  /*f930*/  IADD3 R207, -R23, R207, R184 ;  /* 0x000000cf17cf7210 */ /* 0x000fe20007ffe1b8 */
[----:B------:R-:W-:Y:S02]  /*f940*/  WARPGROUP.DEPBAR.LE gsb0, 0x0 ;  /* 0x00008000000079c5 */ /* 0x000fe40000010000 */
[----:B------:R-:W-:-:S06]  /*f950*/  WARPGROUP.ARRIVE ;  /* 0x00000000000079c5 */ /* 0x000fcc0000000000 */
[----:B------:R-:W-:Y:S03]  /*f960*/  HGMMA.64x64x16.F32.BF16 R152, gdesc[UR4], R152, gsb0 ;  /* 0x00e00000049879f0 */ /* 0x000fe60008001898 */
[----:B------:R-:W-:Y:S02]  /*f970*/  WARPGROUP.DEPBAR.LE gsb0, 0x0 ;  /* 0x00008000000079c5 */ /* 0x000fe40000010000 */
[----:B------:R1:W-:Y:S02]  /*f980*/  @!P1 SYNCS.ARRIVE.TRANS64.RED.A1T0 RZ, [R21+URZ], RZ ;  /* 0x000000ff15ff99a7 */ /* 0x0003e4000810043f */
[----:B-1----:R-:W-:-:S05]  /*f990*/  IMAD.U32 R21, RZ, RZ, UR43 ;  /* 0x0000002bff157e24 */ /* 0x002fca000f8e00ff */
[----:B------:R-:W-:-:S05]  /*f9a0*/  LOP3.LUT R209, RZ, R21, RZ, 0x33, !PT ;  /* 0x00000015ffd17212 */ /* 0x000fca00078e33ff */
[----:B------:R-:W-:Y:S02]  /*f9b0*/  IMAD.IADD R209, R209, 0x1, R207 ;  /* 0x00000001d1d17824 */ /* 0x000fe400078e02cf */
[----:B------:R-:W-:Y:S02]  /*f9c0*/  VIADD R207, R207, UR46 ;  /* 0x0000002ecfcf7c36 */ /* 0x000fe40008000000 */
        /* <DEDUP_REMOVED lines=15> */
.L_x_3618:
[----:B------:R-:W-:-:S05]  /*fac0*/  IMAD.U32 R233, RZ, RZ, UR42 ;  /* 0x0000002affe97e24 */ /* 0x000fca000f8e00ff */
[----:B------:R-:W-:-:S13]  /*fad0*/  ISETP.NE.AND P3, PT, R233, 0x1, PT ;  /* 0x00000001e900780c */ /* 0x000fda0003f65270 */
[----:B------:R-:W0:Y:S02]  /*fae0*/  @P3 LDC.64 R202, c[0x0][0xae0] ;  /* 0x0002b800ffca3b82 */ /* 0x000e240000000a00 */
[----:B0-----:R-:W-:-:S05]  /*faf0*/  @P3 IMAD.HI.U32 R202, R230, R202, RZ ;  /* 0x000000cae6ca3227 */ /* 0x001fca00078e00ff */
[----:B------:R-:W-:-:S07]  /*fb00*/  @P3 SHF.R.U32.HI R230, RZ, R203, R202 ;  /* 0x000000cbffe63219 */ /* 0x000fce00000116ca */
.L_x_3619:
[----:B------:R-:W-:Y:S05]  /*fb10*/  BSYNC B2 ;  /* 0x0000000000027941 */ /* 0x000fea0003800000 */
.L_x_3617:
[----:B------:R-:W-:-:S04]  /*fb20*/  IMAD R230, R230, R233, -R204 ;  /* 0x000000e9e6e67224 */ /* 0x000fc800078e0acc */
[----:B------:R-:W-:-:S05]  /*fb30*/  IMAD.IADD R230, R230, 0x1, -R185 ;  /* 0x00000001e6e67824 */ /* 0x000fca00078e0ab9 */
[----:B------:R-:W-:Y:S02]  /*fb40*/  VIMNMX R205, R205, R230, !PT ;  /* 0x000000e6cdcd7248 */ /* 0x000fe40007fe0100 */
[----:B------:R-:W-:-:S07]  /*fb50*/  VIADDMNMX R206, R230, R233, R206, PT ;  /* 0x000000e9e6ce7246 */ /* 0x000fce00038001ce */
.L_x_3616:
[----:B------:R-:W-:Y:S01]  /*fb60*/  ISETP.GT.AND P3, PT, R15, -0x1, PT ;  /* 0xffffffff0f00780c */ /* 0x000fe20003f64270 */
[----:B------:R-:W0:Y:S01]  /*fb70*/  SHFL.IDX PT, R14, R14, 0x1, 0x1c1f ;  /* 0x003c1f000e0e7f89 */ /* 0x000e2200000e0000 */
[----:B------:R-:W-:Y:S02]  /*fb80*/  UISETP.NE.AND UP0, UPT, UR48, URZ, UPT ;  /* 0x0000003f3000728c */ /* 0x000fe4000bf05270 */
[C---:B------:R-:W-:Y:S02]  /*fb90*/  ISETP.GT.AND P4, PT, R205.reuse, RZ, P3 ;  /* 0x000000ffcd00720c */ /* 0x040fe40001f84270 */
[C---:B------:R-:W-:Y:S02]  /*fba0*/  ISETP.GT.AND P6, PT, R205.reuse, 0x8, P3 ;  /* 0x00000008cd00780c */ /* 0x040fe40001fc4270 */
[----:B------:R-:W-:Y:S02]  /*fbb0*/  ISETP.LT.OR P5, PT, R206, 0x1, P4 ;  /* 0x00000001ce00780c */ /* 0x000fe400027a1670 */
[----:B------:R-:W-:-:S02]  /*fbc0*/  ISETP.GT.AND P4, PT, R205, 0x1, P3 ;  /* 0x00000001cd00780c */ /* 0x000fc40001f84270 */
[----:B------:R-:W-:Y:S02]  /*fbd0*/  FSEL R202, R152, -INF , !P5 ;  /* 0xff80000098ca7808 */ /* 0x000fe40006800000 */
[C---:B------:R-:W-:Y:S02]  /*fbe0*/  ISETP.LT.OR P4, PT, R206.reuse, 0x2, P4 ;  /* 0x00000002ce00780c */ /* 0x040fe40002781670 */
[----:B------:R-:W-:Y:S02]  /*fbf0*/  ISETP.GT.AND P5, PT, R205, 0x9, P3 ;  /* 0x00000009cd00780c */ /* 0x000fe40001fa4270 */
[----:B------:R-:W-:Y:S02]  /*fc00*/  FSEL R203, R153, -INF , !P4 ;  /* 0xff80000099cb7808 */ /* 0x000fe40006000000 */
[----:B------:R-:W-:Y:S02]  /*fc10*/  ISETP.GT.AND P4, PT, R205, 0x10, P3 ;  /* 0x00000010cd00780c */ /* 0x000fe40001f84270 */
[----:B------:R-:W-:-:S02]  /*fc20*/  ISETP.LT.OR P6, PT, R206, 0x9, P6 ;  /* 0x00000009ce00780c */ /* 0x000fc400037c1670 */
[C---:B------:R-:W-:Y:S01]  /*fc30*/  ISETP.LT.OR P4, PT, R206.reuse, 0x11, P4 ;  /* 0x00000011ce00780c */ /* 0x040fe20002781670 */
[--C-:B0-----:R-:W-:Y:S01]  /*fc40*/  IMAD.IADD R207, R207, 0x1, R14.reuse ;  /* 0x00000001cfcf7824 */ /* 0x101fe200078e020e */
[----:B------:R-:W-:Y:S01]  /*fc50*/  ISETP.LT.OR P5, PT, R206, 0xa, P5 ;  /* 0x0000000ace00780c */ /* 0x000fe20002fa1670 */
[----:B------:R-:W-:Y:S01]  /*fc60*/  IMAD.IADD R209, R209, 0x1, R14 ;  /* 0x00000001d1d17824 */ /* 0x000fe200078e020e */
[----:B------:R-:W-:Y:S02]  /*fc70*/  FSEL R160, R160, -INF , !P4 ;  /* 0xff800000a0a07808 */ /* 0x000fe40006000000 */
[----:B------:R-:W-:Y:S02]  /*fc80*/  ISETP.GT.AND P4, PT, R205, 0x19, P3 ;  /* 0x00000019cd00780c */ /* 0x000fe40001f84270 */
[----:B------:R-:W-:Y:S02]  /*fc90*/  FSEL R156, R156, -INF , !P6 ;  /* 0xff8000009c9c7808 */ /* 0x000fe40007000000 */
[----:B------:R-:W-:-:S02]  /*fca0*/  ISETP.LT.OR P4, PT, R206, 0x1a, P4 ;  /* 0x0000001ace00780c */ /* 0x000fc40002781670 */
[----:B------:R-:W-:Y:S02]  /*fcb0*/  FSEL R157, R157, -INF , !P5 ;  /* 0xff8000009d9d7808 */ /* 0x000fe40006800000 */
[C---:B------:R-:W-:Y:S02]  /*fcc0*/  ISETP.GT.AND P6, PT, R205.reuse, 0x11, P3 ;  /* 0x00000011cd00780c */ /* 0x040fe40001fc4270 */
[----:B------:R-:W-:Y:S02]  /*fcd0*/  ISETP.GT.AND P5, PT, R205, 0x18, P3 ;  /* 0x00000018cd00780c */ /* 0x000fe40001fa4270 */
[----:B------:R-:W-:Y:S02]  /*fce0*/  FSEL R165, R165, -INF , !P4 ;  /* 0xff800000a5a57808 */ /* 0x000fe40006000000 */
[----:B------:R-:W-:Y:S02]  /*fcf0*/  ISETP.GT.AND P4, PT, R205, 0x28, P3 ;  /* 0x00000028cd00780c */ /* 0x000fe40001f84270 */
[----:B------:R-:W-:-:S02]  /*fd00*/  ISETP.LT.OR P6, PT, R206, 0x12, P6 ;  /* 0x00000012ce00780c */ /* 0x000fc400037c1670 */
[C---:B------:R-:W-:Y:S02]  /*fd10*/  ISETP.LT.OR P5, PT, R206.reuse, 0x19, P5 ;  /* 0x00000019ce00780c */ /* 0x040fe40002fa1670 */
[----:B------:R-:W-:Y:S02]  /*fd20*/  ISETP.LT.OR P4, PT, R206, 0x29, P4 ;  /* 0x00000029ce00780c */ /* 0x000fe40002781670 */
[----:B------:R-:W-:Y:S02]  /*fd30*/  FSEL R161, R161, -INF , !P6 ;  /* 0xff800000a1a17808 */ /* 0x000fe40007000000 */
[----:B------:R-:W-:Y:S02]  /*fd40*/  FSEL R164, R164, -INF , !P5 ;  /* 0xff800000a4a47808 */ /* 0x000fe40006800000 */
[C---:B------:R-:W-:Y:S02]  /*fd50*/  ISETP.GT.AND P6, PT, R205.reuse, 0x20, P3 ;  /* 0x00000020cd00780c */ /* 0x040fe40001fc4270 */
[----:B------:R-:W-:-:S02]  /*fd60*/  ISETP.GT.AND P5, PT, R205, 0x21, P3 ;  /* 0x00000021cd00780c */ /* 0x000fc40001fa4270 */
[----:B------:R-:W-:Y:S02]  /*fd70*/  FSEL R230, R172, -INF , !P4 ;  /* 0xff800000ace67808 */ /* 0x000fe40006000000 */
[----:B------:R-:W-:Y:S02]  /*fd80*/  ISETP.GT.AND P4, PT, R205, 0x31, P3 ;  /* 0x00000031cd00780c */ /* 0x000fe40001f84270 */
[C---:B------:R-:W-:Y:S02]  /*fd90*/  ISETP.LT.OR P6, PT, R206.reuse, 0x21, P6 ;  /* 0x00000021ce00780c */ /* 0x040fe400037c1670 */
[C---:B------:R-:W-:Y:S02]  /*fda0*/  ISETP.LT.OR P5, PT, R206.reuse, 0x22, P5 ;  /* 0x00000022ce00780c */ /* 0x040fe40002fa1670 */
[----:B------:R-:W-:Y:S02]  /*fdb0*/  ISETP.LT.OR P4, PT, R206, 0x32, P4 ;  /* 0x00000032ce00780c */ /* 0x000fe40002781670 */
[----:B------:R-:W-:-:S02]  /*fdc0*/  FSEL R168, R168, -INF , !P6 ;  /* 0xff800000a8a87808 */ /* 0x000fc40007000000 */
[----:B------:R-:W-:Y:S02]  /*fdd0*/  FSEL R169, R169, -INF , !P5 ;  /* 0xff800000a9a97808 */ /* 0x000fe40006800000 */
[C---:B------:R-:W-:Y:S02]  /*fde0*/  ISETP.GT.AND P6, PT, R205.reuse, 0x29, P3 ;  /* 0x00000029cd00780c */ /* 0x040fe40001fc4270 */
[----:B------:R-:W-:Y:S02]  /*fdf0*/  ISETP.GT.AND P5, PT, R205, 0x30, P3 ;  /* 0x00000030cd00780c */ /* 0x000fe40001fa4270 */
[----:B------:R-:W-:Y:S02]  /*fe00*/  FSEL R177, R177, -INF , !P4 ;  /* 0xff800000b1b17808 */ /* 0x000fe40006000000 */
[----:B------:R-:W-:Y:S02]  /*fe10*/  PLOP3.LUT P4, PT, PT, PT, UP0, 0x40, 0x0 ;  /* 0x000000000000781c */ /* 0x000fe40003f8e808 */
[----:B------:R-:W-:-:S02]  /*fe20*/  ISETP.LT.OR P6, PT, R206, 0x2a, P6 ;  /* 0x0000002ace00780c */ /* 0x000fc400037c1670 */
[----:B------:R-:W-:Y:S02]  /*fe30*/  ISETP.LT.OR P5, PT, R206, 0x31, P5 ;  /* 0x00000031ce00780c */ /* 0x000fe40002fa1670 */
[----:B------:R-:W-:Y:S02]  /*fe40*/  FSEL R173, R173, -INF , !P6 ;  /* 0xff800000adad7808 */ /* 0x000fe40007000000 */
[----:B------:R-:W-:Y:S02]  /*fe50*/  FSEL R176, R176, -INF , !P5 ;  /* 0xff800000b0b07808 */ /* 0x000fe40006800000 */
[C---:B------:R-:W-:Y:S02]  /*fe60*/  ISETP.GT.AND P6, PT, R205.reuse, 0x38, P3 ;  /* 0x00000038cd00780c */ /* 0x040fe40001fc4270 */
[----:B------:R-:W-:Y:S02]  /*fe70*/  ISETP.GT.AND P5, PT, R205, 0x39, P3 ;  /* 0x00000039cd00780c */ /* 0x000fe40001fa4270 */
[----:B------:R-:W-:-:S02]  /*fe80*/  ISETP.LT.OR P6, PT, R206, 0x39, P6 ;  /* 0x00000039ce00780c */ /* 0x000fc400037c1670 */
        /* <DEDUP_REMOVED lines=16> */
.L_x_3622:
[----:B------:R-:W-:-:S05]  /*ff90*/  IMAD.U32 R172, RZ, RZ, UR42 ;  /* 0x0000002affac7e24 */ /* 0x000fca000f8e00ff */
[----:B------:R-:W-:-:S13]  /*ffa0*/  ISETP.NE.AND P4, PT, R172, 0x1, PT ;  /* 0x00000001ac00780c */ /* 0x000fda0003f85270 */
[----:B------:R-:W0:Y:S02]  /*ffb0*/  @P4 LDC.64 R152, c[0x0][0xae0] ;  /* 0x0002b800ff984b82 */ /* 0x000e240000000a00 */
[----:B0-----:R-:W-:-:S05]  /*ffc0*/  @P4 IMAD.HI.U32 R152, R14, R152, RZ ;  /* 0x000000980e984227 */ /* 0x001fca00078e00ff */
[----:B------:R-:W-:-:S07]  /*ffd0*/  @P4 SHF.R.U32.HI R14, RZ, R153, R152 ;  /* 0x00000099ff0e4219 */ /* 0x000fce0000011698 */
.L_x_3623:
[----:B------:R-:W-:Y:S05]  /*ffe0*/  BSYNC B2 ;  /* 0x0000000000027941 */ /* 0x000fea0003800000 */
.L_x_3621:
[----:B------:R-:W-:-:S04]  /*fff0*/  IMAD R14, R14, R172, -R204 ;  /* 0x000000ac0e0e7224 */ /* 0x000fc800078e0acc */
[----:B------:R-:W-:-:S05]  /*10000*/  IMAD.IADD R14, R14, 0x1, -R185 ;  /* 0x000000010e0e7824 */ /* 0x000fca00078e0ab9 */
[----:B------:R-:W-:Y:S02]  /*10010*/  VIMNMX R209, R209, R14, !PT ;  /* 0x0000000ed1d17248 */ /* 0x000fe40007fe0100 */
[----:B------:R-:W-:-:S07]  /*10020*/  VIADDMNMX R207, R14, R172, R207, PT ;  /* 0x000000ac0ecf7246 */ /* 0x000fce00038001cf */
.L_x_3620:
[----:B------:R-:W-:Y:S01]  /*10030*/  FMNMX.FTZ R14, R202, R9, !PT ;  /* 0x00000009ca0e7209 */ /* 0x000fe20007810000 */
[----:B------:R-:W-:Y:S01]  /*10040*/  @!P1 VIADD R201, R201, 0x38860 ;  /* 0x00038860c9c99836 */ /* 0x000fe20000000000 */
        /* <DEDUP_REMOVED lines=32> */
[----:B------:R-:W0:Y:S01]  /*10250*/  SHFL.BFLY PT, R152, R14, 0x2, 0x1f ;  /* 0x0c401f000e987f89 */ /* 0x000e2200000e0000 */
[C---:B------:R-:W-:Y:S02]  /*10260*/  ISETP.LT.OR P5, PT, R207.reuse, 0x11, P5 ;  /* 0x00000011cf00780c */ /* 0x040fe40002fa1670 */
[----:B------:R-:W-:Y:S02]  /*10270*/  ISETP.LT.OR P6, PT, R207, 0x39, P6 ;  /* 0x00000039cf00780c */ /* 0x000fe400037c1670 */
[----:B------:R-:W-:-:S02]  /*10280*/  FSEL R162, R162, -INF , !P5 ;  /* 0xff800000a2a27808 */ /* 0x000fc40006800000 */
[----:B------:R-:W-:Y:S02]  /*10290*/  ISETP.GT.AND P5, PT, R209, 0x19, P3 ;  /* 0x00000019d100780c */ /* 0x000fe40001fa4270 */
[----:B------:R-:W-:Y:S02]  /*102a0*/  FSEL R182, R182, -INF , !P6 ;  /* 0xff800000b6b67808 */ /* 0x000fe40007000000 */
[----:B------:R-:W-:Y:S02]  /*102b0*/  ISETP.LT.OR P5, PT, R207, 0x1a, P5 ;  /* 0x0000001acf00780c */ /* 0x000fe40002fa1670 */
[----:B------:R-:W-:Y:S02]  /*102c0*/  @!P1 PRMT R201, RZ, 0x654, R201 ;  /* 0x00000654ffc99816 */ /* 0x000fe400000000c9 */
[----:B------:R-:W-:Y:S02]  /*102d0*/  FSEL R167, R167, -INF , !P5 ;  /* 0xff800000a7a77808 */ /* 0x000fe40006800000 */
[----:B------:R-:W-:-:S04]  /*102e0*/  ISETP.GT.AND P5, PT, R209, 0x28, P3 ;  /* 0x00000028d100780c */ /* 0x000fc80001fa4270 */
[----:B------:R-:W-:Y:S02]  /*102f0*/  ISETP.LT.OR P5, PT, R207, 0x29, P5 ;  /* 0x00000029cf00780c */ /* 0x000fe40002fa1670 */
[----:B0-----:R-:W-:Y:S01]  /*10300*/  FMNMX.FTZ R152, R14, R152, !PT ;  /* 0x000000980e987209 */ /* 0x001fe20007810000 */
[----:B------:R-:W-:Y:S01]  /*10310*/  IMAD.U32 R14, RZ, RZ, UR41 ;  /* 0x00000029ff0e7e24 */ /* 0x000fe2000f8e00ff */
[----:B------:R-:W-:Y:S02]  /*10320*/  FSEL R174, R174, -INF , !P5 ;  /* 0xff800000aeae7808 */ /* 0x000fe40006800000 */
[----:B------:R-:W-:Y:S01]  /*10330*/  ISETP.GT.AND P5, PT, R209, 0x30, P3 ;  /* 0x00000030d100780c */ /* 0x000fe20001fa4270 */
[----:B------:R-:W0:Y:S03]  /*10340*/  SHFL.BFLY PT, R172, R152, 0x1, 0x1f ;  /* 0x0c201f0098ac7f89 */ /* 0x000e2600000e0000 */
[----:B------:R-:W-:-:S04]  /*10350*/  ISETP.LT.OR P5, PT, R207, 0x31, P5 ;  /* 0x00000031cf00780c */ /* 0x000fc80002fa1670 */
[----:B------:R-:W-:Y:S02]  /*10360*/  FSEL R178, R178, -INF , !P5 ;  /* 0xff800000b2b27808 */ /* 0x000fe40006800000 */
[----:B0-----:R-:W-:-:S04]  /*10370*/  FMNMX.FTZ R172, R152, R172, !PT ;  /* 0x000000ac98ac7209 */ /* 0x001fc80007810000 */
        /* <DEDUP_REMOVED lines=35> */
[----:B------:R-:W0:Y:S01]  /*105b0*/  MUFU.EX2 R9, R9 ;  /* 0x0000000900097308 */ /* 0x000e220000000800 */
[----:B------:R-:W-:Y:S02]  /*105c0*/  ISETP.LT.OR P4, PT, R207, 0x2a, P4 ;  /* 0x0000002acf00780c */ /* 0x000fe40002781670 */
[----:B------:R-:W-:Y:S02]  /*105d0*/  FMNMX.FTZ R170, R158, R170, !PT ;  /* 0x000000aa9eaa7209 */ /* 0x000fe40007810000 */
[----:B------:R-:W-:-:S02]  /*105e0*/  FSEL R175, R175, -INF , !P4 ;  /* 0xff800000afaf7808 */ /* 0x000fc40006000000 */
[----:B------:R-:W-:Y:S01]  /*105f0*/  FMNMX.FTZ R170, R159, R170, !PT ;  /* 0x000000aa9faa7209 */ /* 0x000fe20007810000 */
[----:B------:R-:W1:Y:S01]  /*10600*/  MUFU.EX2 R152, R203 ;  /* 0x000000cb00987308 */ /* 0x000e620000000800 */
[----:B------:R-:W-:Y:S02]  /*10610*/  ISETP.GT.AND P4, PT, R209, 0x31, P3 ;  /* 0x00000031d100780c */ /* 0x000fe40001f84270 */
[----:B------:R-:W-:Y:S02]  /*10620*/  FMNMX.FTZ R170, R162, R170, !PT ;  /* 0x000000aaa2aa7209 */ /* 0x000fe40007810000 */
[----:B------:R-:W-:Y:S02]  /*10630*/  ISETP.LT.OR P4, PT, R207, 0x32, P4 ;  /* 0x00000032cf00780c */ /* 0x000fe40002781670 */
[----:B------:R-:W-:Y:S01]  /*10640*/  FMNMX.FTZ R170, R163, R170, !PT ;  /* 0x000000aaa3aa7209 */ /* 0x000fe20007810000 */
[----:B------:R-:W2:Y:S01]  /*10650*/  MUFU.EX2 R156, R156 ;  /* 0x0000009c009c7308 */ /* 0x000ea20000000800 */
[----:B------:R-:W-:Y:S01]  /*10660*/  ISETP.GT.AND P3, PT, R209, 0x39, P3 ;  /* 0x00000039d100780c */ /* 0x000fe20001f64270 */
[----:B0-----:R-:W-:Y:S01]  /*10670*/  FFMA.FTZ R0, R9, R0, R202 ;  /* 0x0000000009007223 */ /* 0x001fe200000100ca */
[----:B------:R-:W-:Y:S01]  /*10680*/  FMNMX.FTZ R170, R166, R170, !PT ;  /* 0x000000aaa6aa7209 */ /* 0x000fe20007810000 */
[-C--:B------:R-:W-:Y:S01]  /*10690*/  FMUL.FTZ R24, R24, R9.reuse ;  /* 0x0000000918187220 */ /* 0x080fe20000410000 */
[----:B------:R-:W-:Y:S01]  /*106a0*/  FSEL R179, R179, -INF , !P4 ;  /* 0xff800000b3b37808 */ /* 0x000fe20006000000 */
[-C--:B------:R-:W-:Y:S01]  /*106b0*/  FMUL.FTZ R25, R25, R9.reuse ;  /* 0x0000000919197220 */ /* 0x080fe20000410000 */
[----:B------:R-:W-:Y:S01]  /*106c0*/  FMNMX.FTZ R170, R167, R170, !PT ;  /* 0x000000aaa7aa7209 */ /* 0x000fe20007810000 */
[----:B------:R-:W0:Y:S01]  /*106d0*/  MUFU.EX2 R157, R157 ;  /* 0x0000009d009d7308 */ /* 0x000e220000000800 */
[----:B------:R-:W-:Y:S01]  /*106e0*/  ISETP.LT.OR P3, PT, R207, 0x3a, P3 ;  /* 0x0000003acf00780c */ /* 0x000fe20001f61670 */
[----:B-1----:R-:W-:Y:S01]  /*106f0*/  FADD.FTZ R0, R152, R0 ;  /* 0x0000000098007221 */ /* 0x002fe20000010000 */
[----:B------:R-:W-:Y:S01]  /*10700*/  FMNMX.FTZ R170, R153, R170, !PT ;  /* 0x000000aa99aa7209 */ /* 0x000fe20007810000 */
[-C--:B------:R-:W-:Y:S01]  /*10710*/  FMUL.FTZ R28, R28, R9.reuse ;  /* 0x000000091c1c7220 */ /* 0x080fe20000410000 */
[----:B------:R-:W-:Y:S01]  /*10720*/  FSEL R183, R183, -INF , !P3 ;  /* 0xff800000b7b77808 */ /* 0x000fe20005800000 */
[-C--:B------:R-:W-:Y:S01]  /*10730*/  FMUL.FTZ R29, R29, R9.reuse ;  /* 0x000000091d1d7220 */ /* 0x080fe20000410000 */
[----:B------:R-:W-:Y:S01]  /*10740*/  FMNMX.FTZ R170, R171, R170, !PT ;  /* 0x000000aaabaa7209 */ /* 0x000fe20007810000 */
[----:B------:R-:W1:Y:S01]  /*10750*/  MUFU.EX2 R160, R160 ;  /* 0x000000a000a07308 */ /* 0x000e620000000800 */
[----:B------:R-:W-:Y:S01]  /*10760*/  F2FP.BF16.F32.PACK_AB R152, R152, R202 ;  /* 0x000000ca9898723e */ /* 0x000fe200000010ff */
[----:B--2---:R-:W-:Y:S01]  /*10770*/  FADD.FTZ R0, R156, R0 ;  /* 0x000000009c007221 */ /* 0x004fe20000010000 */
[----:B------:R-:W-:Y:S01]  /*10780*/  FMNMX.FTZ R170, R174, R170, !PT ;  /* 0x000000aaaeaa7209 */ /* 0x000fe20007810000 */
[-C--:B------:R-:W-:Y:S01]  /*10790*/  FMUL.FTZ R32, R32, R9.reuse ;  /* 0x0000000920207220 */ /* 0x080fe20000410000 */
[-C--:B------:R-:W-:Y:S01]  /*107a0*/  FMUL.FTZ R33, R33, R9.reuse ;  /* 0x0000000921217220 */ /* 0x080fe20000410000 */
[-C--:B------:R-:W-:Y:S01]  /*107b0*/  FMUL.FTZ R36, R36, R9.reuse ;  /* 0x0000000924247220 */ /* 0x080fe20000410000 */
[----:B------:R-:W-:Y:S01]  /*107c0*/  FMNMX.FTZ R170, R175, R170, !PT ;  /* 0x000000aaafaa7209 */ /* 0x000fe20007810000 */
[----:B------:R-:W2:Y:S01]  /*107d0*/  MUFU.EX2 R161, R161 ;  /* 0x000000a100a17308 */ /* 0x000ea20000000800 */
[----:B0-----:R-:W-:Y:S01]  /*107e0*/  FADD.FTZ R0, R157, R0 ;  /* 0x000000009d007221 */ /* 0x001fe20000010000 */
[-C--:B------:R-:W-:Y:S01]  /*107f0*/  FMUL.FTZ R37, R37, R9.reuse ;  /* 0x0000000925257220 */ /* 0x080fe20000410000 */
[----:B------:R-:W-:Y:S01]  /*10800*/  FMNMX.FTZ R170, R178, R170, !PT ;  /* 0x000000aab2aa7209 */ /* 0x000fe20007810000 */
[-C--:B------:R-:W-:Y:S01]  /*10810*/  FMUL.FTZ R40, R40, R9.reuse ;  /* 0x0000000928287220 */ /* 0x080fe20000410000 */
[-C--:B------:R-:W-:Y:S01]  /*10820*/  FMUL.FTZ R41, R41, R9.reuse ;  /* 0x0000000929297220 */ /* 0x080fe20000410000 */
[-C--:B------:R-:W-:Y:S01]  /*10830*/  FMUL.FTZ R44, R44, R9.reuse ;  /* 0x000000092c2c7220 */ /* 0x080fe20000410000 */
[----:B------:R-:W-:Y:S01]  /*10840*/  FMNMX.FTZ R170, R179, R170, !PT ;  /* 0x000000aab3aa7209 */ /* 0x000fe20007810000 */
[----:B------:R-:W0:Y:S01]  /*10850*/  MUFU.EX2 R164, R164 ;  /* 0x000000a400a47308 */ /* 0x000e220000000800 */
[----:B-1----:R-:W-:Y:S01]  /*10860*/  FADD.FTZ R0, R160, R0 ;  /* 0x00000000a0007221 */ /* 0x002fe20000010000 */
[-C--:B------:R-:W-:Y:S01]  /*10870*/  FMUL.FTZ R45, R45, R9.reuse ;  /* 0x000000092d2d7220 */ /* 0x080fe20000410000 */
[----:B------:R-:W-:Y:S01]  /*10880*/  FMNMX.FTZ R170, R182, R170, !PT ;  /* 0x000000aab6aa7209 */ /* 0x000fe20007810000 */
[-C--:B------:R-:W-:Y:S01]  /*10890*/  FMUL.FTZ R48, R48, R9.reuse ;  /* 0x0000000930307220 */ /* 0x080fe20000410000 */
[-C--:B------:R-:W-:Y:S01]  /*108a0*/  FMUL.FTZ R49, R49, R9.reuse ;  /* 0x0000000931317220 */ /* 0x080fe20000410000 */
[-C--:B------:R-:W-:Y:S01]  /*108b0*/  FMUL.FTZ R52, R52, R9.reuse ;  /* 0x0000000934347220 */ /* 0x080fe20000410000 */
[----:B------:R-:W-:Y:S01]  /*108c0*/  FMNMX.FTZ R170, R183, R170, !PT ;  /* 0x000000aab7aa7209 */ /* 0x000fe20007810000 */
[----:B------:R-:W1:Y:S01]  /*108d0*/  MUFU.EX2 R165, R165 ;  /* 0x000000a500a57308 */ /* 0x000e620000000800 */
[----:B--2---:R-:W-:Y:S01]  /*108e0*/  FADD.FTZ R0, R161, R0 ;  /* 0x00000000a1007221 */ /* 0x004fe20000010000 */
[-C--:B------:R-:W-:Y:S01]  /*108f0*/  FMUL.FTZ R53, R53, R9.reuse ;  /* 0x0000000935357220 */ /* 0x080fe20000410000 */
[-C--:B------:R-:W-:Y:S01]  /*10900*/  FMUL.FTZ R56, R56, R9.reuse ;  /* 0x0000000938387220 */ /* 0x080fe20000410000 */
[----:B------:R-:W2:Y:S01]  /*10910*/  SHFL.BFLY PT, R202, R170, 0x2, 0x1f ;  /* 0x0c401f00aaca7f89 */ /* 0x000ea200000e0000 */
[-C--:B------:R-:W-:Y:S01]  /*10920*/  FMUL.FTZ R57, R57, R9.reuse ;  /* 0x0000000939397220 */ /* 0x080fe20000410000 */
[-C--:B------:R-:W-:Y:S01]  /*10930*/  FMUL.FTZ R60, R60, R9.reuse ;  /* 0x000000093c3c7220 */ /* 0x080fe20000410000 */
[-C--:B------:R-:W-:Y:S01]  /*10940*/  FMUL.FTZ R61, R61, R9.reuse ;  /* 0x000000093d3d7220 */ /* 0x080fe20000410000 */
[----:B------:R3:W-:Y:S01]  /*10950*/  MUFU.EX2 R203, R169 ;  /* 0x000000a900cb7308 */ /* 0x0007e20000000800 */
[----:B0-----:R-:W-:Y:S01]  /*10960*/  FADD.FTZ R0, R164, R0 ;  /* 0x00000000a4007221 */ /* 0x001fe20000010000 */
[-C--:B------:R-:W-:Y:S01]  /*10970*/  FMUL.FTZ R64, R64, R9.reuse ;  /* 0x0000000940407220 */ /* 0x080fe20000410000 */
[-C--:B------:R-:W-:Y:S01]  /*10980*/  FMUL.FTZ R65, R65, R9.reuse ;  /* 0x0000000941417220 */ /* 0x080fe20000410000 */
[-C--:B------:R-:W-:Y:S01]  /*10990*/  FMUL.FTZ R68, R68, R9.reuse ;  /* 0x0000000944447220 */ /* 0x080fe20000410000 */
[-C--:B------:R-:W-:Y:S01]  /*109a0*/  FMUL.FTZ R69, R69, R9.reuse ;  /* 0x0000000945457220 */ /* 0x080fe20000410000 */
[-C--:B------:R-:W-:Y:S01]  /*109b0*/  FMUL.FTZ R72, R72, R9.reuse ;  /* 0x0000000948487220 */ /* 0x080fe20000410000 */
[----:B------:R-:W-:Y:S01]  /*109c0*/  FMUL.FTZ R73, R73, R9 ;  /* 0x0000000949497220 */ /* 0x000fe20000410000 */
[----:B------:R-:W-:Y:S01]  /*109d0*/  MUFU.EX2 R230, R230 ;  /* 0x000000e600e67308 */ /* 0x000fe20000000800 */
[----:B-1----:R-:W-:Y:S01]  /*109e0*/  FADD.FTZ R0, R165, R0 ;  /* 0x00000000a5007221 */ /* 0x002fe20000010000 */
[----:B---3--:R-:W-:-:S02]  /*109f0*/  IMAD.MOV.U32 R169, RZ, RZ, 0x40000040 ;  /* 0x40000040ffa97424 */ /* 0x008fc400078e00ff */
[-C--:B------:R-:W-:Y:S01]  /*10a00*/  FMUL.FTZ R76, R76, R9.reuse ;  /* 0x000000094c4c7220 */ /* 0x080fe20000410000 */
[-C--:B------:R-:W-:Y:S01]  /*10a10*/  FMUL.FTZ R77, R77, R9.reuse ;  /* 0x000000094d4d7220 */ /* 0x080fe20000410000 */
[-C--:B------:R-:W-:Y:S01]  /*10a20*/  FMUL.FTZ R80, R80, R9.reuse ;  /* 0x0000000950507220 */ /* 0x080fe20000410000 */
[-C--:B------:R-:W-:Y:S01]  /*10a30*/  FMUL.FTZ R81, R81, R9.reuse ;  /* 0x0000000951517220 */ /* 0x080fe20000410000 */
[----:B------:R-:W-:Y:S01]  /*10a40*/  R2UR UR7, R169 ;  /* 0x00000000a90772ca */ /* 0x000fe200000e0000 */
[----:B------:R-:W-:Y:S01]  /*10a50*/  MUFU.EX2 R173, R173 ;  /* 0x000000ad00ad7308 */ /* 0x000fe20000000800 */
[-C--:B------:R-:W-:Y:S01]  /*10a60*/  FMUL.FTZ R84, R84, R9.reuse ;  /* 0x0000000954547220 */ /* 0x080fe20000410000 */
[-C--:B------:R-:W-:Y:S01]  /*10a70*/  FMUL.FTZ R85, R85, R9.reuse ;  /* 0x0000000955557220 */ /* 0x080fe20000410000 */
[-C--:B------:R-:W-:Y:S01]  /*10a80*/  FMUL.FTZ R88, R88, R9.reuse ;  /* 0x0000000958587220 */ /* 0x080fe20000410000 */
[----:B--2---:R-:W-:Y:S01]  /*10a90*/  FMNMX.FTZ R170, R170, R202, !PT ;  /* 0x000000caaaaa7209 */ /* 0x004fe20007810000 */
[-C--:B------:R-:W-:Y:S01]  /*10aa0*/  FMUL.FTZ R89, R89, R9.reuse ;  /* 0x0000000959597220 */ /* 0x080fe20000410000 */
[-C--:B------:R-:W-:Y:S01]  /*10ab0*/  FMUL.FTZ R92, R92, R9.reuse ;  /* 0x000000095c5c7220 */ /* 0x080fe20000410000 */
[-C--:B------:R-:W-:Y:S01]  /*10ac0*/  FMUL.FTZ R93, R93, R9.reuse ;  /* 0x000000095d5d7220 */ /* 0x080fe20000410000 */
[----:B------:R-:W-:Y:S01]  /*10ad0*/  MUFU.EX2 R176, R176 ;  /* 0x000000b000b07308 */ /* 0x000fe20000000800 */
[----:B------:R-:W0:Y:S01]  /*10ae0*/  SHFL.BFLY PT, R202, R170, 0x1, 0x1f ;  /* 0x0c201f00aaca7f89 */ /* 0x000e2200000e0000 */
        /* <DEDUP_REMOVED lines=23> */
[----:B0-----:R-:W-:Y:S01]  /*10c60*/  FMNMX.FTZ R170, R170, R202, !PT ;  /* 0x000000caaaaa7209 */ /* 0x001fe20007810000 */
[----:B------:R-:W-:-:S02]  /*10c70*/  IMAD.MOV R202, RZ, RZ, -R197 ;  /* 0x000000ffffca7224 */ /* 0x000fc400078e0ac5 */
[-C--:B------:R-:W-:Y:S01]  /*10c80*/  FMUL.FTZ R137, R137, R9.reuse ;  /* 0x0000000989897220 */ /* 0x080fe20000410000 */
[-C--:B------:R-:W-:Y:S01]  /*10c90*/  FMUL.FTZ R140, R140, R9.reuse ;  /* 0x000000098c8c7220 */ /* 0x080fe20000410000 */
[----:B------:R-:W-:Y:S01]  /*10ca0*/  FSETP.NEU.FTZ.AND P4, PT, R170, -INF , PT ;  /* 0xff800000aa00780b */ /* 0x000fe20003f9d000 */
[-C--:B------:R-:W-:Y:S01]  /*10cb0*/  FMUL.FTZ R141, R141, R9.reuse ;  /* 0x000000098d8d7220 */ /* 0x080fe20000410000 */
[----:B------:R-:W-:Y:S01]  /*10cc0*/  ISETP.NE.AND P3, PT, R185, R202, PT ;  /* 0x000000cab900720c */ /* 0x000fe20003f65270 */
[-C--:B------:R-:W-:Y:S01]  /*10cd0*/  FMUL.FTZ R144, R144, R9.reuse ;  /* 0x0000000990907220 */ /* 0x080fe20000410000 */
[----:B------:R0:W1:Y:S01]  /*10ce0*/  MUFU.EX2 R202, R168 ;  /* 0x000000a800ca7308 */ /* 0x0000620000000800 */
[-C--:B------:R-:W-:Y:S01]  /*10cf0*/  FMUL.FTZ R145, R145, R9.reuse ;  /* 0x0000000991917220 */ /* 0x080fe20000410000 */
[-C--:B------:R-:W-:Y:S01]  /*10d00*/  FMUL.FTZ R148, R148, R9.reuse ;  /* 0x0000000994947220 */ /* 0x080fe20000410000 */
[----:B------:R-:W-:Y:S01]  /*10d10*/  FMUL.FTZ R149, R149, R9 ;  /* 0x0000000995957220 */ /* 0x000fe20000410000 */
[----:B0-----:R-:W-:-:S07]  /*10d20*/  FSEL R168, R170, RZ, P4 ;  /* 0x000000ffaaa87208 */ /* 0x001fce0002000000 */
[----:B------:R-:W-:Y:S02]  /*10d30*/  @!P3 IMAD R19, R19, 0x40, R194 ;  /* 0x000000401313b824 */ /* 0x000fe400078e02c2 */
[----:B------:R-:W-:Y:S02]  /*10d40*/  FADD.FTZ R168, -R168, R20 ;  /* 0x00000014a8a87221 */ /* 0x000fe40000010100 */
[----:B------:R-:W-:Y:S02]  /*10d50*/  @!P3 IMAD R19, R19, 0x4, R18 ;  /* 0x000000041313b824 */ /* 0x000fe400078e0212 */
[----:B-1----:R-:W-:Y:S01]  /*10d60*/  FADD.FTZ R0, R202, R0 ;  /* 0x00000000ca007221 */ /* 0x002fe20000010000 */
[-C--:B------:R-:W-:Y:S01]  /*10d70*/  FMUL.FTZ R20, R168, R14.reuse ;  /* 0x0000000ea8147220 */ /* 0x080fe20000410000 */
[----:B------:R-:W-:Y:S01]  /*10d80*/  FMUL.FTZ R168, R170, R14 ;  /* 0x0000000eaaa87220 */ /* 0x000fe20000410000 */
[----:B------:R-:W-:Y:S01]  /*10d90*/  @!P3 STS [R19+0x38400], R9 ;  /* 0x038400091300b388 */ /* 0x000fe20000000800 */
[----:B------:R-:W-:-:S03]  /*10da0*/  FADD.FTZ R0, R203, R0 ;  /* 0x00000000cb007221 */ /* 0x000fc60000010000 */
[----:B------:R-:W0:Y:S01]  /*10db0*/  MUFU.EX2 R20, R20 ;  /* 0x0000001400147308 */ /* 0x000e220000000800 */
[----:B------:R-:W-:Y:S01]  /*10dc0*/  FSEL R168, R168, RZ, P4 ;  /* 0x000000ffa8a87208 */ /* 0x000fe20002000000 */
[----:B------:R-:W-:-:S04]  /*10dd0*/  FADD.FTZ R0, R230, R0 ;  /* 0x00000000e6007221 */ /* 0x000fc80000010000 */
[----:B------:R-:W-:Y:S01]  /*10de0*/  FADD.FTZ R0, R173, R0 ;  /* 0x00000000ad007221 */ /* 0x000fe20000010000 */
        /* <DEDUP_REMOVED lines=10> */
[----:B0-----:R0:W-:Y:S01]  /*10e90*/  @!P3 STS [R19+0x38420], R20 ;  /* 0x038420141300b388 */ /* 0x0011e20000000800 */
[-CC-:B------:R-:W-:Y:S01]  /*10ea0*/  FFMA.FTZ R178, R178, R14.reuse, -R168.reuse ;  /* 0x0000000eb2b27223 */ /* 0x180fe200000108a8 */
[-CC-:B------:R-:W-:Y:S01]  /*10eb0*/  FFMA.FTZ R205, R179, R14.reuse, -R168.reuse ;  /* 0x0000000eb3cd7223 */ /* 0x180fe200000108a8 */
[-CC-:B------:R-:W-:Y:S01]  /*10ec0*/  FFMA.FTZ R182, R182, R14.reuse, -R168.reuse ;  /* 0x0000000eb6b67223 */ /* 0x180fe200000108a8 */
[-C--:B------:R-:W-:Y:S01]  /*10ed0*/  FFMA.FTZ R183, R183, R14.reuse, -R168 ;  /* 0x0000000eb7b77223 */ /* 0x080fe200000108a8 */
[----:B------:R-:W-:Y:S01]  /*10ee0*/  FADD.FTZ R0, R176, R0 ;  /* 0x00000000b0007221 */ /* 0x000fe20000010000 */
[----:B------:R-:W-:Y:S01]  /*10ef0*/  FFMA.FTZ R153, R153, R14, -R168 ;  /* 0x0000000e99997223 */ /* 0x000fe200000108a8 */
[----:B------:R1:W-:Y:S01]  /*10f00*/  MUFU.EX2 R179, R158 ;  /* 0x0000009e00b37308 */ /* 0x0003e20000000800 */
[----:B------:R-:W-:Y:S01]  /*10f10*/  FMUL.FTZ R26, R26, R20 ;  /* 0x000000141a1a7220 */ /* 0x000fe20000410000 */
[----:B------:R-:W-:Y:S01]  /*10f20*/  FADD.FTZ R0, R177, R0 ;  /* 0x00000000b1007221 */ /* 0x000fe20000010000 */
[----:B0-----:R-:W-:Y:S01]  /*10f30*/  FFMA.FTZ R19, R166, R14, -R168 ;  /* 0x0000000ea6137223 */ /* 0x001fe200000108a8 */
[----:B------:R-:W-:-:S02]  /*10f40*/  IMAD R168, R200, 0x1000, R193 ;  /* 0x00001000c8a87824 */ /* 0x000fc400078e02c1 */
[-C--:B------:R-:W-:Y:S01]  /*10f50*/  FMUL.FTZ R27, R27, R20.reuse ;  /* 0x000000141b1b7220 */ /* 0x080fe20000410000 */
[-C--:B------:R-:W-:Y:S01]  /*10f60*/  FMUL.FTZ R30, R30, R20.reuse ;  /* 0x000000141e1e7220 */ /* 0x080fe20000410000 */
[----:B------:R-:W-:Y:S01]  /*10f70*/  FMUL.FTZ R31, R31, R20 ;  /* 0x000000141f1f7220 */ /* 0x000fe20000410000 */
[----:B------:R-:W0:Y:S01]  /*10f80*/  MUFU.EX2 R166, R180 ;  /* 0x000000b400a67308 */ /* 0x000e220000000800 */
[----:B-1----:R-:W-:Y:S01]  /*10f90*/  F2FP.BF16.F32.PACK_AB R158, R165, R164 ;  /* 0x000000a4a59e723e */ /* 0x002fe200000010ff */
[----:B------:R-:W-:Y:S01]  /*10fa0*/  FMUL.FTZ R34, R34, R20 ;  /* 0x0000001422227220 */ /* 0x000fe20000410000 */
[----:B------:R-:W-:Y:S01]  /*10fb0*/  F2FP.BF16.F32.PACK_AB R164, R177, R176 ;  /* 0x000000b0b1a4723e */ /* 0x000fe200000010ff */
[-C--:B------:R-:W-:Y:S01]  /*10fc0*/  FMUL.FTZ R35, R35, R20.reuse ;  /* 0x0000001423237220 */ /* 0x080fe20000410000 */
[----:B------:R-:W-:Y:S01]  /*10fd0*/  R2UR UR6, R168 ;  /* 0x00000000a80672ca */ /* 0x000fe200000e0000 */
        /* <DEDUP_REMOVED lines=10> */
[----:B------:R2:W-:Y:S01]  /*11080*/  MUFU.EX2 R206, R154 ;  /* 0x0000009a00ce7308 */ /* 0x0005e20000000800 */
[----:B-1----:R-:W-:Y:S01]  /*11090*/  F2FP.BF16.F32.PACK_AB R162, R173, R230 ;  /* 0x000000e6ada2723e */ /* 0x002fe200000010ff */
[----:B0-----:R-:W-:Y:S01]  /*110a0*/  FADD.FTZ R0, R166, R0 ;  /* 0x00000000a6007221 */ /* 0x001fe20000010000 */
[----:B------:R-:W-:Y:S01]  /*110b0*/  F2FP.BF16.F32.PACK_AB R166, R169, R166 ;  /* 0x000000a6a9a6723e */ /* 0x000fe200000010ff */
[-C--:B------:R-:W-:Y:S01]  /*110c0*/  FMUL.FTZ R55, R55, R20.reuse ;  /* 0x0000001437377220 */ /* 0x080fe20000410000 */
[-C--:B------:R-:W-:Y:S01]  /*110d0*/  FMUL.FTZ R58, R58, R20.reuse ;  /* 0x000000143a3a7220 */ /* 0x080fe20000410000 */
[-C--:B------:R-:W-:Y:S01]  /*110e0*/  FMUL.FTZ R59, R59, R20.reuse ;  /* 0x000000143b3b7220 */ /* 0x080fe20000410000 */
[----:B------:R-:W-:Y:S01]  /*110f0*/  FMUL.FTZ R62, R62, R20 ;  /* 0x000000143e3e7220 */ /* 0x000fe20000410000 */
[----:B------:R-:W-:Y:S01]  /*11100*/  MUFU.EX2 R174, R155 ;  /* 0x0000009b00ae7308 */ /* 0x000fe20000000800 */
[----:B--2---:R-:W-:Y:S01]  /*11110*/  F2FP.BF16.F32.PACK_AB R154, R157, R156 ;  /* 0x0000009c9d9a723e */ /* 0x004fe200000010ff */
[----:B------:R-:W-:Y:S01]  /*11120*/  FMUL.FTZ R63, R63, R20 ;  /* 0x000000143f3f7220 */ /* 0x000fe20000410000 */
[----:B------:R-:W-:Y:S01]  /*11130*/  F2FP.BF16.F32.PACK_AB R156, R161, R160 ;  /* 0x000000a0a19c723e */ /* 0x000fe200000010ff */
[----:B------:R-:W-:Y:S01]  /*11140*/  FMUL.FTZ R66, R66, R20 ;  /* 0x0000001442427220 */ /* 0x000fe20000410000 */
[----:B------:R-:W-:Y:S01]  /*11150*/  F2FP.BF16.F32.PACK_AB R160, R203, R202 ;  /* 0x000000cacba0723e */ /* 0x000fe200000010ff */
        /* <DEDUP_REMOVED lines=43> */
[----:B-1----:R-:W-:Y:S01]  /*11410*/  F2FP.BF16.F32.PACK_AB R153, R174, R206 ;  /* 0x000000ceae99723e */ /* 0x002fe200000010ff */
[----:B------:R-:W-:Y:S01]  /*11420*/  BAR.SYNC.DEFER_BLOCKING 0xf, 0x100 ;  /* 0x03c4000000007b1d */ /* 0x000fe20000010000 */
        /* <DEDUP_REMOVED lines=9> */
[----:B------:R-:W-:Y:S01]  /*114c0*/  FMUL.FTZ R151, R151, R20 ;  /* 0x0000001497977220 */ /* 0x000fe20000410000 */
[----:B------:R-:W-:Y:S01]  /*114d0*/  FFMA.FTZ R202, R20, R8, R206 ;  /* 0x0000000814ca7223 */ /* 0x000fe200000100ce */
[----:B------:R-:W-:-:S02]  /*114e0*/  VIADD R8, R168, 0x80 ;  /* 0x00000080a8087836 */ /* 0x000fc40000000000 */
[----:B------:R-:W-:Y:S01]  /*114f0*/  FADD.FTZ R0, R169, R0 ;  /* 0x00000000a9007221 */ /* 0x000fe20000010000 */
[----:B------:R-:W0:Y:S01]  /*11500*/  MUFU.EX2 R175, R175 ;  /* 0x000000af00af7308 */ /* 0x000e220000000800 */
[----:B--2---:R-:W-:Y:S01]  /*11510*/  F2FP.BF16.F32.PACK_AB R161, R171, R177 ;  /* 0x000000b1aba1723e */ /* 0x004fe200000010ff */
[----:B------:R-:W-:Y:S02]  /*11520*/  IMAD.MOV.U32 R9, RZ, RZ, 0x40000040 ;  /* 0x40000040ff097424 */ /* 0x000fe400078e00ff */
[----:B------:R-:W-:Y:S01]  /*11530*/  FADD.FTZ R202, R174, R202 ;  /* 0x000000caaeca7221 */ /* 0x000fe20000010000 */
[----:B------:R-:W-:Y:S01]  /*11540*/  IMAD.MOV.U32 R169, RZ, RZ, 0x40000040 ;  /* 0x40000040ffa97424 */ /* 0x000fe200078e00ff */
[----:B------:R-:W-:Y:S01]  /*11550*/  ISETP.GT.AND P3, PT, R15, R208, PT ;  /* 0x000000d00f00720c */ /* 0x000fe20003f64270 */
[----:B------:R-:W-:Y:S02]  /*11560*/  IMAD.MOV.U32 R20, RZ, RZ, R170 ;  /* 0x000000ffff147224 */ /* 0x000fe400078e00aa */
[----:B------:R-:W-:Y:S01]  /*11570*/  FADD.FTZ R179, R179, R202 ;  /* 0x000000cab3b37221 */ /* 0x000fe20000010000 */
[----:B------:R-:W-:Y:S01]  /*11580*/  MUFU.EX2 R178, R178 ;  /* 0x000000b200b27308 */ /* 0x000fe20000000800 */
[----:B------:R1:W-:Y:S02]  /*11590*/  STSM.16.M88.4 [R198+0x36400], R152 ;  /* 0x03640098c6007844 */ /* 0x0003e40000000200 */
[----:B------:R-:W-:-:S02]  /*115a0*/  FADD.FTZ R180, R180, R179 ;  /* 0x000000b3b4b47221 */ /* 0x000fc40000010000 */
[----:B------:R2:W-:Y:S02]  /*115b0*/  STSM.16.M88.4 [R199], R156 ;  /* 0x0000009cc7007844 */ /* 0x0005e40000000200 */
[----:B------:R-:W-:Y:S01]  /*115c0*/  FADD.FTZ R180, R181, R180 ;  /* 0x000000b4b5b47221 */ /* 0x000fe20000010000 */
[----:B------:R-:W3:Y:S01]  /*115d0*/  MUFU.EX2 R205, R205 ;  /* 0x000000cd00cd7308 */ /* 0x000ee20000000800 */
[----:B0-----:R-:W-:Y:S02]  /*115e0*/  F2FP.BF16.F32.PACK_AB R163, R175, R204 ;  /* 0x000000ccafa3723e */ /* 0x001fe400000010ff */
[----:B------:R-:W-:-:S03]  /*115f0*/  FADD.FTZ R180, R173, R180 ;  /* 0x000000b4adb47221 */ /* 0x000fc60000010000 */
[----:B------:R2:W-:Y:S01]  /*11600*/  STSM.16.M88.4 [R211], R160 ;  /* 0x000000a0d3007844 */ /* 0x0005e20000000200 */
[----:B------:R-:W-:Y:S01]  /*11610*/  FADD.FTZ R19, R19, R180 ;  /* 0x000000b413137221 */ /* 0x000fe20000010000 */
[----:B------:R-:W-:Y:S03]  /*11620*/  MUFU.EX2 R182, R182 ;  /* 0x000000b600b67308 */ /* 0x000fe60000000800 */
[----:B------:R-:W-:Y:S01]  /*11630*/  FADD.FTZ R176, R176, R19 ;  /* 0x00000013b0b07221 */ /* 0x000fe20000010000 */
[----:B------:R-:W-:-:S03]  /*11640*/  IMAD.MOV.U32 R19, RZ, RZ, R200 ;  /* 0x000000ffff137224 */ /* 0x000fc600078e00c8 */
[----:B------:R-:W-:Y:S01]  /*11650*/  FADD.FTZ R176, R177, R176 ;  /* 0x000000b0b1b07221 */ /* 0x000fe20000010000 */
[----:B------:R-:W0:Y:S01]  /*11660*/  MUFU.EX2 R183, R183 ;  /* 0x000000b700b77308 */ /* 0x000e220000000800 */
[----:B---3--:R-:W-:Y:S02]  /*11670*/  F2FP.BF16.F32.PACK_AB R165, R205, R178 ;  /* 0x000000b2cda5723e */ /* 0x008fe400000010ff */
[----:B------:R-:W-:-:S04]  /*11680*/  FADD.FTZ R171, R171, R176 ;  /* 0x000000b0abab7221 */ /* 0x000fc80000010000 */
[----:B------:R-:W-:-:S04]  /*11690*/  FADD.FTZ R204, R204, R171 ;  /* 0x000000abcccc7221 */ /* 0x000fc80000010000 */
[----:B------:R-:W-:-:S04]  /*116a0*/  FADD.FTZ R175, R175, R204 ;  /* 0x000000ccafaf7221 */ /* 0x000fc80000010000 */
[----:B------:R-:W-:Y:S01]  /*116b0*/  FADD.FTZ R178, R178, R175 ;  /* 0x000000afb2b27221 */ /* 0x000fe20000010000 */
[----:B0-----:R-:W-:-:S03]  /*116c0*/  F2FP.BF16.F32.PACK_AB R167, R183, R182 ;  /* 0x000000b6b7a7723e */ /* 0x001fc600000010ff */
[----:B------:R-:W-:Y:S02]  /*116d0*/  FADD.FTZ R205, R205, R178 ;  /* 0x000000b2cdcd7221 */ /* 0x000fe40000010000 */
[----:B------:R2:W-:Y:S01]  /*116e0*/  STSM.16.M88.4 [R210], R164 ;  /* 0x000000a4d2007844 */ /* 0x0005e20000000200 */
[----:B------:R-:W-:-:S06]  /*116f0*/  WARPGROUP.ARRIVE ;  /* 0x00000000000079c5 */ /* 0x000fcc0000000000 */
[----:B------:R-:W-:Y:S01]  /*11700*/  HGMMA.64x256x16.F32.BF16 R24, R152, gdesc[UR4].tnspB, R24, gsb0 ;  /* 0x43e0000498187df0 */ /* 0x000fe20008001818 */
[----:B------:R-:W-:Y:S01]  /*11710*/  R2UR UR6, R8 ;  /* 0x00000000080672ca */ /* 0x000fe200000e0000 */
[C---:B------:R-:W-:Y:S01]  /*11720*/  VIADD R8, R168.reuse, 0x100 ;  /* 0x00000100a8087836 */ /* 0x040fe20000000000 */
[----:B------:R-:W-:Y:S01]  /*11730*/  R2UR UR7, R9 ;  /* 0x00000000090772ca */ /* 0x000fe200000e0000 */
[----:B------:R-:W-:Y:S02]  /*11740*/  IMAD.MOV.U32 R9, RZ, RZ, 0x40000040 ;  /* 0x40000040ff097424 */ /* 0x000fe400078e00ff */
[----:B------:R-:W-:Y:S01]  /*11750*/  VIADD R168, R168, 0x180 ;  /* 0x00000180a8a87836 */ /* 0x000fe20000000000 */
[----:B------:R-:W-:Y:S02]  /*11760*/  WARPGROUP.DEPBAR.LE gsb0, 0x0 ;  /* 0x00008000000079c5 */ /* 0x000fe40000010000 */
[----:B------:R-:W-:Y:S01]  /*11770*/  WARPGROUP.ARRIVE ;  /* 0x00000000000079c5 */ /* 0x000fe20000000000 */
[----:B-1----:R-:W-:-:S04]  /*11780*/  VIADD R152, R15, 0xffffffff ;  /* 0xffffffff0f987836 */ /* 0x002fc80000000000 */
[----:B------:R-:W-:-:S14]  /*11790*/  IMAD.MOV.U32 R15, RZ, RZ, R152 ;  /* 0x000000ffff0f7224 */ /* 0x000fdc00078e0098 */
[----:B------:R-:W-:Y:S01]  /*117a0*/  HGMMA.64x256x16.F32.BF16 R24, R156, gdesc[UR4].tnspB, R24, gsb0 ;  /* 0x43e000049c187df0 */ /* 0x000fe20008001818 */
[----:B------:R-:W-:Y:S01]  /*117b0*/  R2UR UR6, R8 ;  /* 0x00000000080672ca */ /* 0x000fe200000e0000 */
[----:B------:R-:W-:Y:S01]  /*117c0*/  FADD.FTZ R8, R182, R205 ;  /* 0x000000cdb6087221 */ /* 0x000fe20000010000 */
[----:B------:R-:W-:Y:S01]  /*117d0*/  R2UR UR7, R9 ;  /* 0x00000000090772ca */ /* 0x000fe200000e0000 */
[----:B------:R-:W-:Y:S02]  /*117e0*/  IMAD.MOV.U32 R9, RZ, RZ, R172 ;  /* 0x000000ffff097224 */ /* 0x000fe400078e00ac */
[----:B------:R-:W-:Y:S01]  /*117f0*/  FADD.FTZ R8, R183, R8 ;  /* 0x00000008b7087221 */ /* 0x000fe20000010000 */
[----:B------:R-:W-:Y:S02]  /*11800*/  WARPGROUP.DEPBAR.LE gsb0, 0x0 ;  /* 0x00008000000079c5 */ /* 0x000fe40000010000 */
[----:B------:R-:W-:-:S15]  /*11810*/  WARPGROUP.ARRIVE ;  /* 0x00000000000079c5 */ /* 0x000fde0000000000 */
[----:B------:R-:W-:-:S04]  /*11820*/  NOP ;  /* 0x0000000000007918 */ /* 0x000fc80000000000 */
        /* <DEDUP_REMOVED lines=19> */
.L_x_3605:
[----:B------:R-:W-:Y:S02]  /*11960*/  IMAD.MOV.U32 R20, RZ, RZ, R170 ;  /* 0x000000ffff147224 */ /* 0x000fe400078e00aa */
[----:B------:R-:W-:Y:S02]  /*11970*/  IMAD.MOV.U32 R9, RZ, RZ, R172 ;  /* 0x000000ffff097224 */ /* 0x000fe400078e00ac */
[----:B------:R-:W-:Y:S02]  /*11980*/  IMAD.MOV.U32 R19, RZ, RZ, R200 ;  /* 0x000000ffff137224 */ /* 0x000fe400078e00c8 */
[----:B------:R-:W-:-:S07]  /*11990*/  IMAD.MOV.U32 R15, RZ, RZ, R152 ;  /* 0x000000ffff0f7224 */ /* 0x000fce00078e0098 */
.L_x_3604:
[----:B------:R-:W-:Y:S05]  /*119a0*/  BSYNC B1 ;  /* 0x0000000000017941 */ /* 0x000fea0003800000 */
.L_x_3603:
[----:B------:R-:W0:Y:S01]  /*119b0*/  LDC R152, c[0x0][0x448] ;  /* 0x00011200ff987b82 */ /* 0x000e220000000800 */
[----:B------:R-:W-:-:S07]  /*119c0*/  IADD3 R155, R184, 0x1, -R23 ;  /* 0x00000001b89b7810 */ /* 0x000fce0007ffe817 */
[----:B--2---:R-:W1:Y:S01]  /*119d0*/  LDC R156, c[0x0][0xadc] ;  /* 0x0002b700ff9c7b82 */ /* 0x004e620000000800 */
        /* <DEDUP_REMOVED lines=21> */
.L_x_3627:
[----:B------:R-:W-:-:S13]  /*11b30*/  ISETP.NE.AND P2, PT, R156, 0x1, PT ;  /* 0x000000019c00780c */ /* 0x000fda0003f45270 */
[----:B------:R-:W0:Y:S02]  /*11b40*/  @P2 LDC.64 R152, c[0x0][0xae0] ;  /* 0x0002b800ff982b82 */ /* 0x000e240000000a00 */
[----:B0-----:R-:W-:-:S05]  /*11b50*/  @P2 IMAD.HI.U32 R152, R21, R152, RZ ;  /* 0x0000009815982227 */ /* 0x001fca00078e00ff */
[----:B------:R-:W-:-:S07]  /*11b60*/  @P2 SHF.R.U32.HI R21, RZ, R153, R152 ;  /* 0x00000099ff152219 */ /* 0x000fce0000011698 */
.L_x_3628:
[----:B------:R-:W-:Y:S05]  /*11b70*/  BSYNC B0 ;  /* 0x0000000000007941 */ /* 0x000fea0003800000 */
.L_x_3626:
[----:B------:R-:W-:-:S05]  /*11b80*/  IMAD R21, R21, R156, RZ ;  /* 0x0000009c15157224 */ /* 0x000fca00078e02ff */
[----:B------:R-:W-:-:S07]  /*11b90*/  VIMNMX R154, R154, R21, !PT ;  /* 0x000000159a9a7248 */ /* 0x000fce0007fe0100 */
.L_x_3625:
        /* <DEDUP_REMOVED lines=13> */
.L_x_3642:
[----:B------:R-:W-:Y:S01]  /*11c70*/  VIADD R19, R204, 0x1 ;  /* 0x00000001cc137836 */ /* 0x000fe20000000000 */
[C---:B------:R-:W-:Y:S01]  /*11c80*/  ISETP.GT.AND P2, PT, R21.reuse, R205, PT ;  /* 0x000000cd1500720c */ /* 0x040fe20003f44270 */
[----:B------:R-:W-:-:S03]  /*11c90*/  VIADD R21, R21, 0xffffffff ;  /* 0xffffffff15157836 */ /* 0x000fc60000000000 */
[----:B------:R-:W-:-:S04]  /*11ca0*/  ISETP.NE.AND P3, PT, R19, 0x2, PT ;  /* 0x000000021300780c */ /* 0x000fc80003f65270 */
[----:B------:R-:W-:Y:S02]  /*11cb0*/  SEL R9, RZ, 0x1, P3 ;  /* 0x00000001ff097807 */ /* 0x000fe40001800000 */
[----:B------:R-:W-:Y:S02]  /*11cc0*/  SEL R19, R19, RZ, P3 ;  /* 0x000000ff13137207 */ /* 0x000fe40001800000 */
[----:B------:R-:W-:Y:S01]  /*11cd0*/  LOP3.LUT R22, R22, R9, RZ, 0x3c, !PT ;  /* 0x0000000916167212 */ /* 0x000fe200078e3cff */
[----:B0-----:R-:W-:Y:S06]  /*11ce0*/  @!P0 BRA `(.L_x_3632) ;  /* 0x0000000000048947 */ /* 0x001fec0003800000 */
[----:B------:R-:W-:Y:S01]  /*11cf0*/  BPT.TRAP 0x1 ;  /* 0x000000040000795c */ /* 0x000fe20000300000 */
.L_x_3632:
[----:B------:R-:W-:Y:S01]  /*11d00*/  IMAD R15, R19, 0x8, R18 ;  /* 0x00000008130f7824 */ /* 0x000fe200078e0212 */
[----:B------:R-:W-:-:S04]  /*11d10*/  SHF.L.U32 R9, R22, 0x1f, RZ ;  /* 0x0000001f16097819 */ /* 0x000fc800000006ff */
[----:B------:R0:W1:Y:S01]  /*11d20*/  SYNCS.PHASECHK.TRANS64.TRYWAIT P3, [R15+URZ+0x38830], R9 ;  /* 0x038830090f0075a7 */ /* 0x000062000806017f */
[----:B------:R-:W-:Y:S05]  /*11d30*/  @!P0 BRA `(.L_x_3633) ;  /* 0x0000000000048947 */ /* 0x000fea0003800000 */
[----:B------:R-:W-:Y:S01]  /*11d40*/  BPT.TRAP 0x1 ;  /* 0x000000040000795c */ /* 0x000fe20000300000 */
.L_x_3633:
[----:B------:R-:W-:Y:S01]  /*11d50*/  BSSY B2, `(.L_x_3634) ;  /* 0x0000006000027945 */ /* 0x000fe20003800000 */
[----:B------:R-:W-:Y:S02]  /*11d60*/  IMAD R156, R19, 0x200, R191 ;  /* 0x00000200139c7824 */ /* 0x000fe400078e02bf */
[----:B------:R-:W-:Y:S01]  /*11d70*/  IMAD.MOV.U32 R157, RZ, RZ, 0x40000040 ;  /* 0x40000040ff9d7424 */ /* 0x000fe200078e00ff */
[----:B-1----:R-:W-:Y:S06]  /*11d80*/  @P3 BRA `(.L_x_3635) ;  /* 0x0000000000083947 */ /* 0x002fec0003800000 */
[----:B------:R-:W1:Y:S02]  /*11d90*/  SYNCS.PHASECHK.TRANS64.TRYWAIT P3, [R15+URZ+0x38830], R9 ;  /* 0x038830090f0075a7 */ /* 0x000e64000806017f */
[----:B-1----:R-:W-:Y:S05]  /*11da0*/  @!P3 BRA `(.L_x_3636) ;  /* 0x0000015400b4b947 */ /* 0x002fea0003800000 */
.L_x_3635:
[----:B------:R-:W-:Y:S05]  /*11db0*/  BSYNC B2 ;  /* 0x0000000000027941 */ /* 0x000fea0003800000 */
.L_x_3634:
        /* <DEDUP_REMOVED lines=36> */
.L_x_3637:
[----:B------:R2:W3:Y:S01]  /*12000*/  SYNCS.PHASECHK.TRANS64.TRYWAIT P3, [R15+URZ+0x38850], R9 ;  /* 0x038850090f0075a7 */ /* 0x0004e2000806017f */
[----:B------:R-:W-:Y:S05]  /*12010*/  @!P0 BRA `(.L_x_3638) ;  /* 0x0000000000048947 */ /* 0x000fea0003800000 */
[----:B------:R-:W-:Y:S01]  /*12020*/  BPT.TRAP 0x1 ;  /* 0x000000040000795c */ /* 0x000fe20000300000 */
.L_x_3638:
[----:B------:R-:W-:Y:S04]  /*12030*/  BSSY B2, `(.L_x_3639) ;  /* 0x0000004000027945 */ /* 0x000fe80003800000 */
[----:B---3--:R-:W-:Y:S05]  /*12040*/  @P3 BRA `(.L_x_3640) ;  /* 0x0000000000083947 */ /* 0x008fea0003800000 */
[----:B------:R-:W3:Y:S02]  /*12050*/  SYNCS.PHASECHK.TRANS64.TRYWAIT P3, [R15+URZ+0x38850], R9 ;  /* 0x038850090f0075a7 */ /* 0x000ee4000806017f */
[----:B---3--:R-:W-:Y:S05]  /*12060*/  @!P3 BRA `(.L_x_3641) ;  /* 0x000001540018b947 */ /* 0x008fea0003800000 */
.L_x_3640:
[----:B------:R-:W-:Y:S05]  /*12070*/  BSYNC B2 ;  /* 0x0000000000027941 */ /* 0x000fea0003800000 */
.L_x_3639:
        /* <DEDUP_REMOVED lines=10> */
[----:B------:R-:W-:-:S02]  /*12120*/  VIADD R201, R200, 0x800 ;  /* 0x00000800c8c97836 */ /* 0x000fc40000000000 */
[----:B------:R-:W-:Y:S02]  /*12130*/  VIADD R208, R2, 0x800 ;  /* 0x0000080002d07836 */ /* 0x000fe40000000000 */
[----:B------:R-:W-:-:S05]  /*12140*/  IMAD.MOV.U32 R209, RZ, RZ, 0xa00 ;  /* 0x00000a00ffd17424 */ /* 0x000fca00078e00ff */
        /* <DEDUP_REMOVED lines=219> */
[----:B------:R-:W-:Y:S01]  /*12f00*/  VIADD R208, R200, 0xa00 ;  /* 0x00000a00c8d07836 */ /* 0x000fe20000000000 */
[----:B------:R-:W-:Y:S01]  /*12f10*/  R2UR UR7, R209 ;  /* 0x00000000d10772ca */ /* 0x000fe200000e0000 */
        /* <DEDUP_REMOVED lines=120> */
[C---:B------:R-:W-:Y:S01]  /*136a0*/  IMAD.IADD R206, R208.reuse, 0x1, R9 ;  /* 0x00000001d0ce7824 */ /* 0x040fe200078e0209 */
[----:B------:R-:W-:Y:S01]  /*136b0*/  R2UR UR5, R207 ;  /* 0x00000000cf0572ca */ /* 0x000fe200000e0000 */
[----:B------:R-:W-:Y:S02]  /*136c0*/  IMAD.MOV.U32 R207, RZ, RZ, 0x40000040 ;  /* 0x40000040ffcf7424 */ /* 0x000fe400078e00ff */
[--C-:B------:R-:W-:Y:S01]  /*136d0*/  IMAD.IADD R208, R208, 0x1, R14.reuse ;  /* 0x00000001d0d07824 */ /* 0x100fe200078e020e */
[----:B------:R-:W-:Y:S01]  /*136e0*/  R2UR UR6, R206 ;  /* 0x00000000ce0672ca */ /* 0x000fe200000e0000 */
[----:B------:R-:W-:Y:S01]  /*136f0*/  IMAD.IADD R206, R201, 0x1, R14 ;  /* 0x00000001c9ce7824 */ /* 0x000fe200078e020e */
[----:B------:R-:W-:Y:S01]  /*13700*/  R2UR UR7, R207 ;  /* 0x00000000cf0772ca */ /* 0x000fe200000e0000 */
[----:B------:R-:W-:-:S02]  /*13710*/  IMAD.MOV.U32 R207, RZ, RZ, 0x40000040 ;  /* 0x40000040ffcf7424 */ /* 0x000fc400078e00ff */
[----:B------:R-:W-:Y:S02]  /*13720*/  IMAD.MOV.U32 R201, RZ, RZ, 0x40 ;  /* 0x00000040ffc97424 */ /* 0x000fe400078e00ff */
[----:B------:R-:W-:-:S03]  /*13730*/  IMAD.MOV.U32 R9, RZ, RZ, 0x1000 ;  /* 0x00001000ff097424 */ /* 0x000fc600078e00ff */
[----:B------:R-:W-:Y:S02]  /*13740*/  SEL R201, R201, 0x3e, P3 ;  /* 0x0000003ec9c97807 */ /* 0x000fe40001800000 */
[----:B------:R-:W-:Y:S02]  /*13750*/  SEL R9, R9, 0xf80, P3 ;  /* 0x00000f8009097807 */ /* 0x000fe40001800000 */
[----:B------:R-:W-:Y:S02]  /*13760*/  LOP3.LUT R201, R201, 0x6, RZ, 0xc0, !PT ;  /* 0x00000006c9c97812 */ /* 0x000fe400078ec0ff */
[----:B------:R-:W-:-:S04]  /*13770*/  LOP3.LUT R9, R9, 0x1e00, RZ, 0xc0, !PT ;  /* 0x00001e0009097812 */ /* 0x000fc800078ec0ff */
        /* <DEDUP_REMOVED lines=17> */
[----:B------:R-:W-:Y:S01]  /*13890*/  IMAD R200, R19, 0x1000, R193 ;  /* 0x0000100013c87824 */ /* 0x000fe200078e02c1 */
[----:B------:R-:W-:Y:S01]  /*138a0*/  R2UR UR7, R201 ;  /* 0x00000000c90772ca */ /* 0x000fe200000e0000 */
[----:B------:R-:W-:Y:S01]  /*138b0*/  IMAD.MOV.U32 R201, RZ, RZ, 0x40000040 ;  /* 0x40000040ffc97424 */ /* 0x000fe200078e00ff */
[----:B------:R-:W-:Y:S02]  /*138c0*/  WARPGROUP.DEPBAR.LE gsb0, 0x0 ;  /* 0x00008000000079c5 */ /* 0x000fe40000010000 */
[----:B------:R-:W-:-:S09]  /*138d0*/  WARPGROUP.ARRIVE ;  /* 0x00000000000079c5 */ /* 0x000fd20000000000 */
[----:B------:R-:W-:Y:S01]  /*138e0*/  HGMMA.64x64x16.F32.BF16 R152, gdesc[UR4], R152, gsb0 ;  /* 0x00e00000049879f0 */ /* 0x000fe20008001898 */
[----:B------:R-:W-:Y:S02]  /*138f0*/  R2UR UR7, R201 ;  /* 0x00000000c90772ca */ /* 0x000fe400000e0000 */
        /* <DEDUP_REMOVED lines=46> */
[-CC-:B------:R-:W-:Y:S01]  /*13be0*/  FFMA.FTZ R152, R152, R14.reuse, -R206.reuse ;  /* 0x0000000e98987223 */ /* 0x180fe200000108ce */
[----:B------:R-:W0:Y:S01]  /*13bf0*/  SHFL.BFLY PT, R164, R20, 0x1, 0x1f ;  /* 0x0c201f0014a47f89 */ /* 0x000e2200000e0000 */
[-C--:B------:R-:W-:Y:S01]  /*13c00*/  FMUL.FTZ R201, R201, R14.reuse ;  /* 0x0000000ec9c97220 */ /* 0x080fe20000410000 */
        /* <DEDUP_REMOVED lines=10> */
[----:B------:R1:W2:Y:S01]  /*13cb0*/  MUFU.EX2 R202, R201 ;  /* 0x000000c900ca7308 */ /* 0x0002a20000000800 */
[-CC-:B------:R-:W-:Y:S01]  /*13cc0*/  FFMA.FTZ R180, R180, R14.reuse, -R206.reuse ;  /* 0x0000000eb4b47223 */ /* 0x180fe200000108ce */
[----:B------:R-:W-:-:S06]  /*13cd0*/  FFMA.FTZ R181, R181, R14, -R206 ;  /* 0x0000000eb5b57223 */ /* 0x000fcc00000108ce */
[----:B------:R-:W-:Y:S01]  /*13ce0*/  MUFU.EX2 R152, R152 ;  /* 0x0000009800987308 */ /* 0x000fe20000000800 */
[----:B-1----:R-:W-:Y:S01]  /*13cf0*/  FFMA.FTZ R201, R165, R14, -R206 ;  /* 0x0000000ea5c97223 */ /* 0x002fe200000108ce */
[----:B0-----:R-:W-:-:S06]  /*13d00*/  FMNMX.FTZ R20, R20, R164, !PT ;  /* 0x000000a414147209 */ /* 0x001fcc0007810000 */
[----:B------:R-:W-:Y:S01]  /*13d10*/  MUFU.EX2 R153, R153 ;  /* 0x0000009900997308 */ /* 0x000fe20000000800 */
[C---:B------:R-:W-:Y:S01]  /*13d20*/  FMUL.FTZ R208, R20.reuse, R14 ;  /* 0x0000000e14d07220 */ /* 0x040fe20000410000 */
[----:B------:R-:W-:Y:S01]  /*13d30*/  FADD.FTZ R164, -R20, R203 ;  /* 0x000000cb14a47221 */ /* 0x000fe20000010100 */
[-C--:B--2---:R-:W-:Y:S01]  /*13d40*/  FMUL.FTZ R24, R24, R202.reuse ;  /* 0x000000ca18187220 */ /* 0x084fe20000410000 */
[----:B------:R-:W-:Y:S01]  /*13d50*/  FMUL.FTZ R25, R25, R202 ;  /* 0x000000ca19197220 */ /* 0x000fe20000410000 */
[-CC-:B------:R-:W-:Y:S01]  /*13d60*/  FFMA.FTZ R209, R155, R14.reuse, -R208.reuse ;  /* 0x0000000e9bd17223 */ /* 0x180fe200000108d0 */
[-CC-:B------:R-:W-:Y:S01]  /*13d70*/  FFMA.FTZ R155, R158, R14.reuse, -R208.reuse ;  /* 0x0000000e9e9b7223 */ /* 0x180fe200000108d0 */
[-CC-:B------:R-:W-:Y:S01]  /*13d80*/  FFMA.FTZ R158, R162, R14.reuse, -R208.reuse ;  /* 0x0000000ea29e7223 */ /* 0x180fe200000108d0 */
[----:B------:R-:W-:Y:S02]  /*13d90*/  IMAD.MOV R162, RZ, RZ, -R197 ;  /* 0x000000ffffa27224 */ /* 0x000fe400078e0ac5 */
[-C--:B------:R-:W-:Y:S01]  /*13da0*/  FMUL.FTZ R164, R164, R14.reuse ;  /* 0x0000000ea4a47220 */ /* 0x080fe20000410000 */
[-CC-:B------:R-:W-:Y:S01]  /*13db0*/  FFMA.FTZ R154, R154, R14.reuse, -R208.reuse ;  /* 0x0000000e9a9a7223 */ /* 0x180fe200000108d0 */
[----:B------:R-:W-:Y:S01]  /*13dc0*/  MUFU.EX2 R209, R209 ;  /* 0x000000d100d17308 */ /* 0x000fe20000000800 */
[--C-:B------:R-:W-:Y:S01]  /*13dd0*/  FFMA.FTZ R165, R159, R14, -R208.reuse ;  /* 0x0000000e9fa57223 */ /* 0x100fe200000108d0 */
[----:B------:R-:W-:Y:S01]  /*13de0*/  ISETP.NE.AND P3, PT, R185, R162, PT ;  /* 0x000000a2b900720c */ /* 0x000fe20003f65270 */
[----:B------:R-:W-:Y:S01]  /*13df0*/  FFMA.FTZ R159, R163, R14, -R208 ;  /* 0x0000000ea39f7223 */ /* 0x000fe200000108d0 */
[----:B------:R-:W-:-:S02]  /*13e00*/  @!P1 VIADD R162, R15, 0x38840 ;  /* 0x000388400fa29836 */ /* 0x000fc40000000000 */
[-CC-:B------:R-:W-:Y:S01]  /*13e10*/  FFMA.FTZ R203, R166, R14.reuse, -R208.reuse ;  /* 0x0000000ea6cb7223 */ /* 0x180fe200000108d0 */
[-CC-:B------:R-:W-:Y:S01]  /*13e20*/  FFMA.FTZ R206, R167, R14.reuse, -R208.reuse ;  /* 0x0000000ea7ce7223 */ /* 0x180fe200000108d0 */
[-C--:B------:R-:W-:Y:S01]  /*13e30*/  FFMA.FTZ R170, R170, R14.reuse, -R208 ;  /* 0x0000000eaaaa7223 */ /* 0x080fe200000108d0 */
[----:B------:R-:W0:Y:S01]  /*13e40*/  MUFU.EX2 R164, R164 ;  /* 0x000000a400a47308 */ /* 0x000e220000000800 */
[----:B------:R-:W-:Y:S01]  /*13e50*/  @!P1 PRMT R162, RZ, 0x654, R162 ;  /* 0x00000654ffa29816 */ /* 0x000fe200000000a2 */
[-CC-:B------:R-:W-:Y:S01]  /*13e60*/  FFMA.FTZ R171, R171, R14.reuse, -R208.reuse ;  /* 0x0000000eabab7223 */ /* 0x180fe200000108d0 */
[-CC-:B------:R-:W-:Y:S01]  /*13e70*/  FFMA.FTZ R174, R174, R14.reuse, -R208.reuse ;  /* 0x0000000eaeae7223 */ /* 0x180fe200000108d0 */
[-CC-:B------:R-:W-:Y:S01]  /*13e80*/  FFMA.FTZ R175, R175, R14.reuse, -R208.reuse ;  /* 0x0000000eafaf7223 */ /* 0x180fe200000108d0 */
[----:B------:R1:W-:Y:S01]  /*13e90*/  @!P1 SYNCS.ARRIVE.TRANS64.RED.A1T0 RZ, [R162+URZ], RZ ;  /* 0x000000ffa2ff99a7 */ /* 0x0003e2000810043f */
[----:B------:R-:W-:Y:S01]  /*13ea0*/  FFMA.FTZ R178, R178, R14, -R208 ;  /* 0x0000000eb2b27223 */ /* 0x000fe200000108d0 */
[----:B------:R-:W-:Y:S01]  /*13eb0*/  @!P3 IMAD R163, R204, 0x40, R194 ;  /* 0x00000040cca3b824 */ /* 0x000fe200078e02c2 */
[----:B------:R-:W2:Y:S01]  /*13ec0*/  MUFU.EX2 R154, R154 ;  /* 0x0000009a009a7308 */ /* 0x000ea20000000800 */
[-C--:B------:R-:W-:Y:S01]  /*13ed0*/  FMUL.FTZ R28, R28, R202.reuse ;  /* 0x000000ca1c1c7220 */ /* 0x080fe20000410000 */
[----:B------:R-:W-:Y:S01]  /*13ee0*/  FMUL.FTZ R29, R29, R202 ;  /* 0x000000ca1d1d7220 */ /* 0x000fe20000410000 */
[----:B------:R-:W-:-:S02]  /*13ef0*/  @!P3 IMAD R163, R163, 0x4, R18 ;  /* 0x00000004a3a3b824 */ /* 0x000fc400078e0212 */
[----:B------:R-:W-:Y:S01]  /*13f00*/  FMUL.FTZ R32, R32, R202 ;  /* 0x000000ca20207220 */ /* 0x000fe20000410000 */
[-CC-:B-1----:R-:W-:Y:S01]  /*13f10*/  FFMA.FTZ R162, R179, R14.reuse, -R208.reuse ;  /* 0x0000000eb3a27223 */ /* 0x182fe200000108d0 */
[-CC-:B------:R-:W-:Y:S01]  /*13f20*/  FFMA.FTZ R179, R182, R14.reuse, -R208.reuse ;  /* 0x0000000eb6b37223 */ /* 0x180fe200000108d0 */
[----:B------:R-:W-:Y:S01]  /*13f30*/  FFMA.FTZ R182, R183, R14, -R208 ;  /* 0x0000000eb7b67223 */ /* 0x000fe200000108d0 */
[----:B------:R-:W1:Y:S01]  /*13f40*/  MUFU.EX2 R155, R155 ;  /* 0x0000009b009b7308 */ /* 0x000e620000000800 */
[----:B------:R-:W-:Y:S01]  /*13f50*/  @!P3 STS [R163+0x38400], R202 ;  /* 0x038400caa300b388 */ /* 0x000fe20000000800 */
[-C--:B0-----:R-:W-:Y:S01]  /*13f60*/  FMUL.FTZ R26, R26, R164.reuse ;  /* 0x000000a41a1a7220 */ /* 0x081fe20000410000 */
[-C--:B------:R-:W-:Y:S01]  /*13f70*/  FMUL.FTZ R27, R27, R164.reuse ;  /* 0x000000a41b1b7220 */ /* 0x080fe20000410000 */
[-C--:B------:R-:W-:Y:S01]  /*13f80*/  FMUL.FTZ R30, R30, R164.reuse ;  /* 0x000000a41e1e7220 */ /* 0x080fe20000410000 */
[----:B------:R0:W-:Y:S01]  /*13f90*/  @!P3 STS [R163+0x38420], R164 ;  /* 0x038420a4a300b388 */ /* 0x0001e20000000800 */
[-C--:B------:R-:W-:Y:S01]  /*13fa0*/  FMUL.FTZ R31, R31, R164.reuse ;  /* 0x000000a41f1f7220 */ /* 0x080fe20000410000 */
[-C--:B------:R-:W-:Y:S01]  /*13fb0*/  FMUL.FTZ R34, R34, R164.reuse ;  /* 0x000000a422227220 */ /* 0x080fe20000410000 */
[----:B------:R-:W3:Y:S01]  /*13fc0*/  MUFU.EX2 R157, R157 ;  /* 0x0000009d009d7308 */ /* 0x000ee20000000800 */
[-C--:B------:R-:W-:Y:S01]  /*13fd0*/  FMUL.FTZ R35, R35, R164.reuse ;  /* 0x000000a423237220 */ /* 0x080fe20000410000 */
[-C--:B------:R-:W-:Y:S01]  /*13fe0*/  FMUL.FTZ R38, R38, R164.reuse ;  /* 0x000000a426267220 */ /* 0x080fe20000410000 */
[-C--:B------:R-:W-:Y:S01]  /*13ff0*/  FMUL.FTZ R39, R39, R164.reuse ;  /* 0x000000a427277220 */ /* 0x080fe20000410000 */
[-C--:B------:R-:W-:Y:S01]  /*14000*/  FMUL.FTZ R42, R42, R164.reuse ;  /* 0x000000a42a2a7220 */ /* 0x080fe20000410000 */
[-C--:B------:R-:W-:Y:S01]  /*14010*/  FMUL.FTZ R43, R43, R164.reuse ;  /* 0x000000a42b2b7220 */ /* 0x080fe20000410000 */
[----:B------:R-:W-:Y:S01]  /*14020*/  FMUL.FTZ R46, R46, R164 ;  /* 0x000000a42e2e7220 */ /* 0x000fe20000410000 */
[----:B0-----:R-:W-:Y:S01]  /*14030*/  FFMA.FTZ R163, R202, R0, R152 ;  /* 0x00000000caa37223 */ /* 0x001fe20000010098 */
[----:B------:R-:W0:Y:S01]  /*14040*/  MUFU.EX2 R165, R165 ;  /* 0x000000a500a57308 */ /* 0x000e220000000800 */
[----:B--2---:R-:W-:Y:S01]  /*14050*/  FFMA.FTZ R0, R164, R8, R154 ;  /* 0x00000008a4007223 */ /* 0x004fe2000001009a */
[C---:B------:R-:W-:Y:S01]  /*14060*/  F2FP.BF16.F32.PACK_AB R152, R153.reuse, R152 ;  /* 0x000000989998723e */ /* 0x040fe200000010ff */
[----:B------:R-:W-:Y:S01]  /*14070*/  FADD.FTZ R8, R153, R163 ;  /* 0x000000a399087221 */ /* 0x000fe20000010000 */
[C---:B------:R-:W-:Y:S01]  /*14080*/  F2FP.BF16.F32.PACK_AB R153, R209.reuse, R154 ;  /* 0x0000009ad199723e */ /* 0x040fe200000010ff */
[----:B------:R-:W-:Y:S01]  /*14090*/  FADD.FTZ R163, R209, R0 ;  /* 0x00000000d1a37221 */ /* 0x000fe20000010000 */
[-C--:B------:R-:W-:Y:S01]  /*140a0*/  FMUL.FTZ R47, R47, R164.reuse ;  /* 0x000000a42f2f7220 */ /* 0x080fe20000410000 */
[----:B------:R-:W-:Y:S01]  /*140b0*/  FADD.FTZ R154, R207, R8 ;  /* 0x00000008cf9a7221 */ /* 0x000fe20000010000 */
[----:B------:R-:W2:Y:S01]  /*140c0*/  MUFU.EX2 R156, R156 ;  /* 0x0000009c009c7308 */ /* 0x000ea20000000800 */
[----:B-1----:R-:W-:Y:S01]  /*140d0*/  FADD.FTZ R8, R155, R163 ;  /* 0x000000a39b087221 */ /* 0x002fe20000010000 */
[-C--:B------:R-:W-:Y:S01]  /*140e0*/  FMUL.FTZ R50, R50, R164.reuse ;  /* 0x000000a432327220 */ /* 0x080fe20000410000 */
[C---:B---3--:R-:W-:Y:S01]  /*140f0*/  FADD.FTZ R163, R157.reuse, R154 ;  /* 0x0000009a9da37221 */ /* 0x048fe20000010000 */
[----:B------:R-:W-:Y:S01]  /*14100*/  F2FP.BF16.F32.PACK_AB R154, R157, R207 ;  /* 0x000000cf9d9a723e */ /* 0x000fe200000010ff */
[-C--:B------:R-:W-:Y:S01]  /*14110*/  FMUL.FTZ R51, R51, R164.reuse ;  /* 0x000000a433337220 */ /* 0x080fe20000410000 */
[-C--:B------:R-:W-:Y:S01]  /*14120*/  FMUL.FTZ R54, R54, R164.reuse ;  /* 0x000000a436367220 */ /* 0x080fe20000410000 */
[-C--:B------:R-:W-:Y:S01]  /*14130*/  FMUL.FTZ R55, R55, R164.reuse ;  /* 0x000000a437377220 */ /* 0x080fe20000410000 */
[----:B------:R-:W1:Y:S01]  /*14140*/  MUFU.EX2 R158, R158 ;  /* 0x0000009e009e7308 */ /* 0x000e620000000800 */
        /* <DEDUP_REMOVED lines=132> */
[----:B------:R-:W-:Y:S01]  /*14990*/  FMUL.FTZ R149, R149, R202 ;  /* 0x000000ca95957220 */ /* 0x000fe20000410000 */
[----:B------:R1:W-:Y:S01]  /*149a0*/  STSM.16.M88.4 [R198+0x36400], R152 ;  /* 0x03640098c6007844 */ /* 0x0003e20000000200 */
[----:B------:R-:W-:Y:S01]  /*149b0*/  FADD.FTZ R183, R201, R183 ;  /* 0x000000b7c9b77221 */ /* 0x000fe20000010000 */
[----:B------:R-:W-:Y:S01]  /*149c0*/  @!P1 VIADD R15, R15, 0x38860 ;  /* 0x000388600f0f9836 */ /* 0x000fe20000000000 */
[----:B------:R-:W-:Y:S01]  /*149d0*/  MUFU.EX2 R180, R180 ;  /* 0x000000b400b47308 */ /* 0x000fe20000000800 */
[----:B------:R-:W-:-:S02]  /*149e0*/  IMAD.MOV.U32 R204, RZ, RZ, R19 ;  /* 0x000000ffffcc7224 */ /* 0x000fc400078e0013 */
[----:B------:R-:W-:Y:S01]  /*149f0*/  IMAD.MOV.U32 R202, RZ, RZ, R9 ;  /* 0x000000ffffca7224 */ /* 0x000fe200078e0009 */
[----:B------:R-:W-:-:S04]  /*14a00*/  @!P1 PRMT R15, RZ, 0x654, R15 ;  /* 0x00000654ff0f9816 */ /* 0x000fc8000000000f */
[----:B------:R-:W2:Y:S01]  /*14a10*/  MUFU.EX2 R181, R181 ;  /* 0x000000b500b57308 */ /* 0x000ea20000000800 */
[----:B0-----:R-:W-:-:S07]  /*14a20*/  F2FP.BF16.F32.PACK_AB R164, R177, R176 ;  /* 0x000000b0b1a4723e */ /* 0x001fce00000010ff */
[----:B------:R0:W-:Y:S08]  /*14a30*/  MUFU.EX2 R0, R178 ;  /* 0x000000b200007308 */ /* 0x0001f00000000800 */
[----:B------:R3:W4:Y:S01]  /*14a40*/  MUFU.EX2 R8, R162 ;  /* 0x000000a200087308 */ /* 0x0007220000000800 */
[C---:B0-----:R-:W-:Y:S01]  /*14a50*/  FADD.FTZ R178, R159.reuse, R157 ;  /* 0x0000009d9fb27221 */ /* 0x041fe20000010000 */
[----:B------:R-:W-:-:S02]  /*14a60*/  F2FP.BF16.F32.PACK_AB R157, R159, R158 ;  /* 0x0000009e9f9d723e */ /* 0x000fc400000010ff */
[----:B------:R-:W-:Y:S02]  /*14a70*/  F2FP.BF16.F32.PACK_AB R158, R201, R160 ;  /* 0x000000a0c99e723e */ /* 0x000fe400000010ff */
[----:B------:R-:W-:Y:S01]  /*14a80*/  F2FP.BF16.F32.PACK_AB R159, R206, R203 ;  /* 0x000000cbce9f723e */ /* 0x000fe200000010ff */
[----:B------:R-:W-:Y:S01]  /*14a90*/  FADD.FTZ R203, R203, R178 ;  /* 0x000000b2cbcb7221 */ /* 0x000fe20000010000 */
[----:B------:R-:W-:Y:S01]  /*14aa0*/  MUFU.EX2 R179, R179 ;  /* 0x000000b300b37308 */ /* 0x000fe20000000800 */
[----:B------:R-:W-:Y:S01]  /*14ab0*/  F2FP.BF16.F32.PACK_AB R160, R169, R168 ;  /* 0x000000a8a9a0723e */ /* 0x000fe200000010ff */
[----:B------:R-:W-:Y:S01]  /*14ac0*/  FADD.FTZ R168, R168, R183 ;  /* 0x000000b7a8a87221 */ /* 0x000fe20000010000 */
[----:B---3--:R-:W-:Y:S01]  /*14ad0*/  F2FP.BF16.F32.PACK_AB R162, R173, R172 ;  /* 0x000000acada2723e */ /* 0x008fe200000010ff */
[----:B------:R0:W-:Y:S01]  /*14ae0*/  STSM.16.M88.4 [R199], R156 ;  /* 0x0000009cc7007844 */ /* 0x0001e20000000200 */
[----:B--2---:R-:W-:Y:S01]  /*14af0*/  F2FP.BF16.F32.PACK_AB R166, R181, R180 ;  /* 0x000000b4b5a6723e */ /* 0x004fe200000010ff */
[----:B------:R-:W-:Y:S01]  /*14b00*/  FADD.FTZ R203, R206, R203 ;  /* 0x000000cbcecb7221 */ /* 0x000fe20000010000 */
[----:B------:R-:W-:Y:S01]  /*14b10*/  FADD.FTZ R169, R169, R168 ;  /* 0x000000a8a9a97221 */ /* 0x000fe20000010000 */
[----:B------:R-:W2:Y:S01]  /*14b20*/  MUFU.EX2 R182, R182 ;  /* 0x000000b600b67308 */ /* 0x000ea20000000800 */
[----:B----4-:R-:W-:Y:S01]  /*14b30*/  F2FP.BF16.F32.PACK_AB R165, R8, R0 ;  /* 0x0000000008a5723e */ /* 0x010fe200000010ff */
[----:B------:R0:W-:Y:S01]  /*14b40*/  STSM.16.M88.4 [R211], R160 ;  /* 0x000000a0d3007844 */ /* 0x0001e20000000200 */
[----:B------:R-:W-:Y:S01]  /*14b50*/  FADD.FTZ R170, R170, R203 ;  /* 0x000000cbaaaa7221 */ /* 0x000fe20000010000 */
[----:B------:R-:W-:Y:S01]  /*14b60*/  FADD.FTZ R172, R172, R169 ;  /* 0x000000a9acac7221 */ /* 0x000fe20000010000 */
[----:B------:R-:W-:-:S02]  /*14b70*/  IMAD.MOV.U32 R203, RZ, RZ, R20 ;  /* 0x000000ffffcb7224 */ /* 0x000fc400078e0014 */
[----:B------:R-:W-:Y:S01]  /*14b80*/  FADD.FTZ R171, R171, R170 ;  /* 0x000000aaabab7221 */ /* 0x000fe20000010000 */
[----:B------:R-:W-:-:S03]  /*14b90*/  FADD.FTZ R173, R173, R172 ;  /* 0x000000acadad7221 */ /* 0x000fc60000010000 */
[----:B------:R-:W-:Y:S01]  /*14ba0*/  FADD.FTZ R174, R174, R171 ;  /* 0x000000abaeae7221 */ /* 0x000fe20000010000 */
[----:B------:R-:W-:-:S03]  /*14bb0*/  FADD.FTZ R176, R176, R173 ;  /* 0x000000adb0b07221 */ /* 0x000fc60000010000 */
[----:B------:R-:W-:Y:S01]  /*14bc0*/  FADD.FTZ R175, R175, R174 ;  /* 0x000000aeafaf7221 */ /* 0x000fe20000010000 */
[----:B------:R-:W-:Y:S01]  /*14bd0*/  FADD.FTZ R177, R177, R176 ;  /* 0x000000b0b1b17221 */ /* 0x000fe20000010000 */
[----:B--2---:R-:W-:Y:S02]  /*14be0*/  F2FP.BF16.F32.PACK_AB R167, R182, R179 ;  /* 0x000000b3b6a7723e */ /* 0x004fe400000010ff */
[----:B------:R-:W-:Y:S01]  /*14bf0*/  FADD.FTZ R175, R0, R175 ;  /* 0x000000af00af7221 */ /* 0x000fe20000010000 */
[----:B------:R-:W-:Y:S02]  /*14c00*/  FADD.FTZ R0, R180, R177 ;  /* 0x000000b1b4007221 */ /* 0x000fe40000010000 */
[----:B------:R0:W-:Y:S01]  /*14c10*/  STSM.16.M88.4 [R210], R164 ;  /* 0x000000a4d2007844 */ /* 0x0001e20000000200 */
[----:B------:R-:W-:Y:S01]  /*14c20*/  WARPGROUP.ARRIVE ;  /* 0x00000000000079c5 */ /* 0x000fe20000000000 */
[----:B------:R-:W-:Y:S01]  /*14c30*/  FADD.FTZ R8, R8, R175 ;  /* 0x000000af08087221 */ /* 0x000fe20000010000 */
[----:B------:R-:W-:-:S03]  /*14c40*/  FADD.FTZ R0, R181, R0 ;  /* 0x00000000b5007221 */ /* 0x000fc60000010000 */
[----:B------:R-:W-:Y:S01]  /*14c50*/  FADD.FTZ R179, R179, R8 ;  /* 0x00000008b3b37221 */ /* 0x000fe20000010000 */
[----:B------:R-:W-:Y:S03]  /*14c60*/  HGMMA.64x256x16.F32.BF16 R24, R152, gdesc[UR4].tnspB, R24, gsb0 ;  /* 0x43e0000498187df0 */ /* 0x000fe60008001818 */
[----:B------:R-:W-:Y:S01]  /*14c70*/  FADD.FTZ R8, R182, R179 ;  /* 0x000000b3b6087221 */ /* 0x000fe20000010000 */
[----:B------:R-:W-:Y:S02]  /*14c80*/  WARPGROUP.DEPBAR.LE gsb0, 0x0 ;  /* 0x00008000000079c5 */ /* 0x000fe40000010000 */
[----:B-1----:R-:W-:Y:S01]  /*14c90*/  VIADD R152, R200, 0x80 ;  /* 0x00000080c8987836 */ /* 0x002fe20000000000 */
[----:B------:R-:W-:Y:S01]  /*14ca0*/  WARPGROUP.ARRIVE ;  /* 0x00000000000079c5 */ /* 0x000fe20000000000 */
[----:B------:R-:W-:-:S03]  /*14cb0*/  IMAD.MOV.U32 R153, RZ, RZ, 0x40000040 ;  /* 0x40000040ff997424 */ /* 0x000fc600078e00ff */
[----:B------:R-:W-:Y:S01]  /*14cc0*/  R2UR UR6, R152 ;  /* 0x00000000980672ca */ /* 0x000fe200000e0000 */
[----:B------:R-:W-:Y:S01]  /*14cd0*/  VIADD R152, R200, 0x100 ;  /* 0x00000100c8987836 */ /* 0x000fe20000000000 */
[----:B------:R-:W-:Y:S01]  /*14ce0*/  R2UR UR7, R153 ;  /* 0x00000000990772ca */ /* 0x000fe200000e0000 */
[----:B------:R-:W-:-:S14]  /*14cf0*/  IMAD.MOV.U32 R153, RZ, RZ, 0x40000040 ;  /* 0x40000040ff997424 */ /* 0x000fdc00078e00ff */
        /* <DEDUP_REMOVED lines=26> */
[----:B------:R-:W-:Y:S05]  /*14ea0*/  BSYNC B1 ;  /* 0x0000000000017941 */ /* 0x000fea0003800000 */
.L_x_3631:
[----:B0-----:R-:W-:-:S07]  /*14eb0*/  IMAD.MOV.U32 R15, RZ, RZ, R21 ;  /* 0x000000ffff0f7224 */ /* 0x001fce00078e0015 */
.L_x_3630:
[----:B------:R-:W-:Y:S05]  /*14ec0*/  BSYNC B0 ;  /* 0x0000000000007941 */ /* 0x000fea0003800000 */
.L_x_3629:
[----:B------:R-:W-:Y:S01]  /*14ed0*/  ISETP.GE.AND P2, PT, R15, R215, PT ;  /* 0x000000d70f00720c */ /* 0x000fe20003f46270 */
[----:B------:R-:W-:-:S12]  /*14ee0*/  BSSY B0, `(.L_x_3643) ;  /* 0x00003ce000007945 */ /* 0x000fd80003800000 */
[----:B------:R-:W-:Y:S05]  /*14ef0*/  @!P2 BRA `(.L_x_3644) ;  /* 0x0000003c0030a947 */ /* 0x000fea0003800000 */
[----:B------:R-:W-:Y:S02]  /*14f00*/  IMAD.MOV.U32 R200, RZ, RZ, R20 ;  /* 0x000000ffffc87224 */ /* 0x000fe400078e0014 */
[----:B------:R-:W-:Y:S02]  /*14f10*/  IMAD.MOV.U32 R202, RZ, RZ, R9 ;  /* 0x000000ffffca7224 */ /* 0x000fe400078e0009 */
[----:B------:R-:W-:-:S07]  /*14f20*/  IMAD.MOV.U32 R201, RZ, RZ, R19 ;  /* 0x000000ffffc97224 */ /* 0x000fce00078e0013 */
.L_x_3663:
[----:B------:R-:W-:-:S05]  /*14f30*/  VIADD R19, R201, 0x1 ;  /* 0x00000001c9137836 */ /* 0x000fca0000000000 */
[----:B------:R-:W-:-:S04]  /*14f40*/  ISETP.NE.AND P2, PT, R19, 0x2, PT ;  /* 0x000000021300780c */ /* 0x000fc80003f45270 */
[----:B------:R-:W-:Y:S02]  /*14f50*/  SEL R9, RZ, 0x1, P2 ;  /* 0x00000001ff097807 */ /* 0x000fe40001000000 */
[----:B------:R-:W-:Y:S02]  /*14f60*/  SEL R19, R19, RZ, P2 ;  /* 0x000000ff13137207 */ /* 0x000fe40001000000 */
[----:B------:R-:W-:Y:S01]  /*14f70*/  LOP3.LUT R22, R22, R9, RZ, 0x3c, !PT ;  /* 0x0000000916167212 */ /* 0x000fe200078e3cff */
[----:B------:R-:W-:Y:S06]  /*14f80*/  @!P0 BRA `(.L_x_3645) ;  /* 0x0000000000048947 */ /* 0x000fec0003800000 */
[----:B------:R-:W-:Y:S01]  /*14f90*/  BPT.TRAP 0x1 ;  /* 0x000000040000795c */ /* 0x000fe20000300000 */
.L_x_3645:
[----:B------:R-:W-:Y:S01]  /*14fa0*/  IMAD R21, R19, 0x8, R18 ;  /* 0x0000000813157824 */ /* 0x000fe200078e0212 */
[----:B------:R-:W-:-:S04]  /*14fb0*/  SHF.L.U32 R9, R22, 0x1f, RZ ;  /* 0x0000001f16097819 */ /* 0x000fc800000006ff */
[----:B------:R0:W1:Y:S01]  /*14fc0*/  SYNCS.PHASECHK.TRANS64.TRYWAIT P2, [R21+URZ+0x38830], R9 ;  /* 0x03883009150075a7 */ /* 0x000062000804017f */
[----:B------:R-:W-:Y:S05]  /*14fd0*/  @!P0 BRA `(.L_x_3646) ;  /* 0x0000000000048947 */ /* 0x000fea0003800000 */
[----:B------:R-:W-:Y:S01]  /*14fe0*/  BPT.TRAP 0x1 ;  /* 0x000000040000795c */ /* 0x000fe20000300000 */
.L_x_3646:
[----:B------:R-:W-:Y:S01]  /*14ff0*/  BSSY B1, `(.L_x_3647) ;  /* 0x0000006000017945 */ /* 0x000fe20003800000 */
[----:B------:R-:W-:Y:S02]  /*15000*/  IMAD R156, R19, 0x200, R191 ;  /* 0x00000200139c7824 */ /* 0x000fe400078e02bf */
[----:B------:R-:W-:Y:S01]  /*15010*/  IMAD.MOV.U32 R157, RZ, RZ, 0x40000040 ;  /* 0x40000040ff9d7424 */ /* 0x000fe200078e00ff */
[----:B-1----:R-:W-:Y:S06]  /*15020*/  @P2 BRA `(.L_x_3648) ;  /* 0x0000000000082947 */ /* 0x002fec0003800000 */
[----:B------:R-:W1:Y:S02]  /*15030*/  SYNCS.PHASECHK.TRANS64.TRYWAIT P2, [R21+URZ+0x38830], R9 ;  /* 0x03883009150075a7 */ /* 0x000e64000804017f */
[----:B-1----:R-:W-:Y:S05]  /*15040*/  @!P2 BRA `(.L_x_3649) ;  /* 0x000001240034a947 */ /* 0x002fea0003800000 */
.L_x_3648:
[----:B------:R-:W-:Y:S05]  /*15050*/  BSYNC B1 ;  /* 0x0000000000017941 */ /* 0x000fea0003800000 */
.L_x_3647:
        /* <DEDUP_REMOVED lines=36> */
.L_x_3650:
[----:B------:R2:W3:Y:S01]  /*152a0*/  SYNCS.PHASECHK.TRANS64.TRYWAIT P2, [R21+URZ+0x38850], R9 ;  /* 0x03885009150075a7 */ /* 0x0004e2000804017f */
[----:B------:R-:W-:Y:S05]  /*152b0*/  @!P0 BRA `(.L_x_3651) ;  /* 0x0000000000048947 */ /* 0x000fea0003800000 */
[----:B------:R-:W-:Y:S01]  /*152c0*/  BPT.TRAP 0x1 ;  /* 0x000000040000795c */ /* 0x000fe20000300000 */
.L_x_3651:
[----:B------:R-:W-:Y:S04]  /*152d0*/  BSSY B1, `(.L_x_3652) ;  /* 0x0000004000017945 */ /* 0x000fe80003800000 */
[----:B---3--:R-:W-:Y:S05]  /*152e0*/  @P2 BRA `(.L_x_3653) ;  /* 0x0000000000082947 */ /* 0x008fea0003800000 */
[----:B------:R-:W3:Y:S02]  /*152f0*/  SYNCS.PHASECHK.TRANS64.TRYWAIT P2, [R21+URZ+0x38850], R9 ;  /* 0x03885009150075a7 */ /* 0x000ee4000804017f */
[----:B---3--:R-:W-:Y:S05]  /*15300*/  @!P2 BRA `(.L_x_3654) ;  /* 0x000001200098a947 */ /* 0x008fea0003800000 */
.L_x_3653:
[----:B------:R-:W-:Y:S05]  /*15310*/  BSYNC B1 ;  /* 0x0000000000017941 */ /* 0x000fea0003800000 */
.L_x_3652:
        /* <DEDUP_REMOVED lines=12> */
[----:B------:R-:W-:Y:S02]  /*153e0*/  IMAD.MOV.U32 R20, RZ, RZ, 0x4 ;  /* 0x00000004ff147424 */ /* 0x000fe400078e00ff */
[----:B------:R-:W-:Y:S02]  /*153f0*/  IMAD.MOV.U32 R208, RZ, RZ, 0x28 ;  /* 0x00000028ffd07424 */ /* 0x000fe400078e00ff */
[----:B------:R-:W-:Y:S01]  /*15400*/  IMAD.MOV.U32 R209, RZ, RZ, 0xa00 ;  /* 0x00000a00ffd17424 */ /* 0x000fe200078e00ff */
        /* <DEDUP_REMOVED lines=10> */
[----:B0123--:R-:W0:Y:S02]  /*154b0*/  SHFL.IDX PT, R9, R14, RZ, 0x1f ;  /* 0x00001fff0e097589 */ /* 0x00fe2400000e0000 */
[----:B0-----:R-:W-:-:S04]  /*154c0*/  ISETP.GT.AND P2, PT, R9, 0x7f, PT ;  /* 0x0000007f0900780c */ /* 0x001fc80003f44270 */
[----:B------:R-:W-:Y:S02]  /*154d0*/  SEL R9, RZ, 0x2, !P2 ;  /* 0x00000002ff097807 */ /* 0x000fe40005000000 */
[C---:B------:R-:W-:Y:S02]  /*154e0*/  SEL R14, R20.reuse, 0x2, P2 ;  /* 0x00000002140e7807 */ /* 0x040fe40001000000 */
[----:B------:R-:W-:Y:S02]  /*154f0*/  SEL R20, R20, 0x6, !P2 ;  /* 0x0000000614147807 */ /* 0x000fe40005000000 */
[----:B------:R-:W-:Y:S02]  /*15500*/  SEL R208, R208, 0x26, P2 ;  /* 0x00000026d0d07807 */ /* 0x000fe40001000000 */
[----:B------:R-:W-:Y:S02]  /*15510*/  SEL R209, R209, 0x980, P2 ;  /* 0x00000980d1d17807 */ /* 0x000fe40001000000 */
[----:B------:R-:W-:-:S02]  /*15520*/  LOP3.LUT R208, R208, 0x6, RZ, 0xc0, !PT ;  /* 0x00000006d0d07812 */ /* 0x000fc400078ec0ff */
        /* <DEDUP_REMOVED lines=293> */
[----:B------:R-:W-:-:S02]  /*16780*/  IADD3 R206, R208, R209, R2 ;  /* 0x000000d1d0ce7210 */ /* 0x000fc40007ffe002 */
[----:B------:R-:W-:Y:S01]  /*16790*/  IADD3 R208, R208, R209, R204 ;  /* 0x000000d1d0d07210 */ /* 0x000fe20007ffe0cc */
[----:B------:R-:W-:Y:S01]  /*167a0*/  IMAD.MOV.U32 R209, RZ, RZ, 0x40000040 ;  /* 0x40000040ffd17424 */ /* 0x000fe200078e00ff */
[----:B------:R-:W-:-:S04]  /*167b0*/  SEL R205, R205, 0x3e, P2 ;  /* 0x0000003ecdcd7807 */ /* 0x000fc80001000000 */
[----:B------:R-:W-:Y:S01]  /*167c0*/  LOP3.LUT R205, R205, 0x6, RZ, 0xc0, !PT ;  /* 0x00000006cdcd7812 */ /* 0x000fe200078ec0ff */
        /* <DEDUP_REMOVED lines=27> */
[C---:B------:R-:W-:Y:S01]  /*16980*/  IMAD.IADD R206, R208.reuse, 0x1, R14 ;  /* 0x00000001d0ce7824 */ /* 0x040fe200078e020e */
[----:B------:R-:W-:Y:S01]  /*16990*/  R2UR UR5, R207 ;  /* 0x00000000cf0572ca */ /* 0x000fe200000e0000 */
[----:B------:R-:W-:Y:S01]  /*169a0*/  IMAD.MOV.U32 R207, RZ, RZ, 0x40000040 ;  /* 0x40000040ffcf7424 */ /* 0x000fe200078e00ff */
[----:B------:R-:W0:Y:S01]  /*169b0*/  @P5 LDC R14, c[0x0][0x450] ;  /* 0x00011400ff0e5b82 */ /* 0x000e220000000800 */
[--C-:B------:R-:W-:Y:S01]  /*169c0*/  IMAD.IADD R208, R208, 0x1, R20.reuse ;  /* 0x00000001d0d07824 */ /* 0x100fe200078e0214 */
[----:B------:R-:W-:Y:S01]  /*169d0*/  R2UR UR6, R206 ;  /* 0x00000000ce0672ca */ /* 0x000fe200000e0000 */
[----:B------:R-:W-:Y:S01]  /*169e0*/  IMAD.IADD R206, R203, 0x1, R20 ;  /* 0x00000001cbce7824 */ /* 0x000fe200078e0214 */
[----:B------:R-:W-:Y:S01]  /*169f0*/  R2UR UR7, R207 ;  /* 0x00000000cf0772ca */ /* 0x000fe200000e0000 */
[----:B------:R-:W-:-:S03]  /*16a00*/  IMAD.MOV.U32 R207, RZ, RZ, 0x40000040 ;  /* 0x40000040ffcf7424 */ /* 0x000fc600078e00ff */
[----:B------:R-:W1:Y:S02]  /*16a10*/  @P5 LDC R20, c[0x0][0x44c] ;  /* 0x00011300ff145b82 */ /* 0x000e640000000800 */
[----:B-1----:R-:W-:-:S05]  /*16a20*/  @P5 IMAD.HI.U32 R20, R9, R20, RZ ;  /* 0x0000001409145227 */ /* 0x002fca00078e00ff */
[----:B0-----:R-:W-:Y:S01]  /*16a30*/  @P5 SHF.R.U32.HI R9, RZ, R14, R20 ;  /* 0x0000000eff095219 */ /* 0x001fe20000011614 */
[----:B------:R-:W-:-:S04]  /*16a40*/  IMAD.MOV.U32 R14, RZ, RZ, 0x1000 ;  /* 0x00001000ff0e7424 */ /* 0x000fc800078e00ff */
[----:B------:R-:W0:Y:S01]  /*16a50*/  SHFL.IDX PT, R20, R9, RZ, 0x1c1f ;  /* 0x001c1fff09147589 */ /* 0x000e2200000e0000 */
[----:B------:R-:W-:-:S04]  /*16a60*/  SEL R14, R14, 0xf80, P2 ;  /* 0x00000f800e0e7807 */ /* 0x000fc80001000000 */
        /* <DEDUP_REMOVED lines=24> */
[----:B------:R-:W-:Y:S02]  /*16bf0*/  ULOP3.LUT UR4, URZ, UR45, URZ, 0x33, !UPT ;  /* 0x0000002d3f047292 */ /* 0x000fe4000f8e333f */
[----:B------:R-:W-:Y:S02]  /*16c00*/  WARPGROUP.DEPBAR.LE gsb0, 0x0 ;  /* 0x00008000000079c5 */ /* 0x000fe40000010000 */
[----:B------:R1:W-:Y:S02]  /*16c10*/  @!P1 SYNCS.ARRIVE.TRANS64.RED.A1T0 RZ, [R14+URZ], RZ ;  /* 0x000000ff0eff99a7 */ /* 0x0003e4000810043f */
[----:B-1----:R-:W-:-:S05]  /*16c20*/  IMAD.SHL.U32 R14, R15, 0x40, RZ ;  /* 0x000000400f0e7824 */ /* 0x002fca00078e00ff */
[----:B------:R-:W-:-:S04]  /*16c30*/  IADD3 R208, -R185, 0x1, -R14 ;  /* 0x00000001b9d07810 */ /* 0x000fc80007ffe90e */
[----:B------:R-:W-:-:S05]  /*16c40*/  IADD3 R208, -R23, R208, R184 ;  /* 0x000000d017d07210 */ /* 0x000fca0007ffe1b8 */
[C---:B------:R-:W-:Y:S02]  /*16c50*/  VIADD R209, R208.reuse, UR44 ;  /* 0x0000002cd0d17c36 */ /* 0x040fe40008000000 */
[----:B------:R-:W-:Y:S02]  /*16c60*/  VIADD R208, R208, UR4 ;  /* 0x00000004d0d07c36 */ /* 0x000fe40008000000 */
        /* <DEDUP_REMOVED lines=15> */
.L_x_3657:
[----:B------:R-:W-:-:S05]  /*16d60*/  IMAD.U32 R203, RZ, RZ, UR39 ;  /* 0x00000027ffcb7e24 */ /* 0x000fca000f8e00ff */
[----:B------:R-:W-:-:S13]  /*16d70*/  ISETP.NE.AND P2, PT, R203, 0x1, PT ;  /* 0x00000001cb00780c */ /* 0x000fda0003f45270 */
[----:B------:R-:W0:Y:S02]  /*16d80*/  @P2 LDC.64 R204, c[0x0][0xae0] ;  /* 0x0002b800ffcc2b82 */ /* 0x000e240000000a00 */
[----:B0-----:R-:W-:-:S05]  /*16d90*/  @P2 IMAD.HI.U32 R204, R20, R204, RZ ;  /* 0x000000cc14cc2227 */ /* 0x001fca00078e00ff */
[----:B------:R-:W-:-:S07]  /*16da0*/  @P2 SHF.R.U32.HI R20, RZ, R205, R204 ;  /* 0x000000cdff142219 */ /* 0x000fce00000116cc */
.L_x_3658:
[----:B------:R-:W-:Y:S05]  /*16db0*/  BSYNC B1 ;  /* 0x0000000000017941 */ /* 0x000fea0003800000 */
.L_x_3656:
[----:B------:R-:W-:-:S04]  /*16dc0*/  IMAD R20, R20, R203, -R14 ;  /* 0x000000cb14147224 */ /* 0x000fc800078e0a0e */
[----:B------:R-:W-:-:S05]  /*16dd0*/  IMAD.IADD R20, R20, 0x1, -R185 ;  /* 0x0000000114147824 */ /* 0x000fca00078e0ab9 */
[----:B------:R-:W-:Y:S02]  /*16de0*/  VIMNMX R206, R206, R20, !PT ;  /* 0x00000014cece7248 */ /* 0x000fe40007fe0100 */
[----:B------:R-:W-:-:S07]  /*16df0*/  VIADDMNMX R207, R20, R203, R207, PT ;  /* 0x000000cb14cf7246 */ /* 0x000fce00038001cf */
.L_x_3655:
        /* <DEDUP_REMOVED lines=65> */
.L_x_3661:
[----:B------:R-:W-:-:S05]  /*17210*/  IMAD.U32 R204, RZ, RZ, UR39 ;  /* 0x00000027ffcc7e24 */ /* 0x000fca000f8e00ff */
[----:B------:R-:W-:-:S13]  /*17220*/  ISETP.NE.AND P3, PT, R204, 0x1, PT ;  /* 0x00000001cc00780c */ /* 0x000fda0003f65270 */
[----:B------:R-:W0:Y:S02]  /*17230*/  @P3 LDC.64 R152, c[0x0][0xae0] ;  /* 0x0002b800ff983b82 */ /* 0x000e240000000a00 */
[----:B0-----:R-:W-:-:S05]  /*17240*/  @P3 IMAD.HI.U32 R152, R9, R152, RZ ;  /* 0x0000009809983227 */ /* 0x001fca00078e00ff */
[----:B------:R-:W-:-:S07]  /*17250*/  @P3 SHF.R.U32.HI R9, RZ, R153, R152 ;  /* 0x00000099ff093219 */ /* 0x000fce0000011698 */
.L_x_3662:
[----:B------:R-:W-:Y:S05]  /*17260*/  BSYNC B1 ;  /* 0x0000000000017941 */ /* 0x000fea0003800000 */
.L_x_3660:
[----:B------:R-:W-:-:S04]  /*17270*/  IMAD R9, R9, R204, -R14 ;  /* 0x000000cc09097224 */ /* 0x000fc800078e0a0e */
[----:B------:R-:W-:-:S05]  /*17280*/  IMAD.IADD R9, R9, 0x1, -R185 ;  /* 0x0000000109097824 */ /* 0x000fca00078e0ab9 */
[----:B------:R-:W-:Y:S02]  /*17290*/  VIMNMX R208, R208, R9, !PT ;  /* 0x00000009d0d07248 */ /* 0x000fe40007fe0100 */
[----:B------:R-:W-:-:S07]  /*172a0*/  VIADDMNMX R209, R9, R204, R209, PT ;  /* 0x000000cc09d17246 */ /* 0x000fce00038001d1 */
.L_x_3659:
[----:B------:R-:W-:Y:S01]  /*172b0*/  FMNMX.FTZ R9, R20, R202, !PT ;  /* 0x000000ca14097209 */ /* 0x000fe20007810000 */
[----:B------:R-:W-:-:S03]  /*172c0*/  @!P1 VIADD R21, R21, 0x38860 ;  /* 0x0003886015159836 */ /* 0x000fc60000000000 */
[----:B------:R-:W-:Y:S02]  /*172d0*/  FMNMX.FTZ R9, R203, R9, !PT ;  /* 0x00000009cb097209 */ /* 0x000fe40007810000 */
[----:B------:R-:W-:Y:S02]  /*172e0*/  @!P1 PRMT R21, RZ, 0x654, R21 ;  /* 0x00000654ff159816 */ /* 0x000fe40000000015 */
        /* <DEDUP_REMOVED lines=28> */
[C---:B------:R-:W-:Y:S01]  /*174b0*/  ISETP.GT.AND P3, PT, R208.reuse, 0x8, P2 ;  /* 0x00000008d000780c */ /* 0x040fe20001764270 */
[-CC-:B------:R-:W-:Y:S01]  /*174c0*/  FFMA.FTZ R203, R203, R14.reuse, -R152.reuse ;  /* 0x0000000ecbcb7223 */ /* 0x180fe20000010898 */
[----:B------:R-:W-:Y:S01]  /*174d0*/  FSEL R155, R155, -INF , !P4 ;  /* 0xff8000009b9b7808 */ /* 0x000fe20006000000 */
[----:B------:R-:W-:Y:S01]  /*174e0*/  MUFU.EX2 R20, R20 ;  /* 0x0000001400147308 */ /* 0x000fe20000000800 */
[----:B------:R-:W-:Y:S01]  /*174f0*/  ISETP.GT.AND P4, PT, R208, 0x9, P2 ;  /* 0x00000009d000780c */ /* 0x000fe20001784270 */
[-CC-:B------:R-:W-:Y:S01]  /*17500*/  FFMA.FTZ R202, R156, R14.reuse, -R152.reuse ;  /* 0x0000000e9cca7223 */ /* 0x180fe20000010898 */
[----:B------:R-:W-:Y:S01]  /*17510*/  ISETP.LT.OR P3, PT, R209, 0x9, P3 ;  /* 0x00000009d100780c */ /* 0x000fe20001f61670 */
[-CC-:B------:R-:W-:Y:S01]  /*17520*/  FFMA.FTZ R157, R157, R14.reuse, -R152.reuse ;  /* 0x0000000e9d9d7223 */ /* 0x180fe20000010898 */
[----:B------:R-:W-:Y:S01]  /*17530*/  ISETP.LT.OR P4, PT, R209, 0xa, P4 ;  /* 0x0000000ad100780c */ /* 0x000fe20002781670 */
[-CC-:B------:R-:W-:Y:S01]  /*17540*/  FFMA.FTZ R160, R160, R14.reuse, -R152.reuse ;  /* 0x0000000ea0a07223 */ /* 0x180fe20000010898 */
[----:B------:R-:W-:Y:S01]  /*17550*/  FSEL R158, R158, -INF , !P3 ;  /* 0xff8000009e9e7808 */ /* 0x000fe20005800000 */
[----:B------:R-:W0:Y:S01]  /*17560*/  MUFU.EX2 R153, R153 ;  /* 0x0000009900997308 */ /* 0x000e220000000800 */
[----:B------:R-:W-:Y:S01]  /*17570*/  FSEL R159, R159, -INF , !P4 ;  /* 0xff8000009f9f7808 */ /* 0x000fe20006000000 */
[-CC-:B------:R-:W-:Y:S01]  /*17580*/  FFMA.FTZ R161, R161, R14.reuse, -R152.reuse ;  /* 0x0000000ea1a17223 */ /* 0x180fe20000010898 */
[----:B------:R-:W-:Y:S01]  /*17590*/  ISETP.GT.AND P4, PT, R208, 0x11, P2 ;  /* 0x00000011d000780c */ /* 0x000fe20001784270 */
[-CC-:B------:R-:W-:Y:S01]  /*175a0*/  FFMA.FTZ R164, R164, R14.reuse, -R152.reuse ;  /* 0x0000000ea4a47223 */ /* 0x180fe20000010898 */
[----:B------:R-:W-:Y:S01]  /*175b0*/  ISETP.GT.AND P3, PT, R208, 0x10, P2 ;  /* 0x00000010d000780c */ /* 0x000fe20001764270 */
        /* <DEDUP_REMOVED lines=20> */
[-C--:B------:R-:W-:Y:S01]  /*17700*/  FMUL.FTZ R25, R25, R153.reuse ;  /* 0x0000009919197220 */ /* 0x080fe20000410000 */
[----:B------:R-:W-:Y:S01]  /*17710*/  ISETP.LT.OR P4, PT, R209, 0x22, P4 ;  /* 0x00000022d100780c */ /* 0x000fe20002781670 */
[-C--:B------:R-:W-:Y:S01]  /*17720*/  FMUL.FTZ R28, R28, R153.reuse ;  /* 0x000000991c1c7220 */ /* 0x080fe20000410000 */
[C---:B------:R-:W-:Y:S01]  /*17730*/  ISETP.GT.AND P3, PT, R208.reuse, 0x18, P2 ;  /* 0x00000018d000780c */ /* 0x040fe20001764270 */
[----:B------:R-:W-:Y:S01]  /*17740*/  MUFU.EX2 R203, R160 ;  /* 0x000000a000cb7308 */ /* 0x000fe20000000800 */
[----:B------:R-:W-:Y:S01]  /*17750*/  FSEL R171, R171, -INF , !P4 ;  /* 0xff800000abab7808 */ /* 0x000fe20006000000 */
[-C--:B------:R-:W-:Y:S01]  /*17760*/  FMUL.FTZ R29, R29, R153.reuse ;  /* 0x000000991d1d7220 */ /* 0x080fe20000410000 */
[----:B------:R-:W-:Y:S01]  /*17770*/  ISETP.GT.AND P4, PT, R208, 0x29, P2 ;  /* 0x00000029d000780c */ /* 0x000fe20001784270 */
[-C--:B------:R-:W-:Y:S01]  /*17780*/  FMUL.FTZ R32, R32, R153.reuse ;  /* 0x0000009920207220 */ /* 0x080fe20000410000 */
[----:B------:R-:W-:Y:S01]  /*17790*/  ISETP.LT.OR P3, PT, R209, 0x19, P3 ;  /* 0x00000019d100780c */ /* 0x000fe20001f61670 */
[-C--:B------:R-:W-:Y:S01]  /*177a0*/  FMUL.FTZ R33, R33, R153.reuse ;  /* 0x0000009921217220 */ /* 0x080fe20000410000 */
[----:B------:R-:W-:Y:S01]  /*177b0*/  ISETP.LT.OR P4, PT, R209, 0x2a, P4 ;  /* 0x0000002ad100780c */ /* 0x000fe20002781670 */
[----:B------:R1:W-:Y:S01]  /*177c0*/  MUFU.EX2 R160, R168 ;  /* 0x000000a800a07308 */ /* 0x0003e20000000800 */
[----:B------:R-:W-:Y:S01]  /*177d0*/  FSEL R166, R166, -INF , !P3 ;  /* 0xff800000a6a67808 */ /* 0x000fe20005800000 */
[----:B0-----:R-:W-:Y:S01]  /*177e0*/  FADD.FTZ R181, R156, R181 ;  /* 0x000000b59cb57221 */ /* 0x001fe20000010000 */
[----:B------:R-:W-:Y:S01]  /*177f0*/  FSEL R175, R175, -INF , !P4 ;  /* 0xff800000afaf7808 */ /* 0x000fe20006000000 */
[-C--:B------:R-:W-:Y:S01]  /*17800*/  FMUL.FTZ R36, R36, R153.reuse ;  /* 0x0000009924247220 */ /* 0x080fe20000410000 */
[C---:B------:R-:W-:Y:S01]  /*17810*/  ISETP.GT.AND P4, PT, R208.reuse, RZ, P2 ;  /* 0x000000ffd000720c */ /* 0x040fe20001784270 */
[-C--:B------:R-:W-:Y:S01]  /*17820*/  FMUL.FTZ R37, R37, R153.reuse ;  /* 0x0000009925257220 */ /* 0x080fe20000410000 */
[----:B------:R-:W-:Y:S01]  /*17830*/  ISETP.GT.AND P3, PT, R208, 0x20, P2 ;  /* 0x00000020d000780c */ /* 0x000fe20001764270 */
[----:B------:R-:W0:Y:S01]  /*17840*/  MUFU.EX2 R202, R202 ;  /* 0x000000ca00ca7308 */ /* 0x000e220000000800 */
[C---:B------:R-:W-:Y:S01]  /*17850*/  ISETP.LT.OR P4, PT, R209.reuse, 0x1, P4 ;  /* 0x00000001d100780c */ /* 0x040fe20002781670 */
[----:B-1----:R-:W-:Y:S01]  /*17860*/  IMAD.MOV R168, RZ, RZ, -R197 ;  /* 0x000000ffffa87224 */ /* 0x002fe200078e0ac5 */
[----:B------:R-:W-:Y:S01]  /*17870*/  ISETP.LT.OR P3, PT, R209, 0x21, P3 ;  /* 0x00000021d100780c */ /* 0x000fe20001f61670 */
[-C--:B------:R-:W-:Y:S01]  /*17880*/  FMUL.FTZ R40, R40, R153.reuse ;  /* 0x0000009928287220 */ /* 0x080fe20000410000 */
[----:B------:R-:W-:Y:S01]  /*17890*/  FSEL R154, R154, -INF , !P4 ;  /* 0xff8000009a9a7808 */ /* 0x000fe20006000000 */
[-C--:B------:R-:W-:Y:S01]  /*178a0*/  FMUL.FTZ R41, R41, R153.reuse ;  /* 0x0000009929297220 */ /* 0x080fe20000410000 */
[----:B------:R-:W-:Y:S01]  /*178b0*/  FSEL R170, R170, -INF , !P3 ;  /* 0xff800000aaaa7808 */ /* 0x000fe20005800000 */
[----:B------:R-:W1:Y:S01]  /*178c0*/  MUFU.EX2 R157, R157 ;  /* 0x0000009d009d7308 */ /* 0x000e620000000800 */
[----:B------:R-:W-:Y:S01]  /*178d0*/  FMNMX.FTZ R0, R154, R200, !PT ;  /* 0x000000c89a007209 */ /* 0x000fe20007810000 */
[-C--:B------:R-:W-:Y:S01]  /*178e0*/  FMUL.FTZ R44, R44, R153.reuse ;  /* 0x000000992c2c7220 */ /* 0x080fe20000410000 */
[----:B------:R-:W-:Y:S01]  /*178f0*/  ISETP.GT.AND P3, PT, R208, 0x28, P2 ;  /* 0x00000028d000780c */ /* 0x000fe20001764270 */
[-C--:B------:R-:W-:Y:S01]  /*17900*/  FMUL.FTZ R45, R45, R153.reuse ;  /* 0x000000992d2d7220 */ /* 0x080fe20000410000 */
[----:B------:R-:W-:Y:S01]  /*17910*/  FMNMX.FTZ R0, R155, R0, !PT ;  /* 0x000000009b007209 */ /* 0x000fe20007810000 */
[-C--:B------:R-:W-:Y:S01]  /*17920*/  FMUL.FTZ R48, R48, R153.reuse ;  /* 0x0000009930307220 */ /* 0x080fe20000410000 */
[----:B------:R-:W-:Y:S01]  /*17930*/  ISETP.LT.OR P3, PT, R209, 0x29, P3 ;  /* 0x00000029d100780c */ /* 0x000fe20001f61670 */
[----:B------:R-:W2:Y:S01]  /*17940*/  MUFU.EX2 R161, R161 ;  /* 0x000000a100a17308 */ /* 0x000ea20000000800 */
[----:B------:R-:W-:Y:S01]  /*17950*/  FMNMX.FTZ R0, R158, R0, !PT ;  /* 0x000000009e007209 */ /* 0x000fe20007810000 */
[----:B0-----:R-:W-:Y:S01]  /*17960*/  FADD.FTZ R181, R202, R181 ;  /* 0x000000b5cab57221 */ /* 0x001fe20000010000 */
[----:B------:R-:W-:Y:S01]  /*17970*/  FSEL R174, R174, -INF , !P3 ;  /* 0xff800000aeae7808 */ /* 0x000fe20005800000 */
[-C--:B------:R-:W-:Y:S01]  /*17980*/  FMUL.FTZ R49, R49, R153.reuse ;  /* 0x0000009931317220 */ /* 0x080fe20000410000 */
[----:B------:R-:W-:Y:S01]  /*17990*/  FMNMX.FTZ R0, R159, R0, !PT ;  /* 0x000000009f007209 */ /* 0x000fe20007810000 */
[-C--:B------:R-:W-:Y:S01]  /*179a0*/  FMUL.FTZ R52, R52, R153.reuse ;  /* 0x0000009934347220 */ /* 0x080fe20000410000 */
[----:B------:R-:W-:Y:S01]  /*179b0*/  ISETP.GT.AND P3, PT, R208, 0x30, P2 ;  /* 0x00000030d000780c */ /* 0x000fe20001764270 */
[----:B------:R-:W0:Y:S01]  /*179c0*/  MUFU.EX2 R164, R164 ;  /* 0x000000a400a47308 */ /* 0x000e220000000800 */
[----:B------:R-:W-:Y:S01]  /*179d0*/  FMNMX.FTZ R0, R162, R0, !PT ;  /* 0x00000000a2007209 */ /* 0x000fe20007810000 */
[----:B-1----:R-:W-:Y:S01]  /*179e0*/  FADD.FTZ R181, R157, R181 ;  /* 0x000000b59db57221 */ /* 0x002fe20000010000 */
[----:B------:R-:W-:Y:S01]  /*179f0*/  ISETP.LT.OR P3, PT, R209, 0x31, P3 ;  /* 0x00000031d100780c */ /* 0x000fe20001f61670 */
[-C--:B------:R-:W-:Y:S01]  /*17a00*/  FMUL.FTZ R53, R53, R153.reuse ;  /* 0x0000009935357220 */ /* 0x080fe20000410000 */
[----:B------:R-:W-:Y:S01]  /*17a10*/  FMNMX.FTZ R0, R163, R0, !PT ;  /* 0x00000000a3007209 */ /* 0x000fe20007810000 */
[----:B------:R-:W-:Y:S01]  /*17a20*/  FADD.FTZ R181, R203, R181 ;  /* 0x000000b5cbb57221 */ /* 0x000fe20000010000 */
[----:B------:R-:W-:Y:S01]  /*17a30*/  FSEL R178, R178, -INF , !P3 ;  /* 0xff800000b2b27808 */ /* 0x000fe20005800000 */
[----:B------:R-:W-:Y:S01]  /*17a40*/  MUFU.EX2 R165, R165 ;  /* 0x000000a500a57308 */ /* 0x000fe20000000800 */
[----:B------:R-:W-:Y:S01]  /*17a50*/  FMNMX.FTZ R0, R166, R0, !PT ;  /* 0x00000000a6007209 */ /* 0x000fe20007810000 */
[----:B--2---:R-:W-:Y:S01]  /*17a60*/  FADD.FTZ R181, R161, R181 ;  /* 0x000000b5a1b57221 */ /* 0x004fe20000010000 */
[----:B------:R-:W-:Y:S01]  /*17a70*/  ISETP.GT.AND P3, PT, R208, 0x31, P2 ;  /* 0x00000031d000780c */ /* 0x000fe20001764270 */
[-C--:B------:R-:W-:Y:S01]  /*17a80*/  FMUL.FTZ R56, R56, R153.reuse ;  /* 0x0000009938387220 */ /* 0x080fe20000410000 */
[----:B------:R-:W-:Y:S01]  /*17a90*/  FMNMX.FTZ R0, R167, R0, !PT ;  /* 0x00000000a7007209 */ /* 0x000fe20007810000 */
[-C--:B------:R-:W-:Y:S01]  /*17aa0*/  FMUL.FTZ R57, R57, R153.reuse ;  /* 0x0000009939397220 */ /* 0x080fe20000410000 */
[----:B------:R-:W-:Y:S01]  /*17ab0*/  ISETP.GT.AND P4, PT, R208, 0x38, P2 ;  /* 0x00000038d000780c */ /* 0x000fe20001784270 */
[-C--:B------:R-:W-:Y:S01]  /*17ac0*/  FMUL.FTZ R60, R60, R153.reuse ;  /* 0x000000993c3c7220 */ /* 0x080fe20000410000 */
[----:B------:R-:W-:Y:S01]  /*17ad0*/  FMNMX.FTZ R0, R170, R0, !PT ;  /* 0x00000000aa007209 */ /* 0x000fe20007810000 */
[----:B0-----:R-:W-:Y:S01]  /*17ae0*/  FADD.FTZ R181, R164, R181 ;  /* 0x000000b5a4b57221 */ /* 0x001fe20000010000 */
[----:B------:R-:W-:Y:S01]  /*17af0*/  ISETP.LT.OR P3, PT, R209, 0x32, P3 ;  /* 0x00000032d100780c */ /* 0x000fe20001f61670 */
[-C--:B------:R-:W-:Y:S01]  /*17b00*/  FMUL.FTZ R61, R61, R153.reuse ;  /* 0x000000993d3d7220 */ /* 0x080fe20000410000 */
[----:B------:R-:W-:Y:S01]  /*17b10*/  FMNMX.FTZ R0, R171, R0, !PT ;  /* 0x00000000ab007209 */ /* 0x000fe20007810000 */
[-C--:B------:R-:W-:Y:S01]  /*17b20*/  FMUL.FTZ R64, R64, R153.reuse ;  /* 0x0000009940407220 */ /* 0x080fe20000410000 */
[----:B------:R-:W-:Y:S01]  /*17b30*/  ISETP.GT.AND P2, PT, R208, 0x39, P2 ;  /* 0x00000039d000780c */ /* 0x000fe20001744270 */
[-C--:B------:R-:W-:Y:S01]  /*17b40*/  FMUL.FTZ R65, R65, R153.reuse ;  /* 0x0000009941417220 */ /* 0x080fe20000410000 */
[----:B------:R-:W-:Y:S01]  /*17b50*/  FMNMX.FTZ R0, R174, R0, !PT ;  /* 0x00000000ae007209 */ /* 0x000fe20007810000 */
[-C--:B------:R-:W-:Y:S01]  /*17b60*/  FMUL.FTZ R68, R68, R153.reuse ;  /* 0x0000009944447220 */ /* 0x080fe20000410000 */
[----:B------:R-:W-:Y:S01]  /*17b70*/  ISETP.LT.OR P4, PT, R209, 0x39, P4 ;  /* 0x00000039d100780c */ /* 0x000fe20002781670 */
[-C--:B------:R-:W-:Y:S01]  /*17b80*/  FMUL.FTZ R69, R69, R153.reuse ;  /* 0x0000009945457220 */ /* 0x080fe20000410000 */
[----:B------:R-:W-:Y:S01]  /*17b90*/  FMNMX.FTZ R0, R175, R0, !PT ;  /* 0x00000000af007209 */ /* 0x000fe20007810000 */
[-C--:B------:R-:W-:Y:S01]  /*17ba0*/  FMUL.FTZ R72, R72, R153.reuse ;  /* 0x0000009948487220 */ /* 0x080fe20000410000 */
[----:B------:R-:W-:Y:S01]  /*17bb0*/  FSEL R179, R179, -INF , !P3 ;  /* 0xff800000b3b37808 */ /* 0x000fe20005800000 */
[-C--:B------:R-:W-:Y:S01]  /*17bc0*/  FMUL.FTZ R73, R73, R153.reuse ;  /* 0x0000009949497220 */ /* 0x080fe20000410000 */
        /* <DEDUP_REMOVED lines=9> */
[-C--:B------:R-:W-:Y:S01]  /*17c60*/  FMUL.FTZ R84, R84, R153.reuse ;  /* 0x0000009954547220 */ /* 0x080fe20000410000 */
[----:B------:R-:W-:Y:S01]  /*17c70*/  FMNMX.FTZ R0, R182, R0, !PT ;  /* 0x00000000b6007209 */ /* 0x000fe20007810000 */
[-C--:B------:R-:W-:Y:S01]  /*17c80*/  FMUL.FTZ R85, R85, R153.reuse ;  /* 0x0000009955557220 */ /* 0x080fe20000410000 */
[----:B------:R-:W-:Y:S01]  /*17c90*/  F2FP.BF16.F32.PACK_AB R156, R156, R20 ;  /* 0x000000149c9c723e */ /* 0x000fe200000010ff */
[-C--:B------:R-:W-:Y:S01]  /*17ca0*/  FMUL.FTZ R88, R88, R153.reuse ;  /* 0x0000009958587220 */ /* 0x080fe20000410000 */
[----:B------:R-:W-:Y:S01]  /*17cb0*/  FMNMX.FTZ R20, R183, R0, !PT ;  /* 0x00000000b7147209 */ /* 0x000fe20007810000 */
[-C--:B------:R-:W-:Y:S01]  /*17cc0*/  FMUL.FTZ R89, R89, R153.reuse ;  /* 0x0000009959597220 */ /* 0x080fe20000410000 */
[----:B------:R-:W-:Y:S01]  /*17cd0*/  ISETP.NE.AND P3, PT, R185, R168, PT ;  /* 0x000000a8b900720c */ /* 0x000fe20003f65270 */
[-C--:B------:R-:W-:Y:S01]  /*17ce0*/  FMUL.FTZ R92, R92, R153.reuse ;  /* 0x000000995c5c7220 */ /* 0x080fe20000410000 */
[-C--:B------:R-:W-:Y:S01]  /*17cf0*/  FMUL.FTZ R93, R93, R153.reuse ;  /* 0x000000995d5d7220 */ /* 0x080fe20000410000 */
[----:B------:R-:W0:Y:S01]  /*17d00*/  SHFL.BFLY PT, R0, R20, 0x2, 0x1f ;  /* 0x0c401f0014007f89 */ /* 0x000e2200000e0000 */
        /* <DEDUP_REMOVED lines=23> */
[----:B0-----:R-:W-:Y:S01]  /*17e80*/  FMNMX.FTZ R20, R20, R0, !PT ;  /* 0x0000000014147209 */ /* 0x001fe20007810000 */
[-C--:B------:R-:W-:Y:S01]  /*17e90*/  FMUL.FTZ R141, R141, R153.reuse ;  /* 0x000000998d8d7220 */ /* 0x080fe20000410000 */
[----:B------:R0:W-:Y:S01]  /*17ea0*/  MUFU.EX2 R0, R169 ;  /* 0x000000a900007308 */ /* 0x0001e20000000800 */
[-C--:B------:R-:W-:Y:S01]  /*17eb0*/  FMUL.FTZ R144, R144, R153.reuse ;  /* 0x0000009990907220 */ /* 0x080fe20000410000 */
[-C--:B------:R-:W-:Y:S01]  /*17ec0*/  FMUL.FTZ R145, R145, R153.reuse ;  /* 0x0000009991917220 */ /* 0x080fe20000410000 */
[----:B------:R-:W1:Y:S01]  /*17ed0*/  SHFL.BFLY PT, R204, R20, 0x1, 0x1f ;  /* 0x0c201f0014cc7f89 */ /* 0x000e6200000e0000 */
[-C--:B------:R-:W-:Y:S01]  /*17ee0*/  FMUL.FTZ R148, R148, R153.reuse ;  /* 0x0000009994947220 */ /* 0x080fe20000410000 */
[----:B------:R-:W-:-:S03]  /*17ef0*/  FMUL.FTZ R149, R149, R153 ;  /* 0x0000009995957220 */ /* 0x000fc60000410000 */
[----:B------:R-:W-:Y:S08]  /*17f00*/  MUFU.EX2 R172, R172 ;  /* 0x000000ac00ac7308 */ /* 0x000ff00000000800 */
[----:B------:R-:W-:Y:S08]  /*17f10*/  MUFU.EX2 R173, R173 ;  /* 0x000000ad00ad7308 */ /* 0x000ff00000000800 */
[----:B------:R-:W-:Y:S01]  /*17f20*/  MUFU.EX2 R176, R176 ;  /* 0x000000b000b07308 */ /* 0x000fe20000000800 */
[----:B-1----:R-:W-:-:S04]  /*17f30*/  FMNMX.FTZ R20, R20, R204, !PT ;  /* 0x000000cc14147209 */ /* 0x002fc80007810000 */
[C---:B------:R-:W-:Y:S01]  /*17f40*/  FSETP.NEU.FTZ.AND P2, PT, R20.reuse, -INF , PT ;  /* 0xff8000001400780b */ /* 0x040fe20003f5d000 */
[CC--:B0-----:R-:W-:Y:S02]  /*17f50*/  FMUL.FTZ R169, R20.reuse, R14.reuse ;  /* 0x0000000e14a97220 */ /* 0x0c1fe40000410000 */
[----:B------:R-:W-:Y:S01]  /*17f60*/  MUFU.EX2 R177, R177 ;  /* 0x000000b100b17308 */ /* 0x000fe20000000800 */
[----:B------:R-:W-:Y:S02]  /*17f70*/  FSEL R168, R20, RZ, P2 ;  /* 0x000000ff14a87208 */ /* 0x000fe40001000000 */
[----:B------:R-:W-:Y:S02]  /*17f80*/  FSEL R169, R169, RZ, P2 ;  /* 0x000000ffa9a97208 */ /* 0x000fe40001000000 */
[----:B------:R-:W-:Y:S01]  /*17f90*/  ISETP.GT.AND P2, PT, R15, R215, PT ;  /* 0x000000d70f00720c */ /* 0x000fe20003f44270 */
[----:B------:R-:W-:Y:S02]  /*17fa0*/  FADD.FTZ R168, -R168, R200 ;  /* 0x000000c8a8a87221 */ /* 0x000fe40000010100 */
        /* <DEDUP_REMOVED lines=17> */
[----:B------:R-:W-:-:S02]  /*180c0*/  IMAD.MOV.U32 R169, RZ, RZ, 0x40000040 ;  /* 0x40000040ffa97424 */ /* 0x000fc400078e00ff */
[----:B------:R-:W-:Y:S01]  /*180d0*/  FMUL.FTZ R168, R168, R14 ;  /* 0x0000000ea8a87220 */ /* 0x000fe20000410000 */
[----:B------:R-:W-:Y:S01]  /*180e0*/  MUFU.EX2 R155, R155 ;  /* 0x0000009b009b7308 */ /* 0x000fe20000000800 */
[----:B------:R-:W-:Y:S01]  /*180f0*/  F2FP.BF16.F32.PACK_AB R158, R157, R202 ;  /* 0x000000ca9d9e723e */ /* 0x000fe200000010ff */
[----:B------:R-:W-:Y:S01]  /*18100*/  IMAD.MOV.U32 R202, RZ, RZ, R9 ;  /* 0x000000ffffca7224 */ /* 0x000fe200078e0009 */
[----:B------:R-:W-:-:S05]  /*18110*/  R2UR UR7, R169 ;  /* 0x00000000a90772ca */ /* 0x000fca00000e0000 */
[----:B------:R0:W1:Y:S08]  /*18120*/  MUFU.EX2 R183, R168 ;  /* 0x000000a800b77308 */ /* 0x0000700000000800 */
[----:B------:R-:W2:Y:S01]  /*18130*/  MUFU.EX2 R169, R154 ;  /* 0x0000009a00a97308 */ /* 0x000ea20000000800 */
[----:B0-----:R-:W-:-:S05]  /*18140*/  IMAD R168, R19, 0x1000, R193 ;  /* 0x0000100013a87824 */ /* 0x001fca00078e02c1 */
[----:B------:R-:W-:Y:S02]  /*18150*/  R2UR UR6, R168 ;  /* 0x00000000a80672ca */ /* 0x000fe400000e0000 */
[----:B------:R-:W0:Y:S01]  /*18160*/  MUFU.EX2 R200, R200 ;  /* 0x000000c800c87308 */ /* 0x000e220000000800 */
[-C--:B-1----:R-:W-:Y:S01]  /*18170*/  FMUL.FTZ R26, R26, R183.reuse ;  /* 0x000000b71a1a7220 */ /* 0x082fe20000410000 */
[-C--:B------:R-:W-:Y:S01]  /*18180*/  FMUL.FTZ R27, R27, R183.reuse ;  /* 0x000000b71b1b7220 */ /* 0x080fe20000410000 */
[-C--:B------:R-:W-:Y:S01]  /*18190*/  FMUL.FTZ R30, R30, R183.reuse ;  /* 0x000000b71e1e7220 */ /* 0x080fe20000410000 */
[-C--:B------:R-:W-:Y:S01]  /*181a0*/  FMUL.FTZ R31, R31, R183.reuse ;  /* 0x000000b71f1f7220 */ /* 0x080fe20000410000 */
[-C--:B------:R-:W-:Y:S01]  /*181b0*/  FMUL.FTZ R34, R34, R183.reuse ;  /* 0x000000b722227220 */ /* 0x080fe20000410000 */
[-C--:B------:R-:W-:Y:S01]  /*181c0*/  FMUL.FTZ R35, R35, R183.reuse ;  /* 0x000000b723237220 */ /* 0x080fe20000410000 */
[----:B------:R-:W-:Y:S01]  /*181d0*/  FMUL.FTZ R38, R38, R183 ;  /* 0x000000b726267220 */ /* 0x000fe20000410000 */
[----:B------:R1:W-:Y:S01]  /*181e0*/  MUFU.EX2 R170, R152 ;  /* 0x0000009800aa7308 */ /* 0x0003e20000000800 */
[----:B--2---:R-:W-:Y:S01]  /*181f0*/  FFMA.FTZ R8, R183, R8, R169 ;  /* 0x00000008b7087223 */ /* 0x004fe200000100a9 */
[----:B------:R-:W-:Y:S01]  /*18200*/  F2FP.BF16.F32.PACK_AB R157, R155, R169 ;  /* 0x000000a99b9d723e */ /* 0x000fe200000010ff */
[-C--:B------:R-:W-:Y:S01]  /*18210*/  FMUL.FTZ R39, R39, R183.reuse ;  /* 0x000000b727277220 */ /* 0x080fe20000410000 */
[-C--:B------:R-:W-:Y:S01]  /*18220*/  FMUL.FTZ R42, R42, R183.reuse ;  /* 0x000000b72a2a7220 */ /* 0x080fe20000410000 */
[-C--:B------:R-:W-:Y:S01]  /*18230*/  FMUL.FTZ R43, R43, R183.reuse ;  /* 0x000000b72b2b7220 */ /* 0x080fe20000410000 */
[-C--:B------:R-:W-:Y:S01]  /*18240*/  FMUL.FTZ R46, R46, R183.reuse ;  /* 0x000000b72e2e7220 */ /* 0x080fe20000410000 */
[----:B------:R-:W-:Y:S01]  /*18250*/  FMUL.FTZ R47, R47, R183 ;  /* 0x000000b72f2f7220 */ /* 0x000fe20000410000 */
[----:B------:R-:W2:Y:S01]  /*18260*/  MUFU.EX2 R159, R159 ;  /* 0x0000009f009f7308 */ /* 0x000ea20000000800 */
[----:B-1----:R-:W-:-:S02]  /*18270*/  @!P3 IMAD R152, R201, 0x40, R194 ;  /* 0x00000040c998b824 */ /* 0x002fc400078e02c2 */
[-C--:B------:R-:W-:Y:S01]  /*18280*/  FMUL.FTZ R50, R50, R183.reuse ;  /* 0x000000b732327220 */ /* 0x080fe20000410000 */
[-C--:B------:R-:W-:Y:S01]  /*18290*/  FMUL.FTZ R51, R51, R183.reuse ;  /* 0x000000b733337220 */ /* 0x080fe20000410000 */
[-C--:B------:R-:W-:Y:S01]  /*182a0*/  FMUL.FTZ R54, R54, R183.reuse ;  /* 0x000000b736367220 */ /* 0x080fe20000410000 */
[----:B------:R-:W-:Y:S02]  /*182b0*/  @!P3 IMAD R152, R152, 0x4, R18 ;  /* 0x000000049898b824 */ /* 0x000fe400078e0212 */
[-C--:B------:R-:W-:Y:S01]  /*182c0*/  FMUL.FTZ R55, R55, R183.reuse ;  /* 0x000000b737377220 */ /* 0x080fe20000410000 */
[-C--:B------:R-:W-:Y:S01]  /*182d0*/  FMUL.FTZ R58, R58, R183.reuse ;  /* 0x000000b73a3a7220 */ /* 0x080fe20000410000 */
[----:B------:R-:W1:Y:S01]  /*182e0*/  MUFU.EX2 R162, R162 ;  /* 0x000000a200a27308 */ /* 0x000e620000000800 */
[-C--:B------:R-:W-:Y:S01]  /*182f0*/  FMUL.FTZ R59, R59, R183.reuse ;  /* 0x000000b73b3b7220 */ /* 0x080fe20000410000 */
[----:B------:R3:W-:Y:S01]  /*18300*/  @!P3 STS [R152+0x38400], R153 ;  /* 0x038400999800b388 */ /* 0x0007e20000000800 */
[-C--:B------:R-:W-:Y:S01]  /*18310*/  FMUL.FTZ R62, R62, R183.reuse ;  /* 0x000000b73e3e7220 */ /* 0x080fe20000410000 */
[-C--:B------:R-:W-:Y:S01]  /*18320*/  FMUL.FTZ R63, R63, R183.reuse ;  /* 0x000000b73f3f7220 */ /* 0x080fe20000410000 */
[-C--:B------:R-:W-:Y:S01]  /*18330*/  FMUL.FTZ R66, R66, R183.reuse ;  /* 0x000000b742427220 */ /* 0x080fe20000410000 */
[----:B------:R4:W-:Y:S01]  /*18340*/  @!P3 STS [R152+0x38420], R183 ;  /* 0x038420b79800b388 */ /* 0x0009e20000000800 */
[-C--:B------:R-:W-:Y:S01]  /*18350*/  FMUL.FTZ R67, R67, R183.reuse ;  /* 0x000000b743437220 */ /* 0x080fe20000410000 */
[----:B------:R-:W5:Y:S01]  /*18360*/  MUFU.EX2 R163, R163 ;  /* 0x000000a300a37308 */ /* 0x000f620000000800 */
[-C--:B------:R-:W-:Y:S01]  /*18370*/  FMUL.FTZ R70, R70, R183.reuse ;  /* 0x000000b746467220 */ /* 0x080fe20000410000 */
[-C--:B------:R-:W-:Y:S01]  /*18380*/  FMUL.FTZ R71, R71, R183.reuse ;  /* 0x000000b747477220 */ /* 0x080fe20000410000 */
[-C--:B------:R-:W-:Y:S01]  /*18390*/  FMUL.FTZ R74, R74, R183.reuse ;  /* 0x000000b74a4a7220 */ /* 0x080fe20000410000 */
[----:B---3--:R-:W-:Y:S01]  /*183a0*/  FADD.FTZ R153, R155, R8 ;  /* 0x000000089b997221 */ /* 0x008fe20000010000 */
[-C--:B------:R-:W-:Y:S01]  /*183b0*/  FMUL.FTZ R75, R75, R183.reuse ;  /* 0x000000b74b4b7220 */ /* 0x080fe20000410000 */
[-C--:B------:R-:W-:Y:S01]  /*183c0*/  FMUL.FTZ R78, R78, R183.reuse ;  /* 0x000000b74e4e7220 */ /* 0x080fe20000410000 */
[----:B------:R-:W-:Y:S01]  /*183d0*/  FMUL.FTZ R79, R79, R183 ;  /* 0x000000b74f4f7220 */ /* 0x000fe20000410000 */
[----:B----4-:R-:W-:Y:S01]  /*183e0*/  F2FP.BF16.F32.PACK_AB R152, R161, R203 ;  /* 0x000000cba198723e */ /* 0x010fe200000010ff */
[----:B------:R-:W-:Y:S01]  /*183f0*/  FADD.FTZ R161, R165, R181 ;  /* 0x000000b5a5a17221 */ /* 0x000fe20000010000 */
[----:B------:R-:W3:Y:S01]  /*18400*/  MUFU.EX2 R166, R166 ;  /* 0x000000a600a67308 */ /* 0x000ee20000000800 */
[----:B0-----:R-:W-:Y:S01]  /*18410*/  FADD.FTZ R8, R200, R153 ;  /* 0x00000099c8087221 */ /* 0x001fe20000010000 */
[-C--:B------:R-:W-:Y:S01]  /*18420*/  FMUL.FTZ R82, R82, R183.reuse ;  /* 0x000000b752527220 */ /* 0x080fe20000410000 */
[-C--:B------:R-:W-:Y:S01]  /*18430*/  FMUL.FTZ R83, R83, R183.reuse ;  /* 0x000000b753537220 */ /* 0x080fe20000410000 */
[-C--:B------:R-:W-:Y:S01]  /*18440*/  FMUL.FTZ R86, R86, R183.reuse ;  /* 0x000000b756567220 */ /* 0x080fe20000410000 */
[----:B--2---:R-:W-:Y:S01]  /*18450*/  FADD.FTZ R153, R159, R8 ;  /* 0x000000089f997221 */ /* 0x004fe20000010000 */
[-C--:B------:R-:W-:Y:S01]  /*18460*/  FMUL.FTZ R87, R87, R183.reuse ;  /* 0x000000b757577220 */ /* 0x080fe20000410000 */
[-C--:B------:R-:W-:Y:S01]  /*18470*/  FMUL.FTZ R90, R90, R183.reuse ;  /* 0x000000b75a5a7220 */ /* 0x080fe20000410000 */
[----:B------:R-:W0:Y:S01]  /*18480*/  MUFU.EX2 R181, R167 ;  /* 0x000000a700b57308 */ /* 0x000e220000000800 */
[----:B-1----:R-:W-:Y:S01]  /*18490*/  FADD.FTZ R8, R162, R153 ;  /* 0x00000099a2087221 */ /* 0x002fe20000010000 */
[-C--:B------:R-:W-:Y:S01]  /*184a0*/  FMUL.FTZ R91, R91, R183.reuse ;  /* 0x000000b75b5b7220 */ /* 0x080fe20000410000 */
[-C--:B------:R-:W-:Y:S01]  /*184b0*/  FMUL.FTZ R94, R94, R183.reuse ;  /* 0x000000b75e5e7220 */ /* 0x080fe20000410000 */
[-C--:B------:R-:W-:Y:S01]  /*184c0*/  FMUL.FTZ R95, R95, R183.reuse ;  /* 0x000000b75f5f7220 */ /* 0x080fe20000410000 */
[----:B-----5:R-:W-:Y:S01]  /*184d0*/  FADD.FTZ R155, R163, R8 ;  /* 0x00000008a39b7221 */ /* 0x020fe20000010000 */
        /* <DEDUP_REMOVED lines=31> */
[----:B------:R-:W-:Y:S01]  /*186d0*/  FMUL.FTZ R151, R151, R183 ;  /* 0x000000b797977220 */ /* 0x000fe20000410000 */
[----:B------:R-:W-:Y:S01]  /*186e0*/  F2FP.BF16.F32.PACK_AB R159, R159, R200 ;  /* 0x000000c89f9f723e */ /* 0x000fe200000010ff */
[----:B------:R-:W-:Y:S01]  /*186f0*/  BAR.SYNC.DEFER_BLOCKING 0xf, 0x100 ;  /* 0x03c4000000007b1d */ /* 0x000fe20000010000 */
[----:B---3--:R-:W-:Y:S01]  /*18700*/  FADD.FTZ R183, R166, R155 ;  /* 0x0000009ba6b77221 */ /* 0x008fe20000010000 */
[----:B------:R-:W-:Y:S01]  /*18710*/  F2FP.BF16.F32.PACK_AB R154, R165, R164 ;  /* 0x000000a4a59a723e */ /* 0x000fe200000010ff */
[----:B------:R-:W-:Y:S01]  /*18720*/  FADD.FTZ R8, R160, R161 ;  /* 0x000000a1a0087221 */ /* 0x000fe20000010000 */
[----:B------:R-:W-:Y:S01]  /*18730*/  F2FP.BF16.F32.PACK_AB R153, R163, R162 ;  /* 0x000000a2a399723e */ /* 0x000fe200000010ff */
[----:B------:R-:W-:Y:S01]  /*18740*/  IMAD.MOV.U32 R169, RZ, RZ, 0x40000040 ;  /* 0x40000040ffa97424 */ /* 0x000fe200078e00ff */
[----:B------:R-:W-:Y:S01]  /*18750*/  MUFU.EX2 R178, R178 ;  /* 0x000000b200b27308 */ /* 0x000fe20000000800 */
[C---:B0-----:R-:W-:Y:S01]  /*18760*/  F2FP.BF16.F32.PACK_AB R155, R181.reuse, R166 ;  /* 0x000000a6b59b723e */ /* 0x041fe200000010ff */
[----:B------:R-:W-:Y:S01]  /*18770*/  FADD.FTZ R183, R181, R183 ;  /* 0x000000b7b5b77221 */ /* 0x000fe20000010000 */
[----:B------:R-:W-:Y:S01]  /*18780*/  F2FP.BF16.F32.PACK_AB R160, R0, R160 ;  /* 0x000000a000a0723e */ /* 0x000fe200000010ff */
[----:B------:R-:W-:Y:S01]  /*18790*/  IMAD.MOV.U32 R201, RZ, RZ, R19 ;  /* 0x000000ffffc97224 */ /* 0x000fe200078e0013 */
[----:B------:R-:W-:Y:S01]  /*187a0*/  F2FP.BF16.F32.PACK_AB R162, R173, R172 ;  /* 0x000000acada2723e */ /* 0x000fe200000010ff */
[----:B------:R-:W-:Y:S01]  /*187b0*/  IMAD.MOV.U32 R200, RZ, RZ, R20 ;  /* 0x000000ffffc87224 */ /* 0x000fe200078e0014 */
[----:B-1----:R-:W-:Y:S01]  /*187c0*/  F2FP.BF16.F32.PACK_AB R161, R171, R204 ;  /* 0x000000ccaba1723e */ /* 0x002fe200000010ff */
[----:B------:R-:W0:Y:S01]  /*187d0*/  MUFU.EX2 R179, R179 ;  /* 0x000000b300b37308 */ /* 0x000e220000000800 */
[----:B--2---:R-:W-:Y:S01]  /*187e0*/  F2FP.BF16.F32.PACK_AB R163, R175, R174 ;  /* 0x000000aeafa3723e */ /* 0x004fe200000010ff */
[----:B------:R-:W-:Y:S01]  /*187f0*/  FADD.FTZ R204, R204, R183 ;  /* 0x000000b7cccc7221 */ /* 0x000fe20000010000 */
[----:B------:R-:W-:-:S02]  /*18800*/  F2FP.BF16.F32.PACK_AB R164, R177, R176 ;  /* 0x000000b0b1a4723e */ /* 0x000fc400000010ff */
[----:B------:R-:W-:Y:S01]  /*18810*/  F2FP.BF16.F32.PACK_AB R166, R170, R180 ;  /* 0x000000b4aaa6723e */ /* 0x000fe200000010ff */
[----:B------:R-:W-:Y:S02]  /*18820*/  FADD.FTZ R171, R171, R204 ;  /* 0x000000ccabab7221 */ /* 0x000fe40000010000 */
[----:B------:R-:W-:Y:S01]  /*18830*/  MUFU.EX2 R182, R182 ;  /* 0x000000b600b67308 */ /* 0x000fe20000000800 */
[----:B------:R1:W-:Y:S01]  /*18840*/  STSM.16.M88.4 [R198+0x36400], R156 ;  /* 0x0364009cc6007844 */ /* 0x0003e20000000200 */
[----:B------:R-:W-:-:S03]  /*18850*/  FADD.FTZ R174, R174, R171 ;  /* 0x000000abaeae7221 */ /* 0x000fc60000010000 */
[----:B------:R2:W-:Y:S01]  /*18860*/  STSM.16.M88.4 [R199], R152 ;  /* 0x00000098c7007844 */ /* 0x0005e20000000200 */
[----:B------:R-:W-:Y:S02]  /*18870*/  FADD.FTZ R175, R175, R174 ;  /* 0x000000aeafaf7221 */ /* 0x000fe40000010000 */
[----:B------:R-:W3:Y:S01]  /*18880*/  MUFU.EX2 R205, R205 ;  /* 0x000000cd00cd7308 */ /* 0x000ee20000000800 */
[----:B0-----:R-:W-:Y:S01]  /*18890*/  F2FP.BF16.F32.PACK_AB R165, R179, R178 ;  /* 0x000000b2b3a5723e */ /* 0x001fe200000010ff */
[----:B------:R0:W-:Y:S01]  /*188a0*/  STSM.16.M88.4 [R211], R160 ;  /* 0x000000a0d3007844 */ /* 0x0001e20000000200 */
[----:B------:R-:W-:-:S04]  /*188b0*/  FADD.FTZ R178, R178, R175 ;  /* 0x000000afb2b27221 */ /* 0x000fc80000010000 */
[----:B------:R-:W-:Y:S01]  /*188c0*/  FADD.FTZ R179, R179, R178 ;  /* 0x000000b2b3b37221 */ /* 0x000fe20000010000 */
[----:B---3--:R-:W-:-:S05]  /*188d0*/  F2FP.BF16.F32.PACK_AB R167, R205, R182 ;  /* 0x000000b6cda7723e */ /* 0x008fca00000010ff */
[----:B------:R0:W-:Y:S01]  /*188e0*/  STSM.16.M88.4 [R210], R164 ;  /* 0x000000a4d2007844 */ /* 0x0001e20000000200 */
[----:B------:R-:W-:-:S06]  /*188f0*/  WARPGROUP.ARRIVE ;  /* 0x00000000000079c5 */ /* 0x000fcc0000000000 */
[----:B------:R-:W-:Y:S03]  /*18900*/  HGMMA.64x256x16.F32.BF16 R24, R156, gdesc[UR4].tnspB, R24, gsb0 ;  /* 0x43e000049c187df0 */ /* 0x000fe60008001818 */
[----:B------:R-:W-:Y:S02]  /*18910*/  WARPGROUP.DEPBAR.LE gsb0, 0x0 ;  /* 0x00008000000079c5 */ /* 0x000fe40000010000 */
[----:B-1----:R-:W-:Y:S01]  /*18920*/  VIADD R156, R168, 0x80 ;  /* 0x00000080a89c7836 */ /* 0x002fe20000000000 */
[----:B------:R-:W-:Y:S01]  /*18930*/  WARPGROUP.ARRIVE ;  /* 0x00000000000079c5 */ /* 0x000fe20000000000 */
[----:B------:R-:W-:-:S03]  /*18940*/  IMAD.MOV.U32 R157, RZ, RZ, 0x40000040 ;  /* 0x40000040ff9d7424 */ /* 0x000fc600078e00ff */
[----:B------:R-:W-:Y:S02]  /*18950*/  R2UR UR6, R156 ;  /* 0x000000009c0672ca */ /* 0x000fe400000e0000 */
[----:B------:R-:W-:-:S15]  /*18960*/  R2UR UR7, R157 ;  /* 0x000000009d0772ca */ /* 0x000fde00000e0000 */
[----:B------:R-:W-:-:S01]  /*18970*/  NOP ;  /* 0x0000000000007918 */ /* 0x000fc20000000000 */
[----:B------:R-:W-:Y:S03]  /*18980*/  HGMMA.64x256x16.F32.BF16 R24, R152, gdesc[UR4].tnspB, R24, gsb0 ;  /* 0x43e0000498187df0 */ /* 0x000fe60008001818 */
[----:B------:R-:W-:Y:S02]  /*18990*/  WARPGROUP.DEPBAR.LE gsb0, 0x0 ;  /* 0x00008000000079c5 */ /* 0x000fe40000010000 */
[C---:B--2---:R-:W-:Y:S01]  /*189a0*/  VIADD R152, R168.reuse, 0x100 ;  /* 0x00000100a8987836 */ /* 0x044fe20000000000 */
[----:B------:R-:W-:Y:S01]  /*189b0*/  WARPGROUP.ARRIVE ;  /* 0x00000000000079c5 */ /* 0x000fe20000000000 */
[----:B------:R-:W-:Y:S02]  /*189c0*/  IMAD.MOV.U32 R153, RZ, RZ, 0x40000040 ;  /* 0x40000040ff997424 */ /* 0x000fe400078e00ff */
[----:B------:R-:W-:Y:S01]  /*189d0*/  VIADD R168, R168, 0x180 ;  /* 0x00000180a8a87836 */ /* 0x000fe20000000000 */
[----:B------:R-:W-:-:S02]  /*189e0*/  R2UR UR6, R152 ;  /* 0x00000000980672ca */ /* 0x000fc400000e0000 */
[----:B------:R-:W-:Y:S01]  /*189f0*/  R2UR UR7, R153 ;  /* 0x00000000990772ca */ /* 0x000fe200000e0000 */
[----:B------:R-:W-:Y:S01]  /*18a00*/  FADD.FTZ R153, R0, R8 ;  /* 0x0000000800997221 */ /* 0x000fe20000010000 */
[----:B------:R-:W-:-:S03]  /*18a10*/  FADD.FTZ R8, R182, R179 ;  /* 0x000000b3b6087221 */ /* 0x000fc60000010000 */
[----:B------:R-:W-:Y:S01]  /*18a20*/  FADD.FTZ R172, R172, R153 ;  /* 0x00000099acac7221 */ /* 0x000fe20000010000 */
[----:B------:R-:W-:-:S03]  /*18a30*/  FADD.FTZ R8, R205, R8 ;  /* 0x00000008cd087221 */ /* 0x000fc60000010000 */
[----:B------:R-:W-:-:S07]  /*18a40*/  FADD.FTZ R173, R173, R172 ;  /* 0x000000acadad7221 */ /* 0x000fce0000010000 */
[----:B------:R-:W-:Y:S01]  /*18a50*/  HGMMA.64x256x16.F32.BF16 R24, R160, gdesc[UR4].tnspB, R24, gsb0 ;  /* 0x43e00004a0187df0 */ /* 0x000fe20008001818 */
[----:B------:R-:W-:Y:S01]  /*18a60*/  R2UR UR6, R168 ;  /* 0x00000000a80672ca */ /* 0x000fe200000e0000 */
[----:B------:R-:W-:Y:S01]  /*18a70*/  FADD.FTZ R176, R176, R173 ;  /* 0x000000adb0b07221 */ /* 0x000fe20000010000 */
[----:B------:R-:W-:-:S03]  /*18a80*/  R2UR UR7, R169 ;  /* 0x00000000a90772ca */ /* 0x000fc600000e0000 */
[----:B------:R-:W-:-:S04]  /*18a90*/  FADD.FTZ R177, R177, R176 ;  /* 0x000000b0b1b17221 */ /* 0x000fc80000010000 */
[----:B------:R-:W-:-:S04]  /*18aa0*/  FADD.FTZ R177, R180, R177 ;  /* 0x000000b1b4b17221 */ /* 0x000fc80000010000 */
[----:B------:R-:W-:Y:S01]  /*18ab0*/  FADD.FTZ R0, R170, R177 ;  /* 0x000000b1aa007221 */ /* 0x000fe20000010000 */
[----:B------:R-:W-:Y:S02]  /*18ac0*/  WARPGROUP.DEPBAR.LE gsb0, 0x0 ;  /* 0x00008000000079c5 */ /* 0x000fe40000010000 */
[----:B------:R-:W-:-:S11]  /*18ad0*/  WARPGROUP.ARRIVE ;  /* 0x00000000000079c5 */ /* 0x000fd60000000000 */
        /* <DEDUP_REMOVED lines=11> */
[----:B-1----:R-:W-:-:S04]  /*18b90*/  VIADD R21, R15, 0xffffffff ;  /* 0xffffffff0f157836 */ /* 0x002fc80000000000 */
[----:B------:R-:W-:Y:S01]  /*18ba0*/  IMAD.MOV.U32 R15, RZ, RZ, R21 ;  /* 0x000000ffff0f7224 */ /* 0x000fe200078e0015 */
[----:B0-----:R-:W-:Y:S06]  /*18bb0*/  @P2 BRA `(.L_x_3663) ;  /* 0xffffffc000dc2947 */ /* 0x001fec000383ffff */
.L_x_3644:
[----:B------:R-:W-:Y:S05]  /*18bc0*/  BSYNC B0 ;  /* 0x0000000000007941 */ /* 0x000fea0003800000 */
.L_x_3643:
[----:B------:R-:W0:Y:S01]  /*18bd0*/  SHFL.BFLY PT, R3, R0, 0x2, 0x1f ;  /* 0x0c401f0000037f89 */ /* 0x000e2200000e0000 */
[----:B------:R-:W-:-:S03]  /*18be0*/  VIADD R224, R224, 0x1 ;  /* 0x00000001e0e07836 */ /* 0x000fc60000000000 */
[----:B------:R-:W1:Y:S01]  /*18bf0*/  SHFL.BFLY PT, R5, R8, 0x2, 0x1f ;  /* 0x0c401f0008057f89 */ /* 0x000e6200000e0000 */
[----:B------:R-:W-:Y:S08]  /*18c00*/  BAR.ARV 0x8, 0x100 ;  /* 0x0204000000007b1d */ /* 0x000ff00000002000 */
[----:B------:R-:W-:Y:S01]  /*18c10*/  BAR.SYNC.DEFER_BLOCKING 0xf, 0x100 ;  /* 0x03c4000000007b1d */ /* 0x000fe20000010000 */
[----:B0-----:R-:W-:Y:S01]  /*18c20*/  FADD.FTZ R3, R3, R0 ;  /* 0x0000000003037221 */ /* 0x001fe20000010000 */
[----:B-1----:R-:W-:-:S04]  /*18c30*/  FADD.FTZ R5, R5, R8 ;  /* 0x0000000805057221 */ /* 0x002fc80000010000 */
[----:B------:R-:W0:Y:S01]  /*18c40*/  SHFL.BFLY PT, R2, R3, 0x1, 0x1f ;  /* 0x0c201f0003027f89 */ /* 0x000e2200000e0000 */
[----:B------:R-:W-:-:S03]  /*18c50*/  VIADD R8, R19, 0x1 ;  /* 0x0000000113087836 */ /* 0x000fc60000000000 */
[----:B------:R-:W1:Y:S02]  /*18c60*/  SHFL.BFLY PT, R4, R5, 0x1, 0x1f ;  /* 0x0c201f0005047f89 */ /* 0x000e6400000e0000 */
[----:B------:R-:W-:Y:S01]  /*18c70*/  ISETP.NE.AND P1, PT, R8, 0x2, PT ;  /* 0x000000020800780c */ /* 0x000fe20003f25270 */
[----:B0-----:R-:W-:Y:S01]  /*18c80*/  FADD.FTZ R7, R3, R2 ;  /* 0x0000000203077221 */ /* 0x001fe20000010000 */
[----:B------:R-:W-:Y:S02]  /*18c90*/  IMAD.MOV R2, RZ, RZ, -R197 ;  /* 0x000000ffff027224 */ /* 0x000fe400078e0ac5 */
[----:B------:R-:W-:Y:S01]  /*18ca0*/  SEL R3, RZ, 0x1, P1 ;  /* 0x00000001ff037807 */ /* 0x000fe20000800000 */
[----:B-1----:R-:W-:Y:S01]  /*18cb0*/  FADD.FTZ R0, R5, R4 ;  /* 0x0000000405007221 */ /* 0x002fe20000010000 */
[----:B------:R-:W-:Y:S01]  /*18cc0*/  FSETP.NE.FTZ.AND P2, PT, R7, RZ, PT ;  /* 0x000000ff0700720b */ /* 0x000fe20003f55000 */
[----:B------:R-:W-:Y:S01]  /*18cd0*/  IMAD.MOV.U32 R4, RZ, RZ, RZ ;  /* 0x000000ffff047224 */ /* 0x000fe200078e00ff */
[----:B------:R-:W-:Y:S01]  /*18ce0*/  ISETP.NE.AND P0, PT, R185, R2, PT ;  /* 0x00000002b900720c */ /* 0x000fe20003f05270 */
[----:B------:R-:W-:Y:S01]  /*18cf0*/  IMAD.MOV.U32 R2, RZ, RZ, RZ ;  /* 0x000000ffff027224 */ /* 0x000fe200078e00ff */
[----:B------:R-:W-:-:S02]  /*18d00*/  FSETP.NE.FTZ.AND P3, PT, R0, RZ, PT ;  /* 0x000000ff0000720b */ /* 0x000fc40003f75000 */
[----:B------:R-:W-:Y:S01]  /*18d10*/  LOP3.LUT R22, R22, R3, RZ, 0x3c, !PT ;  /* 0x0000000316167212 */ /* 0x000fe200078e3cff */
[----:B------:R-:W-:-:S06]  /*18d20*/  IMAD.MOV.U32 R3, RZ, RZ, -0x800000 ;  /* 0xff800000ff037424 */ /* 0x000fcc00078e00ff */
[----:B------:R-:W0:Y:S02]  /*18d30*/  @P2 MUFU.RCP R2, R7 ;  /* 0x0000000700022308 */ /* 0x000e240000001000 */
[----:B------:R-:W-:-:S04]  /*18d40*/  @!P0 IMAD R19, R19, 0x40, R194 ;  /* 0x0000004013138824 */ /* 0x000fc800078e02c2 */
[----:B------:R-:W-:Y:S02]  /*18d50*/  @!P0 IMAD R19, R19, 0x4, R18 ;  /* 0x0000000413138824 */ /* 0x000fe400078e0212 */
[----:B------:R-:W1:Y:S08]  /*18d60*/  @P3 MUFU.RCP R4, R0 ;  /* 0x0000000000043308 */ /* 0x000e700000001000 */
[----:B------:R-:W2:Y:S01]  /*18d70*/  @P2 MUFU.LG2 R18, R7 ;  /* 0x0000000700122308 */ /* 0x000ea20000000c00 */
[----:B0-----:R-:W-:Y:S01]  /*18d80*/  @!P0 STS [R19+0x38400], R2 ;  /* 0x0384000213008388 */ /* 0x001fe20000000800 */
[-C--:B------:R-:W-:Y:S01]  /*18d90*/  FMUL.FTZ R178, R28, R2.reuse ;  /* 0x000000021cb27220 */ /* 0x080fe20000410000 */
[-C--:B------:R-:W-:Y:S01]  /*18da0*/  FMUL.FTZ R176, R32, R2.reuse ;  /* 0x0000000220b07220 */ /* 0x080fe20000410000 */
[-C--:B------:R-:W-:Y:S01]  /*18db0*/  FMUL.FTZ R179, R24, R2.reuse ;  /* 0x0000000218b37220 */ /* 0x080fe20000410000 */
[-C--:B------:R-:W-:Y:S01]  /*18dc0*/  FMUL.FTZ R177, R25, R2.reuse ;  /* 0x0000000219b17220 */ /* 0x080fe20000410000 */
[-C--:B------:R-:W-:Y:S01]  /*18dd0*/  FMUL.FTZ R6, R29, R2.reuse ;  /* 0x000000021d067220 */ /* 0x080fe20000410000 */
[-C--:B------:R-:W-:Y:S01]  /*18de0*/  FMUL.FTZ R174, R33, R2.reuse ;  /* 0x0000000221ae7220 */ /* 0x080fe20000410000 */
[----:B------:R-:W0:Y:S01]  /*18df0*/  @P3 MUFU.LG2 R21, R0 ;  /* 0x0000000000153308 */ /* 0x000e220000000c00 */
        /* <DEDUP_REMOVED lines=10> */
[C---:B-1----:R-:W-:Y:S01]  /*18ea0*/  @P2 FMUL.FTZ R19, R14.reuse, 0.69314718246459960938 ;  /* 0x3f3172180e132820 */ /* 0x042fe20000410000 */
[----:B------:R-:W-:Y:S01]  /*18eb0*/  @P3 FMUL.FTZ R14, R14, 0.69314718246459960938 ;  /* 0x3f3172180e0e3820 */ /* 0x000fe20000410000 */
        /* <DEDUP_REMOVED lines=56> */
[-C--:B------:R-:W-:Y:S01]  /*19240*/  FMUL.FTZ R29, R66, R4.reuse ;  /* 0x00000004421d7220 */ /* 0x080fe20000410000 */
[----:B------:R-:W-:Y:S01]  /*19250*/  @P2 FFMA.FTZ R3, R19, R9, R18 ;  /* 0x0000000913032223 */ /* 0x000fe20000010012 */
        /* <DEDUP_REMOVED lines=63> */
.L_x_3533:
[----:B------:R-:W-:Y:S05]  /*19650*/  BSYNC B7 ;  /* 0x0000000000077941 */ /* 0x000fea0003800000 */
.L_x_3523:
[----:B------:R-:W0:Y:S08]  /*19660*/  S2UR UR5, SR_CgaCtaId ;  /* 0x00000000000579c3 */ /* 0x000e300000008800 */
[----:B------:R-:W-:Y:S06]  /*19670*/  BAR.SYNC.DEFER_BLOCKING 0x5, 0x180 ;  /* 0x0146000000007b1d */ /* 0x000fec0000010000 */
[----:B------:R-:W-:Y:S01]  /*19680*/  UMOV UR4, 0x400 ;  /* 0x0000040000047882 */ /* 0x000fe20000000000 */
[----:B------:R-:W-:Y:S01]  /*19690*/  BSSY B0, `(.L_x_3664) ;  /* 0x00002e7000007945 */ /* 0x000fe20003800000 */
[----:B0-----:R-:W-:-:S06]  /*196a0*/  ULEA UR4, UR5, UR4, 0x18 ;  /* 0x0000000405047291 */ /* 0x001fcc000f8ec03f */
[----:B------:R-:W-:-:S05]  /*196b0*/  IMAD.U32 R18, RZ, RZ, UR4 ;  /* 0x00000004ff127e24 */ /* 0x000fca000f8e00ff */
[----:B----4-:R0:W1:Y:S01]  /*196c0*/  LDS.128 R24, [R18+0x388d0] ;  /* 0x0388d00012187984 */ /* 0x0100620000000c00 */
        /* <DEDUP_REMOVED lines=43> */
[C---:B------:R-:W-:Y:S02]  /*19980*/  IADD3 R57, P5, R118.reuse, 0x2040, RZ ;  /* 0x0000204076397810 */ /* 0x040fe40007fbe0ff */
[C---:B------:R-:W-:Y:S02]  /*19990*/  IADD3 R61, P2, R118.reuse, 0x2060, RZ ;  /* 0x00002060763d7810 */ /* 0x040fe40007f5e0ff */
[----:B------:R-:W-:Y:S02]  /*199a0*/  IADD3 R65, P1, R118, 0x4000, RZ ;  /* 0x0000400076417810 */ /* 0x000fe40007f3e0ff */
[----:B------:R-:W-:Y:S02]  /*199b0*/  SHF.R.U64 R52, R52, 0x3, RZ ;  /* 0x0000000334347819 */ /* 0x000fe400000012ff */
        /* <DEDUP_REMOVED lines=8> */
[----:B------:R-:W-:Y:S02]  /*19a40*/  LOP3.LUT R64, R65, 0x380, RZ, 0xc0, !PT ;  /* 0x0000038041407812 */ /* 0x000fe400078ec0ff */
[----:B------:R-:W-:Y:S01]  /*19a50*/  LOP3.LUT R52, R52, R53, RZ, 0x3c, !PT ;  /* 0x0000003534347212 */ /* 0x000fe200078e3cff */
[----:B------:R-:W-:Y:S01]  /*19a60*/  IMAD.X R53, RZ, RZ, R119, P6 ;  /* 0x000000ffff357224 */ /* 0x000fe200030e0677 */
[C---:B------:R-:W-:Y:S02]  /*19a70*/  IADD3 R69, P0, R118.reuse, 0x4020, RZ ;  /* 0x0000402076457810 */ /* 0x040fe40007f1e0ff */
[C---:B------:R-:W-:Y:S02]  /*19a80*/  IADD3 R99, P4, R118.reuse, 0x4040, RZ ;  /* 0x0000404076637810 */ /* 0x040fe40007f9e0ff */
[----:B------:R-:W-:-:S02]  /*19a90*/  IADD3 R103, P3, R118, 0x4060, RZ ;  /* 0x0000406076677810 */ /* 0x000fc40007f7e0ff */
[----:B------:R-:W-:Y:S02]  /*19aa0*/  IADD3 R107, P6, R118, 0x6000, RZ ;  /* 0x00006000766b7810 */ /* 0x000fe40007fde0ff */
[----:B------:R-:W-:Y:S02]  /*19ab0*/  SHF.R.U64 R56, R56, 0x3, RZ ;  /* 0x0000000338387819 */ /* 0x000fe400000012ff */
[----:B------:R-:W-:Y:S02]  /*19ac0*/  SHF.R.U64 R60, R60, 0x3, RZ ;  /* 0x000000033c3c7819 */ /* 0x000fe400000012ff */
[----:B------:R-:W-:Y:S02]  /*19ad0*/  SHF.R.U64 R64, R64, 0x3, RZ ;  /* 0x0000000340407819 */ /* 0x000fe400000012ff */
[----:B-----5:R-:W-:Y:S02]  /*19ae0*/  LOP3.LUT R37, R118, 0x380, RZ, 0xc0, !PT ;  /* 0x0000038076257812 */ /* 0x020fe400078ec0ff */
[----:B------:R-:W-:-:S02]  /*19af0*/  LOP3.LUT R68, R69, 0x380, RZ, 0xc0, !PT ;  /* 0x0000038045447812 */ /* 0x000fc400078ec0ff */
[----:B------:R-:W-:Y:S02]  /*19b00*/  LOP3.LUT R98, R99, 0x380, RZ, 0xc0, !PT ;  /* 0x0000038063627812 */ /* 0x000fe400078ec0ff */
[----:B------:R-:W-:Y:S02]  /*19b10*/  LOP3.LUT R102, R103, 0x380, RZ, 0xc0, !PT ;  /* 0x0000038067667812 */ /* 0x000fe400078ec0ff */
[----:B------:R-:W-:Y:S02]  /*19b20*/  LOP3.LUT R106, R107, 0x380, RZ, 0xc0, !PT ;  /* 0x000003806b6a7812 */ /* 0x000fe400078ec0ff */
[----:B------:R-:W-:Y:S01]  /*19b30*/  LOP3.LUT R56, R56, R57, RZ, 0x3c, !PT ;  /* 0x0000003938387212 */ /* 0x000fe200078e3cff */
[--C-:B------:R-:W-:Y:S01]  /*19b40*/  IMAD.X R57, RZ, RZ, R119.reuse, P5 ;  /* 0x000000ffff397224 */ /* 0x100fe200028e0677 */
[----:B------:R-:W-:Y:S01]  /*19b50*/  LOP3.LUT R60, R60, R61, RZ, 0x3c, !PT ;  /* 0x0000003d3c3c7212 */ /* 0x000fe200078e3cff */
[--C-:B------:R-:W-:Y:S01]  /*19b60*/  IMAD.X R61, RZ, RZ, R119.reuse, P2 ;  /* 0x000000ffff3d7224 */ /* 0x100fe200010e0677 */
[----:B------:R-:W-:Y:S01]  /*19b70*/  LOP3.LUT R64, R64, R65, RZ, 0x3c, !PT ;  /* 0x0000004140407212 */ /* 0x000fe200078e3cff */
[----:B------:R-:W-:Y:S01]  /*19b80*/  IMAD.X R65, RZ, RZ, R119, P1 ;  /* 0x000000ffff417224 */ /* 0x000fe200008e0677 */
[----:B------:R-:W-:-:S02]  /*19b90*/  SHF.R.U64 R37, R37, 0x3, RZ ;  /* 0x0000000325257819 */ /* 0x000fc400000012ff */
[----:B------:R-:W-:Y:S02]  /*19ba0*/  SHF.R.U64 R68, R68, 0x3, RZ ;  /* 0x0000000344447819 */ /* 0x000fe400000012ff */
[----:B------:R-:W-:Y:S02]  /*19bb0*/  SHF.R.U64 R98, R98, 0x3, RZ ;  /* 0x0000000362627819 */ /* 0x000fe400000012ff */
[----:B------:R-:W-:Y:S02]  /*19bc0*/  SHF.R.U64 R102, R102, 0x3, RZ ;  /* 0x0000000366667819 */ /* 0x000fe400000012ff */
[----:B------:R-:W-:Y:S02]  /*19bd0*/  SHF.R.U64 R106, R106, 0x3, RZ ;  /* 0x000000036a6a7819 */ /* 0x000fe400000012ff */
[C---:B------:R-:W-:Y:S02]  /*19be0*/  IADD3 R14, P5, R118.reuse, 0x6020, RZ ;  /* 0x00006020760e7810 */ /* 0x040fe40007fbe0ff */
[----:B-1----:R-:W-:-:S02]  /*19bf0*/  IADD3 R24, P2, R118, 0x6040, RZ ;  /* 0x0000604076187810 */ /* 0x002fc40007f5e0ff */
[----:B------:R-:W-:Y:S01]  /*19c00*/  IADD3 R23, P1, R118, 0x6060, RZ ;  /* 0x0000606076177810 */ /* 0x000fe20007f3e0ff */
        /* <DEDUP_REMOVED lines=11> */
[----:B------:R-:W-:Y:S01]  /*19cc0*/  LOP3.LUT R169, R14, 0x380, RZ, 0xc0, !PT ;  /* 0x000003800ea97812 */ /* 0x000fe200078ec0ff */
[----:B------:R-:W-:Y:S01]  /*19cd0*/  IMAD.X R37, RZ, RZ, R119, P1 ;  /* 0x000000ffff257224 */ /* 0x000fe200008e0677 */
[----:B------:R-:W-:Y:S01]  /*19ce0*/  MOV R119, R118 ;  /* 0x0000007600777202 */ /* 0x000fe20000000f00 */
[----:B------:R-:W-:Y:S01]  /*19cf0*/  BAR.SYNC.DEFER_BLOCKING 0x1, 0x100 ;  /* 0x0044000000007b1d */ /* 0x000fe20000010000 */
[----:B------:R-:W-:-:S02]  /*19d00*/  SHF.R.U64 R169, R169, 0x3, RZ ;  /* 0x00000003a9a97819 */ /* 0x000fc400000012ff */
[----:B------:R-:W-:Y:S02]  /*19d10*/  MOV R118, R8 ;  /* 0x0000000800767202 */ /* 0x000fe40000000f00 */
[----:B------:R-:W-:Y:S02]  /*19d20*/  LOP3.LUT R110, R169, R14, RZ, 0x3c, !PT ;  /* 0x0000000ea96e7212 */ /* 0x000fe400078e3cff */
[----:B------:R-:W-:Y:S02]  /*19d30*/  MOV R40, R40 ;  /* 0x0000002800287202 */ /* 0x000fe40000000f00 */
[----:B------:R-:W-:Y:S02]  /*19d40*/  F2FP.BF16.F32.PACK_AB R8, R170, R173 ;  /* 0x000000adaa08723e */ /* 0x000fe400000010ff */
[----:B------:R-:W-:Y:S02]  /*19d50*/  F2FP.BF16.F32.PACK_AB R9, R43, R42 ;  /* 0x0000002a2b09723e */ /* 0x000fe400000010ff */
[----:B------:R-:W-:-:S02]  /*19d60*/  MOV R44, R44 ;  /* 0x0000002c002c7202 */ /* 0x000fc40000000f00 */
[----:B------:R-:W-:Y:S02]  /*19d70*/  F2FP.BF16.F32.PACK_AB R14, R164, R166 ;  /* 0x000000a6a40e723e */ /* 0x000fe400000010ff */
[----:B------:R-:W-:Y:S02]  /*19d80*/  MOV R48, R48 ;  /* 0x0000003000307202 */ /* 0x000fe40000000f00 */
[----:B------:R-:W-:Y:S02]  /*19d90*/  MOV R52, R52 ;  /* 0x0000003400347202 */ /* 0x000fe40000000f00 */
[----:B------:R-:W-:Y:S02]  /*19da0*/  MOV R56, R56 ;  /* 0x0000003800387202 */ /* 0x000fe40000000f00 */
[----:B------:R-:W-:Y:S01]  /*19db0*/  ISETP.NE.U32.AND P0, PT, RZ, UR4, PT ;  /* 0x00000004ff007c0c */ /* 0x000fe2000bf05070 */
[----:B------:R1:W-:Y:S01]  /*19dc0*/  STSM.16.M88.4 [R119], R4 ;  /* 0x0000000477007844 */ /* 0x0003e20000000200 */
[----:B------:R-:W-:-:S02]  /*19dd0*/  LOP3.LUT R177, R24, 0x380, RZ, 0xc0, !PT ;  /* 0x0000038018b17812 */ /* 0x000fc400078ec0ff */
[----:B------:R-:W-:Y:S01]  /*19de0*/  ISETP.NE.AND.EX P0, PT, RZ, UR5, PT, P0 ;  /* 0x00000005ff007c0c */ /* 0x000fe2000bf05300 */
[----:B------:R-:W-:Y:S01]  /*19df0*/  ULDC.64 UR4, c[0x0][0xd08] ;  /* 0x0003420000047ab9 */ /* 0x000fe20000000a00 */
[----:B------:R-:W-:Y:S02]  /*19e00*/  LOP3.LUT R0, R23, 0x380, RZ, 0xc0, !PT ;  /* 0x0000038017007812 */ /* 0x000fe400078ec0ff */
[----:B------:R-:W-:Y:S02]  /*19e10*/  MOV R60, R60 ;  /* 0x0000003c003c7202 */ /* 0x000fe40000000f00 */
[----:B------:R-:W-:Y:S02]  /*19e20*/  F2FP.BF16.F32.PACK_AB R89, R91, R90 ;  /* 0x0000005a5b59723e */ /* 0x000fe400000010ff */
[----:B------:R-:W-:Y:S02]  /*19e30*/  MOV R64, R64 ;  /* 0x0000004000407202 */ /* 0x000fe40000000f00 */
[----:B------:R-:W-:-:S02]  /*19e40*/  F2FP.BF16.F32.PACK_AB R96, R97, R96 ;  /* 0x000000606160723e */ /* 0x000fc400000010ff */
[----:B------:R-:W-:Y:S02]  /*19e50*/  MOV R68, R68 ;  /* 0x0000004400447202 */ /* 0x000fe40000000f00 */
[----:B-1----:R-:W-:Y:S02]  /*19e60*/  F2FP.BF16.F32.PACK_AB R4, R174, R176 ;  /* 0x000000b0ae04723e */ /* 0x002fe400000010ff */
[----:B------:R-:W-:Y:S02]  /*19e70*/  F2FP.BF16.F32.PACK_AB R5, R35, R34 ;  /* 0x000000222305723e */ /* 0x000fe400000010ff */
[----:B------:R-:W-:Y:S02]  /*19e80*/  F2FP.BF16.F32.PACK_AB R6, R172, R175 ;  /* 0x000000afac06723e */ /* 0x000fe400000010ff */
[----:B------:R-:W-:Y:S02]  /*19e90*/  F2FP.BF16.F32.PACK_AB R7, R39, R38 ;  /* 0x000000262707723e */ /* 0x000fe400000010ff */
[----:B------:R-:W-:-:S02]  /*19ea0*/  F2FP.BF16.F32.PACK_AB R34, R161, R163 ;  /* 0x000000a3a122723e */ /* 0x000fc400000010ff */
[----:B------:R-:W-:Y:S01]  /*19eb0*/  F2FP.BF16.F32.PACK_AB R35, R63, R62 ;  /* 0x0000003e3f23723e */ /* 0x000fe200000010ff */
[----:B------:R1:W-:Y:S01]  /*19ec0*/  STSM.16.M88.4 [R118], R4 ;  /* 0x0000000476007844 */ /* 0x0003e20000000200 */
[----:B------:R-:W-:Y:S02]  /*19ed0*/  ISETP.NE.U32.AND P6, PT, RZ, UR4, PT ;  /* 0x00000004ff007c0c */ /* 0x000fe4000bfc5070 */
[----:B------:R-:W-:Y:S01]  /*19ee0*/  SHF.R.U64 R177, R177, 0x3, RZ ;  /* 0x00000003b1b17819 */ /* 0x000fe200000012ff */
[----:B------:R-:W-:Y:S01]  /*19ef0*/  STSM.16.M88.4 [R40], R8 ;  /* 0x0000000828007844 */ /* 0x000fe20000000200 */
[----:B------:R-:W-:Y:S02]  /*19f00*/  SHF.R.U64 R0, R0, 0x3, RZ ;  /* 0x0000000300007819 */ /* 0x000fe400000012ff */
[----:B------:R-:W-:Y:S01]  /*19f10*/  F2FP.BF16.F32.PACK_AB R90, R93, R92 ;  /* 0x0000005c5d5a723e */ /* 0x000fe200000010ff */
[----:B------:R-:W-:Y:S01]  /*19f20*/  STSM.16.M88.4 [R44], R12 ;  /* 0x0000000c2c007844 */ /* 0x000fe20000000200 */
[----:B------:R-:W-:-:S02]  /*19f30*/  F2FP.BF16.F32.PACK_AB R91, R95, R94 ;  /* 0x0000005e5f5b723e */ /* 0x000fc400000010ff */
[----:B------:R-:W-:Y:S01]  /*19f40*/  F2FP.BF16.F32.PACK_AB R97, R50, R46 ;  /* 0x0000002e3261723e */ /* 0x000fe200000010ff */
[----:B------:R-:W-:Y:S01]  /*19f50*/  STSM.16.M88.4 [R48], R32 ;  /* 0x0000002030007844 */ /* 0x000fe20000000200 */
[----:B------:R-:W-:Y:S02]  /*19f60*/  F2FP.BF16.F32.PACK_AB R104, R105, R104 ;  /* 0x000000686968723e */ /* 0x000fe400000010ff */
[----:B------:R-:W-:Y:S01]  /*19f70*/  F2FP.BF16.F32.PACK_AB R112, R113, R112 ;  /* 0x000000707170723e */ /* 0x000fe200000010ff */
[----:B------:R-:W-:Y:S01]  /*19f80*/  STSM.16.M88.4 [R52], R28 ;  /* 0x0000001c34007844 */ /* 0x000fe20000000200 */
[----:B-1----:R-:W-:Y:S02]  /*19f90*/  F2FP.BF16.F32.PACK_AB R4, R73, R159 ;  /* 0x0000009f4904723e */ /* 0x002fe400000010ff */
[----:B------:R-:W-:Y:S02]  /*19fa0*/  F2FP.BF16.F32.PACK_AB R5, R75, R74 ;  /* 0x0000004a4b05723e */ /* 0x000fe400000010ff */
[----:B------:R-:W-:-:S02]  /*19fb0*/  F2FP.BF16.F32.PACK_AB R6, R77, R76 ;  /* 0x0000004c4d06723e */ /* 0x000fc400000010ff */
[----:B------:R-:W-:Y:S02]  /*19fc0*/  F2FP.BF16.F32.PACK_AB R7, R79, R78 ;  /* 0x0000004e4f07723e */ /* 0x000fe400000010ff */
[----:B------:R-:W-:Y:S02]  /*19fd0*/  ISETP.NE.AND.EX P6, PT, RZ, UR5, PT, P6 ;  /* 0x00000005ff007c0c */ /* 0x000fe4000bfc5360 */
[----:B------:R-:W-:Y:S01]  /*19fe0*/  LOP3.LUT R114, R177, R24, RZ, 0x3c, !PT ;  /* 0x00000018b1727212 */ /* 0x000fe200078e3cff */
[----:B------:R1:W-:Y:S01]  /*19ff0*/  STSM.16.M88.4 [R56], R4 ;  /* 0x0000000438007844 */ /* 0x0003e20000000200 */
[----:B------:R-:W-:Y:S02]  /*1a000*/  LOP3.LUT R36, R0, R23, RZ, 0x3c, !PT ;  /* 0x0000001700247212 */ /* 0x000fe400078e3cff */
[----:B------:R-:W-:Y:S01]  /*1a010*/  MOV R23, R98 ;  /* 0x0000006200177202 */ /* 0x000fe20000000f00 */
[----:B------:R-:W-:Y:S01]  /*1a020*/  STSM.16.M88.4 [R60], R80 ;  /* 0x000000503c007844 */ /* 0x000fe20000000200 */
[----:B------:R-:W-:-:S02]  /*1a030*/  MOV R24, R106 ;  /* 0x0000006a00187202 */ /* 0x000fc40000000f00 */
[----:B------:R-:W-:Y:S01]  /*1a040*/  F2FP.BF16.F32.PACK_AB R98, R101, R100 ;  /* 0x000000646562723e */ /* 0x000fe200000010ff */
[----:B------:R-:W-:Y:S01]  /*1a050*/  STSM.16.M88.4 [R64], R88 ;  /* 0x0000005840007844 */ /* 0x000fe20000000200 */
[----:B------:R-:W-:Y:S02]  /*1a060*/  F2FP.BF16.F32.PACK_AB R99, R58, R54 ;  /* 0x000000363a63723e */ /* 0x000fe400000010ff */
[----:B------:R-:W-:Y:S02]  /*1a070*/  MOV R0, R114 ;  /* 0x0000007200007202 */ /* 0x000fe40000000f00 */
[----:B------:R-:W-:Y:S01]  /*1a080*/  F2FP.BF16.F32.PACK_AB R105, R72, R66 ;  /* 0x000000424869723e */ /* 0x000fe200000010ff */
[----:B------:R-:W-:Y:S01]  /*1a090*/  STSM.16.M88.4 [R68], R96 ;  /* 0x0000006044007844 */ /* 0x000fe20000000200 */
[----:B------:R-:W-:Y:S01]  /*1a0a0*/  F2FP.BF16.F32.PACK_AB R106, R109, R108 ;  /* 0x0000006c6d6a723e */ /* 0x000fe200000010ff */
[----:B-1----:R-:W1:Y:S01]  /*1a0b0*/  LDC.64 R4, c[0x0][0xd00] ;  /* 0x00034000ff047b82 */ /* 0x002e620000000a00 */
        /* <DEDUP_REMOVED lines=14> */
[----:B-1----:R-:W-:Y:S01]  /*1a1a0*/  IMAD.WIDE R6, R218, 0x4, R4 ;  /* 0x00000004da067825 */ /* 0x002fe200078e0204 */
[----:B------:R-:W-:Y:S01]  /*1a1b0*/  MOV R110, R110 ;  /* 0x0000006e006e7202 */ /* 0x000fe20000000f00 */
[----:B------:R1:W-:Y:S01]  /*1a1c0*/  STSM.16.M88.4 [R24], R120 ;  /* 0x0000007818007844 */ /* 0x0003e20000000200 */
[----:B------:R-:W-:Y:S01]  /*1a1d0*/  F2FP.BF16.F32.PACK_AB R130, R133, R132 ;  /* 0x000000848582723e */ /* 0x000fe200000010ff */
[----:B------:R-:W-:Y:S01]  /*1a1e0*/  IMAD R5, R226, 0x40, R213 ;  /* 0x00000040e2057824 */ /* 0x000fe200078e02d5 */
[----:B------:R-:W-:-:S02]  /*1a1f0*/  F2FP.BF16.F32.PACK_AB R131, R135, R134 ;  /* 0x000000868783723e */ /* 0x000fc400000010ff */
[----:B------:R-:W-:Y:S02]  /*1a200*/  F2FP.BF16.F32.PACK_AB R137, R139, R138 ;  /* 0x0000008a8b89723e */ /* 0x000fe400000010ff */
[----:B------:R-:W-:Y:S01]  /*1a210*/  F2FP.BF16.F32.PACK_AB R144, R145, R144 ;  /* 0x000000909190723e */ /* 0x000fe200000010ff */
[----:B------:R-:W-:Y:S01]  /*1a220*/  IMAD.WIDE R20, R5, 0x2, R20 ;  /* 0x0000000205147825 */ /* 0x000fe200078e0214 */
[----:B------:R-:W-:Y:S01]  /*1a230*/  F2FP.BF16.F32.PACK_AB R138, R141, R140 ;  /* 0x0000008c8d8a723e */ /* 0x000fe200000010ff */
[----:B------:R-:W2:Y:S01]  /*1a240*/  @P6 LDC.64 R4, c[0x0][0xd08] ;  /* 0x00034200ff046b82 */ /* 0x000ea20000000a00 */
[----:B------:R-:W-:Y:S01]  /*1a250*/  F2FP.BF16.F32.PACK_AB R139, R143, R142 ;  /* 0x0000008e8f8b723e */ /* 0x000fe200000010ff */
[----:B------:R-:W-:Y:S01]  /*1a260*/  STSM.16.M88.4 [R110], R128 ;  /* 0x000000806e007844 */ /* 0x000fe20000000200 */
[----:B------:R-:W-:Y:S02]  /*1a270*/  F2FP.BF16.F32.PACK_AB R145, R147, R146 ;  /* 0x000000929391723e */ /* 0x000fe400000010ff */
[----:B------:R-:W-:Y:S01]  /*1a280*/  MOV R36, R36 ;  /* 0x0000002400247202 */ /* 0x000fe20000000f00 */
[----:B------:R3:W-:Y:S01]  /*1a290*/  STSM.16.M88.4 [R0], R136 ;  /* 0x0000008800007844 */ /* 0x0007e20000000200 */
[----:B------:R-:W-:Y:S01]  /*1a2a0*/  F2FP.BF16.F32.PACK_AB R146, R149, R148 ;  /* 0x000000949592723e */ /* 0x000fe200000010ff */
[----:B------:R-:W-:Y:S01]  /*1a2b0*/  ULDC UR4, c[0x0][0xb88] ;  /* 0x0002e20000047ab9 */ /* 0x000fe20000000800 */
[----:B------:R-:W-:Y:S01]  /*1a2c0*/  F2FP.BF16.F32.PACK_AB R147, R151, R150 ;  /* 0x000000969793723e */ /* 0x000fe200000010ff */
[----:B-1----:R-:W-:-:S04]  /*1a2d0*/  IMAD.MOV.U32 R24, RZ, RZ, RZ ;  /* 0x000000ffff187224 */ /* 0x002fc800078e00ff */
[----:B------:R1:W-:Y:S01]  /*1a2e0*/  STSM.16.M88.4 [R36], R144 ;  /* 0x0000009024007844 */ /* 0x0003e20000000200 */
[----:B------:R-:W-:Y:S01]  /*1a2f0*/  BAR.SYNC.DEFER_BLOCKING 0x1, 0x100 ;  /* 0x0044000000007b1d */ /* 0x000fe20000010000 */
[----:B---3--:R-:W-:Y:S02]  /*1a300*/  IMAD.U32 R0, RZ, RZ, UR4 ;  /* 0x00000004ff007e24 */ /* 0x008fe4000f8e00ff */
[----:B--2---:R-:W-:-:S03]  /*1a310*/  @P6 IMAD.WIDE R4, R218, 0x4, R4 ;  /* 0x00000004da046825 */ /* 0x004fc600078e0204 */
[----:B------:R2:W5:Y:S01]  /*1a320*/  @P0 LDG.E R24, desc[UR50][R6.64] ;  /* 0x0000003206180981 */ /* 0x000562000c1e1900 */
[C---:B------:R-:W-:Y:S02]  /*1a330*/  IADD3 R9, P1, R20.reuse, 0x1000, RZ ;  /* 0x0000100014097810 */ /* 0x040fe40007f3e0ff */
[C---:B------:R-:W-:Y:S01]  /*1a340*/  IADD3 R13, P2, R20.reuse, 0x2000, RZ ;  /* 0x00002000140d7810 */ /* 0x040fe20007f5e0ff */
[----:B------:R2:W5:Y:S01]  /*1a350*/  @P6 LDG.E R0, desc[UR50][R4.64] ;  /* 0x0000003204006981 */ /* 0x000562000c1e1900 */
        /* <DEDUP_REMOVED lines=24> */
[----:B-1----:R-:W-:Y:S02]  /*1a4e0*/  LOP3.LUT R36, R37, 0x380, RZ, 0xc0, !PT ;  /* 0x0000038025247812 */ /* 0x002fe400078ec0ff */
        /* <DEDUP_REMOVED lines=22> */
.L_x_3666:
[----:B------:R-:W1:Y:S01]  /*1a650*/  SHFL.IDX PT, R4, R227, RZ, 0x1f ;  /* 0x00001fffe3047589 */ /* 0x000e6200000e0000 */
        /* <DEDUP_REMOVED lines=18> */
[----:B------:R-:W-:Y:S02]  /*1a780*/  LOP3.LUT R7, R20, 0x380, RZ, 0xc0, !PT ;  /* 0x0000038014077812 */ /* 0x000fe400078ec0ff */
[----:B-1----:R-:W-:-:S02]  /*1a790*/  ISETP.NE.AND P4, PT, R4, RZ, PT ;  /* 0x000000ff0400720c */ /* 0x002fc40003f85270 */
[----:B------:R-:W-:Y:S02]  /*1a7a0*/  LOP3.LUT R5, R6, 0x380, RZ, 0xc0, !PT ;  /* 0x0000038006057812 */ /* 0x000fe400078ec0ff */
[----:B------:R-:W-:Y:S02]  /*1a7b0*/  SHF.R.U64 R60, R60, 0x3, RZ ;  /* 0x000000033c3c7819 */ /* 0x000fe400000012ff */
[----:B------:R-:W-:Y:S02]  /*1a7c0*/  SHF.R.U64 R64, R64, 0x3, RZ ;  /* 0x0000000340407819 */ /* 0x000fe400000012ff */
[----:B------:R-:W-:Y:S02]  /*1a7d0*/  SHF.R.U64 R68, R68, 0x3, RZ ;  /* 0x0000000344447819 */ /* 0x000fe400000012ff */
[----:B------:R-:W-:Y:S02]  /*1a7e0*/  SHF.R.U64 R72, R72, 0x3, RZ ;  /* 0x0000000348487819 */ /* 0x000fe400000012ff */
[----:B------:R-:W-:-:S02]  /*1a7f0*/  SHF.R.U64 R7, R7, 0x3, RZ ;  /* 0x0000000307077819 */ /* 0x000fc400000012ff */
        /* <DEDUP_REMOVED lines=11> */
[----:B------:R-:W-:Y:S02]  /*1a8b0*/  LOP3.LUT R76, R5, R6, RZ, 0x3c, !PT ;  /* 0x00000006054c7212 */ /* 0x000fe400078e3cff */
[----:B------:R-:W-:Y:S02]  /*1a8c0*/  SHF.R.S32.HI R82, RZ, 0x1f, R217 ;  /* 0x0000001fff527819 */ /* 0x000fe400000114d9 */
[----:B------:R-:W-:Y:S02]  /*1a8d0*/  SEL R83, R218, RZ, !P0 ;  /* 0x000000ffda537207 */ /* 0x000fe40004000000 */
[----:B------:R-:W-:Y:S02]  /*1a8e0*/  SEL R80, R4, RZ, !P0 ;  /* 0x000000ff04507207 */ /* 0x000fe40004000000 */
[----:B-----5:R-:W-:Y:S01]  /*1a8f0*/  SHF.R.S32.HI R81, RZ, 0x1f, R24 ;  /* 0x0000001fff517819 */ /* 0x020fe20000011418 */
[----:B------:R-:W-:Y:S06]  /*1a900*/  @P4 BRA `(.L_x_3667) ;  /* 0x0000000000b84947 */ /* 0x000fec0003800000 */
[----:B------:R-:W1:Y:S01]  /*1a910*/  LDC R23, c[0x0][0xce8] ;  /* 0x00033a00ff177b82 */ /* 0x000e620000000800 */
[----:B------:R-:W-:Y:S01]  /*1a920*/  ULDC.64 UR4, c[0x0][0xc90] ;  /* 0x0003240000047ab9 */ /* 0x000fe20000000a00 */
[----:B------:R-:W-:Y:S02]  /*1a930*/  IMAD.IADD R14, R214, 0x1, R195 ;  /* 0x00000001d60e7824 */ /* 0x000fe400078e02c3 */
[----:B------:R-:W-:Y:S02]  /*1a940*/  IMAD R6, R82, UR4, RZ ;  /* 0x0000000452067c24 */ /* 0x000fe4000f8e02ff */
[----:B------:R-:W-:Y:S02]  /*1a950*/  IMAD.MOV.U32 R4, RZ, RZ, R24 ;  /* 0x000000ffff047224 */ /* 0x000fe400078e0018 */
[----:B------:R-:W-:Y:S02]  /*1a960*/  IMAD R11, R217, UR5, R6 ;  /* 0x00000005d90b7c24 */ /* 0x000fe4000f8e0206 */
[----:B------:R-:W-:-:S02]  /*1a970*/  IMAD.MOV.U32 R5, RZ, RZ, R81 ;  /* 0x000000ffff057224 */ /* 0x000fc400078e0051 */
[----:B------:R-:W-:Y:S02]  /*1a980*/  IMAD.IADD R30, R194, 0x1, R195 ;  /* 0x00000001c21e7824 */ /* 0x000fe400078e02c3 */
[----:B------:R-:W-:Y:S01]  /*1a990*/  IMAD.WIDE.U32 R4, R217, UR4, R4 ;  /* 0x00000004d9047c25 */ /* 0x000fe2000f8e0004 */
[----:B------:R-:W-:-:S03]  /*1a9a0*/  ULDC.64 UR4, c[0x0][0xc98] ;  /* 0x0003260000047ab9 */ /* 0x000fc60000000a00 */
[----:B------:R-:W-:Y:S02]  /*1a9b0*/  IMAD.IADD R5, R5, 0x1, R11 ;  /* 0x0000000105057824 */ /* 0x000fe400078e020b */
        /* <DEDUP_REMOVED lines=21> */
[----:B------:R-:W-:-:S03]  /*1ab10*/  ULDC.64 UR4, c[0x0][0xc50] ;  /* 0x0003140000047ab9 */ /* 0x000fc60000000a00 */
[----:B------:R-:W-:Y:S01]  /*1ab20*/  IMAD.IADD R5, R5, 0x1, R11 ;  /* 0x0000000105057824 */ /* 0x000fe200078e020b */
[----:B------:R-:W-:-:S04]  /*1ab30*/  LEA R11, P0, R4, UR4, 0x2 ;  /* 0x00000004040b7c11 */ /* 0x000fc8000f8010ff */
[----:B------:R-:W-:Y:S01]  /*1ab40*/  LEA.HI.X R14, R4, UR5, R5, 0x2, P0 ;  /* 0x00000005040e7c11 */ /* 0x000fe200080f1405 */
[----:B------:R-:W-:Y:S01]  /*1ab50*/  SHFL.IDX PT, R6, R11, 0x1, 0x1c1f ;  /* 0x003c1f000b067f89 */ /* 0x000fe200000e0000 */
[----:B------:R-:W-:Y:S01]  /*1ab60*/  ISETP.NE.AND P0, PT, R185, R10, PT ;  /* 0x0000000ab900720c */ /* 0x000fe20003f05270 */
[C---:B------:R-:W-:Y:S02]  /*1ab70*/  VIADD R10, R30.reuse, 0x8 ;  /* 0x000000081e0a7836 */ /* 0x040fe40000000000 */
[----:B------:R-:W-:Y:S01]  /*1ab80*/  SHFL.IDX PT, R4, R11, RZ, 0x1c1f ;  /* 0x001c1fff0b047589 */ /* 0x000fe200000e0000 */
[-C--:B------:R-:W-:Y:S02]  /*1ab90*/  ISETP.GE.OR P1, PT, R30, R23.reuse, P0 ;  /* 0x000000171e00720c */ /* 0x080fe40000726670 */
[----:B------:R-:W-:Y:S01]  /*1aba0*/  ISETP.GE.OR P0, PT, R10, R23, P0 ;  /* 0x000000170a00720c */ /* 0x000fe20000706670 */
[----:B------:R-:W1:Y:S04]  /*1abb0*/  SHFL.IDX PT, R5, R14, RZ, 0x1c1f ;  /* 0x001c1fff0e057589 */ /* 0x000e6800000e0000 */
[----:B------:R-:W2:Y:S06]  /*1abc0*/  SHFL.IDX PT, R7, R14, 0x1, 0x1c1f ;  /* 0x003c1f000e077f89 */ /* 0x000eac00000e0000 */
[----:B-1----:R1:W-:Y:S04]  /*1abd0*/  @!P1 ST.E desc[UR50][R4.64], R3 ;  /* 0x0000000304009985 */ /* 0x0023e8000c101932 */
[----:B--2---:R1:W-:Y:S02]  /*1abe0*/  @!P0 ST.E desc[UR50][R6.64], R2 ;  /* 0x0000000206008985 */ /* 0x0043e4000c101932 */
.L_x_3667:
[----:B------:R-:W2:Y:S01]  /*1abf0*/  LDC R85, c[0x0][0xce8] ;  /* 0x00033a00ff557b82 */ /* 0x000ea20000000800 */
[----:B------:R-:W-:Y:S01]  /*1ac00*/  ULDC.64 UR4, c[0x0][0xba0] ;  /* 0x0002e80000047ab9 */ /* 0x000fe20000000a00 */
[----:B-1----:R1:W5:Y:S01]  /*1ac10*/  LD.E.128 R4, desc[UR50][R20.64] ;  /* 0x0000003214047980 */ /* 0x002362000c101d00 */
[----:B------:R-:W-:-:S03]  /*1ac20*/  IMAD R3, R81, UR4, RZ ;  /* 0x0000000451037c24 */ /* 0x000fc6000f8e02ff */
[----:B------:R-:W5:Y:S02]  /*1ac30*/  LD.E.128 R8, desc[UR50][R8.64] ;  /* 0x0000003208087980 */ /* 0x000f64000c101d00 */
[----:B------:R-:W3:Y:S02]  /*1ac40*/  LDC R86, c[0x0][0xbc8] ;  /* 0x0002f200ff567b82 */ /* 0x000ee40000000800 */
[----:B------:R-:W5:Y:S01]  /*1ac50*/  LD.E.128 R12, desc[UR50][R12.64] ;  /* 0x000000320c0c7980 */ /* 0x000f62000c101d00 */
[----:B-1----:R-:W-:-:S03]  /*1ac60*/  IMAD R21, R24, UR5, R3 ;  /* 0x0000000518157c24 */ /* 0x002fc6000f8e0203 */
[----:B------:R-:W5:Y:S04]  /*1ac70*/  LD.E.128 R28, desc[UR50][R28.64] ;  /* 0x000000321c1c7980 */ /* 0x000f68000c101d00 */
[----:B------:R-:W5:Y:S04]  /*1ac80*/  LD.E.128 R32, desc[UR50][R32.64] ;  /* 0x0000003220207980 */ /* 0x000f68000c101d00 */
[----:B------:R-:W5:Y:S01]  /*1ac90*/  LD.E.128 R36, desc[UR50][R36.64] ;  /* 0x0000003224247980 */ /* 0x000f62000c101d00 */
[----:B--2---:R-:W-:Y:S01]  /*1aca0*/  ISETP.NE.AND P1, PT, R85, 0x1, PT ;  /* 0x000000015500780c */ /* 0x004fe20003f25270 */
[----:B------:R-:W-:Y:S01]  /*1acb0*/  IMAD.WIDE.U32 R2, R24, UR4, RZ ;  /* 0x0000000418027c25 */ /* 0x000fe2000f8e00ff */
[----:B------:R-:W-:Y:S01]  /*1acc0*/  ULDC.64 UR4, c[0x0][0xbe8] ;  /* 0x0002fa0000047ab9 */ /* 0x000fe20000000a00 */
[----:B------:R-:W5:Y:S04]  /*1acd0*/  LD.E.128 R40, desc[UR50][R40.64] ;  /* 0x0000003228287980 */ /* 0x000f68000c101d00 */
[----:B------:R-:W5:Y:S04]  /*1ace0*/  LD.E.128 R44, desc[UR50][R44.64] ;  /* 0x000000322c2c7980 */ /* 0x000f68000c101d00 */
[----:B------:R-:W5:Y:S02]  /*1acf0*/  LD.E.128 R48, desc[UR50][R48.64] ;  /* 0x0000003230307980 */ /* 0x000f64000c101d00 */
[----:B------:R-:W1:Y:S01]  /*1ad00*/  @P1 LDC R24, c[0x0][0xcec] ;  /* 0x00033b00ff181b82 */ /* 0x000e620000000800 */
[----:B------:R-:W-:Y:S01]  /*1ad10*/  IMAD.IADD R3, R3, 0x1, R21 ;  /* 0x0000000103037824 */ /* 0x000fe200078e0215 */
[----:B------:R-:W5:Y:S01]  /*1ad20*/  LD.E.128 R52, desc[UR50][R52.64] ;  /* 0x0000003234347980 */ /* 0x000f62000c101d00 */
[----:B------:R-:W-:-:S03]  /*1ad30*/  IMAD R20, R82, UR4, RZ ;  /* 0x0000000452147c24 */ /* 0x000fc6000f8e02ff */
[----:B------:R-:W5:Y:S02]  /*1ad40*/  LD.E.128 R56, desc[UR50][R56.64] ;  /* 0x0000003238387980 */ /* 0x000f64000c101d00 */
[----:B------:R-:W2:Y:S01]  /*1ad50*/  @P1 LDC R23, c[0x0][0xcf0] ;  /* 0x00033c00ff171b82 */ /* 0x000ea20000000800 */
        /* <DEDUP_REMOVED lines=9> */
[----:B------:R-:W-:Y:S01]  /*1adf0*/  IMAD.IADD R81, R195, 0x1, R20 ;  /* 0x00000001c3517824 */ /* 0x000fe200078e0214 */
[----:B------:R-:W5:Y:S01]  /*1ae00*/  LD.E.128 R72, desc[UR50][R72.64] ;  /* 0x0000003248487980 */ /* 0x000f62000c101d00 */
[C---:B------:R-:W-:Y:S02]  /*1ae10*/  IMAD R21, R83.reuse, UR5, R21 ;  /* 0x0000000553157c24 */ /* 0x040fe4000f8e0215 */
[----:B------:R-:W-:Y:S01]  /*1ae20*/  IMAD.WIDE.U32 R2, R83, UR4, R2 ;  /* 0x0000000453027c25 */ /* 0x000fe2000f8e0002 */
[----:B---3--:R-:W-:Y:S01]  /*1ae30*/  ISETP.GE.AND P0, PT, R223, R86, PT ;  /* 0x00000056df00720c */ /* 0x008fe20003f06270 */
[----:B------:R-:W-:Y:S01]  /*1ae40*/  ULDC.64 UR4, c[0x0][0xbe0] ;  /* 0x0002f80000047ab9 */ /* 0x000fe20000000a00 */
[----:B------:R-:W5:Y:S01]  /*1ae50*/  LD.E.128 R76, desc[UR50][R76.64] ;  /* 0x000000324c4c7980 */ /* 0x000f62000c101d00 */
[----:B-1----:R-:W-:Y:S01]  /*1ae60*/  @P1 IMAD.HI.U32 R20, R81, R24, RZ ;  /* 0x0000001851141227 */ /* 0x002fe200078e00ff */
[----:B------:R-:W-:Y:S01]  /*1ae70*/  BSSY B1, `(.L_x_3668) ;  /* 0x0000064000017945 */ /* 0x000fe20003800000 */
[----:B------:R-:W-:Y:S01]  /*1ae80*/  SHF.R.S32.HI R89, RZ, 0x1f, R228 ;  /* 0x0000001fff597819 */ /* 0x000fe200000114e4 */
[----:B------:R-:W-:Y:S01]  /*1ae90*/  @!PT LDS RZ, [RZ] ;  /* 0x00000000fffff984 */ /* 0x000fe20000000800 */
[----:B------:R-:W-:Y:S01]  /*1aea0*/  @!PT LDS RZ, [RZ] ;  /* 0x00000000fffff984 */ /* 0x000fe20000000800 */
[----:B------:R-:W-:Y:S01]  /*1aeb0*/  @!PT LDS RZ, [RZ] ;  /* 0x00000000fffff984 */ /* 0x000fe20000000800 */
[----:B------:R-:W-:Y:S01]  /*1aec0*/  @!PT LDS RZ, [RZ] ;  /* 0x00000000fffff984 */ /* 0x000fe20000000800 */
[----:B------:R1:W-:Y:S06]  /*1aed0*/  MEMBAR.ALL.CTA ;  /* 0x0000000000007992 */ /* 0x0003ec0000008000 */
[----:B-1----:R-:W1:Y:S01]  /*1aee0*/  FENCE.VIEW.ASYNC.S ;  /* 0x00000000000073c6 */ /* 0x002e620000000000 */
[----:B------:R-:W-:Y:S01]  /*1aef0*/  IMAD.IADD R3, R3, 0x1, R21 ;  /* 0x0000000103037824 */ /* 0x000fe200078e0215 */
[----:B------:R-:W-:Y:S01]  /*1af00*/  SHF.R.S32.HI R90, RZ, 0x1f, R229 ;  /* 0x0000001fff5a7819 */ /* 0x000fe200000114e5 */
[----:B------:R-:W-:Y:S01]  /*1af10*/  IMAD.MOV.U32 R21, RZ, RZ, R81 ;  /* 0x000000ffff157224 */ /* 0x000fe200078e0051 */
[----:B--2---:R-:W-:Y:S01]  /*1af20*/  @P1 SHF.R.U32.HI R21, RZ, R23, R20 ;  /* 0x00000017ff151219 */ /* 0x004fe20000011614 */
[----:B------:R-:W-:Y:S01]  /*1af30*/  IMAD R88, R0, R85, RZ ;  /* 0x0000005500587224 */ /* 0x000fe200078e02ff */
[----:B------:R-:W-:Y:S01]  /*1af40*/  SEL R23, RZ, 0xffffffff, P0 ;  /* 0xffffffffff177807 */ /* 0x000fe20000000000 */
[----:B------:R-:W-:Y:S01]  /*1af50*/  IMAD.IADD R195, R226, 0x1, R195 ;  /* 0x00000001e2c37824 */ /* 0x000fe200078e02c3 */
[-C--:B------:R-:W-:Y:S01]  /*1af60*/  ISETP.GE.AND P0, PT, R222, R86.reuse, PT ;  /* 0x00000056de00720c */ /* 0x080fe20003f06270 */
[----:B------:R-:W-:Y:S01]  /*1af70*/  IMAD.MOV R80, RZ, RZ, -R21 ;  /* 0x000000ffff507224 */ /* 0x000fe200078e0a15 */
[----:B------:R-:W-:Y:S01]  /*1af80*/  ISETP.GE.AND P1, PT, R213, R86, PT ;  /* 0x00000056d500720c */ /* 0x000fe20003f26270 */
[----:B------:R-:W-:Y:S01]  /*1af90*/  IMAD.SHL.U32 R83, R23, 0x2, RZ ;  /* 0x0000000217537824 */ /* 0x000fe200078e00ff */
[----:B------:R-:W-:Y:S01]  /*1afa0*/  SEL R24, RZ, 0xffffffff, P0 ;  /* 0xffffffffff187807 */ /* 0x000fe20000000000 */
[----:B------:R-:W-:Y:S01]  /*1afb0*/  IMAD R23, R85, R80, R81 ;  /* 0x0000005055177224 */ /* 0x000fe200078e0251 */
[----:B------:R-:W-:Y:S01]  /*1afc0*/  SEL R20, RZ, 0x1, P1 ;  /* 0x00000001ff147807 */ /* 0x000fe20000800000 */
[----:B------:R-:W-:Y:S01]  /*1afd0*/  IMAD.WIDE.U32 R2, R21, UR4, R2 ;  /* 0x0000000415027c25 */ /* 0x000fe2000f8e0002 */
[----:B------:R-:W-:-:S02]  /*1afe0*/  ISETP.GE.AND P0, PT, R221, R86, PT ;  /* 0x00000056dd00720c */ /* 0x000fc40003f06270 */
[----:B------:R-:W-:Y:S01]  /*1aff0*/  LOP3.LUT R20, R83, 0x2, R20, 0xe2, !PT ;  /* 0x0000000253147812 */ /* 0x000fe200078ee214 */
[----:B------:R-:W-:Y:S01]  /*1b000*/  IMAD.SHL.U32 R81, R24, 0x4, RZ ;  /* 0x0000000418517824 */ /* 0x000fe200078e00ff */
[----:B------:R-:W-:Y:S01]  /*1b010*/  SEL R24, RZ, 0xffffffff, P0 ;  /* 0xffffffffff187807 */ /* 0x000fe20000000000 */
[----:B------:R-:W-:Y:S01]  /*1b020*/  VIADD R0, R18, 0x38820 ;  /* 0x0003882012007836 */ /* 0x000fe20000000000 */
[-C--:B------:R-:W-:Y:S02]  /*1b030*/  ISETP.GE.AND P0, PT, R220, R86.reuse, PT ;  /* 0x00000056dc00720c */ /* 0x080fe40003f06270 */
[----:B------:R-:W-:Y:S02]  /*1b040*/  SHF.R.S32.HI R80, RZ, 0x1f, R21 ;  /* 0x0000001fff507819 */ /* 0x000fe40000011415 */
        /* <DEDUP_REMOVED lines=9> */
[----:B------:R-:W-:Y:S01]  /*1b0e0*/  SEL R21, RZ, 0xffffffff, P0 ;  /* 0xffffffffff157807 */ /* 0x000fe20000000000 */
[----:B------:R-:W-:Y:S01]  /*1b0f0*/  ULDC.64 UR4, c[0x0][0xbd8] ;  /* 0x0002f60000047ab9 */ /* 0x000fe20000000a00 */
[----:B------:R-:W-:Y:S01]  /*1b100*/  LOP3.LUT R20, R83, 0x10, R20, 0xe2, !PT ;  /* 0x0000001053147812 */ /* 0x000fe200078ee214 */
[----:B------:R-:W-:Y:S01]  /*1b110*/  IMAD.IADD R3, R3, 0x1, R81 ;  /* 0x0000000103037824 */ /* 0x000fe200078e0251 */
[----:B------:R-:W-:Y:S01]  /*1b120*/  ISETP.GE.AND P0, PT, R229, R86, PT ;  /* 0x00000056e500720c */ /* 0x000fe20003f06270 */
[----:B------:R-:W-:Y:S01]  /*1b130*/  IMAD R24, R24, UR4, RZ ;  /* 0x0000000418187c24 */ /* 0x000fe2000f8e02ff */
[----:B------:R-:W-:Y:S01]  /*1b140*/  ISETP.GE.AND P1, PT, R195, R88, PT ;  /* 0x00000058c300720c */ /* 0x000fe20003f26270 */
[----:B------:R-:W-:Y:S01]  /*1b150*/  IMAD.SHL.U32 R21, R21, 0x20, RZ ;  /* 0x0000002015157824 */ /* 0x000fe200078e00ff */
[----:B------:R-:W-:Y:S01]  /*1b160*/  PRMT R0, RZ, 0x654, R0 ;  /* 0x00000654ff007816 */ /* 0x000fe20000000000 */
[C---:B------:R-:W-:Y:S01]  /*1b170*/  IMAD R81, R23.reuse, UR5, R24 ;  /* 0x0000000517517c24 */ /* 0x040fe2000f8e0218 */
[----:B------:R-:W-:Y:S01]  /*1b180*/  SHF.R.S32.HI R91, RZ, 0x1f, R219 ;  /* 0x0000001fff5b7819 */ /* 0x000fe200000114db */
[----:B------:R-:W-:Y:S01]  /*1b190*/  IMAD.WIDE.U32 R2, R23, UR4, R2 ;  /* 0x0000000417027c25 */ /* 0x000fe2000f8e0002 */
[----:B------:R-:W-:Y:S01]  /*1b1a0*/  LOP3.LUT R20, R21, 0x20, R20, 0xe2, !PT ;  /* 0x0000002015147812 */ /* 0x000fe200078ee214 */
[----:B------:R-:W-:Y:S01]  /*1b1b0*/  ULDC.64 UR4, c[0x0][0xb80] ;  /* 0x0002e00000047ab9 */ /* 0x000fe20000000a00 */
[----:B------:R-:W-:Y:S01]  /*1b1c0*/  SEL R21, RZ, 0x40, P0 ;  /* 0x00000040ff157807 */ /* 0x000fe20000000000 */
[----:B------:R-:W-:Y:S01]  /*1b1d0*/  IMAD.IADD R3, R3, 0x1, R81 ;  /* 0x0000000103037824 */ /* 0x000fe200078e0251 */
[----:B------:R-:W-:Y:S01]  /*1b1e0*/  ISETP.GE.AND P0, PT, R228, R86, PT ;  /* 0x00000056e400720c */ /* 0x000fe20003f06270 */
[----:B-1----:R1:W-:Y:S01]  /*1b1f0*/  SYNCS.ARRIVE.TRANS64.RED.A1T0 RZ, [R0+URZ], RZ ;  /* 0x000000ff00ff79a7 */ /* 0x0023e2000810043f */
[----:B------:R-:W-:-:S02]  /*1b200*/  LEA R24, P2, R2, UR4, 0x1 ;  /* 0x0000000402187c11 */ /* 0x000fc4000f8408ff */
[----:B------:R-:W-:Y:S02]  /*1b210*/  LOP3.LUT R23, R20, R21, RZ, 0xfc, !PT ;  /* 0x0000001514177212 */ /* 0x000fe400078efcff */
[----:B------:R-:W-:Y:S02]  /*1b220*/  SEL R20, RZ, 0x80, P0 ;  /* 0x00000080ff147807 */ /* 0x000fe40000000000 */
[----:B------:R-:W-:Y:S02]  /*1b230*/  LEA.HI.X R87, R2, UR5, R3, 0x1, P2 ;  /* 0x0000000502577c11 */ /* 0x000fe400090f0c03 */
[----:B-1----:R-:W-:Y:S02]  /*1b240*/  LOP3.LUT R0, R23, R20, RZ, 0xfc, !PT ;  /* 0x0000001417007212 */ /* 0x002fe400078efcff */
[----:B------:R1:W2:Y:S01]  /*1b250*/  SHFL.IDX PT, R20, R24, RZ, 0x181f ;  /* 0x00181fff18147589 */ /* 0x0002a200000e0000 */
[----:B------:R-:W-:Y:S02]  /*1b260*/  SHF.R.S32.HI R92, RZ, 0x1f, R220 ;  /* 0x0000001fff5c7819 */ /* 0x000fe400000114dc */
[----:B------:R-:W-:Y:S01]  /*1b270*/  SHF.R.S32.HI R93, RZ, 0x1f, R221 ;  /* 0x0000001fff5d7819 */ /* 0x000fe200000114dd */
[----:B------:R1:W3:Y:S01]  /*1b280*/  SHFL.IDX PT, R21, R87, RZ, 0x181f ;  /* 0x00181fff57157589 */ /* 0x0002e200000e0000 */
[----:B------:R-:W-:-:S02]  /*1b290*/  SHF.R.S32.HI R94, RZ, 0x1f, R222 ;  /* 0x0000001fff5e7819 */ /* 0x000fc400000114de */
[----:B------:R-:W-:Y:S01]  /*1b2a0*/  SHF.R.S32.HI R95, RZ, 0x1f, R223 ;  /* 0x0000001fff5f7819 */ /* 0x000fe200000114df */
        /* <DEDUP_REMOVED lines=22> */
[-C--:B------:R-:W-:Y:S02]  /*1b410*/  @P0 LEA R6, P3, R229, R20.reuse, 0x1 ;  /* 0x00000014e5060211 */ /* 0x080fe400078608ff */
[-C--:B------:R-:W-:Y:S02]  /*1b420*/  @!P2 LEA.HI.X R3, R220, R21.reuse, R92, 0x1, P5 ;  /* 0x00000015dc03a211 */ /* 0x080fe400028f0c5c */
[----:B---3--:R-:W-:Y:S02]  /*1b430*/  @P4 LEA R12, P5, R228, R20, 0x1 ;  /* 0x00000014e40c4211 */ /* 0x008fe400078a08ff */
[-C--:B------:R-:W-:Y:S01]  /*1b440*/  @!P1 LEA.HI.X R5, R219, R21.reuse, R91, 0x1, P6 ;  /* 0x00000015db059211 */ /* 0x080fe200030f0c5b */
[----:B------:R4:W-:Y:S01]  /*1b450*/  @!P2 ST.E.128 desc[UR50][R2.64], R48 ;  /* 0x000000300200a985 */ /* 0x0009e2000c101d32 */
[----:B------:R-:W-:-:S02]  /*1b460*/  @P0 LEA.HI.X R7, R229, R21, R90, 0x1, P3 ;  /* 0x00000015e5070211 */ /* 0x000fc400018f0c5a */
[----:B------:R-:W-:Y:S01]  /*1b470*/  @P4 LEA.HI.X R13, R228, R21, R89, 0x1, P5 ;  /* 0x00000015e40d4211 */ /* 0x000fe200028f0c59 */
[----:B------:R4:W-:Y:S04]  /*1b480*/  @!P1 ST.E.128 desc[UR50][R4.64], R56 ;  /* 0x0000003804009985 */ /* 0x0009e8000c101d32 */
[----:B------:R4:W-:Y:S04]  /*1b490*/  @P0 ST.E.128 desc[UR50][R6.64], R64 ;  /* 0x0000004006000985 */ /* 0x0009e8000c101d32 */
[----:B------:R4:W-:Y:S02]  /*1b4a0*/  @P4 ST.E.128 desc[UR50][R12.64], R72 ;  /* 0x000000480c004985 */ /* 0x0009e4000c101d32 */
.L_x_3669:
[----:B------:R-:W-:Y:S05]  /*1b4b0*/  BSYNC B1 ;  /* 0x0000000000017941 */ /* 0x000fea0003800000 */
.L_x_3668:
[----:B----4-:R-:W-:Y:S01]  /*1b4c0*/  VIADD R2, R195, 0x20 ;  /* 0x00000020c3027836 */ /* 0x010fe20000000000 */
[----:B-----5:R4:W0:Y:S04]  /*1b4d0*/  SHFL.IDX PT, R5, R87, 0x1, 0x181f ;  /* 0x00381f0057057f89 */ /* 0x02082800000e0000 */
[----:B------:R-:W-:Y:S01]  /*1b4e0*/  ISETP.GE.AND P0, PT, R2, R88, PT ;  /* 0x000000580200720c */ /* 0x000fe20003f06270 */
[----:B------:R4:W0:-:S12]  /*1b4f0*/  SHFL.IDX PT, R4, R24, 0x1, 0x181f ;  /* 0x00381f0018047f89 */ /* 0x00081800000e0000 */
[----:B----4-:R-:W-:Y:S05]  /*1b500*/  @P0 BRA `(.L_x_3670) ;  /* 0x0000000c00fc0947 */ /* 0x010fea0003800000 */
[-C--:B------:R-:W-:Y:S02]  /*1b510*/  ISETP.GE.AND P5, PT, R223, R86.reuse, PT ;  /* 0x00000056df00720c */ /* 0x080fe40003fa6270 */
[-C--:B------:R-:W-:Y:S02]  /*1b520*/  ISETP.GE.AND P6, PT, R213, R86.reuse, PT ;  /* 0x00000056d500720c */ /* 0x080fe40003fc6270 */
[-C--:B------:R-:W-:Y:S02]  /*1b530*/  ISETP.GE.AND P3, PT, R222, R86.reuse, PT ;  /* 0x00000056de00720c */ /* 0x080fe40003f66270 */
[-C--:B------:R-:W-:Y:S02]  /*1b540*/  ISETP.GE.AND P2, PT, R221, R86.reuse, PT ;  /* 0x00000056dd00720c */ /* 0x080fe40003f46270 */
[-C--:B------:R-:W-:Y:S02]  /*1b550*/  ISETP.GE.AND P1, PT, R220, R86.reuse, PT ;  /* 0x00000056dc00720c */ /* 0x080fe40003f26270 */
[----:B------:R-:W-:-:S03]  /*1b560*/  ISETP.GE.AND P0, PT, R219, R86, PT ;  /* 0x00000056db00720c */ /* 0x000fc60003f06270 */
[-C--:B0-----:R-:W-:Y:S02]  /*1b570*/  @!P5 LEA R6, P4, R223, R4.reuse, 0x1 ;  /* 0x00000004df06d211 */ /* 0x081fe400078808ff */
[----:B------:R-:W-:Y:S02]  /*1b580*/  @!P6 IMAD.WIDE R2, R213, 0x2, R4 ;  /* 0x00000002d502e825 */ /* 0x000fe400078e0204 */
[----:B------:R-:W-:Y:S02]  /*1b590*/  @!P5 LEA.HI.X R7, R223, R5, R95, 0x1, P4 ;  /* 0x00000005df07d211 */ /* 0x000fe400020f0c5f */
[----:B------:R-:W-:Y:S01]  /*1b5a0*/  LOP3.LUT P4, RZ, R23, 0x40, RZ, 0xc0, !PT ;  /* 0x0000004017ff7812 */ /* 0x000fe2000788c0ff */
[----:B------:R0:W-:Y:S01]  /*1b5b0*/  @!P6 ST.E.128 desc[UR50][R2.64], R8 ;  /* 0x000000080200e985 */ /* 0x0001e2000c101d32 */
[----:B------:R-:W-:-:S03]  /*1b5c0*/  @!P3 LEA R12, P6, R222, R4, 0x1 ;  /* 0x00000004de0cb211 */ /* 0x000fc600078c08ff */
[----:B------:R4:W-:Y:S01]  /*1b5d0*/  @!P5 ST.E.128 desc[UR50][R6.64], R28 ;  /* 0x0000001c0600d985 */ /* 0x0009e2000c101d32 */
[-C--:B------:R-:W-:Y:S02]  /*1b5e0*/  @!P3 LEA.HI.X R13, R222, R5.reuse, R94, 0x1, P6 ;  /* 0x00000005de0db211 */ /* 0x080fe400030f0c5e */
[-C--:B------:R-:W-:Y:S02]  /*1b5f0*/  @!P2 LEA R14, P5, R221, R4.reuse, 0x1 ;  /* 0x00000004dd0ea211 */ /* 0x080fe400078a08ff */
[CC--:B--2---:R-:W-:Y:S01]  /*1b600*/  @!P1 LEA R20, P6, R220.reuse, R4.reuse, 0x1 ;  /* 0x00000004dc149211 */ /* 0x0c4fe200078c08ff */
[----:B------:R4:W-:Y:S01]  /*1b610*/  @!P3 ST.E.128 desc[UR50][R12.64], R36 ;  /* 0x000000240c00b985 */ /* 0x0009e2000c101d32 */
[----:B------:R-:W-:Y:S02]  /*1b620*/  @!P0 LEA R32, P3, R219, R4, 0x1 ;  /* 0x00000004db208211 */ /* 0x000fe400078608ff */
[-C--:B------:R-:W-:Y:S02]  /*1b630*/  @!P2 LEA.HI.X R15, R221, R5.reuse, R93, 0x1, P5 ;  /* 0x00000005dd0fa211 */ /* 0x080fe400028f0c5d */
[----:B---3--:R-:W-:-:S02]  /*1b640*/  @!P1 LEA.HI.X R21, R220, R5, R92, 0x1, P6 ;  /* 0x00000005dc159211 */ /* 0x008fc400030f0c5c */
        /* <DEDUP_REMOVED lines=13> */
.L_x_3665:
[----:B------:R-:W-:Y:S01]  /*1b720*/  ULDC.64 UR4, c[0x0][0xd00] ;  /* 0x0003400000047ab9 */ /* 0x000fe20000000a00 */
[----:B------:R-:W2:Y:S01]  /*1b730*/  LDC.64 R2, c[0x0][0xd00] ;  /* 0x00034000ff027b82 */ /* 0x000ea20000000a00 */
[----:B------:R-:W-:Y:S01]  /*1b740*/  ISETP.NE.U32.AND P0, PT, RZ, UR4, PT ;  /* 0x00000004ff007c0c */ /* 0x000fe2000bf05070 */
[----:B------:R-:W-:-:S03]  /*1b750*/  IMAD.MOV.U32 R6, RZ, RZ, RZ ;  /* 0x000000ffff067224 */ /* 0x000fc600078e00ff */
[----:B------:R-:W-:Y:S01]  /*1b760*/  ISETP.NE.AND.EX P0, PT, RZ, UR5, PT, P0 ;  /* 0x00000005ff007c0c */ /* 0x000fe2000bf05300 */
[----:B------:R-:W-:Y:S02]  /*1b770*/  ULDC.64 UR4, c[0x0][0xd08] ;  /* 0x0003420000047ab9 */ /* 0x000fe40000000a00 */
[----:B------:R-:W-:Y:S01]  /*1b780*/  ISETP.NE.U32.AND P1, PT, RZ, UR4, PT ;  /* 0x00000004ff007c0c */ /* 0x000fe2000bf25070 */
[----:B------:R-:W3:Y:S01]  /*1b790*/  S2R R7, SR_TID.X ;  /* 0x0000000000077919 */ /* 0x000ee20000002100 */
[----:B------:R-:W4:Y:S02]  /*1b7a0*/  LDC R21, c[0x0][0xce8] ;  /* 0x00033a00ff157b82 */ /* 0x000f240000000800 */
[----:B------:R-:W-:Y:S01]  /*1b7b0*/  ISETP.NE.AND.EX P1, PT, RZ, UR5, PT, P1 ;  /* 0x00000005ff007c0c */ /* 0x000fe2000bf25310 */
[----:B--2---:R-:W-:-:S12]  /*1b7c0*/  IMAD.WIDE R2, R218, 0x4, R2 ;  /* 0x00000004da027825 */ /* 0x004fd800078e0202 */
[----:B------:R-:W2:Y:S01]  /*1b7d0*/  @P1 LDC.64 R4, c[0x0][0xd08] ;  /* 0x00034200ff041b82 */ /* 0x000ea20000000a00 */
[----:B------:R-:W-:Y:S02]  /*1b7e0*/  ULDC UR4, c[0x0][0xb88] ;  /* 0x0002e20000047ab9 */ /* 0x000fe40000000800 */
[----:B------:R-:W-:Y:S01]  /*1b7f0*/  IMAD.U32 R0, RZ, RZ, UR4 ;  /* 0x00000004ff007e24 */ /* 0x000fe2000f8e00ff */
[----:B------:R0:W5:Y:S01]  /*1b800*/  @P0 LDG.E R6, desc[UR50][R2.64] ;  /* 0x0000003202060981 */ /* 0x000162000c1e1900 */
[----:B---3--:R-:W-:Y:S02]  /*1b810*/  VIADD R7, R7, 0xffffff80 ;  /* 0xffffff8007077836 */ /* 0x008fe40000000000 */
[----:B--2---:R-:W-:-:S05]  /*1b820*/  @P1 IMAD.WIDE R4, R218, 0x4, R4 ;  /* 0x00000004da041825 */ /* 0x004fca00078e0204 */
[----:B------:R0:W5:Y:S01]  /*1b830*/  @P1 LDG.E R0, desc[UR50][R4.64] ;  /* 0x0000003204001981 */ /* 0x000162000c1e1900 */
[----:B------:R-:W-:Y:S02]  /*1b840*/  ISETP.GE.AND P2, PT, R7, 0x40, PT ;  /* 0x000000400700780c */ /* 0x000fe40003f46270 */
[----:B------:R-:W-:Y:S01]  /*1b850*/  SHF.R.S32.HI R7, RZ, 0x1f, R218 ;  /* 0x0000001fff077819 */ /* 0x000fe200000114da */
[----:B----4-:R-:W-:Y:S10]  /*1b860*/  @P1 BRA `(.L_x_3671) ;  /* 0x0000000000101947 */ /* 0x010ff40003800000 */
[----:B------:R-:W-:Y:S05]  /*1b870*/  @!P0 BRA `(.L_x_3671) ;  /* 0x00000000000c8947 */ /* 0x000fea0003800000 */
[----:B0-----:R-:W2:Y:S04]  /*1b880*/  LDG.E R5, desc[UR50][R2.64] ;  /* 0x0000003202057981 */ /* 0x001ea8000c1e1900 */
[----:B-----5:R-:W2:Y:S02]  /*1b890*/  LDG.E R0, desc[UR50][R2.64+0x4] ;  /* 0x0000043202007981 */ /* 0x020ea4000c1e1900 */
[----:B--2---:R-:W-:-:S07]  /*1b8a0*/  IMAD.IADD R0, R0, 0x1, -R5 ;  /* 0x0000000100007824 */ /* 0x004fce00078e0a05 */
.L_x_3671:
[----:B------:R-:W-:Y:S01]  /*1b8b0*/  BSSY B1, `(.L_x_3672) ;  /* 0x000002d000017945 */ /* 0x000fe20003800000 */
[----:B------:R-:W-:Y:S02]  /*1b8c0*/  SHF.R.S32.HI R10, RZ, 0x1f, R217 ;  /* 0x0000001fff0a7819 */ /* 0x000fe400000114d9 */
[----:B------:R-:W-:Y:S02]  /*1b8d0*/  SEL R13, R218, RZ, !P0 ;  /* 0x000000ffda0d7207 */ /* 0x000fe40004000000 */
[----:B------:R-:W-:Y:S02]  /*1b8e0*/  SEL R12, R7, RZ, !P0 ;  /* 0x000000ff070c7207 */ /* 0x000fe40004000000 */
[----:B-----5:R-:W-:Y:S01]  /*1b8f0*/  SHF.R.S32.HI R11, RZ, 0x1f, R6 ;  /* 0x0000001fff0b7819 */ /* 0x020fe20000011406 */
[----:B------:R-:W-:Y:S06]  /*1b900*/  @P2 BRA `(.L_x_3673) ;  /* 0x00000000009c2947 */ /* 0x000fec0003800000 */
[----:B0-----:R-:W0:Y:S01]  /*1b910*/  S2R R4, SR_TID.X ;  /* 0x0000000000047919 */ /* 0x001e220000002100 */
[----:B------:R-:W2:Y:S02]  /*1b920*/  LDC R14, c[0x0][0xce8] ;  /* 0x00033a00ff0e7b82 */ /* 0x000ea40000000800 */
[----:B--2---:R-:W-:Y:S01]  /*1b930*/  IMAD R2, R0, R14, RZ ;  /* 0x0000000e00027224 */ /* 0x004fe200078e02ff */
        /* <DEDUP_REMOVED lines=14> */
[----:B------:R-:W2:Y:S01]  /*1ba20*/  @P0 LDC R15, c[0x0][0xcf0] ;  /* 0x00033c00ff0f0b82 */ /* 0x000ea20000000800 */
[----:B------:R-:W-:-:S04]  /*1ba30*/  IMAD.WIDE.U32 R2, R13, UR4, R2 ;  /* 0x000000040d027c25 */ /* 0x000fc8000f8e0002 */
[----:B0-----:R-:W-:-:S05]  /*1ba40*/  @P0 IMAD.HI.U32 R4, R9, R4, RZ ;  /* 0x0000000409040227 */ /* 0x001fca00078e00ff */
[----:B--2---:R-:W-:Y:S01]  /*1ba50*/  @P0 SHF.R.U32.HI R5, RZ, R15, R4 ;  /* 0x0000000fff050219 */ /* 0x004fe20000011604 */
        /* <DEDUP_REMOVED lines=18> */
.L_x_3673:
[----:B------:R-:W-:Y:S05]  /*1bb80*/  BSYNC B1 ;  /* 0x0000000000017941 */ /* 0x000fea0003800000 */
.L_x_3672:
[----:B------:R-:W-:Y:S01]  /*1bb90*/  ISETP.NE.AND P0, PT, R21, 0x1, PT ;  /* 0x000000011500780c */ /* 0x000fe20003f05270 */
[----:B------:R-:W-:Y:S01]  /*1bba0*/  ULDC.64 UR4, c[0x0][0xba0] ;  /* 0x0002e80000047ab9 */ /* 0x000fe20000000a00 */
[----:B------:R-:W3:Y:S01]  /*1bbb0*/  LDC R20, c[0x0][0xbc8] ;  /* 0x0002f200ff147b82 */ /* 0x000ee20000000800 */
[----:B0-2---:R-:W-:Y:S01]  /*1bbc0*/  IMAD R5, R11, UR4, RZ ;  /* 0x000000040b057c24 */ /* 0x005fe2000f8e02ff */
[----:B------:R-:W-:Y:S01]  /*1bbd0*/  BSSY B1, `(.L_x_3674) ;  /* 0x000006e000017945 */ /* 0x000fe20003800000 */
[C---:B------:R-:W-:Y:S01]  /*1bbe0*/  IMAD.WIDE.U32 R2, R6.reuse, UR4, RZ ;  /* 0x0000000406027c25 */ /* 0x040fe2000f8e00ff */
[----:B------:R-:W-:Y:S02]  /*1bbf0*/  SHF.R.S32.HI R28, RZ, 0x1f, R228 ;  /* 0x0000001fff1c7819 */ /* 0x000fe400000114e4 */
[----:B------:R-:W-:Y:S01]  /*1bc00*/  SHF.R.S32.HI R30, RZ, 0x1f, R229 ;  /* 0x0000001fff1e7819 */ /* 0x000fe200000114e5 */
[----:B------:R-:W-:Y:S01]  /*1bc10*/  IMAD R5, R6, UR5, R5 ;  /* 0x0000000506057c24 */ /* 0x000fe2000f8e0205 */
[----:B------:R-:W-:Y:S01]  /*1bc20*/  ULDC.64 UR4, c[0x0][0xbe8] ;  /* 0x0002fa0000047ab9 */ /* 0x000fe20000000a00 */
[----:B------:R-:W-:Y:S01]  /*1bc30*/  IMAD R29, R0, R21, RZ ;  /* 0x00000015001d7224 */ /* 0x000fe200078e02ff */
[----:B------:R-:W-:Y:S01]  /*1bc40*/  SHF.R.S32.HI R31, RZ, 0x1f, R219 ;  /* 0x0000001fff1f7819 */ /* 0x000fe200000114db */
[----:B------:R-:W0:Y:S01]  /*1bc50*/  @P0 LDC R7, c[0x0][0xcec] ;  /* 0x00033b00ff070b82 */ /* 0x000e220000000800 */
[----:B------:R-:W-:Y:S01]  /*1bc60*/  IMAD.IADD R3, R3, 0x1, R5 ;  /* 0x0000000103037824 */ /* 0x000fe200078e0205 */
[----:B------:R-:W-:Y:S01]  /*1bc70*/  SHF.R.S32.HI R32, RZ, 0x1f, R220 ;  /* 0x0000001fff207819 */ /* 0x000fe200000114dc */
[----:B------:R-:W-:Y:S01]  /*1bc80*/  IMAD R4, R10, UR4, RZ ;  /* 0x000000040a047c24 */ /* 0x000fe2000f8e02ff */
[----:B------:R-:W-:Y:S01]  /*1bc90*/  SHF.R.S32.HI R33, RZ, 0x1f, R221 ;  /* 0x0000001fff217819 */ /* 0x000fe200000114dd */
[----:B------:R-:W-:Y:S01]  /*1bca0*/  IMAD.WIDE.U32 R2, R217, UR4, R2 ;  /* 0x00000004d9027c25 */ /* 0x000fe2000f8e0002 */
[----:B------:R-:W-:-:S02]  /*1bcb0*/  SHF.R.S32.HI R34, RZ, 0x1f, R222 ;  /* 0x0000001fff227819 */ /* 0x000fc400000114de */
[----:B------:R-:W2:Y:S01]  /*1bcc0*/  @P0 LDC R9, c[0x0][0xcf0] ;  /* 0x00033c00ff090b82 */ /* 0x000ea20000000800 */
[----:B------:R-:W-:Y:S01]  /*1bcd0*/  IMAD R5, R217, UR5, R4 ;  /* 0x00000005d9057c24 */ /* 0x000fe2000f8e0204 */
[----:B------:R-:W-:Y:S01]  /*1bce0*/  ULDC.64 UR4, c[0x0][0xbf0] ;  /* 0x0002fc0000047ab9 */ /* 0x000fe20000000a00 */
[----:B-1----:R-:W-:Y:S01]  /*1bcf0*/  IMAD.IADD R24, R226, 0x1, R195 ;  /* 0x00000001e2187824 */ /* 0x002fe200078e02c3 */
[----:B------:R-:W-:Y:S01]  /*1bd00*/  SHF.R.S32.HI R35, RZ, 0x1f, R223 ;  /* 0x0000001fff237819 */ /* 0x000fe200000114df */
[----:B------:R-:W-:Y:S01]  /*1bd10*/  IMAD R4, R12, UR4, RZ ;  /* 0x000000040c047c24 */ /* 0x000fe2000f8e02ff */
[-C--:B---3--:R-:W-:Y:S01]  /*1bd20*/  ISETP.GE.AND P1, PT, R223, R20.reuse, PT ;  /* 0x00000014df00720c */ /* 0x088fe20003f26270 */
[----:B------:R-:W-:Y:S01]  /*1bd30*/  IMAD.IADD R3, R3, 0x1, R5 ;  /* 0x0000000103037824 */ /* 0x000fe200078e0205 */
[-C--:B------:R-:W-:Y:S01]  /*1bd40*/  ISETP.GE.AND P2, PT, R213, R20.reuse, PT ;  /* 0x00000014d500720c */ /* 0x080fe20003f46270 */
[----:B------:R-:W-:Y:S01]  /*1bd50*/  IMAD R5, R13, UR5, R4 ;  /* 0x000000050d057c24 */ /* 0x000fe2000f8e0204 */
[----:B------:R-:W-:Y:S01]  /*1bd60*/  SEL R8, RZ, 0xffffffff, P1 ;  /* 0xffffffffff087807 */ /* 0x000fe20000800000 */
[----:B------:R-:W-:Y:S01]  /*1bd70*/  IMAD R4, R225, 0x20, R226 ;  /* 0x00000020e1047824 */ /* 0x000fe200078e02e2 */
[----:B------:R-:W-:Y:S01]  /*1bd80*/  ISETP.GE.AND P1, PT, R221, R20, PT ;  /* 0x00000014dd00720c */ /* 0x000fe20003f26270 */
[----:B------:R-:W-:Y:S01]  /*1bd90*/  IMAD.WIDE.U32 R2, R13, UR4, R2 ;  /* 0x000000040d027c25 */ /* 0x000fe2000f8e0002 */
[----:B------:R-:W-:-:S02]  /*1bda0*/  ULDC.64 UR4, c[0x0][0xbe0] ;  /* 0x0002f80000047ab9 */ /* 0x000fc40000000a00 */
[----:B------:R-:W-:Y:S01]  /*1bdb0*/  SEL R10, RZ, 0xffffffff, P1 ;  /* 0xffffffffff0a7807 */ /* 0x000fe20000800000 */
[----:B------:R-:W-:Y:S02]  /*1bdc0*/  IMAD.IADD R6, R195, 0x1, R4 ;  /* 0x00000001c3067824 */ /* 0x000fe400078e0204 */
[----:B------:R-:W-:Y:S02]  /*1bdd0*/  IMAD.IADD R3, R3, 0x1, R5 ;  /* 0x0000000103037824 */ /* 0x000fe400078e0205 */
[----:B0-----:R-:W-:Y:S01]  /*1bde0*/  @P0 IMAD.HI.U32 R4, R6, R7, RZ ;  /* 0x0000000706040227 */ /* 0x001fe200078e00ff */
[----:B------:R-:W-:Y:S02]  /*1bdf0*/  SEL R7, RZ, 0x1, P2 ;  /* 0x00000001ff077807 */ /* 0x000fe40001000000 */
[----:B------:R-:W-:Y:S01]  /*1be00*/  ISETP.GE.AND P2, PT, R222, R20, PT ;  /* 0x00000014de00720c */ /* 0x000fe20003f46270 */
[----:B------:R-:W-:Y:S01]  /*1be10*/  IMAD.MOV.U32 R5, RZ, RZ, R6 ;  /* 0x000000ffff057224 */ /* 0x000fe200078e0006 */
[----:B--2---:R-:W-:Y:S01]  /*1be20*/  @P0 SHF.R.U32.HI R5, RZ, R9, R4 ;  /* 0x00000009ff050219 */ /* 0x004fe20000011604 */
[----:B------:R-:W-:Y:S01]  /*1be30*/  IMAD.SHL.U32 R8, R8, 0x2, RZ ;  /* 0x0000000208087824 */ /* 0x000fe200078e00ff */
[----:B------:R-:W-:Y:S01]  /*1be40*/  SEL R9, RZ, 0xffffffff, P2 ;  /* 0xffffffffff097807 */ /* 0x000fe20001000000 */
[----:B------:R-:W-:Y:S01]  /*1be50*/  IMAD.SHL.U32 R11, R10, 0x8, RZ ;  /* 0x000000080a0b7824 */ /* 0x000fe200078e00ff */
[----:B------:R-:W-:Y:S01]  /*1be60*/  SHF.R.S32.HI R4, RZ, 0x1f, R5 ;  /* 0x0000001fff047819 */ /* 0x000fe20000011405 */
[----:B------:R-:W-:Y:S01]  /*1be70*/  IMAD.WIDE.U32 R2, R5, UR4, R2 ;  /* 0x0000000405027c25 */ /* 0x000fe2000f8e0002 */
[----:B------:R-:W-:-:S02]  /*1be80*/  LOP3.LUT R8, R8, 0x2, R7, 0xe2, !PT ;  /* 0x0000000208087812 */ /* 0x000fc400078ee207 */
[-C--:B------:R-:W-:Y:S01]  /*1be90*/  ISETP.GE.AND P0, PT, R220, R20.reuse, PT ;  /* 0x00000014dc00720c */ /* 0x080fe20003f06270 */
[----:B------:R-:W-:Y:S01]  /*1bea0*/  IMAD.MOV R7, RZ, RZ, -R5 ;  /* 0x000000ffff077224 */ /* 0x000fe200078e0a05 */
        /* <DEDUP_REMOVED lines=8> */
[----:B------:R-:W-:Y:S01]  /*1bf30*/  SHF.R.S32.HI R0, RZ, 0x1f, R7 ;  /* 0x0000001fff007819 */ /* 0x000fe20000011407 */
[----:B------:R-:W-:Y:S01]  /*1bf40*/  IMAD.IADD R3, R3, 0x1, R9 ;  /* 0x0000000103037824 */ /* 0x000fe200078e0209 */
[-C--:B------:R-:W-:Y:S01]  /*1bf50*/  ISETP.GE.AND P0, PT, R219, R20.reuse, PT ;  /* 0x00000014db00720c */ /* 0x080fe20003f06270 */
[----:B------:R-:W-:Y:S01]  /*1bf60*/  IMAD.SHL.U32 R5, R4, 0x10, RZ ;  /* 0x0000001004057824 */ /* 0x000fe200078e00ff */
[----:B------:R-:W-:Y:S01]  /*1bf70*/  LOP3.LUT R8, R11, 0x8, R8, 0xe2, !PT ;  /* 0x000000080b087812 */ /* 0x000fe200078ee208 */
[----:B------:R-:W-:Y:S01]  /*1bf80*/  IMAD R0, R0, UR4, RZ ;  /* 0x0000000400007c24 */ /* 0x000fe2000f8e02ff */
[----:B------:R-:W-:Y:S01]  /*1bf90*/  SEL R4, RZ, 0xffffffff, P0 ;  /* 0xffffffffff047807 */ /* 0x000fe20000000000 */
[----:B------:R-:W-:Y:S01]  /*1bfa0*/  IMAD.WIDE.U32 R2, R7, UR4, R2 ;  /* 0x0000000407027c25 */ /* 0x000fe2000f8e0002 */
[----:B------:R-:W-:-:S02]  /*1bfb0*/  ISETP.GE.AND P0, PT, R229, R20, PT ;  /* 0x00000014e500720c */ /* 0x000fc40003f06270 */
[----:B------:R-:W-:Y:S01]  /*1bfc0*/  LOP3.LUT R8, R5, 0x10, R8, 0xe2, !PT ;  /* 0x0000001005087812 */ /* 0x000fe200078ee208 */
[----:B------:R-:W-:Y:S01]  /*1bfd0*/  IMAD R5, R7, UR5, R0 ;  /* 0x0000000507057c24 */ /* 0x000fe2000f8e0200 */
[----:B------:R-:W-:Y:S01]  /*1bfe0*/  SEL R7, RZ, 0x40, P0 ;  /* 0x00000040ff077807 */ /* 0x000fe20000000000 */
[----:B------:R-:W-:Y:S01]  /*1bff0*/  ULDC.64 UR4, c[0x0][0xb80] ;  /* 0x0002e00000047ab9 */ /* 0x000fe20000000a00 */
[----:B------:R-:W-:Y:S01]  /*1c000*/  ISETP.GE.AND P0, PT, R24, R29, PT ;  /* 0x0000001d1800720c */ /* 0x000fe20003f06270 */
[----:B------:R-:W-:Y:S01]  /*1c010*/  IMAD.SHL.U32 R9, R4, 0x20, RZ ;  /* 0x0000002004097824 */ /* 0x000fe200078e00ff */
[C---:B------:R-:W-:Y:S01]  /*1c020*/  LEA R14, P1, R2.reuse, UR4, 0x1 ;  /* 0x00000004020e7c11 */ /* 0x040fe2000f8208ff */
[----:B------:R-:W-:Y:S01]  /*1c030*/  IMAD.IADD R3, R3, 0x1, R5 ;  /* 0x0000000103037824 */ /* 0x000fe200078e0205 */
[----:B------:R-:W-:Y:S02]  /*1c040*/  SEL R0, RZ, 0x80, P2 ;  /* 0x00000080ff007807 */ /* 0x000fe40001000000 */
[----:B------:R-:W-:Y:S01]  /*1c050*/  LOP3.LUT R8, R9, 0x20, R8, 0xe2, !PT ;  /* 0x0000002009087812 */ /* 0x000fe200078ee208 */
[----:B------:R0:W1:Y:S01]  /*1c060*/  SHFL.IDX PT, R4, R14, RZ, 0x181f ;  /* 0x00181fff0e047589 */ /* 0x00006200000e0000 */
[----:B------:R-:W-:-:S02]  /*1c070*/  LEA.HI.X R15, R2, UR5, R3, 0x1, P1 ;  /* 0x00000005020f7c11 */ /* 0x000fc400088f0c03 */
[----:B------:R-:W-:-:S03]  /*1c080*/  LOP3.LUT R21, R8, R7, RZ, 0xfc, !PT ;  /* 0x0000000708157212 */ /* 0x000fc600078efcff */
[----:B------:R0:W2:Y:S01]  /*1c090*/  SHFL.IDX PT, R5, R15, RZ, 0x181f ;  /* 0x00181fff0f057589 */ /* 0x0000a200000e0000 */
[----:B------:R-:W-:Y:S01]  /*1c0a0*/  LOP3.LUT R23, R21, R0, RZ, 0xfc, !PT ;  /* 0x0000000015177212 */ /* 0x000fe200078efcff */
[----:B------:R-:W-:Y:S06]  /*1c0b0*/  @P0 BRA `(.L_x_3675) ;  /* 0x00000000007c0947 */ /* 0x000fec0003800000 */
[-C--:B------:R-:W-:Y:S02]  /*1c0c0*/  ISETP.GE.AND P2, PT, R223, R20.reuse, PT ;  /* 0x00000014df00720c */ /* 0x080fe40003f46270 */
[-C--:B------:R-:W-:Y:S02]  /*1c0d0*/  ISETP.GE.AND P1, PT, R213, R20.reuse, PT ;  /* 0x00000014d500720c */ /* 0x080fe40003f26270 */
[-C--:B------:R-:W-:Y:S02]  /*1c0e0*/  ISETP.GE.AND P5, PT, R222, R20.reuse, PT ;  /* 0x00000014de00720c */ /* 0x080fe40003fa6270 */
[----:B------:R-:W-:-:S07]  /*1c0f0*/  ISETP.GE.AND P3, PT, R221, R20, PT ;  /* 0x00000014dd00720c */ /* 0x000fce0003f66270 */
[-C--:B-1----:R-:W-:Y:S02]  /*1c100*/  @!P2 LEA R6, P0, R223, R4.reuse, 0x1 ;  /* 0x00000004df06a211 */ /* 0x082fe400078008ff */
[----:B--2---:R-:W-:Y:S02]  /*1c110*/  @!P1 IMAD.WIDE R2, R213, 0x2, R4 ;  /* 0x00000002d5029825 */ /* 0x004fe400078e0204 */
        /* <DEDUP_REMOVED lines=25> */
.L_x_3675:
[----:B------:R-:W-:Y:S05]  /*1c2b0*/  BSYNC B1 ;  /* 0x0000000000017941 */ /* 0x000fea0003800000 */
.L_x_3674:
[----:B------:R-:W-:Y:S01]  /*1c2c0*/  VIADD R0, R24, 0x20 ;  /* 0x0000002018007836 */ /* 0x000fe20000000000 */
[----:B--23--:R2:W3:Y:S04]  /*1c2d0*/  SHFL.IDX PT, R5, R15, 0x1, 0x181f ;  /* 0x00381f000f057f89 */ /* 0x00c4e800000e0000 */
[----:B------:R-:W-:Y:S01]  /*1c2e0*/  ISETP.GE.AND P0, PT, R0, R29, PT ;  /* 0x0000001d0000720c */ /* 0x000fe20003f06270 */
[----:B-1----:R2:W1:-:S12]  /*1c2f0*/  SHFL.IDX PT, R4, R14, 0x1, 0x181f ;  /* 0x00381f000e047f89 */ /* 0x00245800000e0000 */
[----:B--2---:R-:W-:Y:S05]  /*1c300*/  @P0 BRA `(.L_x_3670) ;  /* 0x00000000007c0947 */ /* 0x004fea0003800000 */
[-C--:B------:R-:W-:Y:S02]  /*1c310*/  ISETP.GE.AND P6, PT, R213, R20.reuse, PT ;  /* 0x00000014d500720c */ /* 0x080fe40003fc6270 */
[-C--:B------:R-:W-:Y:S02]  /*1c320*/  ISETP.GE.AND P5, PT, R223, R20.reuse, PT ;  /* 0x00000014df00720c */ /* 0x080fe40003fa6270 */
[-C--:B------:R-:W-:Y:S02]  /*1c330*/  ISETP.GE.AND P4, PT, R222, R20.reuse, PT ;  /* 0x00000014de00720c */ /* 0x080fe40003f86270 */
[-C--:B------:R-:W-:Y:S02]  /*1c340*/  ISETP.GE.AND P3, PT, R221, R20.reuse, PT ;  /* 0x00000014dd00720c */ /* 0x080fe40003f66270 */
[-C--:B------:R-:W-:Y:S02]  /*1c350*/  ISETP.GE.AND P2, PT, R220, R20.reuse, PT ;  /* 0x00000014dc00720c */ /* 0x080fe40003f46270 */
[----:B------:R-:W-:-:S03]  /*1c360*/  ISETP.GE.AND P1, PT, R219, R20, PT ;  /* 0x00000014db00720c */ /* 0x000fc60003f26270 */
[----:B-1-3--:R-:W-:Y:S02]  /*1c370*/  @!P6 IMAD.WIDE R2, R213, 0x2, R4 ;  /* 0x00000002d502e825 */ /* 0x00afe400078e0204 */
        /* <DEDUP_REMOVED lines=12> */
[-C--:B-1----:R-:W-:Y:S02]  /*1c440*/  @!P1 LEA R2, P5, R219, R4.reuse, 0x1 ;  /* 0x00000004db029211 */ /* 0x082fe400078a08ff */
        /* <DEDUP_REMOVED lines=11> */
.L_x_3670:
[----:B------:R-:W-:Y:S05]  /*1c500*/  BSYNC B0 ;  /* 0x0000000000007941 */ /* 0x000fea0003800000 */
.L_x_3664:
[----:B------:R-:W-:Y:S02]  /*1c510*/  ULDC UR4, c[0x0][0xd3c] ;  /* 0x00034f0000047ab9 */ /* 0x000fe40000000800 */
[----:B------:R-:W-:-:S13]  /*1c520*/  ISETP.GE.AND P0, PT, R27, UR4, PT ;  /* 0x000000041b007c0c */ /* 0x000fda000bf06270 */
[----:B------:R-:W-:Y:S05]  /*1c530*/  @!P0 BRA `(.L_x_3676) ;  /* 0xfffffe4c00348947 */ /* 0x000fea000383ffff */
[----:B------:R-:W-:Y:S05]  /*1c540*/  BRA `(.L_x_3474) ;  /* 0x000000a400287947 */ /* 0x000fea0003800000 */
.L_x_3472:
        /* <DEDUP_REMOVED lines=18> */
.L_x_3677:
        /* <DEDUP_REMOVED lines=41> */
.L_x_3683:
        /* <DEDUP_REMOVED lines=12> */
.L_x_3682:
[----:B------:R-:W-:Y:S05]  /*1c9c0*/  BSYNC B0 ;  /* 0x0000000000007941 */ /* 0x000fea0003800000 */
.L_x_3681:
        /* <DEDUP_REMOVED lines=21> */
.L_x_3679:
        /* <DEDUP_REMOVED lines=20> */
.L_x_3684:
        /* <DEDUP_REMOVED lines=57> */
.L_x_3680:
[----:B------:R-:W-:Y:S02]  /*1cff0*/  IMAD.MOV.U32 R17, RZ, RZ, RZ ;  /* 0x000000ffff117224 */ /* 0x000fe400078e00ff */
[----:B------:R-:W-:Y:S02]  /*1d000*/  IMAD.U32 R16, RZ, RZ, UR6 ;  /* 0x00000006ff107e24 */ /* 0x000fe4000f8e00ff */
[----:B------:R-:W-:-:S07]  /*1d010*/  IMAD.MOV.U32 R18, RZ, RZ, RZ ;  /* 0x000000ffff127224 */ /* 0x000fce00078e00ff */
.L_x_3685:
[----:B------:R-:W-:-:S13]  /*1d020*/  ISETP.NE.AND P0, PT, R0, RZ, PT ;  /* 0x000000ff0000720c */ /* 0x000fda0003f05270 */
[----:B------:R-:W1:Y:S01]  /*1d030*/  @!P0 S2R R3, SR_CgaCtaId ;  /* 0x0000000000038919 */ /* 0x000e620000008800 */
[----:B------:R-:W-:-:S04]  /*1d040*/  @!P0 MOV R0, 0x400 ;  /* 0x0000040000008802 */ /* 0x000fc80000000f00 */
[----:B-1----:R-:W-:-:S05]  /*1d050*/  @!P0 LEA R0, R3, R0, 0x18 ;  /* 0x0000000003008211 */ /* 0x002fca00078ec0ff */
[----:B------:R2:W-:Y:S01]  /*1d060*/  @!P0 STS.128 [R0+0x388d0], R16 ;  /* 0x0388d01000008388 */ /* 0x0005e20000000c00 */
[----:B------:R-:W-:Y:S06]  /*1d070*/  BAR.ARV 0x5, 0x180 ;  /* 0x0146000000007b1d */ /* 0x000fec0000002000 */
.L_x_3678:
        /* <DEDUP_REMOVED lines=31> */
[----:B------:R-:W-:Y:S01]  /*1d270*/  STL [R1+0x1c], R2 ;  /* 0x00001c0201007387 */ /* 0x000fe20000100800 */
[----:B0-----:R-:W-:-:S03]  /*1d280*/  LOP3.LUT R3, R0, 0x80, RZ, 0xfc, !PT ;  /* 0x0000008000037812 */ /* 0x001fc600078efcff */
[----:B------:R-:W-:Y:S01]  /*1d290*/  STL [R1+0xc], RZ ;  /* 0x00000cff01007387 */ /* 0x000fe20000100800 */
[----:B------:R-:W-:-:S03]  /*1d2a0*/  LOP3.LUT R3, R0, 0x140, RZ, 0xfc, !PT ;  /* 0x0000014000037812 */ /* 0x000fc600078efcff */
[----:B------:R-:W-:Y:S04]  /*1d2b0*/  STL [R1+0x8], RZ ;  /* 0x000008ff01007387 */ /* 0x000fe80000100800 */
[----:B------:R0:W-:Y:S02]  /*1d2c0*/  STL [R1+0x18], R2 ;  /* 0x0000180201007387 */ /* 0x0001e40000100800 */
[C---:B0-----:R-:W-:Y:S02]  /*1d2d0*/  LOP3.LUT R2, R0.reuse, 0xc0, RZ, 0xfc, !PT ;  /* 0x000000c000027812 */ /* 0x041fe400078efcff */
[C---:B------:R-:W-:Y:S02]  /*1d2e0*/  LOP3.LUT R2, R0.reuse, 0x180, RZ, 0xfc, !PT ;  /* 0x0000018000027812 */ /* 0x040fe400078efcff */
[----:B------:R-:W-:-:S07]  /*1d2f0*/  LOP3.LUT R0, R0, 0x1c0, RZ, 0xfc, !PT ;  /* 0x000001c000007812 */ /* 0x000fce00078efcff */
.L_x_3872:
[----:B------:R-:W-:Y:S05]  /*1d300*/  YIELD ;  /* 0x0000000000007946 */ /* 0x000fea0003800000 */
[----:B------:R-:W-:Y:S01]  /*1d310*/  ULDC.64 UR4, c[0x0][0xb20] ;  /* 0x0002c80000047ab9 */ /* 0x000fe20000000a00 */
[----:B0-----:R-:W-:Y:S02]  /*1d320*/  CS2R R6, SRZ ;  /* 0x0000000000067805 */ /* 0x001fe4000001ff00 */
[----:B------:R-:W-:Y:S01]  /*1d330*/  ISETP.NE.U32.AND P0, PT, RZ, UR4, PT ;  /* 0x00000004ff007c0c */ /* 0x000fe2000bf05070 */
[----:B------:R-:W0:Y:S01]  /*1d340*/  LDC.64 R12, c[0x0][0xaf8] ;  /* 0x0002be00ff0c7b82 */ /* 0x000e220000000a00 */
[----:B------:R-:W-:Y:S01]  /*1d350*/  ULDC.64 UR6, c[0x0][0xb00] ;  /* 0x0002c00000067ab9 */ /* 0x000fe20000000a00 */
[----:B------:R-:W-:Y:S01]  /*1d360*/  ULDC.64 UR8, c[0x0][0xb08] ;  /* 0x0002c20000087ab9 */ /* 0x000fe20000000a00 */
[----:B------:R-:W-:Y:S01]  /*1d370*/  ISETP.NE.AND.EX P0, PT, RZ, UR5, PT, P0 ;  /* 0x00000005ff007c0c */ /* 0x000fe2000bf05300 */
[----:B------:R-:W-:-:S04]  /*1d380*/  ULDC.64 UR4, c[0x0][0xb10] ;  /* 0x0002c40000047ab9 */ /* 0x000fc80000000a00 */
[----:B-1----:R-:W1:Y:S08]  /*1d390*/  LDC.64 R4, c[0x0][0xb00] ;  /* 0x0002c000ff047b82 */ /* 0x002e700000000a00 */
[----:B--2---:R-:W2:Y:S02]  /*1d3a0*/  @P0 LDC.64 R2, c[0x0][0xb20] ;  /* 0x0002c800ff020b82 */ /* 0x004ea40000000a00 */
[----:B--2---:R-:W-:-:S05]  /*1d3b0*/  @P0 IMAD.WIDE R2, R19, 0x4, R2 ;  /* 0x0000000413020825 */ /* 0x004fca00078e0202 */
[----:B------:R2:W5:Y:S01]  /*1d3c0*/  @P0 LDG.E R6, desc[UR50][R2.64] ;  /* 0x0000003202060981 */ /* 0x000562000c1e1900 */
[----:B------:R-:W-:Y:S01]  /*1d3d0*/  ISETP.NE.U32.AND P0, PT, RZ, UR4, PT ;  /* 0x00000004ff007c0c */ /* 0x000fe2000bf05070 */
[----:B0-----:R-:W-:Y:S01]  /*1d3e0*/  IMAD.WIDE R12, R19, 0x4, R12 ;  /* 0x00000004130c7825 */ /* 0x001fe200078e020c */
[----:B------:R-:W-:Y:S02]  /*1d3f0*/  ISETP.NE.U32.AND P2, PT, RZ, UR6, PT ;  /* 0x00000006ff007c0c */ /* 0x000fe4000bf45070 */
[----:B------:R-:W-:Y:S01]  /*1d400*/  ISETP.NE.AND.EX P0, PT, RZ, UR5, PT, P0 ;  /* 0x00000005ff007c0c */ /* 0x000fe2000bf05300 */
[----:B------:R-:W-:Y:S01]  /*1d410*/  ULDC.64 UR4, c[0x0][0xaf8] ;  /* 0x0002be0000047ab9 */ /* 0x000fe20000000a00 */
[----:B------:R-:W-:Y:S01]  /*1d420*/  ISETP.NE.U32.AND P4, PT, RZ, UR8, PT ;  /* 0x00000008ff007c0c */ /* 0x000fe2000bf85070 */
[----:B------:R-:W-:Y:S01]  /*1d430*/  IMAD.MOV.U32 R8, RZ, RZ, RZ ;  /* 0x000000ffff087224 */ /* 0x000fe200078e00ff */
[----:B------:R-:W-:Y:S01]  /*1d440*/  ISETP.NE.U32.AND P1, PT, RZ, UR4, PT ;  /* 0x00000004ff007c0c */ /* 0x000fe2000bf25070 */
[----:B--2---:R-:W0:Y:S01]  /*1d450*/  LDC.64 R2, c[0x0][0xb08] ;  /* 0x0002c200ff027b82 */ /* 0x004e220000000a00 */
[----:B---3--:R-:W-:-:S02]  /*1d460*/  IMAD.MOV.U32 R0, RZ, RZ, RZ ;  /* 0x000000ffff007224 */ /* 0x008fc400078e00ff */
[----:B------:R-:W-:Y:S01]  /*1d470*/  ISETP.NE.AND.EX P3, PT, RZ, UR5, PT, P1 ;  /* 0x00000005ff007c0c */ /* 0x000fe2000bf65310 */
[----:B-1----:R-:W-:-:S04]  /*1d480*/  IMAD.WIDE R4, R19, 0x4, R4 ;  /* 0x0000000413047825 */ /* 0x002fc800078e0204 */
        /* <DEDUP_REMOVED lines=30> */
.L_x_3687:
[----:B-----5:R-:W-:Y:S01]  /*1d670*/  IMAD.IADD R8, R8, 0x1, R6 ;  /* 0x0000000108087824 */ /* 0x020fe200078e0206 */
[----:B------:R-:W-:Y:S02]  /*1d680*/  ULDC.64 UR4, c[0x0][0xb18] ;  /* 0x0002c60000047ab9 */ /* 0x000fe40000000a00 */
[----:B------:R-:W-:Y:S02]  /*1d690*/  ISETP.NE.U32.AND P0, PT, RZ, UR4, PT ;  /* 0x00000004ff007c0c */ /* 0x000fe4000bf05070 */
[----:B------:R1:W-:Y:S02]  /*1d6a0*/  STL [R1+0x24], R8 ;  /* 0x0000240801007387 */ /* 0x0003e40000100800 */
[----:B------:R-:W-:-:S13]  /*1d6b0*/  ISETP.NE.AND.EX P0, PT, RZ, UR5, PT, P0 ;  /* 0x00000005ff007c0c */ /* 0x000fda000bf05300 */
[----:B-1----:R-:W-:Y:S05]  /*1d6c0*/  @!P0 BRA `(.L_x_3688) ;  /* 0x0000000000108947 */ /* 0x002fea0003800000 */
[----:B------:R-:W1:Y:S02]  /*1d6d0*/  LDC.64 R4, c[0x0][0xb18] ;  /* 0x0002c600ff047b82 */ /* 0x000e640000000a00 */
[----:B-1----:R-:W-:-:S05]  /*1d6e0*/  IMAD.WIDE R4, R19, 0x4, R4 ;  /* 0x0000000413047825 */ /* 0x002fca00078e0204 */
[----:B------:R1:W5:Y:S01]  /*1d6f0*/  LDG.E R7, desc[UR50][R4.64] ;  /* 0x0000003204077981 */ /* 0x000362000c1e1900 */
[----:B------:R-:W-:Y:S05]  /*1d700*/  BRA `(.L_x_3689) ;  /* 0x0000000000107947 */ /* 0x000fea0003800000 */
.L_x_3688:
[----:B------:R-:W-:Y:S05]  /*1d710*/  @!P1 BRA `(.L_x_3689) ;  /* 0x00000000000c9947 */ /* 0x000fea0003800000 */
[----:B------:R-:W2:Y:S04]  /*1d720*/  LDG.E R7, desc[UR50][R4.64] ;  /* 0x0000003204077981 */ /* 0x000ea8000c1e1900 */
[----:B------:R-:W2:Y:S02]  /*1d730*/  LDG.E R4, desc[UR50][R4.64+0x4] ;  /* 0x0000043204047981 */ /* 0x000ea4000c1e1900 */
[----:B--2---:R-:W-:-:S07]  /*1d740*/  IMAD.IADD R7, R4, 0x1, -R7 ;  /* 0x0000000104077824 */ /* 0x004fce00078e0a07 */
.L_x_3689:
[----:B-1----:R-:W2:Y:S04]  /*1d750*/  @P2 LDG.E R4, desc[UR50][R2.64] ;  /* 0x0000003202042981 */ /* 0x002ea8000c1e1900 */
[----:B------:R1:W2:Y:S01]  /*1d760*/  @P2 LDG.E R2, desc[UR50][R2.64+0x4] ;  /* 0x0000043202022981 */ /* 0x0002a2000c1e1900 */
[----:B------:R-:W-:Y:S02]  /*1d770*/  IMAD.SHL.U32 R12, R17, 0x40, RZ ;  /* 0x00000040110c7824 */ /* 0x000fe400078e00ff */
[----:B-----5:R-:W-:Y:S02]  /*1d780*/  IMAD.IADD R9, R7, 0x1, -R6 ;  /* 0x0000000107097824 */ /* 0x020fe400078e0a06 */
[----:B------:R-:W-:Y:S01]  /*1d790*/  VIADD R6, R12, 0x3f ;  /* 0x0000003f0c067836 */ /* 0x000fe20000000000 */
[----:B------:R3:W-:Y:S01]  /*1d7a0*/  STL [R1+0x2c], R12 ;  /* 0x00002c0c01007387 */ /* 0x0007e20000100800 */
[----:B-1----:R-:W1:Y:S02]  /*1d7b0*/  LDC R3, c[0x0][0x448] ;  /* 0x00011200ff037b82 */ /* 0x002e640000000800 */
[----:B-1----:R-:W-:-:S13]  /*1d7c0*/  ISETP.NE.AND P1, PT, R3, 0x1, PT ;  /* 0x000000010300780c */ /* 0x002fda0003f25270 */
[----:B------:R-:W1:Y:S08]  /*1d7d0*/  @P1 LDC R3, c[0x0][0x44c] ;  /* 0x00011300ff031b82 */ /* 0x000e700000000800 */
[----:B------:R-:W4:Y:S01]  /*1d7e0*/  @P1 LDC R5, c[0x0][0x450] ;  /* 0x00011400ff051b82 */ /* 0x000f220000000800 */
[----:B--2---:R-:W-:Y:S02]  /*1d7f0*/  @P2 IMAD.IADD R10, R2, 0x1, -R4 ;  /* 0x00000001020a2824 */ /* 0x004fe400078e0a04 */
[----:B-1----:R-:W-:-:S04]  /*1d800*/  @P1 IMAD.HI.U32 R2, R6, R3, RZ ;  /* 0x0000000306021227 */ /* 0x002fc800078e00ff */
[----:B------:R-:W-:Y:S01]  /*1d810*/  IMAD.IADD R7, R9, 0x1, R10 ;  /* 0x0000000109077824 */ /* 0x000fe200078e020a */
[----:B----4-:R-:W-:-:S03]  /*1d820*/  @P1 SHF.R.U32.HI R6, RZ, R5, R2 ;  /* 0x00000005ff061219 */ /* 0x010fc60000011602 */
[C---:B------:R-:W-:Y:S01]  /*1d830*/  VIADD R2, R7.reuse, 0x3f ;  /* 0x0000003f07027836 */ /* 0x040fe20000000000 */
[----:B------:R-:W-:-:S04]  /*1d840*/  IADD3 R20, R7, 0x1, -R11 ;  /* 0x0000000107147810 */ /* 0x000fc80007ffe80b */
[----:B------:R-:W-:Y:S01]  /*1d850*/  SHF.R.S32.HI R3, RZ, 0x1f, R2 ;  /* 0x0000001fff037819 */ /* 0x000fe20000011402 */
[----:B------:R-:W-:-:S03]  /*1d860*/  IMAD.IADD R6, R20, 0x1, R6 ;  /* 0x0000000114067824 */ /* 0x000fc600078e0206 */
[----:B------:R-:W-:Y:S02]  /*1d870*/  LEA.HI R21, R3, R2, RZ, 0x6 ;  /* 0x0000000203157211 */ /* 0x000fe400078f30ff */
[----:B------:R-:W1:Y:S02]  /*1d880*/  LDC.64 R2, c[0x0][0xad8] ;  /* 0x0002b600ff027b82 */ /* 0x000e640000000a00 */
[----:B------:R-:W-:Y:S02]  /*1d890*/  SHF.R.S32.HI R21, RZ, 0x6, R21 ;  /* 0x00000006ff157819 */ /* 0x000fe40000011415 */
[----:B-1----:R-:W-:Y:S01]  /*1d8a0*/  ISETP.GE.AND P3, PT, R3, 0x1, PT ;  /* 0x000000010300780c */ /* 0x002fe20003f66270 */
        /* <DEDUP_REMOVED lines=8> */
[----:B------:R-:W1:Y:S02]  /*1d930*/  @P0 LDC.64 R4, c[0x0][0xae0] ;  /* 0x0002b800ff040b82 */ /* 0x000e640000000a00 */
[----:B-1----:R-:W-:-:S05]  /*1d940*/  @P0 IMAD.HI.U32 R4, R2, R4, RZ ;  /* 0x0000000402040227 */ /* 0x002fca00078e00ff */
[----:B------:R-:W-:-:S04]  /*1d950*/  @P0 SHF.R.U32.HI R2, RZ, R5, R4 ;  /* 0x00000005ff020219 */ /* 0x000fc80000011604 */
[----:B------:R-:W-:Y:S01]  /*1d960*/  LOP3.LUT R2, RZ, R2, RZ, 0x33, !PT ;  /* 0x00000002ff027212 */ /* 0x000fe200078e33ff */
[----:B------:R-:W-:Y:S06]  /*1d970*/  BRA `(.L_x_3693) ;  /* 0x0000000000107947 */ /* 0x000fec0003800000 */
.L_x_3692:
[----:B------:R-:W-:-:S13]  /*1d980*/  ISETP.NE.AND P0, PT, R3, 0x1, PT ;  /* 0x000000010300780c */ /* 0x000fda0003f05270 */
[----:B------:R-:W1:Y:S02]  /*1d990*/  @P0 LDC.64 R4, c[0x0][0xae0] ;  /* 0x0002b800ff040b82 */ /* 0x000e640000000a00 */
[----:B-1----:R-:W-:-:S05]  /*1d9a0*/  @P0 IMAD.HI.U32 R4, R2, R4, RZ ;  /* 0x0000000402040227 */ /* 0x002fca00078e00ff */
[----:B------:R-:W-:-:S07]  /*1d9b0*/  @P0 SHF.R.U32.HI R2, RZ, R5, R4 ;  /* 0x00000005ff020219 */ /* 0x000fce0000011604 */
.L_x_3693:
[----:B------:R-:W-:Y:S05]  /*1d9c0*/  BSYNC B0 ;  /* 0x0000000000007941 */ /* 0x000fea0003800000 */
.L_x_3691:
[----:B------:R-:W-:-:S05]  /*1d9d0*/  IMAD R2, R2, R3, R3 ;  /* 0x0000000302027224 */ /* 0x000fca00078e0203 */
[----:B------:R-:W-:-:S07]  /*1d9e0*/  VIMNMX R8, R8, R2, PT ;  /* 0x0000000208087248 */ /* 0x000fce0003fe0100 */
.L_x_3690:
[----:B------:R-:W1:Y:S01]  /*1d9f0*/  @P1 LDC R4, c[0x0][0x44c] ;  /* 0x00011300ff041b82 */ /* 0x000e620000000800 */
[----:B------:R-:W-:Y:S01]  /*1da00*/  IMAD.MOV.U32 R2, RZ, RZ, R12 ;  /* 0x000000ffff027224 */ /* 0x000fe200078e000c */
[----:B------:R-:W-:Y:S01]  /*1da10*/  ULDC UR4, c[0x0][0xad4] ;  /* 0x0002b50000047ab9 */ /* 0x000fe20000000800 */
[----:B------:R-:W-:-:S05]  /*1da20*/  IMAD.IADD R17, R7, 0x1, -R11 ;  /* 0x0000000107117824 */ /* 0x000fca00078e0a0b */
[----:B------:R-:W2:Y:S01]  /*1da30*/  @P1 LDC R5, c[0x0][0x450] ;  /* 0x00011400ff051b82 */ /* 0x000ea20000000800 */
[----:B-1----:R-:W-:-:S05]  /*1da40*/  @P1 IMAD.HI.U32 R4, R12, R4, RZ ;  /* 0x000000040c041227 */ /* 0x002fca00078e00ff */
[----:B--2---:R-:W-:-:S05]  /*1da50*/  @P1 SHF.R.U32.HI R2, RZ, R5, R4 ;  /* 0x00000005ff021219 */ /* 0x004fca0000011604 */
        /* <DEDUP_REMOVED lines=13> */
.L_x_3696:
[----:B------:R-:W-:-:S13]  /*1db30*/  ISETP.NE.AND P0, PT, R3, 0x1, PT ;  /* 0x000000010300780c */ /* 0x000fda0003f05270 */
[----:B------:R-:W1:Y:S02]  /*1db40*/  @P0 LDC.64 R4, c[0x0][0xae0] ;  /* 0x0002b800ff040b82 */ /* 0x000e640000000a00 */
[----:B-1----:R-:W-:-:S05]  /*1db50*/  @P0 IMAD.HI.U32 R4, R2, R4, RZ ;  /* 0x0000000402040227 */ /* 0x002fca00078e00ff */
[----:B------:R-:W-:-:S07]  /*1db60*/  @P0 SHF.R.U32.HI R2, RZ, R5, R4 ;  /* 0x00000005ff020219 */ /* 0x000fce0000011604 */
.L_x_3697:
[----:B------:R-:W-:Y:S05]  /*1db70*/  BSYNC B0 ;  /* 0x0000000000007941 */ /* 0x000fea0003800000 */
.L_x_3695:
[----:B------:R-:W-:-:S05]  /*1db80*/  IMAD R2, R2, R3, RZ ;  /* 0x0000000302027224 */ /* 0x000fca00078e02ff */
[----:B------:R-:W-:-:S07]  /*1db90*/  VIMNMX R6, R6, R2, !PT ;  /* 0x0000000206067248 */ /* 0x000fce0007fe0100 */
.L_x_3694:
        /* <DEDUP_REMOVED lines=15> */
[----:B------:R-:W-:-:S05]  /*1dc90*/  SHF.R.U32.HI R3, RZ, 0x6, R3 ;  /* 0x00000006ff037819 */ /* 0x000fca0000011603 */
[----:B------:R-:W-:-:S06]  /*1dca0*/  IMAD.MOV.U32 R8, RZ, RZ, R3 ;  /* 0x000000ffff087224 */ /* 0x000fcc00078e0003 */
[----:B------:R-:W-:-:S05]  /*1dcb0*/  @P0 VIADD R2, R2, 0x3f ;  /* 0x0000003f02020836 */ /* 0x000fca0000000000 */
[----:B------:R-:W-:-:S04]  /*1dcc0*/  @P0 SHF.R.S32.HI R4, RZ, 0x1f, R2 ;  /* 0x0000001fff040819 */ /* 0x000fc80000011402 */
[----:B------:R-:W-:-:S04]  /*1dcd0*/  @P0 LEA.HI R2, R4, R2, RZ, 0x6 ;  /* 0x0000000204020211 */ /* 0x000fc800078f30ff */
[----:B------:R-:W-:Y:S02]  /*1dce0*/  @P0 SHF.R.S32.HI R8, RZ, 0x6, R2 ;  /* 0x00000006ff080819 */ /* 0x000fe40000011402 */
[----:B------:R-:W-:Y:S02]  /*1dcf0*/  PLOP3.LUT P0, PT, PT, PT, PT, 0x80, 0x0 ;  /* 0x000000000000781c */ /* 0x000fe40003f0f070 */
[----:B------:R-:W-:-:S13]  /*1dd00*/  ISETP.GT.AND P1, PT, R8, R3, PT ;  /* 0x000000030800720c */ /* 0x000fda0003f24270 */
[----:B------:R-:W-:Y:S05]  /*1dd10*/  @!P1 BRA `(.L_x_3699) ;  /* 0x0000001800bc9947 */ /* 0x000fea0003800000 */
[----:B------:R-:W-:Y:S01]  /*1dd20*/  UMOV UR4, 0xffffffff ;  /* 0xffffffff00047882 */ /* 0x000fe20000000000 */
[----:B------:R-:W-:Y:S02]  /*1dd30*/  SEL R2, R19, RZ, !P2 ;  /* 0x000000ff13027207 */ /* 0x000fe40005000000 */
[----:B------:R-:W-:Y:S05]  /*1dd40*/  BRA.DIV UR4, `(.L_x_3700) ;  /* 0x0000009a041c7947 */ /* 0x000fea000b800000 */
[----:B------:R-:W1:Y:S02]  /*1dd50*/  S2R R4, SR_TID.X ;  /* 0x0000000000047919 */ /* 0x000e640000002100 */
[----:B-1----:R-:W-:-:S04]  /*1dd60*/  SHF.R.U32.HI R4, RZ, 0x5, R4 ;  /* 0x00000005ff047819 */ /* 0x002fc80000011604 */
[----:B------:R-:W-:-:S05]  /*1dd70*/  LOP3.LUT R4, R4, 0x3, RZ, 0xc0, !PT ;  /* 0x0000000304047812 */ /* 0x000fca00078ec0ff */
[----:B------:R1:W2:Y:S02]  /*1dd80*/  SHFL.IDX PT, R14, R4, RZ, 0x1f ;  /* 0x00001fff040e7589 */ /* 0x0002a400000e0000 */
.L_x_3916:
[----:B--2---:R-:W-:Y:S02]  /*1dd90*/  ISETP.NE.AND P0, PT, R14, RZ, PT ;  /* 0x000000ff0e00720c */ /* 0x004fe40003f05270 */
[----:B------:R-:W-:-:S11]  /*1dda0*/  PLOP3.LUT P6, PT, PT, PT, PT, 0x8, 0x0 ;  /* 0x000000000000781c */ /* 0x000fd60003fce170 */
[----:B------:R-:W-:Y:S05]  /*1ddb0*/  @P0 BRA `(.L_x_3701) ;  /* 0x00000000000c0947 */ /* 0x000fea0003800000 */
[----:B------:R-:W-:-:S03]  /*1ddc0*/  UMOV UR4, 0xffffffff ;  /* 0xffffffff00047882 */ /* 0x000fc60000000000 */
[----:B------:R-:W-:Y:S05]  /*1ddd0*/  BRA.DIV UR4, `(.L_x_3702) ;  /* 0x0000009a042c7947 */ /* 0x000fea000b800000 */
[----:B------:R-:W-:-:S13]  /*1dde0*/  ELECT P6, URZ, PT ;  /* 0x00000000003f782f */ /* 0x000fda00038c0000 */
.L_x_3701:
[----:B-1----:R-:W2:Y:S04]  /*1ddf0*/  LDL R4, [R1+0x68] ;  /* 0x0000680001047983 */ /* 0x002ea80000100800 */
[----:B------:R-:W3:Y:S01]  /*1de00*/  LDL R6, [R1] ;  /* 0x0000000001067983 */ /* 0x000ee20000100800 */
        /* <DEDUP_REMOVED lines=8> */
.L_x_3919:
[----:B------:R-:W-:Y:S05]  /*1de90*/  BSYNC B1 ;  /* 0x0000000000017941 */ /* 0x000fea0003800000 */
.L_x_3703:
[----:B------:R-:W-:Y:S04]  /*1dea0*/  BSSY B1, `(.L_x_3705) ;  /* 0x00000be000017945 */ /* 0x000fe80003800000 */
[----:B------:R-:W-:Y:S05]  /*1deb0*/  @!P6 BRA `(.L_x_3706) ;  /* 0x0000000800f0e947 */ /* 0x000fea0003800000 */
[----:B------:R-:W2:Y:S04]  /*1dec0*/  LDL R9, [R1] ;  /* 0x0000000001097983 */ /* 0x000ea80000100800 */
[----:B-1----:R-:W2:Y:S04]  /*1ded0*/  LDL R5, [R1+0xc] ;  /* 0x00000c0001057983 */ /* 0x002ea80000100800 */
        /* <DEDUP_REMOVED lines=9> */
.L_x_3920:
[----:B------:R-:W-:Y:S05]  /*1df70*/  BSYNC B2 ;  /* 0x0000000000027941 */ /* 0x000fea0003800000 */
.L_x_3707:
        /* <DEDUP_REMOVED lines=9> */
.L_x_3710:
[----:B------:R-:W-:Y:S05]  /*1e010*/  BSYNC B2 ;  /* 0x0000000000027941 */ /* 0x000fea0003800000 */
.L_x_3709:
        /* <DEDUP_REMOVED lines=14> */
.L_x_3711:
        /* <DEDUP_REMOVED lines=13> */
.L_x_3921:
[----:B------:R-:W-:Y:S05]  /*1e1d0*/  BSYNC B2 ;  /* 0x0000000000027941 */ /* 0x000fea0003800000 */
.L_x_3712:
[----:B------:R-:W-:Y:S01]  /*1e1e0*/  BSSY B2, `(.L_x_3714) ;  /* 0x000000b000027945 */ /* 0x000fe20003800000 */
[----:B------:R-:W-:Y:S02]  /*1e1f0*/  IMAD.MOV.U32 R10, RZ, RZ, 0x0 ;  /* 0x00000000ff0a7424 */ /* 0x000fe400078e00ff */
[----:B0-----:R-:W-:Y:S01]  /*1e200*/  IMAD.MOV.U32 R11, RZ, RZ, 0x12f00000 ;  /* 0x12f00000ff0b7424 */ /* 0x001fe200078e00ff */
        /* <DEDUP_REMOVED lines=8> */
.L_x_3715:
[----:B------:R-:W-:Y:S05]  /*1e290*/  BSYNC B2 ;  /* 0x0000000000027941 */ /* 0x000fea0003800000 */
.L_x_3714:
[----:B------:R-:W3:Y:S04]  /*1e2a0*/  LDL R7, [R1] ;  /* 0x0000000001077983 */ /* 0x000ee80000100800 */
        /* <DEDUP_REMOVED lines=10> */
.L_x_3716:
        /* <DEDUP_REMOVED lines=15> */
.L_x_3717:
        /* <DEDUP_REMOVED lines=15> */
.L_x_3718:
        /* <DEDUP_REMOVED lines=15> */
.L_x_3719:
        /* <DEDUP_REMOVED lines=15> */
.L_x_3720:
        /* <DEDUP_REMOVED lines=15> */
.L_x_3721:
        /* <DEDUP_REMOVED lines=15> */
.L_x_3722:
        /* <DEDUP_REMOVED lines=15> */
.L_x_3723:
        /* <DEDUP_REMOVED lines=10> */
.L_x_3706:
[----:B------:R-:W-:Y:S05]  /*1ea80*/  BSYNC B1 ;  /* 0x0000000000017941 */ /* 0x000fea0003800000 */
.L_x_3705:
        /* <DEDUP_REMOVED lines=13> */
.L_x_3743:
[----:B------:R-:W-:Y:S05]  /*1eb60*/  YIELD ;  /* 0x0000000000007946 */ /* 0x000fea0003800000 */
[----:B------:R-:W-:Y:S04]  /*1eb70*/  BSSY B1, `(.L_x_3724) ;  /* 0x00000bd000017945 */ /* 0x000fe80003800000 */
[----:B--2---:R-:W-:Y:S05]  /*1eb80*/  @!P6 BRA `(.L_x_3725) ;  /* 0x0000000800ece947 */ /* 0x004fea0003800000 */
        /* <DEDUP_REMOVED lines=11> */
.L_x_3922:
[----:B------:R-:W-:Y:S05]  /*1ec40*/  BSYNC B2 ;  /* 0x0000000000027941 */ /* 0x000fea0003800000 */
.L_x_3726:
        /* <DEDUP_REMOVED lines=9> */
.L_x_3729:
[----:B------:R-:W-:Y:S05]  /*1ece0*/  BSYNC B2 ;  /* 0x0000000000027941 */ /* 0x000fea0003800000 */
.L_x_3728:
        /* <DEDUP_REMOVED lines=13> */
.L_x_3730:
        /* <DEDUP_REMOVED lines=13> */
.L_x_3923:
[----:B------:R-:W-:Y:S05]  /*1ee90*/  BSYNC B2 ;  /* 0x0000000000027941 */ /* 0x000fea0003800000 */
.L_x_3731:
        /* <DEDUP_REMOVED lines=11> */
.L_x_3734:
[----:B------:R-:W-:Y:S05]  /*1ef50*/  BSYNC B2 ;  /* 0x0000000000027941 */ /* 0x000fea0003800000 */
.L_x_3733:
[----:B------:R-:W3:Y:S04]  /*1ef60*/  LDL R7, [R1] ;  /* 0x0000000001077983 */ /* 0x000ee80000100800 */
        /* <DEDUP_REMOVED lines=10> */
.L_x_3735:
        /* <DEDUP_REMOVED lines=15> */
.L_x_3736:
        /* <DEDUP_REMOVED lines=15> */
.L_x_3737:
        /* <DEDUP_REMOVED lines=15> */
.L_x_3738:
        /* <DEDUP_REMOVED lines=15> */
.L_x_3739:
        /* <DEDUP_REMOVED lines=15> */
.L_x_3740:
        /* <DEDUP_REMOVED lines=15> */
.L_x_3741:
        /* <DEDUP_REMOVED lines=15> */
.L_x_3742:
        /* <DEDUP_REMOVED lines=10> */
.L_x_3725:
[----:B------:R-:W-:Y:S05]  /*1f740*/  BSYNC B1 ;  /* 0x0000000000017941 */ /* 0x000fea0003800000 */
.L_x_3724:
        /* <DEDUP_REMOVED lines=12> */
.L_x_3699:
[----:B------:R-:W-:Y:S05]  /*1f810*/  BSYNC B0 ;  /* 0x0000000000007941 */ /* 0x000fea0003800000 */
.L_x_3698:
[----:B-12---:R-:W2:Y:S01]  /*1f820*/  LDL R7, [R1+0x2c] ;  /* 0x00002c0001077983 */ /* 0x006ea20000100800 */
        /* <DEDUP_REMOVED lines=25> */
.L_x_3746:
[----:B------:R-:W-:-:S13]  /*1f9c0*/  ISETP.NE.AND P0, PT, R3, 0x1, PT ;  /* 0x000000010300780c */ /* 0x000fda0003f05270 */
[----:B------:R-:W1:Y:S02]  /*1f9d0*/  @P0 LDC.64 R4, c[0x0][0xae0] ;  /* 0x0002b800ff040b82 */ /* 0x000e640000000a00 */
[----:B-1----:R-:W-:-:S05]  /*1f9e0*/  @P0 IMAD.HI.U32 R4, R6, R4, RZ ;  /* 0x0000000406040227 */ /* 0x002fca00078e00ff */
[----:B------:R-:W-:-:S07]  /*1f9f0*/  @P0 SHF.R.U32.HI R6, RZ, R5, R4 ;  /* 0x00000005ff060219 */ /* 0x000fce0000011604 */
.L_x_3747:
[----:B------:R-:W-:Y:S05]  /*1fa00*/  BSYNC B0 ;  /* 0x0000000000007941 */ /* 0x000fea0003800000 */
.L_x_3745:
[----:B------:R-:W-:-:S05]  /*1fa10*/  IMAD R6, R6, R3, R3 ;  /* 0x0000000306067224 */ /* 0x000fca00078e0203 */
[----:B------:R-:W-:-:S07]  /*1fa20*/  VIMNMX R2, R2, R6, PT ;  /* 0x0000000602027248 */ /* 0x000fce0003fe0100 */
.L_x_3744:
        /* <DEDUP_REMOVED lines=25> */
.L_x_3750:
[----:B------:R-:W-:-:S13]  /*1fbc0*/  ISETP.NE.AND P0, PT, R3, 0x1, PT ;  /* 0x000000010300780c */ /* 0x000fda0003f05270 */
[----:B------:R-:W1:Y:S02]  /*1fbd0*/  @P0 LDC.64 R4, c[0x0][0xae0] ;  /* 0x0002b800ff040b82 */ /* 0x000e640000000a00 */
[----:B-1----:R-:W-:-:S05]  /*1fbe0*/  @P0 IMAD.HI.U32 R4, R0, R4, RZ ;  /* 0x0000000400040227 */ /* 0x002fca00078e00ff */
[----:B------:R-:W-:-:S07]  /*1fbf0*/  @P0 SHF.R.U32.HI R0, RZ, R5, R4 ;  /* 0x00000005ff000219 */ /* 0x000fce0000011604 */
.L_x_3751:
[----:B------:R-:W-:Y:S05]  /*1fc00*/  BSYNC B0 ;  /* 0x0000000000007941 */ /* 0x000fea0003800000 */
.L_x_3749:
[----:B------:R-:W-:-:S05]  /*1fc10*/  IMAD R0, R0, R3, RZ ;  /* 0x0000000300007224 */ /* 0x000fca00078e02ff */
[----:B------:R-:W-:-:S07]  /*1fc20*/  VIMNMX R2, R2, R0, !PT ;  /* 0x0000000002027248 */ /* 0x000fce0007fe0100 */
.L_x_3748:
        /* <DEDUP_REMOVED lines=12> */
[----:B------:R-:W1:Y:S01]  /*1fcf0*/  S2R R2, SR_LANEID ;  /* 0x0000000000027919 */ /* 0x000e620000000000 */
[----:B------:R-:W-:Y:S01]  /*1fd00*/  VOTEU.ANY UR4, UPT, PT ;  /* 0x0000000000047886 */ /* 0x000fe200038e0100 */
[----:B------:R-:W2:Y:S01]  /*1fd10*/  LDC.64 R4, c[0x0][0xd60] ;  /* 0x00035800ff047b82 */ /* 0x000ea20000000a00 */
[----:B------:R-:W1:Y:S02]  /*1fd20*/  FLO.U32 R0, UR4 ;  /* 0x0000000400007d00 */ /* 0x000e6400080e0000 */
[----:B-1----:R-:W-:-:S06]  /*1fd30*/  ISETP.EQ.U32.AND P0, PT, R0, R2, PT ;  /* 0x000000020000720c */ /* 0x002fcc0003f02070 */
[----:B------:R-:W2:Y:S07]  /*1fd40*/  POPC R2, UR4 ;  /* 0x0000000400027d09 */ /* 0x000eae0008000000 */
[----:B--2---:R-:W2:Y:S04]  /*1fd50*/  @P0 ATOMG.E.ADD.STRONG.GPU PT, R2, desc[UR50][R4.64], R2 ;  /* 0x00000002040209a8 */ /* 0x004ea800081ee1f2 */
[----:B--2---:R1:W2:Y:S02]  /*1fd60*/  SHFL.IDX PT, R2, R2, R0, 0x1f ;  /* 0x00001f0002027589 */ /* 0x0042a400000e0000 */
[----:B-1----:R-:W1:Y:S02]  /*1fd70*/  S2R R0, SR_LTMASK ;  /* 0x0000000000007919 */ /* 0x002e640000003900 */
[----:B-1----:R-:W-:-:S06]  /*1fd80*/  LOP3.LUT R0, R0, UR4, RZ, 0xc0, !PT ;  /* 0x0000000400007c12 */ /* 0x002fcc000f8ec0ff */
[----:B------:R-:W2:Y:S02]  /*1fd90*/  POPC R0, R0 ;  /* 0x0000000000007309 */ /* 0x000ea40000000000 */
[----:B--2---:R-:W-:Y:S01]  /*1fda0*/  IADD3 R16, R2, UR38, R0 ;  /* 0x0000002602107c10 */ /* 0x004fe2000fffe000 */
[----:B------:R-:W-:Y:S06]  /*1fdb0*/  BRA `(.L_x_3754) ;  /* 0x0000005c00047947 */ /* 0x000fec0003800000 */
.L_x_3753:
        /* <DEDUP_REMOVED lines=21> */
.L_x_3756:
[----:B------:R-:W-:Y:S05]  /*1ff10*/  BSYNC B6 ;  /* 0x0000000000067941 */ /* 0x000fea0003800000 */
.L_x_3755:
        /* <DEDUP_REMOVED lines=20> */
.L_x_3759:
        /* <DEDUP_REMOVED lines=15> */
.L_x_3758:
[----:B------:R-:W-:Y:S05]  /*20150*/  BSYNC B6 ;  /* 0x0000000000067941 */ /* 0x000fea0003800000 */
.L_x_3757:
        /* <DEDUP_REMOVED lines=8> */
[----:B------:R1:W3:Y:S02]  /*201e0*/  @P0 LDG.E R7, desc[UR50][R2.64] ;  /* 0x0000003202070981 */ /* 0x0002e4000c1e1900 */
[----:B-1----:R-:W1:Y:S02]  /*201f0*/  LDC.64 R2, c[0x0][0x418] ;  /* 0x00010600ff027b82 */ /* 0x002e640000000a00 */
[----:B-1----:R-:W-:Y:S01]  /*20200*/  LOP3.LUT P0, RZ, R2, UR4, RZ, 0xfc, !PT ;  /* 0x0000000402ff7c12 */ /* 0x002fe2000f80fcff */
[----:B------:R-:W-:-:S03]  /*20210*/  UMOV UR4, 0xffffffff ;  /* 0xffffffff00047882 */ /* 0x000fc60000000000 */
[----:B------:R-:W-:Y:S01]  /*20220*/  LOP3.LUT P0, RZ, R3, UR5, RZ, 0xfc, P0 ;  /* 0x0000000503ff7c12 */ /* 0x000fe2000800fcff */
[----:B--2---:R-:W-:Y:S01]  /*20230*/  VIADD R0, R17, 0xffffffff ;  /* 0xffffffff11007836 */ /* 0x004fe20000000000 */
[----:B---3--:R-:W-:Y:S01]  /*20240*/  SHF.R.S32.HI R8, RZ, 0x1f, R7 ;  /* 0x0000001fff087819 */ /* 0x008fe20000011407 */
[----:B------:R1:W-:Y:S01]  /*20250*/  STL [R1+0x10], R7 ;  /* 0x0000100701007387 */ /* 0x0003e20000100800 */
[----:B------:R-:W-:-:S03]  /*20260*/  SEL R17, R7, RZ, !P0 ;  /* 0x000000ff07117207 */ /* 0x000fc60004000000 */
[----:B------:R1:W-:Y:S01]  /*20270*/  STL [R1+0x20], R8 ;  /* 0x0000200801007387 */ /* 0x0003e20000100800 */
[----:B------:R-:W-:Y:S05]  /*20280*/  BRA.DIV UR4, `(.L_x_3760) ;  /* 0x0000007604887947 */ /* 0x000fea000b800000 */
[----:B------:R-:W2:Y:S02]  /*20290*/  S2R R4, SR_TID.X ;  /* 0x0000000000047919 */ /* 0x000ea40000002100 */
[----:B--2---:R-:W-:-:S04]  /*202a0*/  SHF.R.U32.HI R4, RZ, 0x5, R4 ;  /* 0x00000005ff047819 */ /* 0x004fc80000011604 */
[----:B------:R-:W-:-:S05]  /*202b0*/  LOP3.LUT R4, R4, 0x3, RZ, 0xc0, !PT ;  /* 0x0000000304047812 */ /* 0x000fca00078ec0ff */
[----:B------:R2:W3:Y:S02]  /*202c0*/  SHFL.IDX PT, R14, R4, RZ, 0x1f ;  /* 0x00001fff040e7589 */ /* 0x0004e400000e0000 */
.L_x_3926:
[----:B--2---:R-:W2:Y:S01]  /*202d0*/  LDL.LU R4, [R1+0x4] ;  /* 0x0000040001047983 */ /* 0x004ea20000300800 */
[----:B------:R-:W-:Y:S02]  /*202e0*/  PLOP3.LUT P1, PT, PT, PT, PT, 0x8, 0x0 ;  /* 0x000000000000781c */ /* 0x000fe40003f2e170 */
[----:B---3--:R-:W-:Y:S01]  /*202f0*/  ISETP.NE.AND P0, PT, R14, RZ, PT ;  /* 0x000000ff0e00720c */ /* 0x008fe20003f05270 */
[----:B------:R3:W-:Y:S01]  /*20300*/  STL [R1+0x38], R0 ;  /* 0x0000380001007387 */ /* 0x0007e20000100800 */
[----:B--2---:R-:W-:-:S09]  /*20310*/  LOP3.LUT R4, R4, 0xfffffffe, RZ, 0xc0, !PT ;  /* 0xfffffffe04047812 */ /* 0x004fd200078ec0ff */
[----:B------:R-:W-:-:S05]  /*20320*/  @P1 LOP3.LUT R4, R4, 0x1, RZ, 0xfc, !PT ;  /* 0x0000000104041812 */ /* 0x000fca00078efcff */
[----:B------:R3:W-:Y:S01]  /*20330*/  STL [R1+0x4], R4 ;  /* 0x0000040401007387 */ /* 0x0007e20000100800 */
[----:B------:R-:W-:Y:S05]  /*20340*/  @P0 BRA `(.L_x_3761) ;  /* 0x00000004001c0947 */ /* 0x000fea0003800000 */
[----:B------:R-:W-:-:S03]  /*20350*/  UMOV UR4, 0xffffffff ;  /* 0xffffffff00047882 */ /* 0x000fc60000000000 */
[----:B------:R-:W-:Y:S05]  /*20360*/  BRA.DIV UR4, `(.L_x_3762) ;  /* 0x0000007604847947 */ /* 0x000fea000b800000 */
[----:B------:R-:W-:-:S13]  /*20370*/  ELECT P6, URZ, PT ;  /* 0x00000000003f782f */ /* 0x000fda00038c0000 */
.L_x_3929:
[----:B------:R-:W-:Y:S05]  /*20380*/  @!P6 BRA `(.L_x_3761) ;  /* 0x00000004000ce947 */ /* 0x000fea0003800000 */
[----:B------:R-:W-:-:S04]  /*20390*/  ISETP.NE.U32.AND P0, PT, R2, RZ, PT ;  /* 0x000000ff0200720c */ /* 0x000fc80003f05070 */
[----:B------:R-:W-:-:S13]  /*203a0*/  ISETP.NE.AND.EX P0, PT, R3, RZ, PT, P0 ;  /* 0x000000ff0300720c */ /* 0x000fda0003f05300 */
[----:B------:R-:W-:Y:S05]  /*203b0*/  @!P0 BRA `(.L_x_3763) ;  /* 0x0000000000508947 */ /* 0x000fea0003800000 */
[----:B------:R-:W2:Y:S01]  /*203c0*/  LDC R6, c[0x0][0x43c] ;  /* 0x00010f00ff067b82 */ /* 0x000ea20000000800 */
[----:B------:R-:W-:Y:S01]  /*203d0*/  IMAD.MOV.U32 R9, RZ, RZ, R0 ;  /* 0x000000ffff097224 */ /* 0x000fe200078e0000 */
[----:B------:R-:W-:-:S03]  /*203e0*/  ULDC.64 UR4, c[0x0][0x428] ;  /* 0x00010a0000047ab9 */ /* 0x000fc60000000a00 */
[----:B---3--:R-:W-:Y:S01]  /*203f0*/  IMAD.MOV.U32 R0, RZ, RZ, R9 ;  /* 0x000000ffff007224 */ /* 0x008fe200078e0009 */
[----:B--2---:R-:W-:-:S13]  /*20400*/  ISETP.NE.AND P0, PT, R6, 0x1, PT ;  /* 0x000000010600780c */ /* 0x004fda0003f05270 */
[----:B------:R-:W2:Y:S02]  /*20410*/  @P0 LDC.64 R4, c[0x0][0x440] ;  /* 0x00011000ff040b82 */ /* 0x000ea40000000a00 */
[----:B--2---:R-:W-:-:S05]  /*20420*/  @P0 IMAD.HI.U32 R4, R9, R4, RZ ;  /* 0x0000000409040227 */ /* 0x004fca00078e00ff */
        /* <DEDUP_REMOVED lines=13> */
.L_x_3763:
[----:B-1----:R-:W4:Y:S04]  /*20500*/  LDL R7, [R1] ;  /* 0x0000000001077983 */ /* 0x002f280000100800 */
[----:B---3--:R-:W4:Y:S04]  /*20510*/  LDL R0, [R1+0x8] ;  /* 0x0000080001007983 */ /* 0x008f280000100800 */
[----:B--2---:R-:W2:Y:S01]  /*20520*/  LDL R2, [R1+0x18] ;  /* 0x0000180001027983 */ /* 0x004ea20000100800 */
[----:B----4-:R-:W-:Y:S01]  /*20530*/  IMAD R0, R0, 0x8, R7 ;  /* 0x0000000800007824 */ /* 0x010fe200078e0207 */
[----:B--2---:R-:W-:-:S04]  /*20540*/  SHF.L.U32 R2, R2, 0x1f, RZ ;  /* 0x0000001f02027819 */ /* 0x004fc800000006ff */
[----:B------:R-:W1:Y:S02]  /*20550*/  SYNCS.PHASECHK.TRANS64.TRYWAIT P0, [R0+URZ+0x38840], R2 ;  /* 0x03884002000075a7 */ /* 0x000e64000800017f */
[----:B-1----:R-:W-:Y:S05]  /*20560*/  @!P0 BRA `(.L_x_3764) ;  /* 0x0000007400248947 */ /* 0x002fea0003800000 */
.L_x_3930:
        /* <DEDUP_REMOVED lines=11> */
.L_x_3765:
[----:B------:R-:W2:Y:S04]  /*20620*/  LDL R5, [R1] ;  /* 0x0000000001057983 */ /* 0x000ea80000100800 */
[----:B------:R-:W2:Y:S04]  /*20630*/  LDL R4, [R1+0x8] ;  /* 0x0000080001047983 */ /* 0x000ea80000100800 */
[----:B------:R-:W3:Y:S04]  /*20640*/  LDL R6, [R1+0x38] ;  /* 0x0000380001067983 */ /* 0x000ee80000100800 */
[----:B------:R-:W4:Y:S04]  /*20650*/  LDL R3, [R1+0x24] ;  /* 0x0000240001037983 */ /* 0x000f280000100800 */
[----:B-1----:R-:W4:Y:S01]  /*20660*/  LDL.LU R2, [R1+0x4] ;  /* 0x0000040001027983 */ /* 0x002f220000300800 */
        /* <DEDUP_REMOVED lines=21> */
.L_x_3761:
[----:B---3--:R-:W3:Y:S04]  /*207c0*/  LDL R0, [R1] ;  /* 0x0000000001007983 */ /* 0x008ee80000100800 */
[----:B--2---:R-:W2:Y:S01]  /*207d0*/  LDL R2, [R1+0x3c] ;  /* 0x00003c0001027983 */ /* 0x004ea20000100800 */
[----:B------:R-:W-:Y:S05]  /*207e0*/  WARPSYNC.ALL ;  /* 0x0000000000007948 */ /* 0x000fea0003800000 */
[----:B------:R-:W-:Y:S01]  /*207f0*/  ULDC.64 UR4, c[0x0][0xaf8] ;  /* 0x0002be0000047ab9 */ /* 0x000fe20000000a00 */
[----:B------:R-:W-:Y:S01]  /*20800*/  BSSY B6, `(.L_x_3766) ;  /* 0x0000020000067945 */ /* 0x000fe20003800000 */
[----:B------:R-:W-:Y:S01]  /*20810*/  BAR.SYNC.DEFER_BLOCKING 0x8, 0x100 ;  /* 0x0204000000007b1d */ /* 0x000fe20000010000 */
[----:B------:R-:W-:-:S04]  /*20820*/  ISETP.NE.U32.AND P0, PT, RZ, UR4, PT ;  /* 0x00000004ff007c0c */ /* 0x000fc8000bf05070 */
[----:B------:R-:W-:Y:S01]  /*20830*/  ISETP.NE.AND.EX P0, PT, RZ, UR5, PT, P0 ;  /* 0x00000005ff007c0c */ /* 0x000fe2000bf05300 */
[----:B---3--:R-:W-:Y:S01]  /*20840*/  VIADD R0, R0, 0x20400 ;  /* 0x0002040000007836 */ /* 0x008fe20000000000 */
[----:B--2---:R-:W-:-:S04]  /*20850*/  SHF.R.S32.HI R3, RZ, 0x1f, R2 ;  /* 0x0000001fff037819 */ /* 0x004fc80000011402 */
[----:B------:R-:W-:Y:S02]  /*20860*/  LOP3.LUT P1, RZ, R0, 0x3ff, RZ, 0xc0, !PT ;  /* 0x000003ff00ff7812 */ /* 0x000fe4000782c0ff */
[----:B------:R-:W-:Y:S02]  /*20870*/  SHF.R.S32.HI R0, RZ, 0x1f, R19 ;  /* 0x0000001fff007819 */ /* 0x000fe40000011413 */
[----:B------:R-:W-:Y:S02]  /*20880*/  SHF.R.S32.HI R2, RZ, 0x1f, R18 ;  /* 0x0000001fff027819 */ /* 0x000fe40000011412 */
[----:B------:R-:W-:-:S05]  /*20890*/  SEL R0, R0, RZ, !P0 ;  /* 0x000000ff00007207 */ /* 0x000fca0004000000 */
[----:B------:R2:W-:Y:S04]  /*208a0*/  STL [R1+0x5c], R0 ;  /* 0x00005c0001007387 */ /* 0x0005e80000100800 */
[----:B------:R3:W-:Y:S01]  /*208b0*/  STL [R1+0x50], R3 ;  /* 0x0000500301007387 */ /* 0x0007e20000100800 */
[----:B--2---:R-:W-:-:S05]  /*208c0*/  SEL R0, R19, RZ, !P0 ;  /* 0x000000ff13007207 */ /* 0x004fca0004000000 */
[----:B------:R3:W-:Y:S04]  /*208d0*/  STL [R1+0x44], R0 ;  /* 0x0000440001007387 */ /* 0x0007e80000100800 */
[----:B------:R3:W-:Y:S01]  /*208e0*/  STL [R1+0x58], R2 ;  /* 0x0000580201007387 */ /* 0x0007e20000100800 */
[----:B------:R-:W-:Y:S05]  /*208f0*/  @!P1 BRA `(.L_x_3767) ;  /* 0x0000000000409947 */ /* 0x000fea0003800000 */
[----:B---3--:R-:W-:Y:S01]  /*20900*/  MOV R2, 0x0 ;  /* 0x0000000000027802 */ /* 0x008fe20000000f00 */
        /* <DEDUP_REMOVED lines=9> */
[----:B0-----:R-:W-:Y:S02]  /*209a0*/  IMAD.U32 R11, RZ, RZ, UR9 ;  /* 0x00000009ff0b7e24 */ /* 0x001fe4000f8e00ff */
[----:B------:R-:W-:Y:S02]  /*209b0*/  IMAD.MOV.U32 R8, RZ, RZ, 0x70 ;  /* 0x00000070ff087424 */ /* 0x000fe400078e00ff */
[----:B------:R-:W-:Y:S02]  /*209c0*/  IMAD.MOV.U32 R12, RZ, RZ, 0x1 ;  /* 0x00000001ff0c7424 */ /* 0x000fe400078e00ff */
[----:B------:R-:W-:-:S07]  /*209d0*/  IMAD.MOV.U32 R13, RZ, RZ, RZ ;  /* 0x000000ffff0d7224 */ /* 0x000fce00078e00ff */
[----:B------:R-:W-:-:S07]  /*209e0*/  LEPC R20, `(.L_x_3767) ;  /* 0x000000001014794e */ /* 0x000fce0000000000 */
[----:B--2---:R-:W-:Y:S05]  /*209f0*/  CALL.ABS.NOINC R2 ;  /* 0x0000000002007343 */ /* 0x004fea0003c00000 */
.L_x_3767:
[----:B------:R-:W-:Y:S05]  /*20a00*/  BSYNC B6 ;  /* 0x0000000000067941 */ /* 0x000fea0003800000 */
.L_x_3766:
[----:B0-----:R-:W2:Y:S01]  /*20a10*/  LDL R11, [R1+0x2c] ;  /* 0x00002c00010b7983 */ /* 0x001ea20000100800 */
[----:B-1----:R-:W0:Y:S01]  /*20a20*/  LDC R7, c[0x0][0x448] ;  /* 0x00011200ff077b82 */ /* 0x002e220000000800 */
[----:B------:R-:W-:Y:S01]  /*20a30*/  ULDC.64 UR4, c[0x0][0x298] ;  /* 0x0000a60000047ab9 */ /* 0x000fe20000000a00 */
[----:B------:R-:W-:Y:S01]  /*20a40*/  ULDC.64 UR6, c[0x0][0x280] ;  /* 0x0000a00000067ab9 */ /* 0x000fe20000000a00 */
[----:B------:R-:W4:Y:S04]  /*20a50*/  LDL R4, [R1+0x50] ;  /* 0x0000500001047983 */ /* 0x000f280000100800 */
[----:B------:R-:W4:Y:S04]  /*20a60*/  LDL R10, [R1+0x3c] ;  /* 0x00003c00010a7983 */ /* 0x000f280000100800 */
[----:B------:R-:W4:Y:S01]  /*20a70*/  LDL R9, [R1+0x58] ;  /* 0x0000580001097983 */ /* 0x000f220000100800 */
[----:B---3--:R-:W1:Y:S01]  /*20a80*/  S2R R2, SR_TID.X ;  /* 0x0000000000027919 */ /* 0x008e620000002100 */
[----:B------:R-:W3:Y:S02]  /*20a90*/  S2R R0, SR_TID.X ;  /* 0x0000000000007919 */ /* 0x000ee40000002100 */
[----:B------:R-:W4:Y:S01]  /*20aa0*/  LDL R8, [R1+0x5c] ;  /* 0x00005c0001087983 */ /* 0x000f220000100800 */
[----:B0-----:R-:W-:-:S03]  /*20ab0*/  ISETP.NE.AND P0, PT, R7, 0x1, PT ;  /* 0x000000010700780c */ /* 0x001fc60003f05270 */
[----:B------:R-:W4:Y:S10]  /*20ac0*/  LDL R6, [R1+0x44] ;  /* 0x0000440001067983 */ /* 0x000f340000100800 */
[----:B------:R-:W0:Y:S01]  /*20ad0*/  @P0 LDC R3, c[0x0][0x450] ;  /* 0x00011400ff030b82 */ /* 0x000e220000000800 */
[----:B-1----:R-:W-:-:S04]  /*20ae0*/  LOP3.LUT R2, R2, 0x7f, RZ, 0xc0, !PT ;  /* 0x0000007f02027812 */ /* 0x002fc800078ec0ff */
[----:B------:R-:W-:Y:S01]  /*20af0*/  SHF.R.U32.HI R2, RZ, 0x3, R2 ;  /* 0x00000003ff027819 */ /* 0x000fe20000011602 */
[----:B---3--:R-:W-:-:S05]  /*20b00*/  IMAD.SHL.U32 R0, R0, 0x10, RZ ;  /* 0x0000001000007824 */ /* 0x008fca00078e00ff */
[----:B------:R-:W-:Y:S02]  /*20b10*/  LOP3.LUT R0, R2, 0x70, R0, 0xf8, !PT ;  /* 0x0000007002007812 */ /* 0x000fe400078ef800 */
[----:B------:R-:W1:Y:S03]  /*20b20*/  @P0 LDC R2, c[0x0][0x44c] ;  /* 0x00011300ff020b82 */ /* 0x000e660000000800 */
[----:B--2---:R-:W-:-:S04]  /*20b30*/  IMAD.IADD R5, R0, 0x1, R11 ;  /* 0x0000000100057824 */ /* 0x004fc800078e020b */
[----:B-1----:R-:W-:-:S04]  /*20b40*/  @P0 IMAD.HI.U32 R2, R5, R2, RZ ;  /* 0x0000000205020227 */ /* 0x002fc800078e00ff */
[----:B------:R-:W-:Y:S01]  /*20b50*/  IMAD.MOV.U32 R0, RZ, RZ, R5 ;  /* 0x000000ffff007224 */ /* 0x000fe200078e0005 */
[----:B0-----:R-:W-:Y:S01]  /*20b60*/  @P0 SHF.R.U32.HI R0, RZ, R3, R2 ;  /* 0x00000003ff000219 */ /* 0x001fe20000011602 */
[----:B----4-:R-:W-:-:S04]  /*20b70*/  IMAD R2, R4, UR4, RZ ;  /* 0x0000000404027c24 */ /* 0x010fc8000f8e02ff */
        /* <DEDUP_REMOVED lines=11> */
[----:B------:R-:W-:Y:S01]  /*20c30*/  IMAD R4, R8, UR4, RZ ;  /* 0x0000000408047c24 */ /* 0x000fe2000f8e02ff */
[----:B------:R-:W2:Y:S01]  /*20c40*/  S2R R10, SR_TID.X ;  /* 0x00000000000a7919 */ /* 0x000ea20000002100 */
[----:B------:R-:W-:-:S04]  /*20c50*/  IMAD.WIDE.U32 R2, R6, UR4, R2 ;  /* 0x0000000406027c25 */ /* 0x000fc8000f8e0002 */
[----:B------:R-:W-:Y:S01]  /*20c60*/  IMAD R4, R6, UR5, R4 ;  /* 0x0000000506047c24 */ /* 0x000fe2000f8e0204 */
[----:B------:R-:W-:-:S03]  /*20c70*/  ULDC.64 UR4, c[0x0][0x2d0] ;  /* 0x0000b40000047ab9 */ /* 0x000fc60000000a00 */
[----:B------:R-:W-:Y:S01]  /*20c80*/  IMAD.IADD R3, R3, 0x1, R4 ;  /* 0x0000000103037824 */ /* 0x000fe200078e0204 */
[----:B------:R-:W-:Y:S01]  /*20c90*/  SHF.R.S32.HI R4, RZ, 0x1f, R0 ;  /* 0x0000001fff047819 */ /* 0x000fe20000011400 */
[----:B------:R-:W3:Y:S04]  /*20ca0*/  S2R R8, SR_TID.X ;  /* 0x0000000000087919 */ /* 0x000ee80000002100 */
        /* <DEDUP_REMOVED lines=8> */
[----:B--2---:R-:W-:Y:S02]  /*20d30*/  IMAD.SHL.U32 R10, R10, 0x8, RZ ;  /* 0x000000080a0a7824 */ /* 0x004fe400078e00ff */
        /* <DEDUP_REMOVED lines=9> */
[----:B---3--:R-:W-:Y:S02]  /*20dd0*/  LOP3.LUT R8, R8, 0x7f, RZ, 0xc0, !PT ;  /* 0x0000007f08087812 */ /* 0x008fe400078ec0ff */
        /* <DEDUP_REMOVED lines=41> */
.L_x_3939:
        /* <DEDUP_REMOVED lines=13> */
.L_x_3769:
        /* <DEDUP_REMOVED lines=38> */
.L_x_3771:
[----:B------:R-:W-:Y:S05]  /*213a0*/  BSYNC B6 ;  /* 0x0000000000067941 */ /* 0x000fea0003800000 */
.L_x_3770:
        /* <DEDUP_REMOVED lines=190> */
.L_x_3949:
        /* <DEDUP_REMOVED lines=31> */
.L_x_3774:
[----:B------:R-:W-:Y:S05]  /*22180*/  BSYNC B0 ;  /* 0x0000000000007941 */ /* 0x000fea0003800000 */
.L_x_3773:
[----:B--2---:R2:W5:Y:S01]  /*22190*/  LDL R0, [R1] ;  /* 0x0000000001007983 */ /* 0x0045620000100800 */
[----:B------:R-:W-:Y:S01]  /*221a0*/  PLOP3.LUT P0, PT, PT, PT, PT, 0x80, 0x0 ;  /* 0x000000000000781c */ /* 0x000fe20003f0f070 */
[----:B------:R-:W-:-:S12]  /*221b0*/  NOP ;  /* 0x0000000000007918 */ /* 0x000fd80000000000 */
.L_x_3775:
        /* <DEDUP_REMOVED lines=19> */
.L_x_3950:
[----:B------:R-:W-:Y:S05]  /*222f0*/  BSYNC B0 ;  /* 0x0000000000007941 */ /* 0x000fea0003800000 */
.L_x_3776:
        /* <DEDUP_REMOVED lines=15> */
.L_x_3951:
[----:B------:R-:W-:Y:S05]  /*223f0*/  BSYNC B1 ;  /* 0x0000000000017941 */ /* 0x000fea0003800000 */
.L_x_3780:
        /* <DEDUP_REMOVED lines=9> */
.L_x_3783:
[----:B------:R-:W-:Y:S05]  /*22490*/  BSYNC B1 ;  /* 0x0000000000017941 */ /* 0x000fea0003800000 */
.L_x_3782:
        /* <DEDUP_REMOVED lines=14> */
.L_x_3784:
        /* <DEDUP_REMOVED lines=15> */
.L_x_3785:
        /* <DEDUP_REMOVED lines=15> */
.L_x_3786:
        /* <DEDUP_REMOVED lines=15> */
.L_x_3787:
        /* <DEDUP_REMOVED lines=15> */
.L_x_3788:
        /* <DEDUP_REMOVED lines=15> */
.L_x_3789:
        /* <DEDUP_REMOVED lines=15> */
.L_x_3790:
        /* <DEDUP_REMOVED lines=15> */
.L_x_3791:
        /* <DEDUP_REMOVED lines=10> */
.L_x_3779:
[----:B------:R-:W-:Y:S05]  /*22cb0*/  BSYNC B0 ;  /* 0x0000000000007941 */ /* 0x000fea0003800000 */
.L_x_3778:
        /* <DEDUP_REMOVED lines=50> */
.L_x_3798:
[----:B------:R-:W3:Y:S01]  /*22fe0*/  LDL R2, [R1] ;  /* 0x0000000001027983 */ /* 0x000ee20000100800 */
[----:B-1----:R-:W-:Y:S01]  /*22ff0*/  SHF.L.U32 R5, R7, 0x1f, RZ ;  /* 0x0000001f07057819 */ /* 0x002fe200000006ff */
[----:B------:R-:W-:Y:S01]  /*23000*/  BSSY B3, `(.L_x_3799) ;  /* 0x0000007000037945 */ /* 0x000fe20003800000 */
[----:B------:R-:W1:Y:S02]  /*23010*/  S2R R3, SR_TID.X ;  /* 0x0000000000037919 */ /* 0x000e640000002100 */
[----:B-1----:R-:W-:-:S04]  /*23020*/  LOP3.LUT R3, R3, 0x7f, RZ, 0xc0, !PT ;  /* 0x0000007f03037812 */ /* 0x002fc800078ec0ff */
[----:B------:R-:W-:Y:S01]  /*23030*/  ISETP.NE.AND P1, PT, R3, RZ, PT ;  /* 0x000000ff0300720c */ /* 0x000fe20003f25270 */
[----:B---3--:R-:W-:-:S04]  /*23040*/  IMAD R2, R8, 0x8, R2 ;  /* 0x0000000808027824 */ /* 0x008fc800078e0202 */
[----:B------:R-:W1:Y:S02]  /*23050*/  SYNCS.PHASECHK.TRANS64.TRYWAIT P0, [R2+URZ+0x38840], R5 ;  /* 0x03884005020075a7 */ /* 0x000e64000800017f */
[----:B-1----:R-:W-:Y:S06]  /*23060*/  @!P0 BRA `(.L_x_3800) ;  /* 0x0000005800e08947 */ /* 0x002fec0003800000 */
.L_x_3952:
[----:B------:R-:W-:Y:S05]  /*23070*/  BSYNC B3 ;  /* 0x0000000000037941 */ /* 0x000fea0003800000 */
.L_x_3799:
        /* <DEDUP_REMOVED lines=9> */
.L_x_3802:
[----:B------:R-:W-:Y:S05]  /*23110*/  BSYNC B3 ;  /* 0x0000000000037941 */ /* 0x000fea0003800000 */
.L_x_3801:
        /* <DEDUP_REMOVED lines=14> */
.L_x_3803:
        /* <DEDUP_REMOVED lines=13> */
.L_x_3953:
[----:B------:R-:W-:Y:S05]  /*232d0*/  BSYNC B3 ;  /* 0x0000000000037941 */ /* 0x000fea0003800000 */
.L_x_3804:
[----:B------:R-:W-:Y:S01]  /*232e0*/  BSSY B3, `(.L_x_3806) ;  /* 0x000000b000037945 */ /* 0x000fe20003800000 */
[----:B------:R-:W-:Y:S02]  /*232f0*/  IMAD.MOV.U32 R8, RZ, RZ, 0x0 ;  /* 0x00000000ff087424 */ /* 0x000fe400078e00ff */
[----:B------:R-:W-:Y:S01]  /*23300*/  IMAD.MOV.U32 R9, RZ, RZ, 0x14f00000 ;  /* 0x14f00000ff097424 */ /* 0x000fe200078e00ff */
[----:B------:R-:W-:Y:S06]  /*23310*/  @P1 BRA `(.L_x_3807) ;  /* 0x00000000001c1947 */ /* 0x000fec0003800000 */
[----:B------:R-:W3:Y:S01]  /*23320*/  S2R R4, SR_TID.X ;  /* 0x0000000000047919 */ /* 0x000ee20000002100 */
[----:B------:R-:W-:-:S04]  /*23330*/  IMAD.MOV.U32 R3, RZ, RZ, 0x10000 ;  /* 0x00010000ff037424 */ /* 0x000fc800078e00ff */
[----:B------:R4:W-:Y:S01]  /*23340*/  SYNCS.ARRIVE.TRANS64 RZ, [R2+URZ+0x38850], R3 ;  /* 0x0388500302ff79a7 */ /* 0x0009e2000800003f */
[----:B---3--:R-:W-:-:S04]  /*23350*/  LOP3.LUT R4, R4, 0x1f, RZ, 0xc0, !PT ;  /* 0x0000001f04047812 */ /* 0x008fc800078ec0ff */
[----:B------:R-:W-:-:S13]  /*23360*/  ISETP.NE.AND P0, PT, R4, RZ, PT ;  /* 0x000000ff0400720c */ /* 0x000fda0003f05270 */
[----:B----4-:R-:W-:Y:S05]  /*23370*/  @!P0 BRA `(.L_x_3807) ;  /* 0x0000000000048947 */ /* 0x010fea0003800000 */
[----:B------:R-:W-:Y:S01]  /*23380*/  BPT.TRAP 0x1 ;  /* 0x000000040000795c */ /* 0x000fe20000300000 */
.L_x_3807:
[----:B------:R-:W-:Y:S05]  /*23390*/  BSYNC B3 ;  /* 0x0000000000037941 */ /* 0x000fea0003800000 */
.L_x_3806:
[----:B------:R-:W3:Y:S04]  /*233a0*/  LDL R4, [R1] ;  /* 0x0000000001047983 */ /* 0x000ee80000100800 */
        /* <DEDUP_REMOVED lines=10> */
.L_x_3808:
        /* <DEDUP_REMOVED lines=15> */
.L_x_3809:
        /* <DEDUP_REMOVED lines=15> */
.L_x_3810:
        /* <DEDUP_REMOVED lines=15> */
.L_x_3811:
        /* <DEDUP_REMOVED lines=15> */
.L_x_3812:
        /* <DEDUP_REMOVED lines=15> */
.L_x_3813:
        /* <DEDUP_REMOVED lines=15> */
.L_x_3814:
        /* <DEDUP_REMOVED lines=15> */
.L_x_3815:
        /* <DEDUP_REMOVED lines=10> */
.L_x_3797:
[----:B------:R-:W-:Y:S05]  /*23b80*/  BSYNC B1 ;  /* 0x0000000000017941 */ /* 0x000fea0003800000 */
.L_x_3796:
[----:B------:R-:W3:Y:S02]  /*23b90*/  LDL R4, [R1+0x30] ;  /* 0x0000300001047983 */ /* 0x000ee40000100800 */
[----:B---3--:R-:W-:-:S07]  /*23ba0*/  VIADD R0, R4, 0xfffffffd ;  /* 0xfffffffd04007836 */ /* 0x008fce0000000000 */
.L_x_3795:
[----:B------:R-:W-:Y:S05]  /*23bb0*/  BSYNC B2 ;  /* 0x0000000000027941 */ /* 0x000fea0003800000 */
.L_x_3794:
[----:B------:R-:W3:Y:S01]  /*23bc0*/  LDL.LU R2, [R1+0x30] ;  /* 0x0000300001027983 */ /* 0x000ee20000300800 */
[----:B------:R-:W-:Y:S01]  /*23bd0*/  VIADD R6, R6, 0xfffffffe ;  /* 0xfffffffe06067836 */ /* 0x000fe20000000000 */
[----:B---3--:R-:W-:-:S04]  /*23be0*/  LOP3.LUT R2, RZ, R2, RZ, 0x33, !PT ;  /* 0x00000002ff027212 */ /* 0x008fc800078e33ff */
[----:B------:R-:W-:-:S13]  /*23bf0*/  ISETP.NE.AND P0, PT, R6, R2, PT ;  /* 0x000000020600720c */ /* 0x000fda0003f05270 */
[----:B------:R-:W-:Y:S05]  /*23c00*/  @!P0 BRA `(.L_x_3793) ;  /* 0x0000001c00008947 */ /* 0x000fea0003800000 */
.L_x_3856:
        /* <DEDUP_REMOVED lines=36> */
.L_x_3818:
[----:B------:R-:W3:Y:S01]  /*23e50*/  LDL R2, [R1] ;  /* 0x0000000001027983 */ /* 0x000ee20000100800 */
[----:B------:R-:W-:Y:S01]  /*23e60*/  BSSY B2, `(.L_x_3819) ;  /* 0x0000008000027945 */ /* 0x000fe20003800000 */
[----:B0-----:R-:W0:Y:S02]  /*23e70*/  S2R R4, SR_TID.X ;  /* 0x0000000000047919 */ /* 0x001e240000002100 */
[----:B0-----:R-:W-:-:S04]  /*23e80*/  LOP3.LUT R4, R4, 0x7f, RZ, 0xc0, !PT ;  /* 0x0000007f04047812 */ /* 0x001fc800078ec0ff */
[----:B------:R-:W-:Y:S01]  /*23e90*/  ISETP.NE.AND P1, PT, R4, RZ, PT ;  /* 0x000000ff0400720c */ /* 0x000fe20003f25270 */
[----:B---3--:R-:W-:Y:S01]  /*23ea0*/  IMAD R3, R7, 0x8, R2 ;  /* 0x0000000807037824 */ /* 0x008fe200078e0202 */
[----:B------:R-:W-:-:S04]  /*23eb0*/  SHF.L.U32 R2, R6, 0x1f, RZ ;  /* 0x0000001f06027819 */ /* 0x000fc800000006ff */
[----:B------:R-:W0:Y:S02]  /*23ec0*/  SYNCS.PHASECHK.TRANS64.TRYWAIT P0, [R3+URZ+0x38840], R2 ;  /* 0x03884002030075a7 */ /* 0x000e24000800017f */
[----:B0-----:R-:W-:Y:S05]  /*23ed0*/  @!P0 BRA `(.L_x_3820) ;  /* 0x0000004c006c8947 */ /* 0x001fea0003800000 */
.L_x_3954:
[----:B------:R-:W-:Y:S05]  /*23ee0*/  BSYNC B2 ;  /* 0x0000000000027941 */ /* 0x000fea0003800000 */
.L_x_3819:
        /* <DEDUP_REMOVED lines=9> */
.L_x_3822:
[----:B------:R-:W-:Y:S05]  /*23f80*/  BSYNC B2 ;  /* 0x0000000000027941 */ /* 0x000fea0003800000 */
.L_x_3821:
        /* <DEDUP_REMOVED lines=13> */
.L_x_3823:
        /* <DEDUP_REMOVED lines=13> */
.L_x_3955:
[----:B------:R-:W-:Y:S05]  /*24130*/  BSYNC B2 ;  /* 0x0000000000027941 */ /* 0x000fea0003800000 */
.L_x_3824:
        /* <DEDUP_REMOVED lines=11> */
.L_x_3827:
[----:B------:R-:W-:Y:S05]  /*241f0*/  BSYNC B2 ;  /* 0x0000000000027941 */ /* 0x000fea0003800000 */
.L_x_3826:
[----:B01----:R-:W3:Y:S01]  /*24200*/  LDL R2, [R1] ;  /* 0x0000000001027983 */ /* 0x003ee20000100800 */
        /* <DEDUP_REMOVED lines=9> */
.L_x_3828:
        /* <DEDUP_REMOVED lines=15> */
.L_x_3829:
        /* <DEDUP_REMOVED lines=15> */
.L_x_3830:
        /* <DEDUP_REMOVED lines=15> */
.L_x_3831:
        /* <DEDUP_REMOVED lines=15> */
.L_x_3832:
        /* <DEDUP_REMOVED lines=15> */
.L_x_3833:
        /* <DEDUP_REMOVED lines=15> */
.L_x_3834:
        /* <DEDUP_REMOVED lines=15> */
.L_x_3835:
        /* <DEDUP_REMOVED lines=10> */
.L_x_3817:
[----:B------:R-:W-:Y:S05]  /*249d0*/  BSYNC B1 ;  /* 0x0000000000017941 */ /* 0x000fea0003800000 */
.L_x_3816:
[----:B------:R-:W3:Y:S01]  /*249e0*/  LDL R5, [R1+0x4] ;  /* 0x0000040001057983 */ /* 0x000ee20000100800 */
[----:B------:R-:W-:Y:S01]  /*249f0*/  VIADD R7, R7, 0x1 ;  /* 0x0000000107077836 */ /* 0x000fe20000000000 */
[----:B------:R-:W-:Y:S04]  /*24a00*/  BSSY B1, `(.L_x_3836) ;  /* 0x00000dc000017945 */ /* 0x000fe80003800000 */
[----:B------:R-:W-:-:S04]  /*24a10*/  ISETP.NE.AND P0, PT, R7, 0x2, PT ;  /* 0x000000020700780c */ /* 0x000fc80003f05270 */
[----:B------:R-:W-:Y:S02]  /*24a20*/  SEL R2, RZ, 0x1, P0 ;  /* 0x00000001ff027807 */ /* 0x000fe40000000000 */
[----:B------:R-:W-:Y:S02]  /*24a30*/  SEL R9, R7, RZ, P0 ;  /* 0x000000ff07097207 */ /* 0x000fe40000000000 */
[----:B------:R-:W-:Y:S01]  /*24a40*/  LOP3.LUT R8, R6, R2, RZ, 0x3c, !PT ;  /* 0x0000000206087212 */ /* 0x000fe200078e3cff */
[----:B------:R-:W-:-:S04]  /*24a50*/  VIADD R6, R0, 0xffffffff ;  /* 0xffffffff00067836 */ /* 0x000fc80000000000 */
[----:B------:R0:W-:Y:S04]  /*24a60*/  STL [R1+0x18], R8 ;  /* 0x0000180801007387 */ /* 0x0001e80000100800 */
[----:B------:R0:W-:Y:S01]  /*24a70*/  STL [R1+0x8], R9 ;  /* 0x0000080901007387 */ /* 0x0001e20000100800 */
[----:B---3--:R-:W-:-:S13]  /*24a80*/  LOP3.LUT P2, RZ, R5, 0x1, RZ, 0xc0, !PT ;  /* 0x0000000105ff7812 */ /* 0x008fda000784c0ff */
[----:B0-----:R-:W-:Y:S05]  /*24a90*/  @!P2 BRA `(.L_x_3837) ;  /* 0x0000000c0048a947 */ /* 0x001fea0003800000 */
        /* <DEDUP_REMOVED lines=24> */
.L_x_3838:
        /* <DEDUP_REMOVED lines=9> */
.L_x_3956:
[----:B------:R-:W-:Y:S05]  /*24cb0*/  BSYNC B2 ;  /* 0x0000000000027941 */ /* 0x000fea0003800000 */
.L_x_3839:
        /* <DEDUP_REMOVED lines=9> */
.L_x_3842:
[----:B------:R-:W-:Y:S05]  /*24d50*/  BSYNC B2 ;  /* 0x0000000000027941 */ /* 0x000fea0003800000 */
.L_x_3841:
[----:B------:R-:W3:Y:S04]  /*24d60*/  LDL R8, [R1] ;  /* 0x0000000001087983 */ /* 0x000ee80000100800 */
        /* <DEDUP_REMOVED lines=13> */
.L_x_3843:
        /* <DEDUP_REMOVED lines=13> */
.L_x_3957:
[----:B------:R-:W-:Y:S05]  /*24f10*/  BSYNC B2 ;  /* 0x0000000000027941 */ /* 0x000fea0003800000 */
.L_x_3844:
        /* <DEDUP_REMOVED lines=11> */
.L_x_3847:
[----:B------:R-:W-:Y:S05]  /*24fd0*/  BSYNC B2 ;  /* 0x0000000000027941 */ /* 0x000fea0003800000 */
.L_x_3846:
        /* <DEDUP_REMOVED lines=11> */
.L_x_3848:
        /* <DEDUP_REMOVED lines=15> */
.L_x_3849:
        /* <DEDUP_REMOVED lines=15> */
.L_x_3850:
        /* <DEDUP_REMOVED lines=15> */
.L_x_3851:
        /* <DEDUP_REMOVED lines=15> */
.L_x_3852:
        /* <DEDUP_REMOVED lines=15> */
.L_x_3853:
        /* <DEDUP_REMOVED lines=15> */
.L_x_3854:
        /* <DEDUP_REMOVED lines=15> */
.L_x_3855:
        /* <DEDUP_REMOVED lines=10> */
.L_x_3837:
[----:B------:R-:W-:Y:S05]  /*257c0*/  BSYNC B1 ;  /* 0x0000000000017941 */ /* 0x000fea0003800000 */
.L_x_3836:
[----:B------:R-:W3:Y:S01]  /*257d0*/  LDL R5, [R1+0x28] ;  /* 0x0000280001057983 */ /* 0x000ee20000100800 */
[----:B------:R-:W-:Y:S01]  /*257e0*/  VIADD R0, R0, 0xfffffffe ;  /* 0xfffffffe00007836 */ /* 0x000fe20000000000 */
[----:B---3--:R-:W-:-:S13]  /*257f0*/  ISETP.GT.AND P0, PT, R6, R5, PT ;  /* 0x000000050600720c */ /* 0x008fda0003f04270 */
[----:B------:R-:W-:Y:S05]  /*25800*/  @P0 BRA `(.L_x_3856) ;  /* 0xffffffe400000947 */ /* 0x000fea000383ffff */
.L_x_3793:
[----:B------:R-:W-:Y:S05]  /*25810*/  BSYNC B0 ;  /* 0x0000000000007941 */ /* 0x000fea0003800000 */
.L_x_3792:
        /* <DEDUP_REMOVED lines=24> */
.L_x_3858:
[----:B------:R-:W-:Y:S05]  /*259a0*/  BSYNC B0 ;  /* 0x0000000000007941 */ /* 0x000fea0003800000 */
.L_x_3857:
[----:B------:R-:W-:-:S05]  /*259b0*/  SEL R0, R0, RZ, P0 ;  /* 0x000000ff00007207 */ /* 0x000fca0000000000 */
[----:B------:R3:W-:Y:S02]  /*259c0*/  STL [R1+0x8], R0 ;  /* 0x0000080001007387 */ /* 0x0007e40000100800 */
.L_x_3754:
[----:B------:R-:W-:Y:S05]  /*259d0*/  BSYNC B7 ;  /* 0x0000000000077941 */ /* 0x000fea0003800000 */
.L_x_3752:
        /* <DEDUP_REMOVED lines=13> */
.L_x_3859:
        /* <DEDUP_REMOVED lines=36> */
.L_x_3967:
[----:B------:R-:W-:Y:S02]  /*25cf0*/  ULDC UR4, c[0x0][0xd38] ;  /* 0x00034e0000047ab9 */ /* 0x000fe40000000800 */
[----:B------:R-:W-:-:S04]  /*25d00*/  IMAD.U32 R4, RZ, RZ, UR4 ;  /* 0x00000004ff047e24 */ /* 0x000fc8000f8e00ff */
[----:B---3--:R-:W-:-:S04]  /*25d10*/  IMAD R16, R16, R4, RZ ;  /* 0x0000000410107224 */ /* 0x008fc800078e02ff */
[----:B------:R-:W-:-:S05]  /*25d20*/  IMAD.IADD R5, R5, 0x1, R16 ;  /* 0x0000000105057824 */ /* 0x000fca00078e0210 */
[----:B------:R-:W-:-:S13]  /*25d30*/  ISETP.GT.AND P6, PT, R5, R0, PT ;  /* 0x000000000500720c */ /* 0x000fda0003fc4270 */
[----:B------:R-:W-:Y:S05]  /*25d40*/  @P6 BRA `(.L_x_3862) ;  /* 0x00000000009c6947 */ /* 0x000fea0003800000 */
.L_x_3867:
[----:B-1----:R-:W1:Y:S01]  /*25d50*/  LDC R2, c[0x0][0xd3c] ;  /* 0x00034f00ff027b82 */ /* 0x002e620000000800 */
[----:B------:R-:W-:-:S05]  /*25d60*/  VIADD R19, R19, 0x1f ;  /* 0x0000001f13137836 */ /* 0x000fca0000000000 */
[----:B-1----:R-:W-:-:S13]  /*25d70*/  ISETP.GE.AND P6, PT, R19, R2, PT ;  /* 0x000000021300720c */ /* 0x002fda0003fc6270 */
[----:B------:R-:W-:Y:S05]  /*25d80*/  @P6 BRA `(.L_x_3863) ;  /* 0x0000000400d46947 */ /* 0x000fea0003800000 */
[----:B------:R-:W1:Y:S01]  /*25d90*/  S2R R3, SR_TID.X ;  /* 0x0000000000037919 */ /* 0x000e620000002100 */
[----:B------:R-:W-:Y:S01]  /*25da0*/  BSSY B0, `(.L_x_3864) ;  /* 0x0000009000007945 */ /* 0x000fe20003800000 */
[----:B-1----:R-:W-:-:S05]  /*25db0*/  LOP3.LUT R3, R3, 0x1f, RZ, 0xc0, !PT ;  /* 0x0000001f03037812 */ /* 0x002fca00078ec0ff */
[----:B------:R-:W-:Y:S02]  /*25dc0*/  IMAD.IADD R4, R19, 0x1, R3 ;  /* 0x0000000113047824 */ /* 0x000fe400078e0203 */
[----:B------:R-:W-:-:S03]  /*25dd0*/  IMAD.MOV.U32 R3, RZ, RZ, RZ ;  /* 0x000000ffff037224 */ /* 0x000fc600078e00ff */
[----:B------:R-:W-:-:S13]  /*25de0*/  ISETP.GE.OR P6, PT, R4, R2, !P0 ;  /* 0x000000020400720c */ /* 0x000fda00047c6670 */
[----:B------:R-:W-:Y:S05]  /*25df0*/  @P6 BRA `(.L_x_3865) ;  /* 0x00000000000c6947 */ /* 0x000fea0003800000 */
[----:B------:R-:W1:Y:S02]  /*25e00*/  LDC.64 R2, c[0x0][0xd80] ;  /* 0x00036000ff027b82 */ /* 0x000e640000000a00 */
[----:B-1----:R-:W-:-:S06]  /*25e10*/  IMAD.WIDE R2, R4, 0x4, R2 ;  /* 0x0000000404027825 */ /* 0x002fcc00078e0202 */
[----:B------:R1:W5:Y:S02]  /*25e20*/  LDG.E R3, desc[UR50][R2.64] ;  /* 0x0000003202037981 */ /* 0x000364000c1e1900 */
.L_x_3865:
[----:B------:R-:W-:Y:S05]  /*25e30*/  BSYNC B0 ;  /* 0x0000000000007941 */ /* 0x000fea0003800000 */
.L_x_3864:
        /* <DEDUP_REMOVED lines=18> */
.L_x_3975:
[----:B------:R-:W-:Y:S02]  /*25f60*/  ULDC UR4, c[0x0][0xd38] ;  /* 0x00034e0000047ab9 */ /* 0x000fe40000000800 */
[----:B------:R-:W-:-:S04]  /*25f70*/  IMAD.U32 R4, RZ, RZ, UR4 ;  /* 0x00000004ff047e24 */ /* 0x000fc8000f8e00ff */
[----:B---3--:R-:W-:-:S04]  /*25f80*/  IMAD R16, R16, R4, RZ ;  /* 0x0000000410107224 */ /* 0x008fc800078e02ff */
[----:B------:R-:W-:-:S05]  /*25f90*/  IMAD.IADD R5, R16, 0x1, R5 ;  /* 0x0000000110057824 */ /* 0x000fca00078e0205 */
[----:B------:R-:W-:-:S13]  /*25fa0*/  ISETP.GT.AND P6, PT, R5, R0, PT ;  /* 0x000000000500720c */ /* 0x000fda0003fc4270 */
[----:B------:R-:W-:Y:S05]  /*25fb0*/  @!P6 BRA `(.L_x_3867) ;  /* 0xfffffffc0064e947 */ /* 0x000fea000383ffff */
.L_x_3862:
        /* <DEDUP_REMOVED lines=8> */
.L_x_3979:
[----:B------:R-:W-:Y:S01]  /*26040*/  ISETP.NE.AND P0, PT, R5, RZ, PT ;  /* 0x000000ff0500720c */ /* 0x000fe20003f05270 */
[----:B------:R-:W-:-:S12]  /*26050*/  IMAD.MOV.U32 R5, RZ, RZ, RZ ;  /* 0x000000ffff057224 */ /* 0x000fd800078e00ff */
[----:B------:R-:W-:Y:S05]  /*26060*/  @!P0 BRA `(.L_x_3869) ;  /* 0x0000000000148947 */ /* 0x000fea0003800000 */
[----:B------:R-:W-:Y:S01]  /*26070*/  UMOV UR4, 0xffffffff ;  /* 0xffffffff00047882 */ /* 0x000fe20000000000 */
[----:B------:R-:W-:Y:S02]  /*26080*/  VIADD R12, R6, 0xffffffff ;  /* 0xffffffff060c7836 */ /* 0x000fe40000000000 */
[----:B------:R-:W-:Y:S05]  /*26090*/  BRA.DIV UR4, `(.L_x_3870) ;  /* 0x0000003604a87947 */ /* 0x000fea000b800000 */
[----:B-1----:R1:W0:Y:S02]  /*260a0*/  SHFL.IDX PT, R2, R2, R12, 0x1f ;  /* 0x00001f0c02027589 */ /* 0x00222400000e0000 */
.L_x_3982:
[----:B0-----:R-:W-:-:S07]  /*260b0*/  IMAD.MOV.U32 R5, RZ, RZ, R2 ;  /* 0x000000ffff057224 */ /* 0x001fce00078e0002 */
.L_x_3869:
[----:B-1-3--:R-:W1:Y:S01]  /*260c0*/  LDC.64 R2, c[0x0][0xd90] ;  /* 0x00036400ff027b82 */ /* 0x00ae620000000a00 */
[----:B------:R-:W-:-:S04]  /*260d0*/  IMAD.IADD R19, R6, 0x1, R19 ;  /* 0x0000000106137824 */ /* 0x000fc800078e0213 */
[----:B-1----:R-:W-:-:S05]  /*260e0*/  IMAD.WIDE R2, R19, 0x4, R2 ;  /* 0x0000000413027825 */ /* 0x002fca00078e0202 */
[----:B0-----:R-:W4:Y:S01]  /*260f0*/  LDG.E R7, desc[UR50][R2.64] ;  /* 0x0000003202077981 */ /* 0x001f22000c1e1900 */
        /* <DEDUP_REMOVED lines=62> */
.L_x_3863:
[----:B------:R-:W-:Y:S01]  /*264e0*/  UMOV UR4, URZ ;  /* 0x0000003f00047c82 */ /* 0x000fe20008000000 */
[----:B------:R-:W-:Y:S01]  /*264f0*/  UMOV UR5, URZ ;  /* 0x0000003f00057c82 */ /* 0x000fe20008000000 */
[----:B------:R-:W-:Y:S01]  /*26500*/  ULDC UR6, c[0x0][0xd3c] ;  /* 0x00034f0000067ab9 */ /* 0x000fe20000000800 */
[----:B------:R-:W-:Y:S02]  /*26510*/  IMAD.MOV.U32 R16, RZ, RZ, R0 ;  /* 0x000000ffff107224 */ /* 0x000fe400078e0000 */
[----:B------:R-:W-:Y:S02]  /*26520*/  IMAD.U32 R17, RZ, RZ, UR4 ;  /* 0x00000004ff117e24 */ /* 0x000fe4000f8e00ff */
[----:B------:R-:W-:Y:S02]  /*26530*/  IMAD.U32 R18, RZ, RZ, UR5 ;  /* 0x00000005ff127e24 */ /* 0x000fe4000f8e00ff */
[----:B------:R-:W-:-:S07]  /*26540*/  IMAD.U32 R19, RZ, RZ, UR6 ;  /* 0x00000006ff137e24 */ /* 0x000fce000f8e00ff */
.L_x_3871:
[----:B------:R1:W3:Y:S01]  /*26550*/  LDL R3, [R1] ;  /* 0x0000000001037983 */ /* 0x0002e20000100800 */
        /* <DEDUP_REMOVED lines=11> */
.L_x_3860:
[----:B------:R-:W-:Y:S02]  /*26610*/  ULDC UR4, c[0x0][0xd3c] ;  /* 0x00034f0000047ab9 */ /* 0x000fe40000000800 */
[----:B----4-:R-:W-:-:S13]  /*26620*/  ISETP.GE.AND P0, PT, R19, UR4, PT ;  /* 0x0000000413007c0c */ /* 0x010fda000bf06270 */
[----:B------:R-:W-:Y:S05]  /*26630*/  @!P0 BRA `(.L_x_3872) ;  /* 0xffffff6c00308947 */ /* 0x000fea000383ffff */
[----:B------:R-:W-:Y:S05]  /*26640*/  BSYNC B8 ;  /* 0x0000000000087941 */ /* 0x000fea0003800000 */
.L_x_3686:
        /* <DEDUP_REMOVED lines=12> */
.L_x_3983:
[----:B------:R-:W-:Y:S05]  /*26710*/  BSYNC B0 ;  /* 0x0000000000007941 */ /* 0x000fea0003800000 */
.L_x_3873:
[----:B------:R-:W-:-:S03]  /*26720*/  UMOV UR4, 0xffffffff ;  /* 0xffffffff00047882 */ /* 0x000fc60000000000 */
[----:B------:R-:W-:Y:S05]  /*26730*/  BRA.DIV UR4, `(.L_x_3875) ;  /* 0x00000032043c7947 */ /* 0x000fea000b800000 */
[----:B------:R-:W1:Y:S02]  /*26740*/  S2R R2, SR_TID.X ;  /* 0x0000000000027919 */ /* 0x000e640000002100 */
[----:B-1----:R-:W-:-:S04]  /*26750*/  SHF.R.U32.HI R2, RZ, 0x5, R2 ;  /* 0x00000005ff027819 */ /* 0x002fc80000011602 */
[----:B------:R-:W-:-:S05]  /*26760*/  LOP3.LUT R2, R2, 0x3, RZ, 0xc0, !PT ;  /* 0x0000000302027812 */ /* 0x000fca00078ec0ff */
[----:B------:R1:W3:Y:S02]  /*26770*/  SHFL.IDX PT, R14, R2, RZ, 0x1f ;  /* 0x00001fff020e7589 */ /* 0x0002e400000e0000 */
.L_x_3986:
[----:B---3--:R-:W-:-:S13]  /*26780*/  ISETP.NE.AND P0, PT, R14, RZ, PT ;  /* 0x000000ff0e00720c */ /* 0x008fda0003f05270 */
[----:B------:R-:W-:Y:S05]  /*26790*/  @P0 BRA `(.L_x_3474) ;  /* 0x0000000000940947 */ /* 0x000fea0003800000 */
[----:B------:R-:W-:-:S03]  /*267a0*/  UMOV UR4, 0xffffffff ;  /* 0xffffffff00047882 */ /* 0x000fc60000000000 */
[----:B------:R-:W-:Y:S05]  /*267b0*/  BRA.DIV UR4, `(.L_x_3876) ;  /* 0x0000003204507947 */ /* 0x000fea000b800000 */
[----:B------:R-:W-:-:S13]  /*267c0*/  ELECT P6, URZ, PT ;  /* 0x00000000003f782f */ /* 0x000fda00038c0000 */
.L_x_3989:
[----:B------:R-:W-:Y:S05]  /*267d0*/  @!P6 BRA `(.L_x_3474) ;  /* 0x000000000084e947 */ /* 0x000fea0003800000 */
[----:B------:R-:W-:-:S06]  /*267e0*/  ULOP3.LUT UR4, UR36, 0x2, URZ, 0xfc, !UPT ;  /* 0x0000000224047892 */ /* 0x000fcc000f8efc3f */
[----:B-1----:R-:W-:-:S05]  /*267f0*/  IMAD.U32 R2, RZ, RZ, UR4 ;  /* 0x00000004ff027e24 */ /* 0x002fca000f8e00ff */
[----:B------:R-:W-:-:S13]  /*26800*/  ISETP.NE.AND P2, PT, R2, 0x3, PT ;  /* 0x000000030200780c */ /* 0x000fda0003f45270 */
[----:B------:R-:W-:Y:S05]  /*26810*/  @!P2 BRA `(.L_x_3877) ;  /* 0x000000000004a947 */ /* 0x000fea0003800000 */
[----:B------:R-:W-:Y:S01]  /*26820*/  BPT.TRAP 0x1 ;  /* 0x000000040000795c */ /* 0x000fe20000300000 */
.L_x_3877:
        /* <DEDUP_REMOVED lines=14> */
.L_x_3990:
[----:B------:R-:W1:Y:S02]  /*26910*/  SYNCS.PHASECHK.TRANS64.TRYWAIT P0, [R7+URZ], R2 ;  /* 0x00000002070075a7 */ /* 0x000e64000800017f */
[----:B-1----:R-:W-:Y:S05]  /*26920*/  @!P0 BRA `(.L_x_3879) ;  /* 0x0000003000288947 */ /* 0x002fea0003800000 */
.L_x_3991:
[----:B------:R-:W-:Y:S05]  /*26930*/  @!P2 BRA `(.L_x_3880) ;  /* 0x000000000004a947 */ /* 0x000fea0003800000 */
[----:B------:R-:W-:Y:S01]  /*26940*/  BPT.TRAP 0x1 ;  /* 0x000000040000795c */ /* 0x000fe20000300000 */
.L_x_3880:
[----:B------:R-:W3:Y:S01]  /*26950*/  LDL.LU R4, [R1+0x8] ;  /* 0x0000080001047983 */ /* 0x000ee20000300800 */
[----:B------:R-:W-:-:S04]  /*26960*/  VIADD R0, R0, 0x38860 ;  /* 0x0003886000007836 */ /* 0x000fc80000000000 */
[----:B---3--:R-:W-:-:S04]  /*26970*/  IMAD R4, R4, 0x8, R0 ;  /* 0x0000000804047824 */ /* 0x008fc800078e0200 */
[----:B------:R-:W3:Y:S02]  /*26980*/  SYNCS.PHASECHK.TRANS64.TRYWAIT P0, [R4+URZ], R5 ;  /* 0x00000005040075a7 */ /* 0x000ee4000800017f */
[----:B---3--:R-:W-:Y:S05]  /*26990*/  @!P0 BRA `(.L_x_3881) ;  /* 0x0000003000208947 */ /* 0x008fea0003800000 */
.L_x_3992:
[----:B------:R-:W-:-:S07]  /*269a0*/  IMAD R3, R3, 0x8, R0 ;  /* 0x0000000803037824 */ /* 0x000fce00078e0200 */
.L_x_3882:
[----:B----4-:R4:W0:Y:S02]  /*269b0*/  SYNCS.PHASECHK.TRANS64.TRYWAIT P0, [R3+URZ], R2 ;  /* 0x00000002030075a7 */ /* 0x010824000800017f */
[----:B0-----:R-:W-:Y:S05]  /*269c0*/  @!P0 NANOSLEEP.SYNCS 0x989680 ;  /* 0x009896800000895d */ /* 0x001fea0003900000 */
[----:B------:R-:W0:Y:S02]  /*269d0*/  @!P0 SYNCS.PHASECHK.TRANS64 P0, [R3+URZ], R2 ;  /* 0x00000002030085a7 */ /* 0x000e24000800007f */
[----:B0-----:R-:W-:Y:S05]  /*269e0*/  @!P0 BRA `(.L_x_3882) ;  /* 0xfffffffc00f08947 */ /* 0x001fea000383ffff */
.L_x_3474:
[----:B------:R-:W-:Y:S05]  /*269f0*/  BSYNC B9 ;  /* 0x0000000000097941 */ /* 0x000fea0003800000 */
.L_x_3471:
[----:B------:R-:W-:Y:S05]  /*26a00*/  EXIT ;  /* 0x000000000000794d */ /* 0x000fea0003800000 */
.L_x_3498:
[----:B0-----:R0:W1:Y:S02]  /*26a10*/  SYNCS.PHASECHK.TRANS64.TRYWAIT P5, [R64+URZ+0x38890], R75 ;  /* 0x0388904b400075a7 */ /* 0x00106400080a017f */
[----:B-1----:R-:W-:Y:S05]  /*26a20*/  @!P5 NANOSLEEP.SYNCS 0x989680 ;  /* 0x009896800000d95d */ /* 0x002fea0003900000 */
[----:B------:R-:W1:Y:S02]  /*26a30*/  @!P5 SYNCS.PHASECHK.TRANS64 P5, [R64+URZ+0x38890], R75 ;  /* 0x0388904b4000d5a7 */ /* 0x000e6400080a007f */
[----:B-1----:R-:W-:Y:S05]  /*26a40*/  @!P5 BRA `(.L_x_3498) ;  /* 0xfffffffc00f0d947 */ /* 0x002fea000383ffff */
[----:B------:R-:W-:Y:S05]  /*26a50*/  BRA `(.L_x_3883) ;  /* 0xfffffdc000107947 */ /* 0x000fea000383ffff */
.L_x_3508:
[----:B0-----:R0:W1:Y:S02]  /*26a60*/  SYNCS.PHASECHK.TRANS64.TRYWAIT P5, [R64+URZ+0x38890], R75 ;  /* 0x0388904b400075a7 */ /* 0x00106400080a017f */
[----:B-1----:R-:W-:Y:S05]  /*26a70*/  @!P5 NANOSLEEP.SYNCS 0x989680 ;  /* 0x009896800000d95d */ /* 0x002fea0003900000 */
[----:B------:R-:W1:Y:S02]  /*26a80*/  @!P5 SYNCS.PHASECHK.TRANS64 P5, [R64+URZ+0x38890], R75 ;  /* 0x0388904b4000d5a7 */ /* 0x000e6400080a007f */
[----:B-1----:R-:W-:Y:S05]  /*26a90*/  @!P5 BRA `(.L_x_3508) ;  /* 0xfffffffc00f0d947 */ /* 0x002fea000383ffff */
[----:B------:R-:W-:Y:S05]  /*26aa0*/  BRA `(.L_x_3884) ;  /* 0xfffffdc800887947 */ /* 0x000fea000383ffff */
.L_x_3513:
[----:B0-----:R0:W1:Y:S02]  /*26ab0*/  SYNCS.PHASECHK.TRANS64.TRYWAIT P5, [R64+URZ+0x38890], R75 ;  /* 0x0388904b400075a7 */ /* 0x00106400080a017f */
[----:B-1----:R-:W-:Y:S05]  /*26ac0*/  @!P5 NANOSLEEP.SYNCS 0x989680 ;  /* 0x009896800000d95d */ /* 0x002fea0003900000 */
[----:B------:R-:W1:Y:S02]  /*26ad0*/  @!P5 SYNCS.PHASECHK.TRANS64 P5, [R64+URZ+0x38890], R75 ;  /* 0x0388904b4000d5a7 */ /* 0x000e6400080a007f */
[----:B-1----:R-:W-:Y:S05]  /*26ae0*/  @!P5 BRA `(.L_x_3513) ;  /* 0xfffffffc00f0d947 */ /* 0x002fea000383ffff */
[----:B------:R-:W-:Y:S05]  /*26af0*/  BRA `(.L_x_3885) ;  /* 0xfffffdd000c47947 */ /* 0x000fea000383ffff */
.L_x_3517:
[----:B--2---:R2:W0:Y:S02]  /*26b00*/  SYNCS.PHASECHK.TRANS64.TRYWAIT P5, [R64+URZ+0x388b0], R75 ;  /* 0x0388b04b400075a7 */ /* 0x00442400080a017f */
[----:B0-----:R-:W-:Y:S05]  /*26b10*/  @!P5 NANOSLEEP.SYNCS 0x989680 ;  /* 0x009896800000d95d */ /* 0x001fea0003900000 */
[----:B------:R-:W0:Y:S02]  /*26b20*/  @!P5 SYNCS.PHASECHK.TRANS64 P5, [R64+URZ+0x388b0], R75 ;  /* 0x0388b04b4000d5a7 */ /* 0x000e2400080a007f */
[----:B0-----:R-:W-:Y:S05]  /*26b30*/  @!P5 BRA `(.L_x_3517) ;  /* 0xfffffffc00f0d947 */ /* 0x001fea000383ffff */
[----:B------:R-:W-:Y:S05]  /*26b40*/  BRA `(.L_x_3886) ;  /* 0xfffffdd400407947 */ /* 0x000fea000383ffff */
.L_x_3556:
        /* <DEDUP_REMOVED lines=8> */
.L_x_3888:
[----:B------:R-:W-:Y:S05]  /*26bd0*/  BSYNC B1 ;  /* 0x0000000000017941 */ /* 0x000fea0003800000 */
.L_x_3887:
        /* <DEDUP_REMOVED lines=8> */
.L_x_3889:
[----:B------:R-:W-:Y:S02]  /*26c60*/  IMAD.MOV.U32 R13, RZ, RZ, R7 ;  /* 0x000000ffff0d7224 */ /* 0x000fe400078e0007 */
[----:B------:R-:W-:-:S07]  /*26c70*/  IMAD.MOV.U32 R2, RZ, RZ, R14 ;  /* 0x000000ffff027224 */ /* 0x000fce00078e000e */
[----:B------:R-:W-:Y:S05]  /*26c80*/  WARPSYNC.COLLECTIVE R15, `(.L_x_3890) ;  /* 0x000000000f087348 */ /* 0x000fea0003c00000 */
[----:B------:R0:W1:Y:S02]  /*26c90*/  SHFL.IDX P6, R14, R13, R12, R11 ;  /* 0x0000000c0d0e7389 */ /* 0x00006400000c000b */
[----:B01----:R-:W-:Y:S01]  /*26ca0*/  ENDCOLLECTIVE ;  /* 0x000000000000791b */ /* 0x003fe20003800000 */
.L_x_3890:
[----:B------:R-:W-:Y:S02]  /*26cb0*/  IMAD.MOV.U32 R13, RZ, RZ, R6 ;  /* 0x000000ffff0d7224 */ /* 0x000fe400078e0006 */
[----:B------:R-:W-:-:S07]  /*26cc0*/  IMAD.MOV.U32 R5, RZ, RZ, R14 ;  /* 0x000000ffff057224 */ /* 0x000fce00078e000e */
[----:B------:R-:W-:Y:S05]  /*26cd0*/  WARPSYNC.COLLECTIVE R15, `(.L_x_3891) ;  /* 0x000000000f087348 */ /* 0x000fea0003c00000 */
[----:B------:R0:W1:Y:S02]  /*26ce0*/  SHFL.IDX P6, R14, R13, R12, R11 ;  /* 0x0000000c0d0e7389 */ /* 0x00006400000c000b */
[----:B01----:R-:W-:Y:S01]  /*26cf0*/  ENDCOLLECTIVE ;  /* 0x000000000000791b */ /* 0x003fe20003800000 */
.L_x_3891:
[----:B------:R-:W-:Y:S05]  /*26d00*/  BRA `(.L_x_3892) ;  /* 0xfffffe0800d07947 */ /* 0x000fea000383ffff */
.L_x_3559:
        /* <DEDUP_REMOVED lines=8> */
.L_x_3894:
[----:B------:R-:W-:Y:S05]  /*26d90*/  BSYNC B1 ;  /* 0x0000000000017941 */ /* 0x000fea0003800000 */
.L_x_3893:
        /* <DEDUP_REMOVED lines=8> */
.L_x_3895:
[----:B------:R-:W-:Y:S02]  /*26e20*/  IMAD.MOV.U32 R13, RZ, RZ, R7 ;  /* 0x000000ffff0d7224 */ /* 0x000fe400078e0007 */
[----:B------:R-:W-:-:S07]  /*26e30*/  IMAD.MOV.U32 R2, RZ, RZ, R14 ;  /* 0x000000ffff027224 */ /* 0x000fce00078e000e */
[----:B------:R-:W-:Y:S05]  /*26e40*/  WARPSYNC.COLLECTIVE R15, `(.L_x_3896) ;  /* 0x000000000f087348 */ /* 0x000fea0003c00000 */
[----:B------:R0:W1:Y:S02]  /*26e50*/  SHFL.IDX P6, R14, R13, R12, R11 ;  /* 0x0000000c0d0e7389 */ /* 0x00006400000c000b */
[----:B01----:R-:W-:Y:S01]  /*26e60*/  ENDCOLLECTIVE ;  /* 0x000000000000791b */ /* 0x003fe20003800000 */
.L_x_3896:
[----:B------:R-:W-:Y:S02]  /*26e70*/  IMAD.MOV.U32 R13, RZ, RZ, R6 ;  /* 0x000000ffff0d7224 */ /* 0x000fe400078e0006 */
[----:B------:R-:W-:-:S07]  /*26e80*/  IMAD.MOV.U32 R5, RZ, RZ, R14 ;  /* 0x000000ffff057224 */ /* 0x000fce00078e000e */
[----:B------:R-:W-:Y:S05]  /*26e90*/  WARPSYNC.COLLECTIVE R15, `(.L_x_3897) ;  /* 0x000000000f087348 */ /* 0x000fea0003c00000 */
[----:B------:R0:W1:Y:S02]  /*26ea0*/  SHFL.IDX P6, R14, R13, R12, R11 ;  /* 0x0000000c0d0e7389 */ /* 0x00006400000c000b */
[----:B01----:R-:W-:Y:S01]  /*26eb0*/  ENDCOLLECTIVE ;  /* 0x000000000000791b */ /* 0x003fe20003800000 */
.L_x_3897:
[----:B------:R-:W-:Y:S05]  /*26ec0*/  BRA `(.L_x_3898) ;  /* 0xfffffe0c00247947 */ /* 0x000fea000383ffff */
.L_x_3563:
[----:B0-----:R0:W1:Y:S02]  /*26ed0*/  SYNCS.PHASECHK.TRANS64.TRYWAIT P0, [R18+URZ+0x38800], R21 ;  /* 0x03880015120075a7 */ /* 0x001064000800017f */
[----:B-1----:R-:W-:Y:S05]  /*26ee0*/  @!P0 NANOSLEEP.SYNCS 0x989680 ;  /* 0x009896800000895d */ /* 0x002fea0003900000 */
[----:B------:R-:W1:Y:S02]  /*26ef0*/  @!P0 SYNCS.PHASECHK.TRANS64 P0, [R18+URZ+0x38800], R21 ;  /* 0x03880015120085a7 */ /* 0x000e64000800007f */
[----:B-1----:R-:W-:Y:S05]  /*26f00*/  @!P0 BRA `(.L_x_3563) ;  /* 0xfffffffc00f08947 */ /* 0x002fea000383ffff */
[----:B------:R-:W-:Y:S05]  /*26f10*/  BRA `(.L_x_3899) ;  /* 0xfffffe1000087947 */ /* 0x000fea000383ffff */
.L_x_3571:
        /* <DEDUP_REMOVED lines=8> */
.L_x_3901:
[----:B------:R-:W-:Y:S05]  /*26fa0*/  BSYNC B1 ;  /* 0x0000000000017941 */ /* 0x000fea0003800000 */
.L_x_3900:
        /* <DEDUP_REMOVED lines=8> */
.L_x_3902:
[----:B------:R-:W-:Y:S02]  /*27030*/  IMAD.MOV.U32 R13, RZ, RZ, R7 ;  /* 0x000000ffff0d7224 */ /* 0x000fe400078e0007 */
[----:B------:R-:W-:-:S07]  /*27040*/  IMAD.MOV.U32 R2, RZ, RZ, R14 ;  /* 0x000000ffff027224 */ /* 0x000fce00078e000e */
[----:B------:R-:W-:Y:S05]  /*27050*/  WARPSYNC.COLLECTIVE R15, `(.L_x_3903) ;  /* 0x000000000f087348 */ /* 0x000fea0003c00000 */
[----:B------:R0:W1:Y:S02]  /*27060*/  SHFL.IDX P6, R14, R13, R12, R11 ;  /* 0x0000000c0d0e7389 */ /* 0x00006400000c000b */
[----:B01----:R-:W-:Y:S01]  /*27070*/  ENDCOLLECTIVE ;  /* 0x000000000000791b */ /* 0x003fe20003800000 */
.L_x_3903:
[----:B------:R-:W-:Y:S02]  /*27080*/  IMAD.MOV.U32 R13, RZ, RZ, R8 ;  /* 0x000000ffff0d7224 */ /* 0x000fe400078e0008 */
[----:B------:R-:W-:-:S07]  /*27090*/  IMAD.MOV.U32 R5, RZ, RZ, R14 ;  /* 0x000000ffff057224 */ /* 0x000fce00078e000e */
[----:B------:R-:W-:Y:S05]  /*270a0*/  WARPSYNC.COLLECTIVE R15, `(.L_x_3904) ;  /* 0x000000000f087348 */ /* 0x000fea0003c00000 */
[----:B------:R0:W1:Y:S02]  /*270b0*/  SHFL.IDX P6, R14, R13, R12, R11 ;  /* 0x0000000c0d0e7389 */ /* 0x00006400000c000b */
[----:B01----:R-:W-:Y:S01]  /*270c0*/  ENDCOLLECTIVE ;  /* 0x000000000000791b */ /* 0x003fe20003800000 */
.L_x_3904:
[----:B------:R-:W-:Y:S05]  /*270d0*/  BRA `(.L_x_3905) ;  /* 0xfffffe1c00607947 */ /* 0x000fea000383ffff */
.L_x_3574:
        /* <DEDUP_REMOVED lines=8> */
.L_x_3907:
[----:B------:R-:W-:Y:S05]  /*27160*/  BSYNC B1 ;  /* 0x0000000000017941 */ /* 0x000fea0003800000 */
.L_x_3906:
        /* <DEDUP_REMOVED lines=8> */
.L_x_3908:
[----:B------:R-:W-:Y:S02]  /*271f0*/  IMAD.MOV.U32 R13, RZ, RZ, R7 ;  /* 0x000000ffff0d7224 */ /* 0x000fe400078e0007 */
[----:B------:R-:W-:-:S07]  /*27200*/  IMAD.MOV.U32 R2, RZ, RZ, R14 ;  /* 0x000000ffff027224 */ /* 0x000fce00078e000e */
[----:B------:R-:W-:Y:S05]  /*27210*/  WARPSYNC.COLLECTIVE R15, `(.L_x_3909) ;  /* 0x000000000f087348 */ /* 0x000fea0003c00000 */
[----:B------:R0:W1:Y:S02]  /*27220*/  SHFL.IDX P6, R14, R13, R12, R11 ;  /* 0x0000000c0d0e7389 */ /* 0x00006400000c000b */
[----:B01----:R-:W-:Y:S01]  /*27230*/  ENDCOLLECTIVE ;  /* 0x000000000000791b */ /* 0x003fe20003800000 */
.L_x_3909:
[----:B------:R-:W-:Y:S02]  /*27240*/  IMAD.MOV.U32 R13, RZ, RZ, R8 ;  /* 0x000000ffff0d7224 */ /* 0x000fe400078e0008 */
[----:B------:R-:W-:-:S07]  /*27250*/  IMAD.MOV.U32 R7, RZ, RZ, R14 ;  /* 0x000000ffff077224 */ /* 0x000fce00078e000e */
[----:B------:R-:W-:Y:S05]  /*27260*/  WARPSYNC.COLLECTIVE R15, `(.L_x_3910) ;  /* 0x000000000f087348 */ /* 0x000fea0003c00000 */
[----:B------:R0:W1:Y:S02]  /*27270*/  SHFL.IDX P6, R14, R13, R12, R11 ;  /* 0x0000000c0d0e7389 */ /* 0x00006400000c000b */
[----:B01----:R-:W-:Y:S01]  /*27280*/  ENDCOLLECTIVE ;  /* 0x000000000000791b */ /* 0x003fe20003800000 */
.L_x_3910:
[----:B------:R-:W-:Y:S05]  /*27290*/  BRA `(.L_x_3911) ;  /* 0xfffffe1c00847947 */ /* 0x000fea000383ffff */
.L_x_3578:
[----:B0-----:R0:W1:Y:S02]  /*272a0*/  SYNCS.PHASECHK.TRANS64.TRYWAIT P1, [R18+URZ+0x38800], R13 ;  /* 0x0388000d120075a7 */ /* 0x001064000802017f */
[----:B-1----:R-:W-:Y:S05]  /*272b0*/  @!P1 NANOSLEEP.SYNCS 0x989680 ;  /* 0x009896800000995d */ /* 0x002fea0003900000 */
[----:B------:R-:W1:Y:S02]  /*272c0*/  @!P1 SYNCS.PHASECHK.TRANS64 P1, [R18+URZ+0x38800], R13 ;  /* 0x0388000d120095a7 */ /* 0x000e64000802007f */
[----:B-1----:R-:W-:Y:S05]  /*272d0*/  @!P1 BRA `(.L_x_3578) ;  /* 0xfffffffc00f09947 */ /* 0x002fea000383ffff */
[----:B------:R-:W-:Y:S05]  /*272e0*/  BRA `(.L_x_3912) ;  /* 0xfffffe2000287947 */ /* 0x000fea000383ffff */
.L_x_3584:
[----:B-1----:R1:W2:Y:S02]  /*272f0*/  SYNCS.PHASECHK.TRANS64.TRYWAIT P1, [R0+URZ+0x38830], R9 ;  /* 0x03883009000075a7 */ /* 0x0022a4000802017f */
[----:B--2---:R-:W-:Y:S05]  /*27300*/  @!P1 NANOSLEEP.SYNCS 0x989680 ;  /* 0x009896800000995d */ /* 0x004fea0003900000 */
[----:B------:R-:W2:Y:S02]  /*27310*/  @!P1 SYNCS.PHASECHK.TRANS64 P1, [R0+URZ+0x38830], R9 ;  /* 0x03883009000095a7 */ /* 0x000ea4000802007f */
[----:B--2---:R-:W-:Y:S05]  /*27320*/  @!P1 BRA `(.L_x_3584) ;  /* 0xfffffffc00f09947 */ /* 0x004fea000383ffff */
[----:B------:R-:W-:Y:S05]  /*27330*/  BRA `(.L_x_3583) ;  /* 0xfffffe2c00c47947 */ /* 0x000fea000383ffff */
.L_x_3586:
[----:B--2---:R2:W3:Y:S02]  /*27340*/  SYNCS.PHASECHK.TRANS64.TRYWAIT P1, [R18+URZ+0x38810], R3 ;  /* 0x03881003120075a7 */ /* 0x0044e4000802017f */
[----:B---3--:R-:W-:Y:S05]  /*27350*/  @!P1 NANOSLEEP.SYNCS 0x989680 ;  /* 0x009896800000995d */ /* 0x008fea0003900000 */
[----:B------:R-:W3:Y:S02]  /*27360*/  @!P1 SYNCS.PHASECHK.TRANS64 P1, [R18+URZ+0x38810], R3 ;  /* 0x03881003120095a7 */ /* 0x000ee4000802007f */
[----:B---3--:R-:W-:Y:S05]  /*27370*/  @!P1 BRA `(.L_x_3586) ;  /* 0xfffffffc00f09947 */ /* 0x008fea000383ffff */
[----:B------:R-:W-:Y:S05]  /*27380*/  BRA `(.L_x_3913) ;  /* 0xfffffe3000747947 */ /* 0x000fea000383ffff */
.L_x_3590:
[----:B----4-:R4:W0:Y:S02]  /*27390*/  SYNCS.PHASECHK.TRANS64.TRYWAIT P2, [R0+URZ+0x38850], R9 ;  /* 0x03885009000075a7 */ /* 0x010824000804017f */
[----:B0-----:R-:W-:Y:S05]  /*273a0*/  @!P2 NANOSLEEP.SYNCS 0x989680 ;  /* 0x009896800000a95d */ /* 0x001fea0003900000 */
[----:B------:R-:W0:Y:S02]  /*273b0*/  @!P2 SYNCS.PHASECHK.TRANS64 P2, [R0+URZ+0x38850], R9 ;  /* 0x038850090000a5a7 */ /* 0x000e24000804007f */
[----:B0-----:R-:W-:Y:S05]  /*273c0*/  @!P2 BRA `(.L_x_3590) ;  /* 0xfffffffc00f0a947 */ /* 0x001fea000383ffff */
[----:B------:R-:W-:Y:S05]  /*273d0*/  BRA `(.L_x_3589) ;  /* 0xfffffe3000987947 */ /* 0x000fea000383ffff */
.L_x_3610:
[----:B-1----:R1:W2:Y:S02]  /*273e0*/  SYNCS.PHASECHK.TRANS64.TRYWAIT P3, [R201+URZ+0x38830], R14 ;  /* 0x0388300ec90075a7 */ /* 0x0022a4000806017f */
[----:B--2---:R-:W-:Y:S05]  /*273f0*/  @!P3 NANOSLEEP.SYNCS 0x989680 ;  /* 0x009896800000b95d */ /* 0x004fea0003900000 */
[----:B------:R-:W2:Y:S02]  /*27400*/  @!P3 SYNCS.PHASECHK.TRANS64 P3, [R201+URZ+0x38830], R14 ;  /* 0x0388300ec900b5a7 */ /* 0x000ea4000806007f */
[----:B--2---:R-:W-:Y:S05]  /*27410*/  @!P3 BRA `(.L_x_3610) ;  /* 0xfffffffc00f0b947 */ /* 0x004fea000383ffff */
[----:B------:R-:W-:Y:S05]  /*27420*/  BRA `(.L_x_3609) ;  /* 0xfffffe6800547947 */ /* 0x000fea000383ffff */
.L_x_3615:
[----:B---3--:R3:W4:Y:S02]  /*27430*/  SYNCS.PHASECHK.TRANS64.TRYWAIT P3, [R201+URZ+0x38850], R14 ;  /* 0x0388500ec90075a7 */ /* 0x008724000806017f */
[----:B----4-:R-:W-:Y:S05]  /*27440*/  @!P3 NANOSLEEP.SYNCS 0x989680 ;  /* 0x009896800000b95d */ /* 0x010fea0003900000 */
[----:B------:R-:W4:Y:S02]  /*27450*/  @!P3 SYNCS.PHASECHK.TRANS64 P3, [R201+URZ+0x38850], R14 ;  /* 0x0388500ec900b5a7 */ /* 0x000f24000806007f */
[----:B----4-:R-:W-:Y:S05]  /*27460*/  @!P3 BRA `(.L_x_3615) ;  /* 0xfffffffc00f0b947 */ /* 0x010fea000383ffff */
[----:B------:R-:W-:Y:S05]  /*27470*/  BRA `(.L_x_3614) ;  /* 0xfffffe6800f07947 */ /* 0x000fea000383ffff */
.L_x_3636:
[----:B-1----:R1:W2:Y:S02]  /*27480*/  SYNCS.PHASECHK.TRANS64.TRYWAIT P3, [R15+URZ+0x38830], R9 ;  /* 0x038830090f0075a7 */ /* 0x0022a4000806017f */
[----:B--2---:R-:W-:Y:S05]  /*27490*/  @!P3 NANOSLEEP.SYNCS 0x989680 ;  /* 0x009896800000b95d */ /* 0x004fea0003900000 */
[----:B------:R-:W2:Y:S02]  /*274a0*/  @!P3 SYNCS.PHASECHK.TRANS64 P3, [R15+URZ+0x38830], R9 ;  /* 0x038830090f00b5a7 */ /* 0x000ea4000806007f */
[----:B--2---:R-:W-:Y:S05]  /*274b0*/  @!P3 BRA `(.L_x_3636) ;  /* 0xfffffffc00f0b947 */ /* 0x004fea000383ffff */
[----:B------:R-:W-:Y:S05]  /*274c0*/  BRA `(.L_x_3635) ;  /* 0xfffffea800387947 */ /* 0x000fea000383ffff */
.L_x_3641:
[----:B---3--:R3:W4:Y:S02]  /*274d0*/  SYNCS.PHASECHK.TRANS64.TRYWAIT P3, [R15+URZ+0x38850], R9 ;  /* 0x038850090f0075a7 */ /* 0x008724000806017f */
[----:B----4-:R-:W-:Y:S05]  /*274e0*/  @!P3 NANOSLEEP.SYNCS 0x989680 ;  /* 0x009896800000b95d */ /* 0x010fea0003900000 */
[----:B------:R-:W4:Y:S02]  /*274f0*/  @!P3 SYNCS.PHASECHK.TRANS64 P3, [R15+URZ+0x38850], R9 ;  /* 0x038850090f00b5a7 */ /* 0x000f24000806007f */
[----:B----4-:R-:W-:Y:S05]  /*27500*/  @!P3 BRA `(.L_x_3641) ;  /* 0xfffffffc00f0b947 */ /* 0x010fea000383ffff */
[----:B------:R-:W-:Y:S05]  /*27510*/  BRA `(.L_x_3640) ;  /* 0xfffffea800d47947 */ /* 0x000fea000383ffff */
.L_x_3649:
[----:B-1----:R1:W2:Y:S02]  /*27520*/  SYNCS.PHASECHK.TRANS64.TRYWAIT P2, [R21+URZ+0x38830], R9 ;  /* 0x03883009150075a7 */ /* 0x0022a4000804017f */
[----:B--2---:R-:W-:Y:S05]  /*27530*/  @!P2 NANOSLEEP.SYNCS 0x989680 ;  /* 0x009896800000a95d */ /* 0x004fea0003900000 */
[----:B------:R-:W2:Y:S02]  /*27540*/  @!P2 SYNCS.PHASECHK.TRANS64 P2, [R21+URZ+0x38830], R9 ;  /* 0x038830091500a5a7 */ /* 0x000ea4000804007f */
[----:B--2---:R-:W-:Y:S05]  /*27550*/  @!P2 BRA `(.L_x_3649) ;  /* 0xfffffffc00f0a947 */ /* 0x004fea000383ffff */
[----:B------:R-:W-:Y:S05]  /*27560*/  BRA `(.L_x_3648) ;  /* 0xfffffed800b87947 */ /* 0x000fea000383ffff */
.L_x_3654:
[----:B---3--:R3:W4:Y:S02]  /*27570*/  SYNCS.PHASECHK.TRANS64.TRYWAIT P2, [R21+URZ+0x38850], R9 ;  /* 0x03885009150075a7 */ /* 0x008724000804017f */
[----:B----4-:R-:W-:Y:S05]  /*27580*/  @!P2 NANOSLEEP.SYNCS 0x989680 ;  /* 0x009896800000a95d */ /* 0x010fea0003900000 */
[----:B------:R-:W4:Y:S02]  /*27590*/  @!P2 SYNCS.PHASECHK.TRANS64 P2, [R21+URZ+0x38850], R9 ;  /* 0x038850091500a5a7 */ /* 0x000f24000804007f */
[----:B----4-:R-:W-:Y:S05]  /*275a0*/  @!P2 BRA `(.L_x_3654) ;  /* 0xfffffffc00f0a947 */ /* 0x010fea000383ffff */
[----:B------:R-:W-:Y:S05]  /*275b0*/  BRA `(.L_x_3653) ;  /* 0xfffffedc00547947 */ /* 0x000fea000383ffff */
.L_x_3700:
        /* <DEDUP_REMOVED lines=11> */
.L_x_3915:
[----:B------:R-:W-:Y:S05]  /*27670*/  BSYNC B1 ;  /* 0x0000000000017941 */ /* 0x000fea0003800000 */
.L_x_3914:
[----:B------:R-:W-:Y:S05]  /*27680*/  BRA `(.L_x_3916) ;  /* 0xffffff6400c07947 */ /* 0x000fea000383ffff */
.L_x_3702:
[----:B------:R-:W-:Y:S01]  /*27690*/  BSSY B1, `(.L_x_3917) ;  /* 0x0000006000017945 */ /* 0x000fe20003800000 */
[----:B------:R-:W-:-:S07]  /*276a0*/  IMAD.MOV.U32 R15, RZ, RZ, -0x1 ;  /* 0xffffffffff0f7424 */ /* 0x000fce00078e00ff */
[----:B01----:R-:W-:Y:S05]  /*276b0*/  WARPSYNC.COLLECTIVE R15, `(.L_x_3918) ;  /* 0x000000000f0c7348 */ /* 0x003fea0003c00000 */
[----:B------:R-:W-:Y:S02]  /*276c0*/  ELECT P6, UR62, PT ;  /* 0x00000000003e782f */ /* 0x000fe400038c0000 */
[----:B------:R-:W-:Y:S01]  /*276d0*/  MOV R14, UR62 ;  /* 0x0000003e000e7c02 */ /* 0x000fe20008000f00 */
[----:B01----:R-:W-:Y:S10]  /*276e0*/  ENDCOLLECTIVE ;  /* 0x000000000000791b */ /* 0x003ff40003800000 */
.L_x_3918:
[----:B------:R-:W-:Y:S05]  /*276f0*/  BSYNC B1 ;  /* 0x0000000000017941 */ /* 0x000fea0003800000 */
.L_x_3917:
[----:B------:R-:W-:Y:S05]  /*27700*/  BRA `(.L_x_3701) ;  /* 0xffffff6400b87947 */ /* 0x000fea000383ffff */
.L_x_3704:
[----:B-1----:R-:W2:Y:S02]  /*27710*/  LDL R5, [R1] ;  /* 0x0000000001057983 */ /* 0x002ea40000100800 */
[----:B--2---:R1:W2:Y:S02]  /*27720*/  SYNCS.PHASECHK.TRANS64.TRYWAIT P0, [R5+URZ+0x38820], R4 ;  /* 0x03882004050075a7 */ /* 0x0042a4000800017f */
[----:B--2---:R-:W-:Y:S05]  /*27730*/  @!P0 NANOSLEEP.SYNCS 0x989680 ;  /* 0x009896800000895d */ /* 0x004fea0003900000 */
[----:B------:R-:W2:Y:S02]  /*27740*/  @!P0 SYNCS.PHASECHK.TRANS64 P0, [R5+URZ+0x38820], R4 ;  /* 0x03882004050085a7 */ /* 0x000ea4000800007f */
[----:B--2---:R-:W-:Y:S05]  /*27750*/  @!P0 BRA `(.L_x_3704) ;  /* 0xfffffffc00ec8947 */ /* 0x004fea000383ffff */
[----:B------:R-:W-:Y:S05]  /*27760*/  BRA `(.L_x_3919) ;  /* 0xffffff6400c87947 */ /* 0x000fea000383ffff */
.L_x_3708:
[----:B-1----:R1:W2:Y:S02]  /*27770*/  SYNCS.PHASECHK.TRANS64.TRYWAIT P0, [R5+URZ+0x388a0], R9 ;  /* 0x0388a009050075a7 */ /* 0x0022a4000800017f */
[----:B--2---:R-:W-:Y:S05]  /*27780*/  @!P0 NANOSLEEP.SYNCS 0x989680 ;  /* 0x009896800000895d */ /* 0x004fea0003900000 */
[----:B------:R-:W2:Y:S02]  /*27790*/  @!P0 SYNCS.PHASECHK.TRANS64 P0, [R5+URZ+0x388a0], R9 ;  /* 0x0388a009050085a7 */ /* 0x000ea4000800007f */
[----:B--2---:R-:W-:Y:S05]  /*277a0*/  @!P0 BRA `(.L_x_3708) ;  /* 0xfffffffc00f08947 */ /* 0x004fea000383ffff */
[----:B------:R-:W-:Y:S05]  /*277b0*/  BRA `(.L_x_3920) ;  /* 0xffffff6400ec7947 */ /* 0x000fea000383ffff */
.L_x_3713:
[----:B--2---:R2:W3:Y:S02]  /*277c0*/  SYNCS.PHASECHK.TRANS64.TRYWAIT P0, [R5+URZ+0x388c0], R9 ;  /* 0x0388c009050075a7 */ /* 0x0044e4000800017f */
[----:B---3--:R-:W-:Y:S05]  /*277d0*/  @!P0 NANOSLEEP.SYNCS 0x989680 ;  /* 0x009896800000895d */ /* 0x008fea0003900000 */
[----:B------:R-:W3:Y:S02]  /*277e0*/  @!P0 SYNCS.PHASECHK.TRANS64 P0, [R5+URZ+0x388c0], R9 ;  /* 0x0388c009050085a7 */ /* 0x000ee4000800007f */
[----:B---3--:R-:W-:Y:S05]  /*277f0*/  @!P0 BRA `(.L_x_3713) ;  /* 0xfffffffc00f08947 */ /* 0x008fea000383ffff */
[----:B------:R-:W-:Y:S05]  /*27800*/  BRA `(.L_x_3921) ;  /* 0xffffff6800707947 */ /* 0x000fea000383ffff */
.L_x_3727:
[----:B-1----:R1:W2:Y:S02]  /*27810*/  SYNCS.PHASECHK.TRANS64.TRYWAIT P1, [R5+URZ+0x388a0], R6 ;  /* 0x0388a006050075a7 */ /* 0x0022a4000802017f */
[----:B--2---:R-:W-:Y:S05]  /*27820*/  @!P1 NANOSLEEP.SYNCS 0x989680 ;  /* 0x009896800000995d */ /* 0x004fea0003900000 */
[----:B------:R-:W2:Y:S02]  /*27830*/  @!P1 SYNCS.PHASECHK.TRANS64 P1, [R5+URZ+0x388a0], R6 ;  /* 0x0388a006050095a7 */ /* 0x000ea4000802007f */
[----:B--2---:R-:W-:Y:S05]  /*27840*/  @!P1 BRA `(.L_x_3727) ;  /* 0xfffffffc00f09947 */ /* 0x004fea000383ffff */
[----:B------:R-:W-:Y:S05]  /*27850*/  BRA `(.L_x_3922) ;  /* 0xffffff7000f87947 */ /* 0x000fea000383ffff */
.L_x_3732:
[----:B--2---:R2:W3:Y:S02]  /*27860*/  SYNCS.PHASECHK.TRANS64.TRYWAIT P1, [R5+URZ+0x388c0], R6 ;  /* 0x0388c006050075a7 */ /* 0x0044e4000802017f */
[----:B---3--:R-:W-:Y:S05]  /*27870*/  @!P1 NANOSLEEP.SYNCS 0x989680 ;  /* 0x009896800000995d */ /* 0x008fea0003900000 */
[----:B------:R-:W3:Y:S02]  /*27880*/  @!P1 SYNCS.PHASECHK.TRANS64 P1, [R5+URZ+0x388c0], R6 ;  /* 0x0388c006050095a7 */ /* 0x000ee4000802007f */
[----:B---3--:R-:W-:Y:S05]  /*27890*/  @!P1 BRA `(.L_x_3732) ;  /* 0xfffffffc00f09947 */ /* 0x008fea000383ffff */
[----:B------:R-:W-:Y:S05]  /*278a0*/  BRA `(.L_x_3923) ;  /* 0xffffff7400787947 */ /* 0x000fea000383ffff */
.L_x_3760:
[----:B------:R-:W2:Y:S01]  /*278b0*/  S2R R4, SR_TID.X ;  /* 0x0000000000047919 */ /* 0x000ea20000002100 */
[----:B------:R-:W-:Y:S01]  /*278c0*/  BSSY B0, `(.L_x_3924) ;  /* 0x000000a000007945 */ /* 0x000fe20003800000 */
[----:B------:R-:W-:Y:S02]  /*278d0*/  IMAD.MOV.U32 R12, RZ, RZ, RZ ;  /* 0x000000ffff0c7224 */ /* 0x000fe400078e00ff */
[----:B0-----:R-:W-:Y:S02]  /*278e0*/  IMAD.MOV.U32 R11, RZ, RZ, 0x1f ;  /* 0x0000001fff0b7424 */ /* 0x001fe400078e00ff */
[----:B------:R-:W-:Y:S01]  /*278f0*/  IMAD.MOV.U32 R15, RZ, RZ, -0x1 ;  /* 0xffffffffff0f7424 */ /* 0x000fe200078e00ff */
[----:B--2---:R-:W-:-:S04]  /*27900*/  SHF.R.U32.HI R4, RZ, 0x5, R4 ;  /* 0x00000005ff047819 */ /* 0x004fc80000011604 */
[----:B------:R-:W-:-:S05]  /*27910*/  LOP3.LUT R4, R4, 0x3, RZ, 0xc0, !PT ;  /* 0x0000000304047812 */ /* 0x000fca00078ec0ff */
[----:B------:R-:W-:-:S07]  /*27920*/  IMAD.MOV.U32 R13, RZ, RZ, R4 ;  /* 0x000000ffff0d7224 */ /* 0x000fce00078e0004 */
[----:B-1----:R-:W-:Y:S05]  /*27930*/  WARPSYNC.COLLECTIVE R15, `(.L_x_3925) ;  /* 0x000000000f087348 */ /* 0x002fea0003c00000 */
[----:B------:R0:W2:Y:S02]  /*27940*/  SHFL.IDX P6, R14, R13, R12, R11 ;  /* 0x0000000c0d0e7389 */ /* 0x0000a400000c000b */
[----:B012---:R-:W-:Y:S01]  /*27950*/  ENDCOLLECTIVE ;  /* 0x000000000000791b */ /* 0x007fe20003800000 */
.L_x_3925:
[----:B------:R-:W-:Y:S05]  /*27960*/  BSYNC B0 ;  /* 0x0000000000007941 */ /* 0x000fea0003800000 */
.L_x_3924:
[----:B------:R-:W-:Y:S05]  /*27970*/  BRA `(.L_x_3926) ;  /* 0xffffff8800547947 */ /* 0x000fea000383ffff */
.L_x_3762:
[----:B------:R-:W-:Y:S01]  /*27980*/  BSSY B0, `(.L_x_3927) ;  /* 0x0000006000007945 */ /* 0x000fe20003800000 */
[----:B------:R-:W-:-:S07]  /*27990*/  IMAD.MOV.U32 R15, RZ, RZ, -0x1 ;  /* 0xffffffffff0f7424 */ /* 0x000fce00078e00ff */
[----:B01-3--:R-:W-:Y:S05]  /*279a0*/  WARPSYNC.COLLECTIVE R15, `(.L_x_3928) ;  /* 0x000000000f0c7348 */ /* 0x00bfea0003c00000 */
[----:B------:R-:W-:Y:S02]  /*279b0*/  ELECT P6, UR62, PT ;  /* 0x00000000003e782f */ /* 0x000fe400038c0000 */
[----:B------:R-:W-:Y:S01]  /*279c0*/  MOV R14, UR62 ;  /* 0x0000003e000e7c02 */ /* 0x000fe20008000f00 */
[----:B01-3--:R-:W-:Y:S10]  /*279d0*/  ENDCOLLECTIVE ;  /* 0x000000000000791b */ /* 0x00bff40003800000 */
.L_x_3928:
[----:B------:R-:W-:Y:S05]  /*279e0*/  BSYNC B0 ;  /* 0x0000000000007941 */ /* 0x000fea0003800000 */
.L_x_3927:
[----:B------:R-:W-:Y:S05]  /*279f0*/  BRA `(.L_x_3929) ;  /* 0xffffff8800607947 */ /* 0x000fea000383ffff */
.L_x_3764:
[----:B-1----:R1:W2:Y:S02]  /*27a00*/  SYNCS.PHASECHK.TRANS64.TRYWAIT P0, [R0+URZ+0x38840], R2 ;  /* 0x03884002000075a7 */ /* 0x0022a4000800017f */
[----:B--2---:R-:W-:Y:S05]  /*27a10*/  @!P0 NANOSLEEP.SYNCS 0x989680 ;  /* 0x009896800000895d */ /* 0x004fea0003900000 */
[----:B------:R-:W2:Y:S02]  /*27a20*/  @!P0 SYNCS.PHASECHK.TRANS64 P0, [R0+URZ+0x38840], R2 ;  /* 0x03884002000085a7 */ /* 0x000ea4000800007f */
[----:B--2---:R-:W-:Y:S05]  /*27a30*/  @!P0 BRA `(.L_x_3764) ;  /* 0xfffffffc00f08947 */ /* 0x004fea000383ffff */
[----:B------:R-:W-:Y:S05]  /*27a40*/  BRA `(.L_x_3930) ;  /* 0xffffff8800c87947 */ /* 0x000fea000383ffff */
.L_x_3768:
        /* <DEDUP_REMOVED lines=10> */
.L_x_3931:
[----:B------:R0:W-:Y:S01]  /*27af0*/  STL [R1+0x2c], R8 ;  /* 0x00002c0801007387 */ /* 0x0001e20000100800 */
[----:B------:R-:W-:Y:S02]  /*27b00*/  IMAD.MOV.U32 R13, RZ, RZ, R3 ;  /* 0x000000ffff0d7224 */ /* 0x000fe400078e0003 */
[----:B------:R-:W-:-:S07]  /*27b10*/  IMAD.MOV.U32 R4, RZ, RZ, R14 ;  /* 0x000000ffff047224 */ /* 0x000fce00078e000e */
[----:B0-----:R-:W-:Y:S05]  /*27b20*/  WARPSYNC.COLLECTIVE R15, `(.L_x_3932) ;  /* 0x000000000f087348 */ /* 0x001fea0003c00000 */
[----:B------:R1:W2:Y:S02]  /*27b30*/  SHFL.IDX P6, R14, R13, R12, R11 ;  /* 0x0000000c0d0e7389 */ /* 0x0002a400000c000b */
[----:B012---:R-:W-:Y:S01]  /*27b40*/  ENDCOLLECTIVE ;  /* 0x000000000000791b */ /* 0x007fe20003800000 */
.L_x_3932:
[----:B------:R-:W-:Y:S02]  /*27b50*/  IMAD.MOV.U32 R13, RZ, RZ, R2 ;  /* 0x000000ffff0d7224 */ /* 0x000fe400078e0002 */
[----:B------:R-:W-:Y:S02]  /*27b60*/  IMAD.MOV.U32 R12, RZ, RZ, 0x1 ;  /* 0x00000001ff0c7424 */ /* 0x000fe400078e00ff */
[----:B------:R-:W-:-:S07]  /*27b70*/  IMAD.MOV.U32 R5, RZ, RZ, R14 ;  /* 0x000000ffff057224 */ /* 0x000fce00078e000e */
[----:B------:R-:W-:Y:S05]  /*27b80*/  WARPSYNC.COLLECTIVE R15, `(.L_x_3933) ;  /* 0x000000000f087348 */ /* 0x000fea0003c00000 */
[----:B------:R0:W1:Y:S02]  /*27b90*/  SHFL.IDX P6, R14, R13, R12, R11 ;  /* 0x0000000c0d0e7389 */ /* 0x00006400000c000b */
[----:B01----:R-:W-:Y:S01]  /*27ba0*/  ENDCOLLECTIVE ;  /* 0x000000000000791b */ /* 0x003fe20003800000 */
.L_x_3933:
[----:B------:R-:W-:Y:S02]  /*27bb0*/  IMAD.MOV.U32 R13, RZ, RZ, R3 ;  /* 0x000000ffff0d7224 */ /* 0x000fe400078e0003 */
[----:B------:R-:W-:-:S07]  /*27bc0*/  IMAD.MOV.U32 R6, RZ, RZ, R14 ;  /* 0x000000ffff067224 */ /* 0x000fce00078e000e */
[----:B------:R-:W-:Y:S05]  /*27bd0*/  WARPSYNC.COLLECTIVE R15, `(.L_x_3934) ;  /* 0x000000000f087348 */ /* 0x000fea0003c00000 */
[----:B------:R0:W1:Y:S02]  /*27be0*/  SHFL.IDX P6, R14, R13, R12, R11 ;  /* 0x0000000c0d0e7389 */ /* 0x00006400000c000b */
[----:B01----:R-:W-:Y:S01]  /*27bf0*/  ENDCOLLECTIVE ;  /* 0x000000000000791b */ /* 0x003fe20003800000 */
.L_x_3934:
        /* <DEDUP_REMOVED lines=22> */
.L_x_3935:
        /* <DEDUP_REMOVED lines=10> */
.L_x_3936:
        /* <DEDUP_REMOVED lines=11> */
.L_x_3937:
        /* <DEDUP_REMOVED lines=14> */
.L_x_3938:
[----:B------:R-:W-:Y:S01]  /*27f90*/  IMAD.MOV.U32 R3, RZ, RZ, R14 ;  /* 0x000000ffff037224 */ /* 0x000fe200078e000e */
[----:B------:R-:W-:Y:S06]  /*27fa0*/  BRA `(.L_x_3939) ;  /* 0xffffff9000307947 */ /* 0x000fec000383ffff */
.L_x_3772:
        /* <DEDUP_REMOVED lines=28> */
.L_x_3941:
[----:B------:R-:W-:Y:S05]  /*28170*/  BSYNC B0 ;  /* 0x0000000000007941 */ /* 0x000fea0003800000 */
.L_x_3940:
        /* <DEDUP_REMOVED lines=12> */
.L_x_3942:
        /* <DEDUP_REMOVED lines=43> */
.L_x_3943:
        /* <DEDUP_REMOVED lines=17> */
.L_x_3944:
        /* <DEDUP_REMOVED lines=29> */
.L_x_3945:
        /* <DEDUP_REMOVED lines=13> */
.L_x_3946:
        /* <DEDUP_REMOVED lines=35> */
.L_x_3947:
[----:B------:R-:W-:Y:S02]  /*28ad0*/  IMAD.MOV.U32 R13, RZ, RZ, R0 ;  /* 0x000000ffff0d7224 */ /* 0x000fe400078e0000 */
[----:B------:R-:W-:-:S07]  /*28ae0*/  IMAD.MOV.U32 R4, RZ, RZ, R14 ;  /* 0x000000ffff047224 */ /* 0x000fce00078e000e */
[----:B------:R-:W-:Y:S05]  /*28af0*/  WARPSYNC.COLLECTIVE R15, `(.L_x_3948) ;  /* 0x000000000f087348 */ /* 0x000fea0003c00000 */
[----:B------:R0:W1:Y:S02]  /*28b00*/  SHFL.IDX P6, R14, R13, R12, R11 ;  /* 0x0000000c0d0e7389 */ /* 0x00006400000c000b */
[----:B01----:R-:W-:Y:S01]  /*28b10*/  ENDCOLLECTIVE ;  /* 0x000000000000791b */ /* 0x003fe20003800000 */
.L_x_3948:
[----:B------:R-:W-:Y:S01]  /*28b20*/  IMAD.MOV.U32 R0, RZ, RZ, R14 ;  /* 0x000000ffff007224 */ /* 0x000fe200078e000e */
[----:B------:R-:W-:Y:S06]  /*28b30*/  BRA `(.L_x_3949) ;  /* 0xffffff9400147947 */ /* 0x000fec000383ffff */
.L_x_3777:
[----:B0-----:R-:W3:Y:S02]  /*28b40*/  LDL R2, [R1] ;  /* 0x0000000001027983 */ /* 0x001ee40000100800 */
[----:B---3--:R0:W3:Y:S02]  /*28b50*/  SYNCS.PHASECHK.TRANS64.TRYWAIT P0, [R2+URZ+0x38820], R0 ;  /* 0x03882000020075a7 */ /* 0x0080e4000800017f */
[----:B---3--:R-:W-:Y:S05]  /*28b60*/  @!P0 NANOSLEEP.SYNCS 0x989680 ;  /* 0x009896800000895d */ /* 0x008fea0003900000 */
[----:B------:R-:W3:Y:S02]  /*28b70*/  @!P0 SYNCS.PHASECHK.TRANS64 P0, [R2+URZ+0x38820], R0 ;  /* 0x03882000020085a7 */ /* 0x000ee4000800007f */
[----:B---3--:R-:W-:Y:S05]  /*28b80*/  @!P0 BRA `(.L_x_3777) ;  /* 0xfffffffc00ec8947 */ /* 0x008fea000383ffff */
[----:B------:R-:W-:Y:S05]  /*28b90*/  BRA `(.L_x_3950) ;  /* 0xffffff9400d47947 */ /* 0x000fea000383ffff */
.L_x_3781:
[----:B0-----:R0:W1:Y:S02]  /*28ba0*/  SYNCS.PHASECHK.TRANS64.TRYWAIT P0, [R0+URZ+0x38860], R2 ;  /* 0x03886002000075a7 */ /* 0x001064000800017f */
[----:B-1----:R-:W-:Y:S05]  /*28bb0*/  @!P0 NANOSLEEP.SYNCS 0x989680 ;  /* 0x009896800000895d */ /* 0x002fea0003900000 */
[----:B------:R-:W1:Y:S02]  /*28bc0*/  @!P0 SYNCS.PHASECHK.TRANS64 P0, [R0+URZ+0x38860], R2 ;  /* 0x03886002000085a7 */ /* 0x000e64000800007f */
[----:B-1----:R-:W-:Y:S05]  /*28bd0*/  @!P0 BRA `(.L_x_3781) ;  /* 0xfffffffc00f08947 */ /* 0x002fea000383ffff */
[----:B------:R-:W-:Y:S05]  /*28be0*/  BRA `(.L_x_3951) ;  /* 0xffffff9800007947 */ /* 0x000fea000383ffff */
.L_x_3800:
[----:B-1----:R1:W3:Y:S02]  /*28bf0*/  SYNCS.PHASECHK.TRANS64.TRYWAIT P0, [R2+URZ+0x38840], R5 ;  /* 0x03884005020075a7 */ /* 0x0022e4000800017f */
[----:B---3--:R-:W-:Y:S05]  /*28c00*/  @!P0 NANOSLEEP.SYNCS 0x989680 ;  /* 0x009896800000895d */ /* 0x008fea0003900000 */
[----:B------:R-:W3:Y:S02]  /*28c10*/  @!P0 SYNCS.PHASECHK.TRANS64 P0, [R2+URZ+0x38840], R5 ;  /* 0x03884005020085a7 */ /* 0x000ee4000800007f */
[----:B---3--:R-:W-:Y:S05]  /*28c20*/  @!P0 BRA `(.L_x_3800) ;  /* 0xfffffffc00f08947 */ /* 0x008fea000383ffff */
[----:B------:R-:W-:Y:S05]  /*28c30*/  BRA `(.L_x_3952) ;  /* 0xffffffa4000c7947 */ /* 0x000fea000383ffff */
.L_x_3805:
[----:B0-----:R0:W3:Y:S02]  /*28c40*/  SYNCS.PHASECHK.TRANS64.TRYWAIT P0, [R2+URZ+0x38860], R5 ;  /* 0x03886005020075a7 */ /* 0x0010e4000800017f */
[----:B---3--:R-:W-:Y:S05]  /*28c50*/  @!P0 NANOSLEEP.SYNCS 0x989680 ;  /* 0x009896800000895d */ /* 0x008fea0003900000 */
[----:B------:R-:W3:Y:S02]  /*28c60*/  @!P0 SYNCS.PHASECHK.TRANS64 P0, [R2+URZ+0x38860], R5 ;  /* 0x03886005020085a7 */ /* 0x000ee4000800007f */
[----:B---3--:R-:W-:Y:S05]  /*28c70*/  @!P0 BRA `(.L_x_3805) ;  /* 0xfffffffc00f08947 */ /* 0x008fea000383ffff */
[----:B------:R-:W-:Y:S05]  /*28c80*/  BRA `(.L_x_3953) ;  /* 0xffffffa400907947 */ /* 0x000fea000383ffff */
.L_x_3820:
[----:B0-----:R0:W1:Y:S02]  /*28c90*/  SYNCS.PHASECHK.TRANS64.TRYWAIT P0, [R3+URZ+0x38840], R2 ;  /* 0x03884002030075a7 */ /* 0x001064000800017f */
[----:B-1----:R-:W-:Y:S05]  /*28ca0*/  @!P0 NANOSLEEP.SYNCS 0x989680 ;  /* 0x009896800000895d */ /* 0x002fea0003900000 */
[----:B------:R-:W1:Y:S02]  /*28cb0*/  @!P0 SYNCS.PHASECHK.TRANS64 P0, [R3+URZ+0x38840], R2 ;  /* 0x03884002030085a7 */ /* 0x000e64000800007f */
[----:B-1----:R-:W-:Y:S05]  /*28cc0*/  @!P0 BRA `(.L_x_3820) ;  /* 0xfffffffc00f08947 */ /* 0x002fea000383ffff */
[----:B------:R-:W-:Y:S05]  /*28cd0*/  BRA `(.L_x_3954) ;  /* 0xffffffb000807947 */ /* 0x000fea000383ffff */
.L_x_3825:
[----:B-1----:R1:W3:Y:S02]  /*28ce0*/  SYNCS.PHASECHK.TRANS64.TRYWAIT P0, [R3+URZ+0x38860], R2 ;  /* 0x03886002030075a7 */ /* 0x0022e4000800017f */
[----:B---3--:R-:W-:Y:S05]  /*28cf0*/  @!P0 NANOSLEEP.SYNCS 0x989680 ;  /* 0x009896800000895d */ /* 0x008fea0003900000 */
[----:B------:R-:W3:Y:S02]  /*28d00*/  @!P0 SYNCS.PHASECHK.TRANS64 P0, [R3+URZ+0x38860], R2 ;  /* 0x03886002030085a7 */ /* 0x000ee4000800007f */
[----:B---3--:R-:W-:Y:S05]  /*28d10*/  @!P0 BRA `(.L_x_3825) ;  /* 0xfffffffc00f08947 */ /* 0x008fea000383ffff */
[----:B------:R-:W-:Y:S05]  /*28d20*/  BRA `(.L_x_3955) ;  /* 0xffffffb400007947 */ /* 0x000fea000383ffff */
.L_x_3840:
[----:B0-----:R0:W1:Y:S02]  /*28d30*/  SYNCS.PHASECHK.TRANS64.TRYWAIT P0, [R3+URZ+0x38840], R2 ;  /* 0x03884002030075a7 */ /* 0x001064000800017f */
[----:B-1----:R-:W-:Y:S05]  /*28d40*/  @!P0 NANOSLEEP.SYNCS 0x989680 ;  /* 0x009896800000895d */ /* 0x002fea0003900000 */
[----:B------:R-:W1:Y:S02]  /*28d50*/  @!P0 SYNCS.PHASECHK.TRANS64 P0, [R3+URZ+0x38840], R2 ;  /* 0x03884002030085a7 */ /* 0x000e64000800007f */
[----:B-1----:R-:W-:Y:S05]  /*28d60*/  @!P0 BRA `(.L_x_3840) ;  /* 0xfffffffc00f08947 */ /* 0x002fea000383ffff */
[----:B------:R-:W-:Y:S05]  /*28d70*/  BRA `(.L_x_3956) ;  /* 0xffffffbc00cc7947 */ /* 0x000fea000383ffff */
.L_x_3845:
[----:B-1----:R1:W3:Y:S02]  /*28d80*/  SYNCS.PHASECHK.TRANS64.TRYWAIT P0, [R3+URZ+0x38860], R2 ;  /* 0x03886002030075a7 */ /* 0x0022e4000800017f */
[----:B---3--:R-:W-:Y:S05]  /*28d90*/  @!P0 NANOSLEEP.SYNCS 0x989680 ;  /* 0x009896800000895d */ /* 0x008fea0003900000 */
[----:B------:R-:W3:Y:S02]  /*28da0*/  @!P0 SYNCS.PHASECHK.TRANS64 P0, [R3+URZ+0x38860], R2 ;  /* 0x03886002030085a7 */ /* 0x000ee4000800007f */
[----:B---3--:R-:W-:Y:S05]  /*28db0*/  @!P0 BRA `(.L_x_3845) ;  /* 0xfffffffc00f08947 */ /* 0x008fea000383ffff */
[----:B------:R-:W-:Y:S05]  /*28dc0*/  BRA `(.L_x_3957) ;  /* 0xffffffc000507947 */ /* 0x000fea000383ffff */
.L_x_3861:
[----:B------:R-:W-:Y:S01]  /*28dd0*/  BSSY B0, `(.L_x_3958) ;  /* 0x0000008000007945 */ /* 0x000fe20003800000 */
[----:B------:R-:W-:Y:S02]  /*28de0*/  IMAD.MOV.U32 R13, RZ, RZ, R16 ;  /* 0x000000ffff0d7224 */ /* 0x000fe400078e0010 */
[----:B------:R-:W-:Y:S02]  /*28df0*/  IMAD.MOV.U32 R12, RZ, RZ, RZ ;  /* 0x000000ffff0c7224 */ /* 0x000fe400078e00ff */
[----:B0-----:R-:W-:Y:S02]  /*28e00*/  IMAD.MOV.U32 R11, RZ, RZ, 0x1f ;  /* 0x0000001fff0b7424 */ /* 0x001fe400078e00ff */
[----:B------:R-:W-:-:S07]  /*28e10*/  IMAD.MOV.U32 R15, RZ, RZ, -0x1 ;  /* 0xffffffffff0f7424 */ /* 0x000fce00078e00ff */
[----:B-12---:R-:W-:Y:S05]  /*28e20*/  WARPSYNC.COLLECTIVE R15, `(.L_x_3959) ;  /* 0x000000000f087348 */ /* 0x006fea0003c00000 */
[----:B------:R0:W3:Y:S02]  /*28e30*/  SHFL.IDX P6, R14, R13, R12, R11 ;  /* 0x0000000c0d0e7389 */ /* 0x0000e400000c000b */
[----:B0123--:R-:W-:Y:S01]  /*28e40*/  ENDCOLLECTIVE ;  /* 0x000000000000791b */ /* 0x00ffe20003800000 */
.L_x_3959:
[----:B------:R-:W-:Y:S05]  /*28e50*/  BSYNC B0 ;  /* 0x0000000000007941 */ /* 0x000fea0003800000 */
.L_x_3958:
        /* <DEDUP_REMOVED lines=9> */
.L_x_3960:
        /* <DEDUP_REMOVED lines=18> */
.L_x_3961:
        /* <DEDUP_REMOVED lines=8> */
.L_x_3962:
        /* <DEDUP_REMOVED lines=8> */
.L_x_3963:
        /* <DEDUP_REMOVED lines=8> */
.L_x_3964:
        /* <DEDUP_REMOVED lines=8> */
.L_x_3965:
        /* <DEDUP_REMOVED lines=9> */
.L_x_3966:
[----:B------:R-:W-:Y:S01]  /*292a0*/  IMAD.MOV.U32 R16, RZ, RZ, R14 ;  /* 0x000000ffff107224 */ /* 0x000fe200078e000e */
[----:B------:R-:W-:Y:S06]  /*292b0*/  BRA `(.L_x_3967) ;  /* 0xffffffc8008c7947 */ /* 0x000fec000383ffff */
.L_x_3866:
[----:B------:R-:W-:Y:S01]  /*292c0*/  BSSY B0, `(.L_x_3968) ;  /* 0x0000008000007945 */ /* 0x000fe20003800000 */
[----:B-----5:R-:W-:Y:S02]  /*292d0*/  IMAD.MOV.U32 R13, RZ, RZ, R3 ;  /* 0x000000ffff0d7224 */ /* 0x020fe400078e0003 */
[----:B------:R-:W-:Y:S02]  /*292e0*/  IMAD.MOV.U32 R12, RZ, RZ, 0x1 ;  /* 0x00000001ff0c7424 */ /* 0x000fe400078e00ff */
[----:B0-----:R-:W-:Y:S02]  /*292f0*/  IMAD.MOV.U32 R11, RZ, RZ, RZ ;  /* 0x000000ffff0b7224 */ /* 0x001fe400078e00ff */
[----:B------:R-:W-:-:S07]  /*29300*/  IMAD.MOV.U32 R15, RZ, RZ, -0x1 ;  /* 0xffffffffff0f7424 */ /* 0x000fce00078e00ff */
[----:B-12---:R-:W-:Y:S05]  /*29310*/  WARPSYNC.COLLECTIVE R15, `(.L_x_3969) ;  /* 0x000000000f087348 */ /* 0x006fea0003c00000 */
[----:B------:R0:W3:Y:S02]  /*29320*/  SHFL.UP P6, R14, R13, R12, R11 ;  /* 0x0400000c0d0e7389 */ /* 0x0000e400000c000b */
[----:B0123--:R-:W-:Y:S01]  /*29330*/  ENDCOLLECTIVE ;  /* 0x000000000000791b */ /* 0x00ffe20003800000 */
.L_x_3969:
[----:B------:R-:W-:Y:S05]  /*29340*/  BSYNC B0 ;  /* 0x0000000000007941 */ /* 0x000fea0003800000 */
.L_x_3968:
        /* <DEDUP_REMOVED lines=10> */
.L_x_3970:
        /* <DEDUP_REMOVED lines=8> */
.L_x_3971:
        /* <DEDUP_REMOVED lines=8> */
.L_x_3972:
        /* <DEDUP_REMOVED lines=8> */
.L_x_3973:
        /* <DEDUP_REMOVED lines=9> */
.L_x_3974:
[----:B------:R-:W-:Y:S01]  /*29600*/  IMAD.MOV.U32 R16, RZ, RZ, R14 ;  /* 0x000000ffff107224 */ /* 0x000fe200078e000e */
[----:B------:R-:W-:Y:S06]  /*29610*/  BRA `(.L_x_3975) ;  /* 0xffffffc800507947 */ /* 0x000fec000383ffff */
.L_x_3868:
[----:B------:R-:W-:Y:S01]  /*29620*/  BSSY B0, `(.L_x_3976) ;  /* 0x0000006000007945 */ /* 0x000fe20003800000 */
[----:B------:R-:W-:Y:S01]  /*29630*/  PLOP3.LUT P6, PT, P6, PT, PT, 0x8, 0x0 ;  /* 0x000000000000781c */ /* 0x000fe200037ce170 */
[----:B------:R-:W-:-:S12]  /*29640*/  IMAD.MOV.U32 R15, RZ, RZ, -0x1 ;  /* 0xffffffffff0f7424 */ /* 0x000fd800078e00ff */
[----:B012---:R-:W-:Y:S05]  /*29650*/  WARPSYNC.COLLECTIVE R15, `(.L_x_3977) ;  /* 0x000000000f087348 */ /* 0x007fea0003c00000 */
[----:B------:R-:W-:Y:S01]  /*29660*/  VOTE.ANY R14, PT, P6 ;  /* 0x00000000000e7806 */ /* 0x000fe200030e0100 */
[----:B012---:R-:W-:Y:S06]  /*29670*/  ENDCOLLECTIVE ;  /* 0x000000000000791b */ /* 0x007fec0003800000 */
.L_x_3977:
[----:B------:R-:W-:Y:S05]  /*29680*/  BSYNC B0 ;  /* 0x0000000000007941 */ /* 0x000fea0003800000 */
.L_x_3976:
        /* <DEDUP_REMOVED lines=9> */
.L_x_3978:
[----:B------:R-:W-:Y:S01]  /*29720*/  IMAD.MOV.U32 R17, RZ, RZ, R14 ;  /* 0x000000ffff117224 */ /* 0x000fe200078e000e */
[----:B------:R-:W-:Y:S06]  /*29730*/  BRA `(.L_x_3979) ;  /* 0xffffffc800407947 */ /* 0x000fec000383ffff */
.L_x_3870:
[----:B------:R-:W-:Y:S01]  /*29740*/  BSSY B0, `(.L_x_3980) ;  /* 0x0000007000007945 */ /* 0x000fe20003800000 */
[----:B------:R-:W-:Y:S02]  /*29750*/  IMAD.MOV.U32 R13, RZ, RZ, R2 ;  /* 0x000000ffff0d7224 */ /* 0x000fe400078e0002 */
[----:B0-----:R-:W-:Y:S02]  /*29760*/  IMAD.MOV.U32 R11, RZ, RZ, 0x1f ;  /* 0x0000001fff0b7424 */ /* 0x001fe400078e00ff */
[----:B------:R-:W-:-:S07]  /*29770*/  IMAD.MOV.U32 R15, RZ, RZ, -0x1 ;  /* 0xffffffffff0f7424 */ /* 0x000fce00078e00ff */
[----:B-1234-:R-:W-:Y:S05]  /*29780*/  WARPSYNC.COLLECTIVE R15, `(.L_x_3981) ;  /* 0x000000000f087348 */ /* 0x01efea0003c00000 */
[----:B------:R0:W0:Y:S02]  /*29790*/  SHFL.IDX P6, R14, R13, R12, R11 ;  /* 0x0000000c0d0e7389 */ /* 0x00002400000c000b */
[----:B01234-:R-:W-:Y:S01]  /*297a0*/  ENDCOLLECTIVE ;  /* 0x000000000000791b */ /* 0x01ffe20003800000 */
.L_x_3981:
[----:B------:R-:W-:Y:S05]  /*297b0*/  BSYNC B0 ;  /* 0x0000000000007941 */ /* 0x000fea0003800000 */
.L_x_3980:
[----:B------:R-:W-:Y:S01]  /*297c0*/  IMAD.MOV.U32 R2, RZ, RZ, R14 ;  /* 0x000000ffff027224 */ /* 0x000fe200078e000e */
[----:B------:R-:W-:Y:S06]  /*297d0*/  BRA `(.L_x_3982) ;  /* 0xffffffc800347947 */ /* 0x000fec000383ffff */
.L_x_3874:
[----:B0-----:R0:W1:Y:S02]  /*297e0*/  SYNCS.PHASECHK.TRANS64.TRYWAIT P0, [R0+URZ+0x38820], R3 ;  /* 0x03882003000075a7 */ /* 0x001064000800017f */
[----:B-1----:R-:W-:Y:S05]  /*297f0*/  @!P0 NANOSLEEP.SYNCS 0x989680 ;  /* 0x009896800000895d */ /* 0x002fea0003900000 */
[----:B------:R-:W1:Y:S02]  /*29800*/  @!P0 SYNCS.PHASECHK.TRANS64 P0, [R0+URZ+0x38820], R3 ;  /* 0x03882003000085a7 */ /* 0x000e64000800007f */
[----:B-1----:R-:W-:Y:S05]  /*29810*/  @!P0 BRA `(.L_x_3874) ;  /* 0xfffffffc00f08947 */ /* 0x002fea000383ffff */
[----:B------:R-:W-:Y:S05]  /*29820*/  BRA `(.L_x_3983) ;  /* 0xffffffcc00b87947 */ /* 0x000fea000383ffff */
.L_x_3875:
        /* <DEDUP_REMOVED lines=11> */
.L_x_3985:
[----:B------:R-:W-:Y:S05]  /*298e0*/  BSYNC B0 ;  /* 0x0000000000007941 */ /* 0x000fea0003800000 */
.L_x_3984:
[----:B------:R-:W-:Y:S05]  /*298f0*/  BRA `(.L_x_3986) ;  /* 0xffffffcc00a07947 */ /* 0x000fea000383ffff */
.L_x_3876:
[----:B------:R-:W-:Y:S01]  /*29900*/  BSSY B0, `(.L_x_3987) ;  /* 0x0000006000007945 */ /* 0x000fe20003800000 */
[----:B------:R-:W-:-:S07]  /*29910*/  IMAD.MOV.U32 R15, RZ, RZ, -0x1 ;  /* 0xffffffffff0f7424 */ /* 0x000fce00078e00ff */
[----:B012---:R-:W-:Y:S05]  /*29920*/  WARPSYNC.COLLECTIVE R15, `(.L_x_3988) ;  /* 0x000000000f0c7348 */ /* 0x007fea0003c00000 */
[----:B------:R-:W-:Y:S02]  /*29930*/  ELECT P6, UR62, PT ;  /* 0x00000000003e782f */ /* 0x000fe400038c0000 */
[----:B------:R-:W-:Y:S01]  /*29940*/  MOV R14, UR62 ;  /* 0x0000003e000e7c02 */ /* 0x000fe20008000f00 */
[----:B012---:R-:W-:Y:S10]  /*29950*/  ENDCOLLECTIVE ;  /* 0x000000000000791b */ /* 0x007ff40003800000 */
.L_x_3988:
[----:B------:R-:W-:Y:S05]  /*29960*/  BSYNC B0 ;  /* 0x0000000000007941 */ /* 0x000fea0003800000 */
.L_x_3987:
[----:B------:R-:W-:Y:S05]  /*29970*/  BRA `(.L_x_3989) ;  /* 0xffffffcc00947947 */ /* 0x000fea000383ffff */
.L_x_3878:
[----:B0-----:R0:W1:Y:S02]  /*29980*/  SYNCS.PHASECHK.TRANS64.TRYWAIT P0, [R6+URZ], R5 ;  /* 0x00000005060075a7 */ /* 0x001064000800017f */
[----:B-1----:R-:W-:Y:S05]  /*29990*/  @!P0 NANOSLEEP.SYNCS 0x989680 ;  /* 0x009896800000895d */ /* 0x002fea0003900000 */
[----:B------:R-:W1:Y:S02]  /*299a0*/  @!P0 SYNCS.PHASECHK.TRANS64 P0, [R6+URZ], R5 ;  /* 0x00000005060085a7 */ /* 0x000e64000800007f */
[----:B-1----:R-:W-:Y:S05]  /*299b0*/  @!P0 BRA `(.L_x_3878) ;  /* 0xfffffffc00f08947 */ /* 0x002fea000383ffff */
[----:B------:R-:W-:Y:S05]  /*299c0*/  BRA `(.L_x_3990) ;  /* 0xffffffcc00d07947 */ /* 0x000fea000383ffff */
.L_x_3879:
[----:B-1----:R1:W3:Y:S02]  /*299d0*/  SYNCS.PHASECHK.TRANS64.TRYWAIT P0, [R7+URZ], R2 ;  /* 0x00000002070075a7 */ /* 0x0022e4000800017f */
[----:B---3--:R-:W-:Y:S05]  /*299e0*/  @!P0 NANOSLEEP.SYNCS 0x989680 ;  /* 0x009896800000895d */ /* 0x008fea0003900000 */
[----:B------:R-:W3:Y:S02]  /*299f0*/  @!P0 SYNCS.PHASECHK.TRANS64 P0, [R7+URZ], R2 ;  /* 0x00000002070085a7 */ /* 0x000ee4000800007f */
[----:B---3--:R-:W-:Y:S05]  /*29a00*/  @!P0 BRA `(.L_x_3879) ;  /* 0xfffffffc00f08947 */ /* 0x008fea000383ffff */
[----:B------:R-:W-:Y:S05]  /*29a10*/  BRA `(.L_x_3991) ;  /* 0xffffffcc00c47947 */ /* 0x000fea000383ffff */
.L_x_3881:
[----:B---3--:R3:W4:Y:S02]  /*29a20*/  SYNCS.PHASECHK.TRANS64.TRYWAIT P0, [R4+URZ], R5 ;  /* 0x00000005040075a7 */ /* 0x008724000800017f */
[----:B----4-:R-:W-:Y:S05]  /*29a30*/  @!P0 NANOSLEEP.SYNCS 0x989680 ;  /* 0x009896800000895d */ /* 0x010fea0003900000 */
[----:B------:R-:W4:Y:S02]  /*29a40*/  @!P0 SYNCS.PHASECHK.TRANS64 P0, [R4+URZ], R5 ;  /* 0x00000005040085a7 */ /* 0x000f24000800007f */
[----:B----4-:R-:W-:Y:S05]  /*29a50*/  @!P0 BRA `(.L_x_3881) ;  /* 0xfffffffc00f08947 */ /* 0x010fea000383ffff */
[----:B------:R-:W-:Y:S05]  /*29a60*/  BRA `(.L_x_3992) ;  /* 0xffffffcc00cc7947 */ /* 0x000fea000383ffff */
.L_x_3993:
        /* <DEDUP_REMOVED lines=9> */
.L_x_5878:


//--------------------- .text._ZN7cutlass13device_kernelIN5flash11enable_sm90INS1_16FlashAttnFwdSm90INS1_25CollectiveMainloopFwdSm90ILi2EN4cute5tupleIJNS5_1CILi1EEES8_S8_EEENS6_IJNS7_ILi64EEESA_SA_EEELi512ENS_10bfloat16_tEfNS_4arch4Sm90ELb1ELb0ELb0ELb0ELb0ELb0ELb0ELb0ELb0ELb1ELb0ELb0EEENS1_21CollectiveEpilogueFwdINS6_IJSA_NS7_ILi512EEESA_EEES9_SC_SE_Li256ELb0ELb1ELb0ELb0EEENS1_30DynamicPersistentTileSchedulerILi256ELi128ELb0ELb1ELb1EEEEEEEEEvNT_6ParamsE --------------------------
	.section	.text._ZN7cutlass13device_kernelIN5flash11enable_sm90INS1_16FlashAttnFwdSm90INS1_25CollectiveMainloopFwdSm90ILi2EN4cute5tupleIJNS5_1CILi1EEES8_S8_EEENS6_IJNS7_ILi64EEESA_SA_EEELi512ENS_10bfloat16_tEfNS_4arch4Sm90ELb1ELb0ELb0ELb0ELb0ELb0ELb0ELb0ELb0ELb1ELb0ELb0EEENS1_21CollectiveEpilogueFwdINS6_IJSA_NS7_ILi512EEESA_EEES9_SC_SE_Li256ELb0ELb1ELb0ELb0EEENS1_30DynamicPersistentTileSchedulerILi256ELi128ELb0ELb1ELb1EEEEEEEEEvNT_6ParamsE,"ax",@progbits
	.align	128
.text._ZN7cutlass13device_kernelIN5flash11enable_sm90INS1_16FlashAttnFwdSm90INS1_25CollectiveMainloopFwdSm90ILi2EN4cute5tupleIJNS5_1CILi1EEES8_S8_EEENS6_IJNS7_ILi64EEESA_SA_EEELi512ENS_10bfloat16_tEfNS_4arch4Sm90ELb1ELb0ELb0ELb0ELb0ELb0ELb0ELb0ELb0ELb1ELb0ELb0EEENS1_21CollectiveEpilogueFwdINS6_IJSA_NS7_ILi512EEESA_EEES9_SC_SE_Li256ELb0ELb1ELb0ELb0EEENS1_30DynamicPersistentTileSchedulerILi256ELi128ELb0ELb1ELb1EEEEEEEEEvNT_6ParamsE:
        .type           _ZN7cutlass13device_kernelIN5flash11enable_sm90INS1_16FlashAttnFwdSm90INS1_25CollectiveMainloopFwdSm90ILi2EN4cute5tupleIJNS5_1CILi1EEES8_S8_EEENS6_IJNS7_ILi64EEESA_SA_EEELi512ENS_10bfloat16_tEfNS_4arch4Sm90ELb1ELb0ELb0ELb0ELb0ELb0ELb0ELb0ELb0ELb1ELb0ELb0EEENS1_21CollectiveEpilogueFwdINS6_IJSA_NS7_ILi512EEESA_EEES9_SC_SE_Li256ELb0ELb1ELb0ELb0EEENS1_30DynamicPersistentTileSchedulerILi256ELi128ELb0ELb1ELb1EEEEEEEEEvNT_6ParamsE,@function
        .size           _ZN7cutlass13device_kernelIN5flash11enable_sm90INS1_16FlashAttnFwdSm90INS1_25CollectiveMainloopFwdSm90ILi2EN4cute5tupleIJNS5_1CILi1EEES8_S8_EEENS6_IJNS7_ILi64EEESA_SA_EEELi512ENS_10bfloat16_tEfNS_4arch4Sm90ELb1ELb0ELb0ELb0ELb0ELb0ELb0ELb0ELb0ELb1ELb0ELb0EEENS1_21CollectiveEpilogueFwdINS6_IJSA_NS7_ILi512EEESA_EEES9_SC_SE_Li256ELb0ELb1ELb0ELb0EEENS1_30DynamicPersistentTileSchedulerILi256ELi128ELb0ELb1ELb1EEEEEEEEEvNT_6ParamsE,(.L_x_5879 - _ZN7cutlass13device_kernelIN5flash11enable_sm90INS1_16FlashAttnFwdSm90INS1_25CollectiveMainloopFwdSm90ILi2EN4cute5tupleIJNS5_1CILi1EEES8_S8_EEENS6_IJNS7_ILi64EEESA_SA_EEELi512ENS_10bfloat16_tEfNS_4arch4Sm90ELb1ELb0ELb0ELb0ELb0ELb0ELb0ELb0ELb0ELb1ELb0ELb0EEENS1_21CollectiveEpilogueFwdINS6_IJSA_NS7_ILi512EEESA_EEES9_SC_SE_Li256ELb0ELb1ELb0ELb0EEENS1_30DynamicPersistentTileSchedulerILi256ELi128ELb0ELb1ELb1EEEEEEEEEvNT_6ParamsE)
        .other          _ZN7cutlass13device_kernelIN5flash11enable_sm90INS1_16FlashAttnFwdSm90INS1_25CollectiveMainloopFwdSm90ILi2EN4cute5tupleIJNS5_1CILi1EEES8_S8_EEENS6_IJNS7_ILi64EEESA_SA_EEELi512ENS_10bfloat16_tEfNS_4arch4Sm90ELb1ELb0ELb0ELb0ELb0ELb0ELb0ELb0ELb0ELb1ELb0ELb0EEENS1_21CollectiveEpilogueFwdINS6_IJSA_NS7_ILi512EEESA_EEES9_SC_SE_Li256ELb0ELb1ELb0ELb0EEENS1_30DynamicPersistentTileSchedulerILi256ELi128ELb0ELb1ELb1EEEEEEEEEvNT_6ParamsE,@"STO_CUDA_ENTRY STV_DEFAULT"
_ZN7cutlass13device_kernelIN5flash11enable_sm90INS1_16FlashAttnFwdSm90INS1_25CollectiveMainloopFwdSm90ILi2EN4cute5tupleIJNS5_1CILi1EEES8_S8_EEENS6_IJNS7_ILi64EEESA_SA_EEELi512ENS_10bfloat16_tEfNS_4arch4Sm90ELb1ELb0ELb0ELb0ELb0ELb0ELb0ELb0ELb0ELb1ELb0ELb0EEENS1_21CollectiveEpilogueFwdINS6_IJSA_NS7_ILi512EEESA_EEES9_SC_SE_Li256ELb0ELb1ELb0ELb0EEENS1_30DynamicPersistentTileSchedulerILi256ELi128ELb0ELb1ELb1EEEEEEEEEvNT_6ParamsE:
        /* <DEDUP_REMOVED lines=18> */
.L_x_3995:
[----:B------:R-:W-:Y:S05]  /*0120*/  BSYNC B0 ;  /* 0x0000000000007941 */ /* 0x000fea0003800000 */
.L_x_3994:
        /* <DEDUP_REMOVED lines=37> */
.L_x_3996:
        /* <DEDUP_REMOVED lines=22> */
.L_x_3997:
        /* <DEDUP_REMOVED lines=18> */
.L_x_3998:
        /* <DEDUP_REMOVED lines=22> */
.L_x_3999:
        /* <DEDUP_REMOVED lines=22> */
.L_x_4000:
[----:B------:R-:W-:Y:S01]  /*08c0*/  PLOP3.LUT P0, PT, PT, PT, UP0, 0x80, 0x0 ;  /* 0x000000000000781c */ /* 0x000fe20003f0f008 */
[----:B------:R-:W-:Y:S01]  /*08d0*/  UMOV UR40, 0x1 ;  /* 0x0000000100287882 */ /* 0x000fe20000000000 */
[----:B------:R-:W-:Y:S01]  /*08e0*/  NOP ;  /* 0x0000000000007918 */ /* 0x000fe20000000000 */
[----:B------:R-:W-:Y:S01]  /*08f0*/  USEL UR40, UR40, 0x2, !UP0 ;  /* 0x0000000228287887 */ /* 0x000fe2000c000000 */
[----:B------:R-:W-:Y:S01]  /*0900*/  ULDC.64 UR46, c[0x0][0x208] ;  /* 0x00008200002e7ab9 */ /* 0x000fe20000000a00 */
[----:B012-4-:R-:W-:Y:S08]  /*0910*/  BAR.SYNC.DEFER_BLOCKING 0x0 ;  /* 0x0000000000007b1d */ /* 0x017ff00000010000 */
[----:B------:R-:W-:Y:S05]  /*0920*/  @!P0 BRA `(.L_x_4001) ;  /* 0x000000b000cc8947 */ /* 0x000fea0003800000 */
.L_x_4002:
[----:B------:R-:W-:-:S08]  /*0930*/  NOP ;  /* 0x0000000000007918 */ /* 0x000fd00000000000 */
[----:B------:R-:W0:Y:S02]  /*0940*/  USETMAXREG.TRY_ALLOC.CTAPOOL UP0, 0xf0 ;  /* 0x000000f0000079c8 */ /* 0x000e240008000600 */
[----:B0-----:R-:W-:-:S13]  /*0950*/  PLOP3.LUT P0, PT, PT, PT, UP0, 0x80, 0x0 ;  /* 0x000000000000781c */ /* 0x001fda0003f0f008 */
[----:B------:R-:W-:Y:S05]  /*0960*/  @!P0 BRA `(.L_x_4002) ;  /* 0xfffffffc00f08947 */ /* 0x000fea000383ffff */
[----:B------:R-:W0:Y:S01]  /*0970*/  S2R R2, SR_TID.X ;  /* 0x0000000000027919 */ /* 0x000e220000002100 */
[----:B------:R-:W1:Y:S08]  /*0980*/  S2UR UR4, SR_CTAID.X ;  /* 0x00000000000479c3 */ /* 0x000e700000002500 */
[----:B------:R-:W-:Y:S06]  /*0990*/  BAR.ARV 0x4, 0x180 ;  /* 0x0106000000007b1d */ /* 0x000fec0000002000 */
[----:B0-----:R-:W-:-:S04]  /*09a0*/  LOP3.LUT R0, R2, 0xffffff80, RZ, 0xc0, !PT ;  /* 0xffffff8002007812 */ /* 0x001fc800078ec0ff */
[----:B------:R-:W-:Y:S02]  /*09b0*/  ISETP.NE.AND P0, PT, R0, 0x80, PT ;  /* 0x000000800000780c */ /* 0x000fe40003f05270 */
[----:B------:R-:W1:Y:S11]  /*09c0*/  LDC R0, c[0x0][0xc38] ;  /* 0x00030e00ff007b82 */ /* 0x000e760000000800 */
[----:B------:R-:W-:Y:S06]  /*09d0*/  @!P0 BAR.ARV 0x8, 0x100 ;  /* 0x0204000000008b1d */ /* 0x000fec0000002000 */
[----:B------:R-:W-:-:S13]  /*09e0*/  ISETP.GE.U32.AND P0, PT, R2, 0x100, PT ;  /* 0x000001000200780c */ /* 0x000fda0003f06070 */
[----:B------:R-:W-:Y:S06]  /*09f0*/  @P0 BAR.ARV 0xf, 0x100 ;  /* 0x03c4000000000b1d */ /* 0x000fec0000002000 */
[----:B-1----:R-:W-:-:S13]  /*0a00*/  ISETP.LE.AND P0, PT, R0, UR4, PT ;  /* 0x0000000400007c0c */ /* 0x002fda000bf03270 */
        /* <DEDUP_REMOVED lines=13> */
[-C--:B------:R-:W-:Y:S02]  /*0ae0*/  LEA.HI R5, R3, R216.reuse, RZ, 0x7 ;  /* 0x000000d803057211 */ /* 0x080fe400078f38ff */
[C---:B------:R-:W-:Y:S02]  /*0af0*/  LEA.HI R2, R0.reuse, R7, RZ, 0x1 ;  /* 0x0000000700027211 */ /* 0x040fe400078f08ff */
[----:B------:R-:W-:Y:S02]  /*0b00*/  LOP3.LUT R9, R0, 0xfffffff0, RZ, 0xc0, !PT ;  /* 0xfffffff000097812 */ /* 0x000fe400078ec0ff */
[----:B------:R-:W-:Y:S02]  /*0b10*/  LOP3.LUT R2, R2, 0x1ffffffe, RZ, 0xc0, !PT ;  /* 0x1ffffffe02027812 */ /* 0x000fe400078ec0ff */
[--C-:B------:R-:W-:Y:S01]  /*0b20*/  SHF.R.S32.HI R13, RZ, 0x5, R4.reuse ;  /* 0x00000005ff0d7819 */ /* 0x100fe20000011404 */
[----:B------:R-:W-:Y:S01]  /*0b30*/  IMAD.IADD R9, R216, 0x1, -R9 ;  /* 0x00000001d8097824 */ /* 0x000fe200078e0a09 */
[----:B------:R-:W-:Y:S01]  /*0b40*/  SHF.R.S32.HI R4, RZ, 0x1f, R4 ;  /* 0x0000001fff047819 */ /* 0x000fe20000011404 */
[----:B------:R-:W-:Y:S01]  /*0b50*/  IMAD.IADD R8, R7, 0x1, -R2 ;  /* 0x0000000107087824 */ /* 0x000fe200078e0a02 */
[----:B------:R-:W-:Y:S01]  /*0b60*/  LOP3.LUT R7, R5, 0xffffff80, RZ, 0xc0, !PT ;  /* 0xffffff8005077812 */ /* 0x000fe200078ec0ff */
[----:B0-----:R-:W-:Y:S01]  /*0b70*/  ULEA UR43, UR5, UR43, 0x18 ;  /* 0x0000002b052b7291 */ /* 0x001fe2000f8ec03f */
[----:B------:R-:W-:-:S02]  /*0b80*/  LEA.HI R2, R3, R216, RZ, 0x2 ;  /* 0x000000d803027211 */ /* 0x000fc400078f10ff */
[----:B------:R-:W-:Y:S01]  /*0b90*/  LEA.HI R4, R4, R13, RZ, 0x2 ;  /* 0x0000000d04047211 */ /* 0x000fe200078f10ff */
[----:B------:R-:W-:Y:S01]  /*0ba0*/  IMAD.IADD R7, R216, 0x1, -R7 ;  /* 0x00000001d8077824 */ /* 0x000fe200078e0a07 */
[----:B------:R-:W-:Y:S02]  /*0bb0*/  LOP3.LUT R11, R2, 0xfffffffc, RZ, 0xc0, !PT ;  /* 0xfffffffc020b7812 */ /* 0x000fe400078ec0ff */
[----:B------:R-:W-:Y:S02]  /*0bc0*/  SHF.R.S32.HI R212, RZ, 0x7, R5 ;  /* 0x00000007ffd47819 */ /* 0x000fe40000011405 */
[----:B------:R-:W-:Y:S01]  /*0bd0*/  LOP3.LUT R4, R4, 0x3ffffc, RZ, 0xc0, !PT ;  /* 0x003ffffc04047812 */ /* 0x000fe200078ec0ff */
[----:B------:R-:W-:Y:S01]  /*0be0*/  IMAD.IADD R11, R216, 0x1, -R11 ;  /* 0x00000001d80b7824 */ /* 0x000fe200078e0a0b */
[--C-:B------:R-:W-:Y:S01]  /*0bf0*/  SHF.R.S32.HI R2, RZ, 0x1f, R9.reuse ;  /* 0x0000001fff027819 */ /* 0x100fe20000011409 */
[----:B------:R-:W-:Y:S01]  /*0c00*/  IMAD R15, R212, 0x100, R9 ;  /* 0x00000100d40f7824 */ /* 0x000fe200078e0209 */
[----:B------:R-:W-:Y:S01]  /*0c10*/  SHF.R.S32.HI R0, RZ, 0x1f, R7 ;  /* 0x0000001fff007819 */ /* 0x000fe20000011407 */
[----:B------:R-:W-:Y:S01]  /*0c20*/  IMAD.IADD R10, R13, 0x1, -R4 ;  /* 0x000000010d0a7824 */ /* 0x000fe200078e0a04 */
[----:B------:R-:W-:-:S02]  /*0c30*/  LEA.HI R6, R2, R9, RZ, 0x3 ;  /* 0x0000000902067211 */ /* 0x000fc400078f18ff */
[----:B------:R-:W-:Y:S01]  /*0c40*/  LEA.HI R2, R0, R7, RZ, 0x2 ;  /* 0x0000000700027211 */ /* 0x000fe200078f10ff */
[----:B------:R-:W-:Y:S01]  /*0c50*/  IMAD R14, R10, 0x10, R15 ;  /* 0x000000100a0e7824 */ /* 0x000fe200078e020f */
[C---:B------:R-:W-:Y:S01]  /*0c60*/  LOP3.LUT R4, R6.reuse, 0xfffffff8, RZ, 0xc0, !PT ;  /* 0xfffffff806047812 */ /* 0x040fe200078ec0ff */
[----:B------:R-:W-:Y:S01]  /*0c70*/  IMAD.SHL.U32 R6, R6, 0x40, RZ ;  /* 0x0000004006067824 */ /* 0x000fe200078e00ff */
[----:B------:R-:W-:Y:S02]  /*0c80*/  LOP3.LUT R10, R2, 0x7ffffffc, RZ, 0xc0, !PT ;  /* 0x7ffffffc020a7812 */ /* 0x000fe400078ec0ff */
[----:B------:R-:W-:Y:S01]  /*0c90*/  LEA.HI R12, R11, R11, RZ, 0x1 ;  /* 0x0000000b0b0c7211 */ /* 0x000fe200078f08ff */
[----:B------:R-:W-:Y:S01]  /*0ca0*/  IMAD.IADD R9, R9, 0x1, -R4 ;  /* 0x0000000109097824 */ /* 0x000fe200078e0a04 */
[----:B------:R-:W-:Y:S01]  /*0cb0*/  LEA.HI R4, R0, R7, RZ, 0x5 ;  /* 0x0000000700047211 */ /* 0x000fe200078f28ff */
[----:B------:R-:W-:Y:S01]  /*0cc0*/  IMAD.IADD R10, R7, 0x1, -R10 ;  /* 0x00000001070a7824 */ /* 0x000fe200078e0a0a */
[----:B------:R-:W-:-:S02]  /*0cd0*/  LOP3.LUT R12, R12, 0x1ffffffe, RZ, 0xc0, !PT ;  /* 0x1ffffffe0c0c7812 */ /* 0x000fc400078ec0ff */
[--C-:B------:R-:W-:Y:S02]  /*0ce0*/  SHF.R.S32.HI R0, RZ, 0x2, R2.reuse ;  /* 0x00000002ff007819 */ /* 0x100fe40000011402 */
[----:B------:R-:W-:Y:S01]  /*0cf0*/  SHF.R.S32.HI R7, RZ, 0x1f, R2 ;  /* 0x0000001fff077819 */ /* 0x000fe20000011402 */
[----:B------:R-:W-:Y:S01]  /*0d00*/  IMAD.SHL.U32 R2, R9, 0x40, RZ ;  /* 0x0000004009027824 */ /* 0x000fe200078e00ff */
[----:B------:R-:W-:Y:S01]  /*0d10*/  LOP3.LUT R6, R6, 0x7ffffe00, RZ, 0xc0, !PT ;  /* 0x7ffffe0006067812 */ /* 0x000fe200078ec0ff */
[----:B------:R-:W-:Y:S01]  /*0d20*/  IMAD.IADD R185, R11, 0x1, -R12 ;  /* 0x000000010bb97824 */ /* 0x000fe200078e0a0c */
[----:B------:R-:W-:Y:S01]  /*0d30*/  LEA.HI R7, R7, R0, RZ, 0x3 ;  /* 0x0000000007077211 */ /* 0x000fe200078f18ff */
[----:B------:R-:W-:Y:S01]  /*0d40*/  IMAD.SHL.U32 R11, R8, 0x8, RZ ;  /* 0x00000008080b7824 */ /* 0x000fe200078e00ff */
[----:B------:R-:W-:Y:S01]  /*0d50*/  LOP3.LUT R2, R2, 0x1c0, RZ, 0xc0, !PT ;  /* 0x000001c002027812 */ /* 0x000fe200078ec0ff */
[----:B------:R-:W-:Y:S01]  /*0d60*/  IMAD R6, R13, 0x400, R6 ;  /* 0x000004000d067824 */ /* 0x000fe200078e0206 */
[----:B------:R-:W-:Y:S01]  /*0d70*/  LOP3.LUT R7, R7, 0xfffffff8, RZ, 0xc0, !PT ;  /* 0xfffffff807077812 */ /* 0x000fe200078ec0ff */
[--C-:B------:R-:W-:Y:S01]  /*0d80*/  IMAD.U32 R215, R14, 0x40, R11.reuse ;  /* 0x000000400ed77824 */ /* 0x100fe200078e000b */
[----:B------:R-:W-:-:S02]  /*0d90*/  LOP3.LUT R11, R2, 0x8, R11, 0xf8, !PT ;  /* 0x00000008020b7812 */ /* 0x000fc400078ef80b */
[----:B------:R-:W-:Y:S01]  /*0da0*/  SHF.R.U32.HI R2, RZ, 0x3, R2 ;  /* 0x00000003ff027819 */ /* 0x000fe20000011602 */
[----:B------:R-:W-:Y:S01]  /*0db0*/  IMAD.IADD R7, R0, 0x1, -R7 ;  /* 0x0000000100077824 */ /* 0x000fe200078e0a07 */
[----:B------:R-:W-:Y:S02]  /*0dc0*/  SHF.R.S32.HI R4, RZ, 0x5, R4 ;  /* 0x00000005ff047819 */ /* 0x000fe40000011404 */
[----:B------:R-:W-:Y:S01]  /*0dd0*/  LOP3.LUT R11, R11, R2, RZ, 0x3c, !PT ;  /* 0x000000020b0b7212 */ /* 0x000fe200078e3cff */
[----:B------:R-:W-:Y:S01]  /*0de0*/  IMAD.SHL.U32 R2, R10, 0x2, RZ ;  /* 0x000000020a027824 */ /* 0x000fe200078e00ff */
[----:B------:R-:W-:Y:S01]  /*0df0*/  LEA.HI R3, R3, R216, RZ, 0x3 ;  /* 0x000000d803037211 */ /* 0x000fe200078f18ff */
[----:B------:R-:W-:Y:S01]  /*0e00*/  IMAD R16, R4, 0x10, R7 ;  /* 0x0000001004107824 */ /* 0x000fe200078e0207 */
[----:B------:R-:W-:Y:S01]  /*0e10*/  R2P PR, R9, 0x6 ;  /* 0x0000000609007804 */ /* 0x000fe20000000000 */
[----:B------:R-:W-:Y:S01]  /*0e20*/  IMAD.IADD R6, R6, 0x1, R11 ;  /* 0x0000000106067824 */ /* 0x000fe200078e020b */
[----:B------:R-:W-:Y:S01]  /*0e30*/  LOP3.LUT R7, R3, 0xfffffff8, RZ, 0xc0, !PT ;  /* 0xfffffff803077812 */ /* 0x000fe200078ec0ff */
[----:B------:R-:W-:Y:S01]  /*0e40*/  IMAD R185, R185, 0x8, R16 ;  /* 0x00000008b9b97824 */ /* 0x000fe200078e0210 */
[----:B------:R-:W-:-:S02]  /*0e50*/  LEA.HI R5, R5, R212, RZ, 0x1 ;  /* 0x000000d405057211 */ /* 0x000fc400078f08ff */
[----:B------:R-:W-:Y:S01]  /*0e60*/  LEA R19, R6, UR43, 0x1 ;  /* 0x0000002b06137c11 */ /* 0x000fe2000f8e08ff */
[----:B------:R-:W-:Y:S01]  /*0e70*/  IMAD.IADD R210, R216, 0x1, -R7 ;  /* 0x00000001d8d27824 */ /* 0x000fe200078e0a07 */
[----:B------:R-:W-:Y:S02]  /*0e80*/  LOP3.LUT R5, R5, 0xfffffe, RZ, 0xc0, !PT ;  /* 0x00fffffe05057812 */ /* 0x000fe400078ec0ff */
[----:B------:R-:W-:Y:S01]  /*0e90*/  SEL R23, R23, 0xffffffc0, !P2 ;  /* 0xffffffc017177807 */ /* 0x000fe20005000000 */
[----:B------:R-:W-:Y:S01]  /*0ea0*/  IMAD.SHL.U32 R17, R210, 0x8, RZ ;  /* 0x00000008d2117824 */ /* 0x000fe200078e00ff */
[----:B------:R-:W-:Y:S01]  /*0eb0*/  SHF.R.S32.HI R211, RZ, 0x3, R3 ;  /* 0x00000003ffd37819 */ /* 0x000fe20000011403 */
[----:B------:R-:W-:Y:S02]  /*0ec0*/  VIADD R184, R19, 0x26800 ;  /* 0x0002680013b87836 */ /* 0x000fe40000000000 */
[C---:B------:R-:W-:Y:S02]  /*0ed0*/  VIADD R190, R17.reuse, 0x40 ;  /* 0x0000004011be7836 */ /* 0x040fe40000000000 */
[----:B------:R-:W-:-:S02]  /*0ee0*/  VIADD R189, R17, 0x80 ;  /* 0x0000008011bd7836 */ /* 0x000fc40000000000 */
        /* <DEDUP_REMOVED lines=18> */
.L_x_4055:
        /* <DEDUP_REMOVED lines=12> */
[----:B012345:R-:W-:Y:S05]  /*10d0*/  @!P0 BRA `(.L_x_4003) ;  /* 0x0000000000208947 */ /* 0x03ffea0003800000 */
        /* <DEDUP_REMOVED lines=8> */
.L_x_4003:
[----:B------:R-:W-:Y:S01]  /*1160*/  ULDC UR7, c[0x0][0xc54] ;  /* 0x0003150000077ab9 */ /* 0x000fe20000000800 */
[----:B------:R-:W-:Y:S01]  /*1170*/  UMOV UR6, UR9 ;  /* 0x0000000900067c82 */ /* 0x000fe20008000000 */
[----:B------:R-:W-:-:S11]  /*1180*/  UISETP.NE.AND UP0, UPT, UR7, 0x1, UPT ;  /* 0x000000010700788c */ /* 0x000fd6000bf05270 */
[----:B------:R-:W-:Y:S02]  /*1190*/  @UP0 ULDC.64 UR10, c[0x0][0xc58] ;  /* 0x00031600000a0ab9 */ /* 0x000fe40000000a00 */
[----:B------:R-:W-:-:S04]  /*11a0*/  UIMAD.WIDE.U32 UR4, UR9, UR10, URZ ;  /* 0x0000000a090472a5 */ /* 0x000fc8000f8e003f */
[----:B------:R-:W-:-:S04]  /*11b0*/  @UP0 USHF.R.U32.HI UR6, URZ, UR11, UR5 ;  /* 0x0000000b3f060299 */ /* 0x000fc80008011605 */
[----:B------:R-:W-:-:S12]  /*11c0*/  UIMAD UR4, UR6, UR7, URZ ;  /* 0x00000007060472a4 */ /* 0x000fd8000f8e023f */
.L_x_4004:
[----:B------:R-:W-:Y:S01]  /*11d0*/  ULDC UR39, c[0x0][0xc48] ;  /* 0x0003120000277ab9 */ /* 0x000fe20000000800 */
[----:B------:R-:W-:Y:S01]  /*11e0*/  ULDC.64 UR10, c[0x0][0x418] ;  /* 0x00010600000a7ab9 */ /* 0x000fe20000000a00 */
[----:B------:R-:W-:Y:S02]  /*11f0*/  UISETP.NE.AND UP1, UPT, UR39, 0x1, UPT ;  /* 0x000000012700788c */ /* 0x000fe4000bf25270 */
[----:B------:R-:W-:Y:S02]  /*1200*/  UISETP.NE.U32.AND UP0, UPT, UR10, URZ, UPT ;  /* 0x0000003f0a00728c */ /* 0x000fe4000bf05070 */
[----:B------:R-:W-:Y:S02]  /*1210*/  UIADD3 UR4, UR9, -UR4, URZ ;  /* 0x8000000409047290 */ /* 0x000fe4000fffe03f */
[----:B------:R-:W-:Y:S02]  /*1220*/  ULOP3.LUT UR6, URZ, UR6, URZ, 0x33, !UPT ;  /* 0x000000063f067292 */ /* 0x000fe4000f8e333f */
[----:B------:R-:W-:Y:S01]  /*1230*/  UISETP.NE.AND.EX UP0, UPT, UR11, URZ, UPT, UP0 ;  /* 0x0000003f0b00728c */ /* 0x000fe2000bf05300 */
[----:B------:R-:W-:Y:S01]  /*1240*/  ULDC UR5, c[0x0][0xc3c] ;  /* 0x00030f0000057ab9 */ /* 0x000fe20000000800 */
[----:B------:R-:W-:Y:S01]  /*1250*/  ULDC UR9, c[0x0][0xc54] ;  /* 0x0003150000097ab9 */ /* 0x000fe20000000800 */
[----:B------:R-:W-:Y:S01]  /*1260*/  ULDC UR49, c[0x0][0x424] ;  /* 0x0001090000317ab9 */ /* 0x000fe20000000800 */
[----:B------:R-:W-:-:S02]  /*1270*/  UISETP.NE.AND UP2, UPT, UR45, 0x1, UPT ;  /* 0x000000012d00788c */ /* 0x000fc4000bf45270 */
[----:B------:R-:W-:Y:S02]  /*1280*/  UIADD3 UR6, UR6, UR5, URZ ;  /* 0x0000000506067290 */ /* 0x000fe4000fffe03f */
[----:B------:R-:W-:Y:S02]  /*1290*/  UIMAD UR8, UR8, UR9, UR4 ;  /* 0x00000009080872a4 */ /* 0x000fe4000f8e0204 */
[----:B------:R-:W-:Y:S01]  /*12a0*/  USEL UR49, UR49, 0x1, UP0 ;  /* 0x0000000131317887 */ /* 0x000fe20008000000 */
[----:B------:R-:W-:Y:S01]  /*12b0*/  PLOP3.LUT P0, PT, PT, PT, UP2, 0x80, 0x0 ;  /* 0x000000000000781c */ /* 0x000fe20003f0f028 */
[----:B------:R-:W-:Y:S01]  /*12c0*/  ULDC UR7, c[0x0][0x2f0] ;  /* 0x0000bc0000077ab9 */ /* 0x000fe20000000800 */
[----:B------:R-:W-:Y:S01]  /*12d0*/  @UP1 ULDC UR4, c[0x0][0xc4c] ;  /* 0x0003130000041ab9 */ /* 0x000fe20000000800 */
[----:B------:R-:W-:Y:S02]  /*12e0*/  USHF.L.U32 UR41, UR6, 0x6, URZ ;  /* 0x0000000606297899 */ /* 0x000fe4000800063f */
        /* <DEDUP_REMOVED lines=8> */
[----:B------:R-:W-:-:S02]  /*1370*/  UIMAD UR39, UR39, UR5, UR8 ;  /* 0x00000005272772a4 */ /* 0x000fc4000f8e0208 */
[----:B------:R-:W-:Y:S01]  /*1380*/  USHF.R.S32.HI UR50, URZ, 0x6, UR4 ;  /* 0x000000063f327899 */ /* 0x000fe20008011404 */
[----:B------:R-:W-:Y:S11]  /*1390*/  @!P0 BRA `(.L_x_4005) ;  /* 0x0000001c006c8947 */ /* 0x000ff60003800000 */
[----:B------:R-:W0:Y:S01]  /*13a0*/  LDC R0, c[0x0][0x448] ;  /* 0x00011200ff007b82 */ /* 0x000e220000000800 */
[----:B------:R-:W-:Y:S01]  /*13b0*/  UIADD3 UR5, UR41, 0x3f, URZ ;  /* 0x0000003f29057890 */ /* 0x000fe2000fffe03f */
[----:B------:R-:W-:Y:S01]  /*13c0*/  CS2R R150, SRZ ;  /* 0x0000000000967805 */ /* 0x000fe2000001ff00 */
[----:B------:R-:W-:Y:S01]  /*13d0*/  ULDC UR4, c[0x0][0x288] ;  /* 0x0000a20000047ab9 */ /* 0x000fe20000000800 */
[----:B------:R-:W-:Y:S01]  /*13e0*/  CS2R R148, SRZ ;  /* 0x0000000000947805 */ /* 0x000fe2000001ff00 */
[----:B------:R-:W-:Y:S01]  /*13f0*/  UIADD3 UR4, -UR4, 0x40, URZ ;  /* 0x0000004004047890 */ /* 0x000fe2000fffe13f */
[----:B------:R-:W-:Y:S02]  /*1400*/  CS2R R146, SRZ ;  /* 0x0000000000927805 */ /* 0x000fe4000001ff00 */
[----:B------:R-:W-:Y:S02]  /*1410*/  CS2R R144, SRZ ;  /* 0x0000000000907805 */ /* 0x000fe4000001ff00 */
[----:B------:R-:W-:Y:S01]  /*1420*/  CS2R R168, SRZ ;  /* 0x0000000000a87805 */ /* 0x000fe2000001ff00 */
[----:B------:R-:W-:Y:S01]  /*1430*/  UIMAD UR4, UR49, UR7, UR4 ;  /* 0x00000007310472a4 */ /* 0x000fe2000f8e0204 */
        /* <DEDUP_REMOVED lines=14> */
[----:B0-----:R-:W-:Y:S01]  /*1520*/  ISETP.NE.AND P0, PT, R0, 0x1, PT ;  /* 0x000000010000780c */ /* 0x001fe20003f05270 */
[----:B------:R-:W-:Y:S01]  /*1530*/  IMAD.U32 R0, RZ, RZ, UR5 ;  /* 0x00000005ff007e24 */ /* 0x000fe2000f8e00ff */
        /* <DEDUP_REMOVED lines=11> */
[----:B------:R-:W0:Y:S01]  /*15f0*/  @P0 LDC R3, c[0x0][0x44c] ;  /* 0x00011300ff030b82 */ /* 0x000e220000000800 */
[----:B------:R-:W-:Y:S02]  /*1600*/  CS2R R170, SRZ ;  /* 0x0000000000aa7805 */ /* 0x000fe4000001ff00 */
[----:B------:R-:W-:Y:S02]  /*1610*/  CS2R R90, SRZ ;  /* 0x00000000005a7805 */ /* 0x000fe4000001ff00 */
[----:B------:R-:W-:Y:S02]  /*1620*/  CS2R R172, SRZ ;  /* 0x0000000000ac7805 */ /* 0x000fe4000001ff00 */
[----:B------:R-:W-:Y:S02]  /*1630*/  CS2R R86, SRZ ;  /* 0x0000000000567805 */ /* 0x000fe4000001ff00 */
[----:B------:R-:W-:-:S02]  /*1640*/  CS2R R174, SRZ ;  /* 0x0000000000ae7805 */ /* 0x000fc4000001ff00 */
[----:B------:R-:W-:Y:S02]  /*1650*/  CS2R R82, SRZ ;  /* 0x0000000000527805 */ /* 0x000fe4000001ff00 */
[----:B------:R-:W-:Y:S01]  /*1660*/  CS2R R176, SRZ ;  /* 0x0000000000b07805 */ /* 0x000fe2000001ff00 */
[----:B------:R-:W1:Y:S01]  /*1670*/  @P0 LDC R4, c[0x0][0x450] ;  /* 0x00011400ff040b82 */ /* 0x000e620000000800 */
        /* <DEDUP_REMOVED lines=14> */
[----:B------:R-:W-:Y:S01]  /*1760*/  CS2R R50, SRZ ;  /* 0x0000000000327805 */ /* 0x000fe2000001ff00 */
[----:B0-----:R-:W-:Y:S01]  /*1770*/  @P0 IMAD.HI.U32 R3, R3, UR5, RZ ;  /* 0x0000000503030c27 */ /* 0x001fe2000f8e00ff */
[----:B------:R-:W-:Y:S02]  /*1780*/  CS2R R198, SRZ ;  /* 0x0000000000c67805 */ /* 0x000fe4000001ff00 */
[----:B------:R-:W-:-:S02]  /*1790*/  CS2R R46, SRZ ;  /* 0x00000000002e7805 */ /* 0x000fc4000001ff00 */
[----:B------:R-:W-:Y:S02]  /*17a0*/  CS2R R200, SRZ ;  /* 0x0000000000c87805 */ /* 0x000fe4000001ff00 */
[----:B------:R-:W-:Y:S02]  /*17b0*/  CS2R R42, SRZ ;  /* 0x00000000002a7805 */ /* 0x000fe4000001ff00 */
[----:B------:R-:W-:Y:S02]  /*17c0*/  CS2R R202, SRZ ;  /* 0x0000000000ca7805 */ /* 0x000fe4000001ff00 */
[----:B------:R-:W-:Y:S02]  /*17d0*/  CS2R R38, SRZ ;  /* 0x0000000000267805 */ /* 0x000fe4000001ff00 */
[----:B------:R-:W-:Y:S02]  /*17e0*/  CS2R R204, SRZ ;  /* 0x0000000000cc7805 */ /* 0x000fe4000001ff00 */
[----:B-1----:R-:W-:-:S02]  /*17f0*/  @P0 SHF.R.U32.HI R0, RZ, R4, R3 ;  /* 0x00000004ff000219 */ /* 0x002fc40000011603 */
[----:B------:R-:W-:Y:S02]  /*1800*/  CS2R R34, SRZ ;  /* 0x0000000000227805 */ /* 0x000fe4000001ff00 */
[----:B------:R-:W-:Y:S02]  /*1810*/  PLOP3.LUT P0, PT, PT, PT, PT, 0x80, 0x0 ;  /* 0x000000000000781c */ /* 0x000fe40003f0f070 */
[----:B------:R-:W-:Y:S02]  /*1820*/  CS2R R208, SRZ ;  /* 0x0000000000d07805 */ /* 0x000fe4000001ff00 */
[----:B------:R-:W-:Y:S01]  /*1830*/  CS2R R30, SRZ ;  /* 0x00000000001e7805 */ /* 0x000fe2000001ff00 */
[----:B------:R-:W-:Y:S01]  /*1840*/  VIADD R3, R0, UR4 ;  /* 0x0000000400037c36 */ /* 0x000fe20008000000 */
[----:B------:R-:W-:Y:S01]  /*1850*/  CS2R R206, SRZ ;  /* 0x0000000000ce7805 */ /* 0x000fe2000001ff00 */
[----:B------:R-:W-:Y:S01]  /*1860*/  IMAD.MOV.U32 R0, RZ, RZ, RZ ;  /* 0x000000ffff007224 */ /* 0x000fe200078e00ff */
[----:B------:R-:W-:Y:S01]  /*1870*/  CS2R R26, SRZ ;  /* 0x00000000001a7805 */ /* 0x000fe2000001ff00 */
[----:B------:R-:W-:Y:S01]  /*1880*/  IMAD.MOV.U32 R7, RZ, RZ, RZ ;  /* 0x000000ffff077224 */ /* 0x000fe200078e00ff */
[----:B------:R-:W-:-:S04]  /*1890*/  SHF.R.S32.HI R4, RZ, 0x1f, R3 ;  /* 0x0000001fff047819 */ /* 0x000fc80000011403 */
[----:B------:R-:W-:Y:S01]  /*18a0*/  LEA.HI R4, R4, R3, RZ, 0x6 ;  /* 0x0000000304047211 */ /* 0x000fe200078f30ff */
[----:B------:R-:W-:-:S03]  /*18b0*/  IMAD.MOV.U32 R3, RZ, RZ, RZ ;  /* 0x000000ffff037224 */ /* 0x000fc600078e00ff */
[----:B------:R-:W-:-:S04]  /*18c0*/  SHF.R.S32.HI R4, RZ, 0x6, R4 ;  /* 0x00000006ff047819 */ /* 0x000fc80000011404 */
[----:B------:R-:W-:-:S04]  /*18d0*/  VIMNMX R4, R4, UR50, PT ;  /* 0x0000003204047c48 */ /* 0x000fc8000bfe0100 */
[----:B------:R-:W-:-:S13]  /*18e0*/  ISETP.GE.AND P1, PT, R4, 0x1, PT ;  /* 0x000000010400780c */ /* 0x000fda0003f26270 */
        /* <DEDUP_REMOVED lines=15> */
.L_x_4007:
[----:B------:R-:W-:Y:S01]  /*19e0*/  ULEA UR21, UR36, UR43, 0x3 ;  /* 0x0000002b24157291 */ /* 0x000fe2000f8e183f */
[----:B------:R-:W-:-:S05]  /*19f0*/  IMAD.U32 R0, RZ, RZ, UR37 ;  /* 0x00000025ff007e24 */ /* 0x000fca000f8e00ff */
[----:B------:R-:W-:-:S04]  /*1a00*/  SHF.L.U32 R0, R0, 0x1f, RZ ;  /* 0x0000001f00007819 */ /* 0x000fc800000006ff */
[----:B------:R-:W0:Y:S02]  /*1a10*/  SYNCS.PHASECHK.TRANS64.TRYWAIT P1, [UR21+0x28c50], R0 ;  /* 0x028c5000ff0075a7 */ /* 0x000e240008020155 */
[----:B0-----:R-:W-:Y:S05]  /*1a20*/  @!P1 BRA `(.L_x_4008) ;  /* 0x000000f400a89947 */ /* 0x001fea0003800000 */
.L_x_4175:
[----:B------:R-:W-:Y:S01]  /*1a30*/  BAR.SYNC.DEFER_BLOCKING 0xe, 0x100 ;  /* 0x0384000000007b1d */ /* 0x000fe20000010000 */
[----:B------:R-:W-:Y:S01]  /*1a40*/  UIADD3 UR4, UR43, 0x26800, URZ ;  /* 0x000268002b047890 */ /* 0x000fe2000fffe03f */
[----:B0-----:R-:W-:Y:S01]  /*1a50*/  IMAD.U32 R0, RZ, RZ, UR21 ;  /* 0x00000015ff007e24 */ /* 0x001fe2000f8e00ff */
[----:B------:R-:W-:Y:S01]  /*1a60*/  ULEA UR18, UR36, UR20, 0xc ;  /* 0x0000001424127291 */ /* 0x000fe2000f8e603f */
[----:B------:R-:W-:Y:S01]  /*1a70*/  ISETP.GE.AND P1, PT, R4, 0x2, PT ;  /* 0x000000020400780c */ /* 0x000fe20003f26270 */
[----:B------:R-:W-:Y:S01]  /*1a80*/  USHF.R.U32.HI UR4, URZ, 0x4, UR4 ;  /* 0x000000043f047899 */ /* 0x000fe20008011604 */
[----:B------:R-:W-:Y:S01]  /*1a90*/  UMOV UR19, 0x40000040 ;  /* 0x4000004000137882 */ /* 0x000fe20000000000 */
[----:B------:R-:W-:Y:S02]  /*1aa0*/  UMOV UR17, 0x40000040 ;  /* 0x4000004000117882 */ /* 0x000fe40000000000 */
[----:B------:R-:W-:Y:S01]  /*1ab0*/  ULOP3.LUT UR4, UR4, 0x3fff, URZ, 0xc0, !UPT ;  /* 0x00003fff04047892 */ /* 0x000fe2000f8ec03f */
[----:B------:R-:W0:Y:S01]  /*1ac0*/  S2R R3, SR_TID.X ;  /* 0x0000000000037919 */ /* 0x000e220000002100 */
[----:B------:R-:W-:-:S02]  /*1ad0*/  UIADD3 UR6, UR18, 0x80, URZ ;  /* 0x0000008012067890 */ /* 0x000fc4000fffe03f */
[----:B------:R-:W-:Y:S01]  /*1ae0*/  ULOP3.LUT UR16, UR4, 0x10000, URZ, 0xfc, !UPT ;  /* 0x0001000004107892 */ /* 0x000fe2000f8efc3f */
[----:B------:R-:W-:Y:S01]  /*1af0*/  UMOV UR7, 0x40000040 ;  /* 0x4000004000077882 */ /* 0x000fe20000000000 */
[----:B------:R-:W-:Y:S02]  /*1b00*/  UMOV UR5, 0x40000040 ;  /* 0x4000004000057882 */ /* 0x000fe40000000000 */
[----:B------:R-:W-:Y:S02]  /*1b10*/  UIADD3 UR4, UR16, 0x2, URZ ;  /* 0x0000000210047890 */ /* 0x000fe4000fffe03f */
[----:B------:R-:W-:Y:S02]  /*1b20*/  UIADD3 UR10, UR18, 0x100, URZ ;  /* 0x00000100120a7890 */ /* 0x000fe4000fffe03f */
[----:B------:R-:W-:Y:S01]  /*1b30*/  UIADD3 UR8, UR16, 0x4, URZ ;  /* 0x0000000410087890 */ /* 0x000fe2000fffe03f */
[----:B------:R-:W-:Y:S01]  /*1b40*/  UMOV UR11, 0x40000040 ;  /* 0x40000040000b7882 */ /* 0x000fe20000000000 */
[----:B------:R-:W-:Y:S01]  /*1b50*/  WARPGROUP.ARRIVE ;  /* 0x00000000000079c5 */ /* 0x000fe20000000000 */
[----:B------:R-:W-:Y:S01]  /*1b60*/  UMOV UR9, 0x40000040 ;  /* 0x4000004000097882 */ /* 0x000fe20000000000 */
[----:B------:R-:W-:-:S02]  /*1b70*/  UIADD3 UR14, UR18, 0x180, URZ ;  /* 0x00000180120e7890 */ /* 0x000fc4000fffe03f */
[----:B------:R-:W-:Y:S02]  /*1b80*/  UIADD3 UR12, UR16, 0x6, URZ ;  /* 0x00000006100c7890 */ /* 0x000fe4000fffe03f */
        /* <DEDUP_REMOVED lines=23> */
.L_x_4014:
[----:B------:R-:W-:Y:S01]  /*1d00*/  BAR.SYNC.DEFER_BLOCKING 0xe, 0x100 ;  /* 0x0384000000007b1d */ /* 0x000fe20000010000 */
[----:B------:R-:W-:Y:S01]  /*1d10*/  IMAD.U32 R3, RZ, RZ, UR36 ;  /* 0x00000024ff037e24 */ /* 0x000fe2000f8e00ff */
[----:B------:R-:W-:Y:S01]  /*1d20*/  UIADD3 UR36, UR36, 0x1, URZ ;  /* 0x0000000124247890 */ /* 0x000fe2000fffe03f */
[C---:B------:R-:W-:Y:S01]  /*1d30*/  ISETP.GT.AND P3, PT, R4.reuse, RZ, PT ;  /* 0x000000ff0400720c */ /* 0x040fe20003f64270 */
        /* <DEDUP_REMOVED lines=139> */
.L_x_4010:
[----:B------:R-:W-:Y:S01]  /*25f0*/  ULEA UR21, UR36, UR43, 0x3 ;  /* 0x0000002b24157291 */ /* 0x000fe2000f8e183f */
[----:B------:R-:W-:-:S05]  /*2600*/  IMAD.U32 R0, RZ, RZ, UR37 ;  /* 0x00000025ff007e24 */ /* 0x000fca000f8e00ff */
[----:B------:R-:W-:-:S04]  /*2610*/  SHF.L.U32 R0, R0, 0x1f, RZ ;  /* 0x0000001f00007819 */ /* 0x000fc800000006ff */
[----:B------:R0:W1:Y:S01]  /*2620*/  SYNCS.PHASECHK.TRANS64.TRYWAIT P1, [UR21+0x28c50], R0 ;  /* 0x028c5000ff0075a7 */ /* 0x0000620008020155 */
[----:B------:R-:W-:Y:S05]  /*2630*/  @!P0 BRA `(.L_x_4011) ;  /* 0x0000000000048947 */ /* 0x000fea0003800000 */
[----:B------:R-:W-:Y:S01]  /*2640*/  BPT.TRAP 0x1 ;  /* 0x000000040000795c */ /* 0x000fe20000300000 */
.L_x_4011:
[----:B-1----:R-:W-:Y:S05]  /*2650*/  @P1 BRA `(.L_x_4012) ;  /* 0x0000000000081947 */ /* 0x002fea0003800000 */
[----:B------:R-:W1:Y:S02]  /*2660*/  SYNCS.PHASECHK.TRANS64.TRYWAIT P1, [UR21+0x28c50], R0 ;  /* 0x028c5000ff0075a7 */ /* 0x000e640008020155 */
[----:B-1----:R-:W-:Y:S05]  /*2670*/  @!P1 BRA `(.L_x_4013) ;  /* 0x000000e800ac9947 */ /* 0x002fea0003800000 */
.L_x_4012:
        /* <DEDUP_REMOVED lines=29> */
.L_x_4009:
        /* <DEDUP_REMOVED lines=144> */
.L_x_4005:
[----:B------:R-:W-:Y:S01]  /*3150*/  ULDC UR4, c[0x0][0x448] ;  /* 0x0001120000047ab9 */ /* 0x000fe20000000800 */
[----:B------:R-:W-:Y:S01]  /*3160*/  UIADD3 UR6, UR41, 0x3f, URZ ;  /* 0x0000003f29067890 */ /* 0x000fe2000fffe03f */
[----:B------:R-:W-:Y:S01]  /*3170*/  PLOP3.LUT P0, PT, PT, PT, PT, 0x80, 0x0 ;  /* 0x000000000000781c */ /* 0x000fe20003f0f070 */
[----:B------:R-:W-:Y:S01]  /*3180*/  UISETP.NE.AND UP0, UPT, UR4, 0x1, UPT ;  /* 0x000000010400788c */ /* 0x000fe2000bf05270 */
[----:B------:R-:W-:Y:S01]  /*3190*/  IMAD.MOV.U32 R0, RZ, RZ, RZ ;  /* 0x000000ffff007224 */ /* 0x000fe200078e00ff */
[----:B------:R-:W-:Y:S01]  /*31a0*/  ULDC UR8, c[0x0][0x288] ;  /* 0x0000a20000087ab9 */ /* 0x000fe20000000800 */
[----:B------:R-:W-:Y:S01]  /*31b0*/  IMAD.MOV.U32 R3, RZ, RZ, RZ ;  /* 0x000000ffff037224 */ /* 0x000fe200078e00ff */
[----:B------:R-:W-:Y:S01]  /*31c0*/  UIADD3 UR8, -UR8, 0x40, URZ ;  /* 0x0000004008087890 */ /* 0x000fe2000fffe13f */
[----:B------:R-:W-:Y:S02]  /*31d0*/  CS2R R150, SRZ ;  /* 0x0000000000967805 */ /* 0x000fe4000001ff00 */
[----:B------:R-:W-:-:S02]  /*31e0*/  CS2R R148, SRZ ;  /* 0x0000000000947805 */ /* 0x000fc4000001ff00 */
[----:B------:R-:W-:Y:S01]  /*31f0*/  CS2R R146, SRZ ;  /* 0x0000000000927805 */ /* 0x000fe2000001ff00 */
[----:B------:R-:W-:Y:S01]  /*3200*/  UIMAD UR8, UR49, UR7, UR8 ;  /* 0x00000007310872a4 */ /* 0x000fe2000f8e0208 */
[----:B------:R-:W-:Y:S02]  /*3210*/  CS2R R144, SRZ ;  /* 0x0000000000907805 */ /* 0x000fe4000001ff00 */
[----:B------:R-:W-:Y:S01]  /*3220*/  CS2R R168, SRZ ;  /* 0x0000000000a87805 */ /* 0x000fe2000001ff00 */
[----:B------:R-:W-:Y:S01]  /*3230*/  @UP0 ULDC UR4, c[0x0][0x44c] ;  /* 0x0001130000040ab9 */ /* 0x000fe20000000800 */
[----:B------:R-:W-:Y:S01]  /*3240*/  @UP0 ULDC UR9, c[0x0][0x450] ;  /* 0x0001140000090ab9 */ /* 0x000fe20000000800 */
[----:B------:R-:W-:Y:S01]  /*3250*/  UIMAD.WIDE.U32 UR4, UR6, UR4, URZ ;  /* 0x00000004060472a5 */ /* 0x000fe2000f8e003f */
[----:B------:R-:W-:Y:S02]  /*3260*/  CS2R R140, SRZ ;  /* 0x00000000008c7805 */ /* 0x000fe4000001ff00 */
[----:B------:R-:W-:-:S02]  /*3270*/  CS2R R166, SRZ ;  /* 0x0000000000a67805 */ /* 0x000fc4000001ff00 */
[----:B------:R-:W-:Y:S01]  /*3280*/  CS2R R136, SRZ ;  /* 0x0000000000887805 */ /* 0x000fe2000001ff00 */
[----:B------:R-:W-:Y:S01]  /*3290*/  @UP0 USHF.R.U32.HI UR6, URZ, UR9, UR5 ;  /* 0x000000093f060299 */ /* 0x000fe20008011605 */
[----:B------:R-:W-:Y:S02]  /*32a0*/  CS2R R164, SRZ ;  /* 0x0000000000a47805 */ /* 0x000fe4000001ff00 */
[----:B------:R-:W-:Y:S02]  /*32b0*/  CS2R R132, SRZ ;  /* 0x0000000000847805 */ /* 0x000fe4000001ff00 */
[----:B------:R-:W-:Y:S01]  /*32c0*/  CS2R R162, SRZ ;  /* 0x0000000000a27805 */ /* 0x000fe2000001ff00 */
[----:B------:R-:W-:Y:S01]  /*32d0*/  UIADD3 UR6, UR8, UR6, URZ ;  /* 0x0000000608067290 */ /* 0x000fe2000fffe03f */
[----:B------:R-:W-:Y:S02]  /*32e0*/  CS2R R160, SRZ ;  /* 0x0000000000a07805 */ /* 0x000fe4000001ff00 */
[----:B------:R-:W-:-:S02]  /*32f0*/  CS2R R128, SRZ ;  /* 0x0000000000807805 */ /* 0x000fc4000001ff00 */
[----:B------:R-:W-:Y:S01]  /*3300*/  CS2R R158, SRZ ;  /* 0x00000000009e7805 */ /* 0x000fe2000001ff00 */
[----:B------:R-:W-:Y:S01]  /*3310*/  USHF.R.S32.HI UR4, URZ, 0x1f, UR6 ;  /* 0x0000001f3f047899 */ /* 0x000fe20008011406 */
[----:B------:R-:W-:Y:S02]  /*3320*/  CS2R R156, SRZ ;  /* 0x00000000009c7805 */ /* 0x000fe4000001ff00 */
[----:B------:R-:W-:Y:S02]  /*3330*/  CS2R R124, SRZ ;  /* 0x00000000007c7805 */ /* 0x000fe4000001ff00 */
[----:B------:R-:W-:Y:S01]  /*3340*/  CS2R R154, SRZ ;  /* 0x00000000009a7805 */ /* 0x000fe2000001ff00 */
[----:B------:R-:W-:Y:S01]  /*3350*/  ULEA.HI UR4, UR4, UR6, URZ, 0x6 ;  /* 0x0000000604047291 */ /* 0x000fe2000f8f303f */
[----:B------:R-:W-:Y:S02]  /*3360*/  CS2R R152, SRZ ;  /* 0x0000000000987805 */ /* 0x000fe4000001ff00 */
[----:B------:R-:W-:-:S02]  /*3370*/  CS2R R120, SRZ ;  /* 0x0000000000787805 */ /* 0x000fc4000001ff00 */
[----:B------:R-:W-:Y:S01]  /*3380*/  CS2R R104, SRZ ;  /* 0x0000000000687805 */ /* 0x000fe2000001ff00 */
[----:B------:R-:W-:Y:S01]  /*3390*/  USHF.R.S32.HI UR4, URZ, 0x6, UR4 ;  /* 0x000000063f047899 */ /* 0x000fe20008011404 */
[----:B------:R-:W-:Y:S02]  /*33a0*/  CS2R R100, SRZ ;  /* 0x0000000000647805 */ /* 0x000fe4000001ff00 */
[----:B------:R-:W-:Y:S02]  /*33b0*/  CS2R R116, SRZ ;  /* 0x0000000000747805 */ /* 0x000fe4000001ff00 */
[----:B------:R-:W-:Y:S01]  /*33c0*/  CS2R R114, SRZ ;  /* 0x0000000000727805 */ /* 0x000fe2000001ff00 */
[----:B------:R-:W-:Y:S01]  /*33d0*/  UISETP.LT.AND UP0, UPT, UR50, UR4, UPT ;  /* 0x000000043200728c */ /* 0x000fe2000bf01270 */
[----:B------:R-:W-:Y:S02]  /*33e0*/  CS2R R112, SRZ ;  /* 0x0000000000707805 */ /* 0x000fe4000001ff00 */
[----:B------:R-:W-:-:S02]  /*33f0*/  CS2R R110, SRZ ;  /* 0x00000000006e7805 */ /* 0x000fc4000001ff00 */
[----:B------:R-:W-:Y:S01]  /*3400*/  CS2R R108, SRZ ;  /* 0x00000000006c7805 */ /* 0x000fe2000001ff00 */
[----:B------:R-:W-:Y:S01]  /*3410*/  USEL UR50, UR50, UR4, UP0 ;  /* 0x0000000432327287 */ /* 0x000fe20008000000 */
[----:B------:R-:W-:Y:S02]  /*3420*/  CS2R R106, SRZ ;  /* 0x00000000006a7805 */ /* 0x000fe4000001ff00 */
[----:B------:R-:W-:Y:S02]  /*3430*/  CS2R R102, SRZ ;  /* 0x0000000000667805 */ /* 0x000fe4000001ff00 */
[----:B------:R-:W-:Y:S01]  /*3440*/  CS2R R98, SRZ ;  /* 0x0000000000627805 */ /* 0x000fe2000001ff00 */
[----:B------:R-:W-:Y:S01]  /*3450*/  UISETP.GE.AND UP0, UPT, UR50, 0x1, UPT ;  /* 0x000000013200788c */ /* 0x000fe2000bf06270 */
[----:B------:R-:W-:Y:S02]  /*3460*/  CS2R R94, SRZ ;  /* 0x00000000005e7805 */ /* 0x000fe4000001ff00 */
[----:B------:R-:W-:-:S02]  /*3470*/  CS2R R170, SRZ ;  /* 0x0000000000aa7805 */ /* 0x000fc4000001ff00 */
[----:B------:R-:W-:Y:S02]  /*3480*/  CS2R R90, SRZ ;  /* 0x00000000005a7805 */ /* 0x000fe4000001ff00 */
[----:B------:R-:W-:Y:S02]  /*3490*/  CS2R R172, SRZ ;  /* 0x0000000000ac7805 */ /* 0x000fe4000001ff00 */
[----:B------:R-:W-:Y:S02]  /*34a0*/  CS2R R86, SRZ ;  /* 0x0000000000567805 */ /* 0x000fe4000001ff00 */
[----:B------:R-:W-:Y:S02]  /*34b0*/  PLOP3.LUT P1, PT, PT, PT, UP0, 0x80, 0x0 ;  /* 0x000000000000781c */ /* 0x000fe40003f2f008 */
        /* <DEDUP_REMOVED lines=62> */
.L_x_4015:
        /* <DEDUP_REMOVED lines=9> */
.L_x_4176:
[----:B------:R-:W-:Y:S05]  /*3930*/  @!P0 BRA `(.L_x_4017) ;  /* 0x0000000000048947 */ /* 0x000fea0003800000 */
[----:B------:R-:W-:Y:S01]  /*3940*/  BPT.TRAP 0x1 ;  /* 0x000000040000795c */ /* 0x000fe20000300000 */
.L_x_4017:
[----:B------:R-:W-:Y:S02]  /*3950*/  IMAD.U32 R7, RZ, RZ, UR36 ;  /* 0x00000024ff077e24 */ /* 0x000fe4000f8e00ff */
[----:B------:R-:W-:-:S03]  /*3960*/  IMAD.U32 R8, RZ, RZ, UR37 ;  /* 0x00000025ff087e24 */ /* 0x000fc6000f8e00ff */
[----:B------:R-:W-:Y:S02]  /*3970*/  LEA R7, R7, UR43, 0x3 ;  /* 0x0000002b07077c11 */ /* 0x000fe4000f8e18ff */
[----:B------:R-:W-:-:S04]  /*3980*/  SHF.L.U32 R8, R8, 0x1f, RZ ;  /* 0x0000001f08087819 */ /* 0x000fc800000006ff */
[----:B------:R1:W2:Y:S01]  /*3990*/  SYNCS.PHASECHK.TRANS64.TRYWAIT P1, [R7+URZ+0x28c30], R8 ;  /* 0x028c3008070075a7 */ /* 0x0002a2000802017f */
[----:B------:R-:W-:Y:S05]  /*39a0*/  @!P0 BRA `(.L_x_4018) ;  /* 0x0000000000048947 */ /* 0x000fea0003800000 */
[----:B------:R-:W-:Y:S01]  /*39b0*/  BPT.TRAP 0x1 ;  /* 0x000000040000795c */ /* 0x000fe20000300000 */
.L_x_4018:
[----:B--2---:R-:W-:Y:S05]  /*39c0*/  @P1 BRA `(.L_x_4019) ;  /* 0x0000000000081947 */ /* 0x004fea0003800000 */
[----:B------:R-:W2:Y:S02]  /*39d0*/  SYNCS.PHASECHK.TRANS64.TRYWAIT P1, [R7+URZ+0x28c30], R8 ;  /* 0x028c3008070075a7 */ /* 0x000ea4000802017f */
[----:B--2---:R-:W-:Y:S05]  /*39e0*/  @!P1 BRA `(.L_x_4020) ;  /* 0x000000d800009947 */ /* 0x004fea0003800000 */
.L_x_4019:
        /* <DEDUP_REMOVED lines=34> */
[----:B------:R-:W-:Y:S01]  /*3c10*/  HGMMA.64x64x16.F32.BF16 R24, gdesc[UR4], R24, gsb0 ;  /* 0x00e00000041879f0 */ /* 0x000fe20008001818 */
[----:B------:R-:W-:Y:S02]  /*3c20*/  ULDC UR6, c[0x0][0x448] ;  /* 0x0001120000067ab9 */ /* 0x000fe40000000800 */
[----:B------:R-:W-:-:S06]  /*3c30*/  UISETP.NE.AND UP0, UPT, UR6, 0x1, UPT ;  /* 0x000000010600788c */ /* 0x000fcc000bf05270 */
[----:B------:R-:W-:-:S05]  /*3c40*/  PLOP3.LUT P2, PT, PT, PT, UP0, 0x80, 0x0 ;  /* 0x000000000000781c */ /* 0x000fca0003f4f008 */
[----:B------:R-:W-:-:S08]  /*3c50*/  @UP0 ULDC UR6, c[0x0][0x44c] ;  /* 0x0001130000060ab9 */ /* 0x000fd00000000800 */
[----:B------:R-:W-:Y:S01]  /*3c60*/  @P2 IMAD.HI.U32 R4, R3, UR6, RZ ;  /* 0x0000000603042c27 */ /* 0x000fe2000f8e00ff */
[----:B------:R-:W-:-:S04]  /*3c70*/  @UP0 ULDC UR6, c[0x0][0x450] ;  /* 0x0001140000060ab9 */ /* 0x000fc80000000800 */
[----:B------:R-:W-:Y:S01]  /*3c80*/  @P2 SHF.R.U32.HI R3, RZ, UR6, R4 ;  /* 0x00000006ff032c19 */ /* 0x000fe20008011604 */
[----:B------:R-:W-:Y:S02]  /*3c90*/  UMOV UR6, 0xffffffc0 ;  /* 0xffffffc000067882 */ /* 0x000fe40000000000 */
[----:B------:R-:W-:Y:S02]  /*3ca0*/  UIMAD UR7, UR50, UR6, 0x41 ;  /* 0x00000041320774a4 */ /* 0x000fe4000f8e0206 */
[----:B------:R-:W0:Y:S01]  /*3cb0*/  SHFL.IDX PT, R6, R3, 0x1, 0x1c1f ;  /* 0x003c1f0003067f89 */ /* 0x000e2200000e0000 */
[----:B------:R-:W-:-:S03]  /*3cc0*/  UIMAD UR6, UR50, UR6, 0x40 ;  /* 0x00000040320674a4 */ /* 0x000fc6000f8e0206 */
[----:B------:R-:W3:Y:S01]  /*3cd0*/  SHFL.IDX PT, R3, R3, RZ, 0x1c1f ;  /* 0x001c1fff03037589 */ /* 0x000ee200000e0000 */
[----:B------:R-:W-:Y:S02]  /*3ce0*/  WARPGROUP.DEPBAR.LE gsb0, 0x0 ;  /* 0x00008000000079c5 */ /* 0x000fe40000010000 */
[----:B------:R-:W-:-:S06]  /*3cf0*/  WARPGROUP.ARRIVE ;  /* 0x00000000000079c5 */ /* 0x000fcc0000000000 */
[----:B------:R-:W-:Y:S01]  /*3d00*/  HGMMA.64x64x16.F32.BF16 R24, gdesc[UR8], R24, gsb0 ;  /* 0x00e00000081879f0 */ /* 0x000fe20008001818 */
[----:B------:R-:W-:Y:S02]  /*3d10*/  ULDC UR10, c[0x0][0x988] ;  /* 0x00026200000a7ab9 */ /* 0x000fe40000000800 */
[----:B------:R-:W-:Y:S02]  /*3d20*/  WARPGROUP.DEPBAR.LE gsb0, 0x0 ;  /* 0x00008000000079c5 */ /* 0x000fe40000010000 */
[----:B------:R-:W-:-:S06]  /*3d30*/  WARPGROUP.ARRIVE ;  /* 0x00000000000079c5 */ /* 0x000fcc0000000000 */
[----:B------:R-:W-:Y:S01]  /*3d40*/  HGMMA.64x64x16.F32.BF16 R24, gdesc[UR12], R24, gsb0 ;  /* 0x00e000000c1879f0 */ /* 0x000fe20008001818 */
[----:B------:R-:W-:Y:S01]  /*3d50*/  ULDC UR14, c[0x0][0x2f0] ;  /* 0x0000bc00000e7ab9 */ /* 0x000fe20000000800 */
[----:B------:R-:W-:Y:S01]  /*3d60*/  ULDC UR15, c[0x0][0x288] ;  /* 0x0000a200000f7ab9 */ /* 0x000fe20000000800 */
[----:B------:R-:W-:Y:S02]  /*3d70*/  UIMAD UR7, UR49, UR14, UR7 ;  /* 0x0000000e310772a4 */ /* 0x000fe4000f8e0207 */
[----:B------:R-:W-:-:S04]  /*3d80*/  UIMAD UR6, UR49, UR14, UR6 ;  /* 0x0000000e310672a4 */ /* 0x000fc8000f8e0206 */
[----:B------:R-:W-:Y:S02]  /*3d90*/  IMAD.U32 R5, RZ, RZ, UR7 ;  /* 0x00000007ff057e24 */ /* 0x000fe4000f8e00ff */
[----:B------:R-:W-:-:S03]  /*3da0*/  IADD3 R4, -R2, UR6, RZ ;  /* 0x0000000602047c10 */ /* 0x000fc6000fffe1ff */
[----:B------:R-:W-:-:S04]  /*3db0*/  IADD3 R5, R5, -UR15, -R2 ;  /* 0x8000000f05057c10 */ /* 0x000fc8000fffe802 */
[-CC-:B0-----:R-:W-:Y:S02]  /*3dc0*/  VIADDMNMX R6, R6, R5.reuse, R4.reuse, PT ;  /* 0x0000000506067246 */ /* 0x181fe40003800104 */
[----:B---3--:R-:W-:Y:S02]  /*3dd0*/  VIADDMNMX R4, R3, R5, R4, PT ;  /* 0x0000000503047246 */ /* 0x008fe40003800104 */
[C---:B------:R-:W-:Y:S02]  /*3de0*/  ISETP.GT.AND P3, PT, R6.reuse, RZ, PT ;  /* 0x000000ff0600720c */ /* 0x040fe40003f64270 */
[C---:B------:R-:W-:Y:S02]  /*3df0*/  ISETP.GT.AND P4, PT, R6.reuse, 0x1, PT ;  /* 0x000000010600780c */ /* 0x040fe40003f84270 */
[----:B------:R-:W-:Y:S01]  /*3e00*/  ISETP.GT.AND P5, PT, R6, 0x8, PT ;  /* 0x000000080600780c */ /* 0x000fe20003fa4270 */
[----:B------:R-:W-:Y:S02]  /*3e10*/  WARPGROUP.DEPBAR.LE gsb0, 0x0 ;  /* 0x00008000000079c5 */ /* 0x000fe40000010000 */
[----:B------:R-:W-:-:S02]  /*3e20*/  FSEL R26, R26, -INF , P3 ;  /* 0xff8000001a1a7808 */ /* 0x000fc40001800000 */
[----:B------:R-:W-:Y:S02]  /*3e30*/  FSEL R27, R27, -INF , P4 ;  /* 0xff8000001b1b7808 */ /* 0x000fe40002000000 */
[----:B------:R-:W-:Y:S02]  /*3e40*/  ISETP.GT.AND P3, PT, R6, 0x9, PT ;  /* 0x000000090600780c */ /* 0x000fe40003f64270 */
[----:B------:R-:W-:Y:S02]  /*3e50*/  FSEL R30, R30, -INF , P5 ;  /* 0xff8000001e1e7808 */ /* 0x000fe40002800000 */
[----:B------:R-:W-:Y:S02]  /*3e60*/  FMNMX.FTZ R9, R26, R27, !PT ;  /* 0x0000001b1a097209 */ /* 0x000fe40007810000 */
[----:B------:R-:W-:Y:S02]  /*3e70*/  ISETP.GT.AND P4, PT, R6, 0x10, PT ;  /* 0x000000100600780c */ /* 0x000fe40003f84270 */
[----:B------:R-:W-:-:S02]  /*3e80*/  FSEL R31, R31, -INF , P3 ;  /* 0xff8000001f1f7808 */ /* 0x000fc40001800000 */
[----:B------:R-:W-:Y:S02]  /*3e90*/  FMNMX.FTZ R10, R30, R9, !PT ;  /* 0x000000091e0a7209 */ /* 0x000fe40007810000 */
        /* <DEDUP_REMOVED lines=33> */
[----:B------:R-:W-:Y:S02]  /*40b0*/  FSEL R55, R55, -INF , P3 ;  /* 0xff80000037377808 */ /* 0x000fe40001800000 */
[----:B------:R-:W-:-:S02]  /*40c0*/  FMNMX.FTZ R6, R54, R9, !PT ;  /* 0x0000000936067209 */ /* 0x000fc40007810000 */
[C---:B------:R-:W-:Y:S02]  /*40d0*/  ISETP.GT.AND P3, PT, R4.reuse, RZ, PT ;  /* 0x000000ff0400720c */ /* 0x040fe40003f64270 */
[----:B------:R-:W-:Y:S02]  /*40e0*/  FMNMX.FTZ R6, R55, R6, !PT ;  /* 0x0000000637067209 */ /* 0x000fe40007810000 */
[C---:B------:R-:W-:Y:S02]  /*40f0*/  ISETP.GT.AND P4, PT, R4.reuse, 0x1, PT ;  /* 0x000000010400780c */ /* 0x040fe40003f84270 */
[----:B------:R-:W-:Y:S01]  /*4100*/  ISETP.GT.AND P5, PT, R4, 0x8, PT ;  /* 0x000000080400780c */ /* 0x000fe20003fa4270 */
[----:B------:R-:W0:Y:S01]  /*4110*/  SHFL.BFLY PT, R9, R6, 0x2, 0x1f ;  /* 0x0c401f0006097f89 */ /* 0x000e2200000e0000 */
[----:B------:R-:W-:Y:S02]  /*4120*/  FSEL R24, R24, -INF , P3 ;  /* 0xff80000018187808 */ /* 0x000fe40001800000 */
[----:B------:R-:W-:-:S02]  /*4130*/  FSEL R25, R25, -INF , P4 ;  /* 0xff80000019197808 */ /* 0x000fc40002000000 */
[----:B------:R-:W-:Y:S02]  /*4140*/  ISETP.GT.AND P3, PT, R4, 0x9, PT ;  /* 0x000000090400780c */ /* 0x000fe40003f64270 */
[----:B------:R-:W-:Y:S02]  /*4150*/  FSEL R28, R28, -INF , P5 ;  /* 0xff8000001c1c7808 */ /* 0x000fe40002800000 */
[----:B------:R-:W-:Y:S02]  /*4160*/  FMNMX.FTZ R3, R24, R25, !PT ;  /* 0x0000001918037209 */ /* 0x000fe40007810000 */
[C---:B------:R-:W-:Y:S02]  /*4170*/  ISETP.GT.AND P4, PT, R4.reuse, 0x10, PT ;  /* 0x000000100400780c */ /* 0x040fe40003f84270 */
[----:B------:R-:W-:Y:S02]  /*4180*/  FSEL R29, R29, -INF , P3 ;  /* 0xff8000001d1d7808 */ /* 0x000fe40001800000 */
[----:B------:R-:W-:-:S02]  /*4190*/  ISETP.GT.AND P3, PT, R4, 0x11, PT ;  /* 0x000000110400780c */ /* 0x000fc40003f64270 */
[----:B------:R-:W-:Y:S02]  /*41a0*/  FSEL R32, R32, -INF , P4 ;  /* 0xff80000020207808 */ /* 0x000fe40002000000 */
[C---:B------:R-:W-:Y:S02]  /*41b0*/  ISETP.GT.AND P4, PT, R4.reuse, 0x18, PT ;  /* 0x000000180400780c */ /* 0x040fe40003f84270 */
[----:B------:R-:W-:Y:S02]  /*41c0*/  FSEL R33, R33, -INF , P3 ;  /* 0xff80000021217808 */ /* 0x000fe40001800000 */
[----:B------:R-:W-:Y:S02]  /*41d0*/  ISETP.GT.AND P3, PT, R4, 0x19, PT ;  /* 0x000000190400780c */ /* 0x000fe40003f64270 */
[----:B0-----:R-:W-:Y:S02]  /*41e0*/  FMNMX.FTZ R9, R6, R9, !PT ;  /* 0x0000000906097209 */ /* 0x001fe40007810000 */
[----:B------:R-:W-:-:S02]  /*41f0*/  FMNMX.FTZ R6, R28, R3, !PT ;  /* 0x000000031c067209 */ /* 0x000fc40007810000 */
[----:B------:R-:W-:Y:S01]  /*4200*/  FSEL R36, R36, -INF , P4 ;  /* 0xff80000024247808 */ /* 0x000fe20002000000 */
[----:B------:R-:W0:Y:S01]  /*4210*/  SHFL.BFLY PT, R10, R9, 0x1, 0x1f ;  /* 0x0c201f00090a7f89 */ /* 0x000e2200000e0000 */
[----:B------:R-:W-:Y:S02]  /*4220*/  FMNMX.FTZ R3, R29, R6, !PT ;  /* 0x000000061d037209 */ /* 0x000fe40007810000 */
[----:B------:R-:W-:Y:S02]  /*4230*/  ISETP.GT.AND P4, PT, R4, 0x20, PT ;  /* 0x000000200400780c */ /* 0x000fe40003f84270 */
[----:B------:R-:W-:Y:S02]  /*4240*/  FMNMX.FTZ R6, R32, R3, !PT ;  /* 0x0000000320067209 */ /* 0x000fe40007810000 */
[----:B------:R-:W-:Y:S02]  /*4250*/  FSEL R37, R37, -INF , P3 ;  /* 0xff80000025257808 */ /* 0x000fe40001800000 */
[----:B------:R-:W-:-:S02]  /*4260*/  FMNMX.FTZ R3, R33, R6, !PT ;  /* 0x0000000621037209 */ /* 0x000fc40007810000 */
[----:B------:R-:W-:Y:S02]  /*4270*/  ISETP.GT.AND P5, PT, R4, 0x21, PT ;  /* 0x000000210400780c */ /* 0x000fe40003fa4270 */
[----:B------:R-:W-:Y:S02]  /*4280*/  FSEL R40, R40, -INF , P4 ;  /* 0xff80000028287808 */ /* 0x000fe40002000000 */
[C---:B------:R-:W-:Y:S02]  /*4290*/  ISETP.GT.AND P4, PT, R4.reuse, 0x28, PT ;  /* 0x000000280400780c */ /* 0x040fe40003f84270 */
[----:B------:R-:W-:Y:S02]  /*42a0*/  FSEL R41, R41, -INF , P5 ;  /* 0xff80000029297808 */ /* 0x000fe40002800000 */
[----:B------:R-:W-:Y:S02]  /*42b0*/  ISETP.GT.AND P3, PT, R4, 0x29, PT ;  /* 0x000000290400780c */ /* 0x000fe40003f64270 */
[----:B------:R-:W-:-:S02]  /*42c0*/  FSEL R44, R44, -INF , P4 ;  /* 0xff8000002c2c7808 */ /* 0x000fc40002000000 */
[----:B------:R-:W-:Y:S02]  /*42d0*/  ISETP.GT.AND P4, PT, R4, 0x30, PT ;  /* 0x000000300400780c */ /* 0x000fe40003f84270 */
[----:B0-----:R-:W-:Y:S02]  /*42e0*/  FMNMX.FTZ R6, R9, R10, !PT ;  /* 0x0000000a09067209 */ /* 0x001fe40007810000 */
[----:B------:R-:W-:Y:S02]  /*42f0*/  FMNMX.FTZ R10, R36, R3, !PT ;  /* 0x00000003240a7209 */ /* 0x000fe40007810000 */
[----:B------:R-:W-:Y:S01]  /*4300*/  FSEL R45, R45, -INF , P3 ;  /* 0xff8000002d2d7808 */ /* 0x000fe20001800000 */
[----:B------:R-:W-:Y:S01]  /*4310*/  FMUL.FTZ R5, R6, UR10 ;  /* 0x0000000a06057c20 */ /* 0x000fe20008410000 */
[----:B------:R-:W-:Y:S02]  /*4320*/  FMNMX.FTZ R3, R37, R10, !PT ;  /* 0x0000000a25037209 */ /* 0x000fe40007810000 */
[----:B------:R-:W-:-:S02]  /*4330*/  ISETP.GT.AND P3, PT, R4, 0x31, PT ;  /* 0x000000310400780c */ /* 0x000fc40003f64270 */
[----:B------:R-:W-:Y:S02]  /*4340*/  FMNMX.FTZ R10, R40, R3, !PT ;  /* 0x00000003280a7209 */ /* 0x000fe40007810000 */
[----:B------:R-:W-:Y:S02]  /*4350*/  FSEL R48, R48, -INF , P4 ;  /* 0xff80000030307808 */ /* 0x000fe40002000000 */
[----:B------:R-:W-:Y:S02]  /*4360*/  FMNMX.FTZ R3, R41, R10, !PT ;  /* 0x0000000a29037209 */ /* 0x000fe40007810000 */
[----:B------:R-:W-:Y:S02]  /*4370*/  ISETP.GT.AND P4, PT, R4, 0x38, PT ;  /* 0x000000380400780c */ /* 0x000fe40003f84270 */
[----:B------:R-:W-:Y:S02]  /*4380*/  FMNMX.FTZ R10, R44, R3, !PT ;  /* 0x000000032c0a7209 */ /* 0x000fe40007810000 */
[----:B------:R-:W-:-:S02]  /*4390*/  FSEL R49, R49, -INF , P3 ;  /* 0xff80000031317808 */ /* 0x000fc40001800000 */
[----:B------:R-:W-:Y:S02]  /*43a0*/  FMNMX.FTZ R3, R45, R10, !PT ;  /* 0x0000000a2d037209 */ /* 0x000fe40007810000 */
[----:B------:R-:W-:Y:S02]  /*43b0*/  ISETP.GT.AND P3, PT, R4, 0x39, PT ;  /* 0x000000390400780c */ /* 0x000fe40003f64270 */
[----:B------:R-:W-:Y:S02]  /*43c0*/  FMNMX.FTZ R10, R48, R3, !PT ;  /* 0x00000003300a7209 */ /* 0x000fe40007810000 */
[----:B------:R-:W-:Y:S02]  /*43d0*/  FSEL R52, R52, -INF , P4 ;  /* 0xff80000034347808 */ /* 0x000fe40002000000 */
[----:B------:R-:W-:Y:S02]  /*43e0*/  FMNMX.FTZ R3, R49, R10, !PT ;  /* 0x0000000a31037209 */ /* 0x000fe40007810000 */
[----:B------:R-:W-:-:S02]  /*43f0*/  FSEL R53, R53, -INF , P3 ;  /* 0xff80000035357808 */ /* 0x000fc40001800000 */
[----:B------:R-:W-:Y:S02]  /*4400*/  FMNMX.FTZ R4, R52, R3, !PT ;  /* 0x0000000334047209 */ /* 0x000fe40007810000 */
[----:B------:R-:W-:Y:S02]  /*4410*/  FSETP.NEU.FTZ.AND P5, PT, R6, -INF , PT ;  /* 0xff8000000600780b */ /* 0x000fe40003fbd000 */
[----:B------:R-:W-:Y:S02]  /*4420*/  FMNMX.FTZ R4, R53, R4, !PT ;  /* 0x0000000435047209 */ /* 0x000fe40007810000 */
[----:B------:R-:W-:-:S03]  /*4430*/  FSEL R9, R5, RZ, P5 ;  /* 0x000000ff05097208 */ /* 0x000fc60002800000 */
[----:B------:R-:W0:Y:S02]  /*4440*/  SHFL.BFLY PT, R3, R4, 0x2, 0x1f ;  /* 0x0c401f0004037f89 */ /* 0x000e2400000e0000 */
        /* <DEDUP_REMOVED lines=16> */
[--C-:B------:R-:W-:Y:S01]  /*4550*/  FFMA.FTZ R54, R54, UR10, -R9.reuse ;  /* 0x0000000a36367c23 */ /* 0x100fe20008010809 */
[----:B------:R-:W-:Y:S01]  /*4560*/  FFMA.FTZ R9, R55, UR10, -R9 ;  /* 0x0000000a37097c23 */ /* 0x000fe20008010809 */
[----:B0-----:R-:W-:-:S04]  /*4570*/  FMNMX.FTZ R3, R4, R3, !PT ;  /* 0x0000000304037209 */ /* 0x001fc80007810000 */
[----:B------:R-:W-:Y:S01]  /*4580*/  MUFU.EX2 R30, R30 ;  /* 0x0000001e001e7308 */ /* 0x000fe20000000800 */
[----:B------:R-:W0:Y:S07]  /*4590*/  SHFL.BFLY PT, R4, R3, 0x1, 0x1f ;  /* 0x0c201f0003047f89 */ /* 0x000e2e00000e0000 */
[----:B------:R-:W4:Y:S01]  /*45a0*/  MUFU.EX2 R31, R31 ;  /* 0x0000001f001f7308 */ /* 0x000f220000000800 */
[----:B---3--:R-:W-:-:S07]  /*45b0*/  F2FP.BF16.F32.PACK_AB R153, R27, R26 ;  /* 0x0000001a1b99723e */ /* 0x008fce00000010ff */
[----:B------:R-:W-:Y:S08]  /*45c0*/  MUFU.EX2 R34, R34 ;  /* 0x0000002200227308 */ /* 0x000ff00000000800 */
[----:B------:R-:W3:Y:S01]  /*45d0*/  MUFU.EX2 R35, R35 ;  /* 0x0000002300237308 */ /* 0x000ee20000000800 */
[----:B----4-:R-:W-:Y:S02]  /*45e0*/  F2FP.BF16.F32.PACK_AB R155, R31, R30 ;  /* 0x0000001e1f9b723e */ /* 0x010fe400000010ff */
[----:B0-----:R-:W-:-:S04]  /*45f0*/  FMNMX.FTZ R5, R3, R4, !PT ;  /* 0x0000000403057209 */ /* 0x001fc80007810000 */
[C---:B------:R-:W-:Y:S01]  /*4600*/  FSETP.NEU.FTZ.AND P3, PT, R5.reuse, -INF , PT ;  /* 0xff8000000500780b */ /* 0x040fe20003f7d000 */
[----:B------:R-:W-:Y:S01]  /*4610*/  FMUL.FTZ R3, R5, UR10 ;  /* 0x0000000a05037c20 */ /* 0x000fe20008410000 */
[----:B------:R-:W-:Y:S04]  /*4620*/  MUFU.EX2 R38, R38 ;  /* 0x0000002600267308 */ /* 0x000fe80000000800 */
[----:B------:R-:W-:Y:S01]  /*4630*/  FSEL R4, R3, RZ, P3 ;  /* 0x000000ff03047208 */ /* 0x000fe20001800000 */
[----:B------:R-:W-:Y:S01]  /*4640*/  FADD.FTZ R3, R26, R27 ;  /* 0x0000001b1a037221 */ /* 0x000fe20000010000 */
[----:B---3--:R-:W-:Y:S02]  /*4650*/  F2FP.BF16.F32.PACK_AB R157, R35, R34 ;  /* 0x00000022239d723e */ /* 0x008fe400000010ff */
[----:B------:R-:W0:Y:S01]  /*4660*/  MUFU.EX2 R39, R39 ;  /* 0x0000002700277308 */ /* 0x000e220000000800 */
        /* <DEDUP_REMOVED lines=8> */
[----:B------:R-:W-:Y:S01]  /*46f0*/  FADD.FTZ R10, R30, R3 ;  /* 0x000000031e0a7221 */ /* 0x000fe20000010000 */
[----:B------:R-:W-:-:S02]  /*4700*/  @!P1 VIADD R3, R7, 0x28c40 ;  /* 0x00028c4007039836 */ /* 0x000fc40000000000 */
[--C-:B------:R-:W-:Y:S01]  /*4710*/  FFMA.FTZ R37, R37, UR10, -R4.reuse ;  /* 0x0000000a25257c23 */ /* 0x100fe20008010804 */
[----:B------:R-:W-:Y:S01]  /*4720*/  FFMA.FTZ R40, R40, UR10, -R4 ;  /* 0x0000000a28287c23 */ /* 0x000fe20008010804 */
[----:B------:R-:W-:Y:S01]  /*4730*/  FADD.FTZ R13, R31, R10 ;  /* 0x0000000a1f0d7221 */ /* 0x000fe20000010000 */
[--C-:B------:R-:W-:Y:S01]  /*4740*/  FFMA.FTZ R41, R41, UR10, -R4.reuse ;  /* 0x0000000a29297c23 */ /* 0x100fe20008010804 */
[----:B------:R-:W-:Y:S01]  /*4750*/  @!P1 PRMT R3, RZ, 0x654, R3 ;  /* 0x00000654ff039816 */ /* 0x000fe20000000003 */
[----:B------:R-:W3:Y:S01]  /*4760*/  MUFU.EX2 R25, R25 ;  /* 0x0000001900197308 */ /* 0x000ee20000000800 */
[----:B------:R-:W-:Y:S01]  /*4770*/  FADD.FTZ R12, R34, R13 ;  /* 0x0000000d220c7221 */ /* 0x000fe20000010000 */
[--C-:B------:R-:W-:Y:S01]  /*4780*/  FFMA.FTZ R44, R44, UR10, -R4.reuse ;  /* 0x0000000a2c2c7c23 */ /* 0x100fe20008010804 */
[----:B------:R4:W-:Y:S01]  /*4790*/  @!P1 SYNCS.ARRIVE.TRANS64.RED.A1T0 RZ, [R3+URZ], RZ ;  /* 0x000000ff03ff99a7 */ /* 0x0009e2000810043f */
[--C-:B------:R-:W-:Y:S01]  /*47a0*/  FFMA.FTZ R45, R45, UR10, -R4.reuse ;  /* 0x0000000a2d2d7c23 */ /* 0x100fe20008010804 */
[--C-:B------:R-:W-:Y:S01]  /*47b0*/  FFMA.FTZ R48, R48, UR10, -R4.reuse ;  /* 0x0000000a30307c23 */ /* 0x100fe20008010804 */
[--C-:B------:R-:W-:Y:S01]  /*47c0*/  FFMA.FTZ R49, R49, UR10, -R4.reuse ;  /* 0x0000000a31317c23 */ /* 0x100fe20008010804 */
[--C-:B------:R-:W-:Y:S01]  /*47d0*/  FFMA.FTZ R52, R52, UR10, -R4.reuse ;  /* 0x0000000a34347c23 */ /* 0x100fe20008010804 */
[----:B------:R-:W5:Y:S01]  /*47e0*/  MUFU.EX2 R28, R28 ;  /* 0x0000001c001c7308 */ /* 0x000f620000000800 */
[----:B------:R-:W-:Y:S01]  /*47f0*/  FFMA.FTZ R4, R53, UR10, -R4 ;  /* 0x0000000a35047c23 */ /* 0x000fe20008010804 */
[----:B0-----:R-:W-:-:S06]  /*4800*/  F2FP.BF16.F32.PACK_AB R159, R39, R38 ;  /* 0x00000026279f723e */ /* 0x001fcc00000010ff */
        /* <DEDUP_REMOVED lines=11> */
[----:B------:R-:W-:Y:S01]  /*48c0*/  BAR.SYNC.DEFER_BLOCKING 0xf, 0x100 ;  /* 0x03c4000000007b1d */ /* 0x000fe20000010000 */
[----:B0-----:R-:W-:-:S05]  /*48d0*/  FADD.FTZ R10, R32, R3 ;  /* 0x00000003200a7221 */ /* 0x001fca0000010000 */
        /* <DEDUP_REMOVED lines=8> */
[----:B---3--:R-:W-:-:S07]  /*4960*/  FADD.FTZ R12, R42, R11 ;  /* 0x0000000b2a0c7221 */ /* 0x008fce0000010000 */
[----:B------:R-:W3:Y:S01]  /*4970*/  MUFU.EX2 R43, R43 ;  /* 0x0000002b002b7308 */ /* 0x000ee20000000800 */
[C---:B----4-:R-:W-:Y:S01]  /*4980*/  FADD.FTZ R11, R37.reuse, R10 ;  /* 0x0000000a250b7221 */ /* 0x050fe20000010000 */
[----:B------:R-:W-:-:S05]  /*4990*/  F2FP.BF16.F32.PACK_AB R158, R37, R36 ;  /* 0x00000024259e723e */ /* 0x000fca00000010ff */
[----:B------:R0:W-:Y:S01]  /*49a0*/  STSM.16.M88.4 [R22], R156 ;  /* 0x0000009c16007844 */ /* 0x0001e20000000200 */
[----:B------:R-:W4:Y:S01]  /*49b0*/  MUFU.EX2 R41, R41 ;  /* 0x0000002900297308 */ /* 0x000f220000000800 */
[----:B-----5:R-:W-:-:S07]  /*49c0*/  FADD.FTZ R10, R40, R11 ;  /* 0x0000000b280a7221 */ /* 0x020fce0000010000 */
[----:B------:R-:W5:Y:S01]  /*49d0*/  MUFU.EX2 R46, R46 ;  /* 0x0000002e002e7308 */ /* 0x000f620000000800 */
[C---:B---3--:R-:W-:Y:S01]  /*49e0*/  FADD.FTZ R13, R43.reuse, R12 ;  /* 0x0000000c2b0d7221 */ /* 0x048fe20000010000 */
[----:B------:R-:W-:-:S06]  /*49f0*/  F2FP.BF16.F32.PACK_AB R161, R43, R42 ;  /* 0x0000002a2ba1723e */ /* 0x000fcc00000010ff */
[----:B------:R-:W-:Y:S01]  /*4a00*/  MUFU.EX2 R44, R44 ;  /* 0x0000002c002c7308 */ /* 0x000fe20000000800 */
[C---:B----4-:R-:W-:Y:S01]  /*4a10*/  FADD.FTZ R11, R41.reuse, R10 ;  /* 0x0000000a290b7221 */ /* 0x050fe20000010000 */
[----:B------:R-:W-:-:S06]  /*4a20*/  F2FP.BF16.F32.PACK_AB R160, R41, R40 ;  /* 0x0000002829a0723e */ /* 0x000fcc00000010ff */
[----:B------:R-:W3:Y:S01]  /*4a30*/  MUFU.EX2 R47, R47 ;  /* 0x0000002f002f7308 */ /* 0x000ee20000000800 */
[----:B-----5:R-:W-:-:S07]  /*4a40*/  FADD.FTZ R10, R46, R13 ;  /* 0x0000000d2e0a7221 */ /* 0x020fce0000010000 */
        /* <DEDUP_REMOVED lines=12> */
[----:B------:R-:W-:Y:S08]  /*4b10*/  MUFU.EX2 R54, R54 ;  /* 0x0000003600367308 */ /* 0x000ff00000000800 */
[----:B------:R-:W3:Y:S01]  /*4b20*/  MUFU.EX2 R9, R9 ;  /* 0x0000000900097308 */ /* 0x000ee20000000800 */
[----:B----4-:R-:W-:-:S07]  /*4b30*/  F2FP.BF16.F32.PACK_AB R164, R49, R48 ;  /* 0x0000003031a4723e */ /* 0x010fce00000010ff */
[----:B------:R-:W-:Y:S08]  /*4b40*/  MUFU.EX2 R52, R52 ;  /* 0x0000003400347308 */ /* 0x000ff00000000800 */
[----:B------:R4:W5:Y:S01]  /*4b50*/  MUFU.EX2 R3, R4 ;  /* 0x0000000400037308 */ /* 0x0009620000000800 */
[----:B---3--:R-:W-:Y:S01]  /*4b60*/  F2FP.BF16.F32.PACK_AB R167, R9, R54 ;  /* 0x0000003609a7723e */ /* 0x008fe200000010ff */
[----:B----4-:R-:W-:-:S04]  /*4b70*/  FADD.FTZ R4, R44, R11 ;  /* 0x0000000b2c047221 */ /* 0x010fc80000010000 */
[----:B------:R-:W-:Y:S01]  /*4b80*/  FADD.FTZ R45, R45, R4 ;  /* 0x000000042d2d7221 */ /* 0x000fe20000010000 */
[----:B------:R-:W-:-:S03]  /*4b90*/  FADD.FTZ R4, R54, R51 ;  /* 0x0000003336047221 */ /* 0x000fc60000010000 */
[----:B------:R-:W-:Y:S01]  /*4ba0*/  FADD.FTZ R48, R48, R45 ;  /* 0x0000002d30307221 */ /* 0x000fe20000010000 */
[----:B-----5:R-:W-:Y:S01]  /*4bb0*/  F2FP.BF16.F32.PACK_AB R166, R3, R52 ;  /* 0x0000003403a6723e */ /* 0x020fe200000010ff */
[----:B------:R-:W-:Y:S02]  /*4bc0*/  FADD.FTZ R4, R9, R4 ;  /* 0x0000000409047221 */ /* 0x000fe40000010000 */
[----:B------:R-:W-:Y:S02]  /*4bd0*/  FADD.FTZ R49, R49, R48 ;  /* 0x0000003031317221 */ /* 0x000fe40000010000 */
[----:B------:R0:W-:Y:S02]  /*4be0*/  STSM.16.M88.4 [R23], R164 ;  /* 0x000000a417007844 */ /* 0x0001e40000000200 */
[----:B------:R-:W-:-:S04]  /*4bf0*/  FADD.FTZ R52, R52, R49 ;  /* 0x0000003134347221 */ /* 0x000fc80000010000 */
[----:B------:R-:W-:Y:S01]  /*4c00*/  FADD.FTZ R3, R3, R52 ;  /* 0x0000003403037221 */ /* 0x000fe20000010000 */
[----:B------:R-:W-:Y:S06]  /*4c10*/  @!P0 BRA `(.L_x_4021) ;  /* 0x0000000000048947 */ /* 0x000fec0003800000 */
[----:B------:R-:W-:Y:S01]  /*4c20*/  BPT.TRAP 0x1 ;  /* 0x000000040000795c */ /* 0x000fe20000300000 */
.L_x_4021:
[----:B------:R3:W4:Y:S01]  /*4c30*/  SYNCS.PHASECHK.TRANS64.TRYWAIT P3, [R7+URZ+0x28c50], R8 ;  /* 0x028c5008070075a7 */ /* 0x000722000806017f */
[----:B------:R-:W-:Y:S05]  /*4c40*/  @!P0 BRA `(.L_x_4022) ;  /* 0x0000000000048947 */ /* 0x000fea0003800000 */
[----:B------:R-:W-:Y:S01]  /*4c50*/  BPT.TRAP 0x1 ;  /* 0x000000040000795c */ /* 0x000fe20000300000 */
.L_x_4022:
[----:B----4-:R-:W-:Y:S05]  /*4c60*/  @P3 BRA `(.L_x_4023) ;  /* 0x0000000000083947 */ /* 0x010fea0003800000 */
[----:B------:R-:W4:Y:S02]  /*4c70*/  SYNCS.PHASECHK.TRANS64.TRYWAIT P3, [R7+URZ+0x28c50], R8 ;  /* 0x028c5008070075a7 */ /* 0x000f24000806017f */
[----:B----4-:R-:W-:Y:S05]  /*4c80*/  @!P3 BRA `(.L_x_4024) ;  /* 0x000000c4006cb947 */ /* 0x010fea0003800000 */
.L_x_4023:
[----:B------:R-:W-:Y:S01]  /*4c90*/  ULEA UR11, UR36, UR48, 0xc ;  /* 0x00000030240b7291 */ /* 0x000fe2000f8e603f */
[----:B------:R-:W-:Y:S01]  /*4ca0*/  WARPGROUP.ARRIVE ;  /* 0x00000000000079c5 */ /* 0x000fe20000000000 */
[----:B------:R-:W-:Y:S01]  /*4cb0*/  UMOV UR7, 0x40000040 ;  /* 0x4000004000077882 */ /* 0x000fe20000000000 */
[----:B------:R-:W-:Y:S01]  /*4cc0*/  @UP0 ULDC UR18, c[0x0][0x450] ;  /* 0x0001140000120ab9 */ /* 0x000fe20000000800 */
[----:B------:R-:W-:Y:S01]  /*4cd0*/  UIMAD UR14, UR49, UR14, -UR15 ;  /* 0x0000000e310e72a4 */ /* 0x000fe2000f8e0a0f */
[----:B-1234-:R-:W-:Y:S01]  /*4ce0*/  @!P1 VIADD R7, R7, 0x28c60 ;  /* 0x00028c6007079836 */ /* 0x01efe20000000000 */
[----:B------:R-:W-:Y:S01]  /*4cf0*/  UIADD3 UR21, UR50, -0x2, URZ ;  /* 0xfffffffe32157890 */ /* 0x000fe2000fffe03f */
        /* <DEDUP_REMOVED lines=25> */
[----:B------:R-:W-:-:S04]  /*4e90*/  UIADD3 UR14, UR14, UR11, URZ ;  /* 0x0000000b0e0e7290 */ /* 0x000fc8000fffe03f */
[----:B------:R-:W-:-:S04]  /*4ea0*/  USHF.R.S32.HI UR6, URZ, 0x1f, UR14 ;  /* 0x0000001f3f067899 */ /* 0x000fc8000801140e */
[----:B------:R-:W-:-:S04]  /*4eb0*/  ULEA.HI UR6, UR6, UR14, URZ, 0x6 ;  /* 0x0000000e06067291 */ /* 0x000fc8000f8f303f */
[----:B------:R-:W-:-:S04]  /*4ec0*/  USHF.R.S32.HI UR6, URZ, 0x6, UR6 ;  /* 0x000000063f067899 */ /* 0x000fc80008011406 */
[----:B------:R-:W-:-:S04]  /*4ed0*/  UISETP.LT.AND UP1, UPT, URZ, UR6, UPT ;  /* 0x000000063f00728c */ /* 0x000fc8000bf21270 */
[----:B------:R-:W-:-:S04]  /*4ee0*/  USEL UR20, URZ, UR6, !UP1 ;  /* 0x000000063f147287 */ /* 0x000fc8000c800000 */
[----:B------:R-:W-:-:S06]  /*4ef0*/  UISETP.GE.AND UP1, UPT, UR21, UR20, UPT ;  /* 0x000000141500728c */ /* 0x000fcc000bf26270 */
[----:B------:R-:W-:Y:S01]  /*4f00*/  PLOP3.LUT P3, PT, PT, PT, UP1, 0x80, 0x0 ;  /* 0x000000000000781c */ /* 0x000fe20003f6f018 */
        /* <DEDUP_REMOVED lines=12> */
[----:B------:R-:W-:Y:S01]  /*4fd0*/  UMOV UR23, UR36 ;  /* 0x0000002400177c82 */ /* 0x000fe20008000000 */
[----:B------:R-:W-:Y:S01]  /*4fe0*/  IMAD.MOV.U32 R9, RZ, RZ, R5 ;  /* 0x000000ffff097224 */ /* 0x000fe200078e0005 */
[----:B------:R-:W-:Y:S01]  /*4ff0*/  ULDC UR24, c[0x0][0x288] ;  /* 0x0000a20000187ab9 */ /* 0x000fe20000000800 */
[----:B------:R-:W-:-:S05]  /*5000*/  ULDC UR22, c[0x0][0x988] ;  /* 0x0002620000167ab9 */ /* 0x000fca0000000800 */
.L_x_4034:
[----:B------:R-:W-:-:S04]  /*5010*/  UIADD3 UR36, UR23, 0x1, URZ ;  /* 0x0000000117247890 */ /* 0x000fc8000fffe03f */
[----:B------:R-:W-:-:S04]  /*5020*/  UISETP.NE.AND UP1, UPT, UR36, 0x2, UPT ;  /* 0x000000022400788c */ /* 0x000fc8000bf25270 */
[----:B------:R-:W-:Y:S02]  /*5030*/  USEL UR6, URZ, 0x1, UP1 ;  /* 0x000000013f067887 */ /* 0x000fe40008800000 */
[----:B------:R-:W-:Y:S02]  /*5040*/  USEL UR36, UR36, URZ, UP1 ;  /* 0x0000003f24247287 */ /* 0x000fe40008800000 */
[----:B------:R-:W-:Y:S01]  /*5050*/  ULOP3.LUT UR37, UR37, UR6, URZ, 0x3c, !UPT ;  /* 0x0000000625257292 */ /* 0x000fe2000f8e3c3f */
[----:B--23--:R-:W-:Y:S11]  /*5060*/  @!P0 BRA `(.L_x_4026) ;  /* 0x0000000000048947 */ /* 0x00cff60003800000 */
[----:B------:R-:W-:Y:S01]  /*5070*/  BPT.TRAP 0x1 ;  /* 0x000000040000795c */ /* 0x000fe20000300000 */
.L_x_4026:
[----:B------:R-:W-:Y:S01]  /*5080*/  ULEA UR25, UR36, UR43, 0x3 ;  /* 0x0000002b24197291 */ /* 0x000fe2000f8e183f */
[----:B-1----:R-:W-:-:S05]  /*5090*/  IMAD.U32 R7, RZ, RZ, UR37 ;  /* 0x00000025ff077e24 */ /* 0x002fca000f8e00ff */
[----:B------:R-:W-:-:S04]  /*50a0*/  SHF.L.U32 R7, R7, 0x1f, RZ ;  /* 0x0000001f07077819 */ /* 0x000fc800000006ff */
[----:B------:R1:W2:Y:S01]  /*50b0*/  SYNCS.PHASECHK.TRANS64.TRYWAIT P3, [UR25+0x28c30], R7 ;  /* 0x028c3007ff0075a7 */ /* 0x0002a20008060159 */
[----:B------:R-:W-:Y:S05]  /*50c0*/  @!P0 BRA `(.L_x_4027) ;  /* 0x0000000000048947 */ /* 0x000fea0003800000 */
[----:B------:R-:W-:Y:S01]  /*50d0*/  BPT.TRAP 0x1 ;  /* 0x000000040000795c */ /* 0x000fe20000300000 */
.L_x_4027:
[----:B--2---:R-:W-:Y:S05]  /*50e0*/  @P3 BRA `(.L_x_4028) ;  /* 0x0000000000083947 */ /* 0x004fea0003800000 */
[----:B------:R-:W2:Y:S02]  /*50f0*/  SYNCS.PHASECHK.TRANS64.TRYWAIT P3, [UR25+0x28c30], R7 ;  /* 0x028c3007ff0075a7 */ /* 0x000ea40008060159 */
[----:B--2---:R-:W-:Y:S05]  /*5100*/  @!P3 BRA `(.L_x_4029) ;  /* 0x000000c00060b947 */ /* 0x004fea0003800000 */
.L_x_4028:
[----:B------:R-:W-:Y:S01]  /*5110*/  R2UR UR18, R0 ;  /* 0x00000000001272ca */ /* 0x000fe200000e0000 */
[----:B0-----:R-:W-:Y:S01]  /*5120*/  WARPGROUP.ARRIVE ;  /* 0x00000000000079c5 */ /* 0x001fe20000000000 */
[----:B------:R-:W-:Y:S01]  /*5130*/  UMOV UR19, 0x40000040 ;  /* 0x4000004000137882 */ /* 0x000fe20000000000 */
[----:B------:R-:W-:Y:S01]  /*5140*/  UMOV UR7, 0x40000040 ;  /* 0x4000004000077882 */ /* 0x000fe20000000000 */
[----:B------:R-:W-:Y:S01]  /*5150*/  UMOV UR11, 0x40000040 ;  /* 0x40000040000b7882 */ /* 0x000fe20000000000 */
[----:B------:R-:W-:Y:S01]  /*5160*/  UMOV UR15, 0x40000040 ;  /* 0x40000040000f7882 */ /* 0x000fe20000000000 */
[----:B------:R-:W-:Y:S01]  /*5170*/  VIADD R5, R185, UR41 ;  /* 0x00000029b9057c36 */ /* 0x000fe20008000000 */
[----:B------:R-:W0:Y:S06]  /*5180*/  LDC R13, c[0x0][0x2f0] ;  /* 0x0000bc00ff0d7b82 */ /* 0x000e2c0000000800 */
        /* <DEDUP_REMOVED lines=9> */
[----:B--2---:R-:W-:Y:S01]  /*5220*/  @P2 IMAD.HI.U32 R6, R5, UR6, RZ ;  /* 0x0000000605062c27 */ /* 0x004fe2000f8e00ff */
[----:B------:R-:W-:-:S04]  /*5230*/  @UP0 ULDC UR6, c[0x0][0x450] ;  /* 0x0001140000060ab9 */ /* 0x000fc80000000800 */
[----:B------:R-:W-:Y:S01]  /*5240*/  @P2 SHF.R.U32.HI R5, RZ, UR6, R6 ;  /* 0x00000006ff052c19 */ /* 0x000fe20008011606 */
[----:B------:R-:W-:Y:S02]  /*5250*/  UMOV UR6, 0xffffffc0 ;  /* 0xffffffc000067882 */ /* 0x000fe40000000000 */
[----:B------:R-:W-:Y:S02]  /*5260*/  UIMAD UR6, UR21, UR6, 0x1 ;  /* 0x00000001150674a4 */ /* 0x000fe4000f8e0206 */
[----:B------:R-:W2:Y:S04]  /*5270*/  SHFL.IDX PT, R11, R5, RZ, 0x1c1f ;  /* 0x001c1fff050b7589 */ /* 0x000ea800000e0000 */
[----:B------:R-:W-:Y:S01]  /*5280*/  IADD3 R6, -R2, UR6, RZ ;  /* 0x0000000602067c10 */ /* 0x000fe2000fffe1ff */
[----:B------:R-:W3:Y:S04]  /*5290*/  SHFL.IDX PT, R5, R5, 0x1, 0x1c1f ;  /* 0x003c1f0005057f89 */ /* 0x000ee800000e0000 */
[----:B0-----:R-:W-:-:S05]  /*52a0*/  IMAD R6, R13, UR49, R6 ;  /* 0x000000310d067c24 */ /* 0x001fca000f8e0206 */
[----:B--2---:R-:W-:-:S04]  /*52b0*/  IADD3 R11, R11, -UR24, R6 ;  /* 0x800000180b0b7c10 */ /* 0x004fc8000fffe006 */
[C---:B------:R-:W-:Y:S02]  /*52c0*/  ISETP.GT.AND P3, PT, R11.reuse, RZ, PT ;  /* 0x000000ff0b00720c */ /* 0x040fe40003f64270 */
[----:B------:R-:W-:Y:S02]  /*52d0*/  ISETP.GT.AND P4, PT, R11, 0x1, PT ;  /* 0x000000010b00780c */ /* 0x000fe40003f84270 */
[----:B---3--:R-:W-:-:S04]  /*52e0*/  IADD3 R6, R5, -UR24, R6 ;  /* 0x8000001805067c10 */ /* 0x008fc8000fffe006 */
[----:B------:R-:W-:Y:S01]  /*52f0*/  ISETP.GT.AND P5, PT, R6, 0x28, PT ;  /* 0x000000280600780c */ /* 0x000fe20003fa4270 */
        /* <DEDUP_REMOVED lines=8> */
[----:B------:R-:W-:Y:S02]  /*5380*/  FSEL R152, R152, -INF , P3 ;  /* 0xff80000098987808 */ /* 0x000fe40001800000 */
[----:B------:R-:W-:Y:S02]  /*5390*/  ISETP.GT.AND P3, PT, R11, 0x8, PT ;  /* 0x000000080b00780c */ /* 0x000fe40003f64270 */
[----:B------:R-:W-:Y:S02]  /*53a0*/  FSEL R153, R153, -INF , P4 ;  /* 0xff80000099997808 */ /* 0x000fe40002000000 */
[----:B------:R-:W-:-:S02]  /*53b0*/  FMNMX.FTZ R10, R152, R9, !PT ;  /* 0x00000009980a7209 */ /* 0x000fc40007810000 */
[----:B------:R-:W-:Y:S02]  /*53c0*/  ISETP.GT.AND P4, PT, R11, 0x9, PT ;  /* 0x000000090b00780c */ /* 0x000fe40003f84270 */
[----:B------:R-:W-:Y:S02]  /*53d0*/  FSEL R156, R156, -INF , P3 ;  /* 0xff8000009c9c7808 */ /* 0x000fe40001800000 */
[----:B------:R-:W-:Y:S02]  /*53e0*/  FMNMX.FTZ R13, R153, R10, !PT ;  /* 0x0000000a990d7209 */ /* 0x000fe40007810000 */
        /* <DEDUP_REMOVED lines=36> */
[----:B------:R-:W-:Y:S02]  /*5630*/  FSEL R181, R181, -INF , P4 ;  /* 0xff800000b5b57808 */ /* 0x000fe40002000000 */
[----:B------:R-:W-:Y:S02]  /*5640*/  FMNMX.FTZ R10, R180, R11, !PT ;  /* 0x0000000bb40a7209 */ /* 0x000fe40007810000 */
[----:B------:R-:W-:-:S02]  /*5650*/  ISETP.GT.AND P3, PT, R6, RZ, PT ;  /* 0x000000ff0600720c */ /* 0x000fc40003f64270 */
[----:B------:R-:W-:Y:S02]  /*5660*/  FMNMX.FTZ R12, R181, R10, !PT ;  /* 0x0000000ab50c7209 */ /* 0x000fe40007810000 */
[----:B------:R-:W-:Y:S02]  /*5670*/  ISETP.GT.AND P4, PT, R6, 0x1, PT ;  /* 0x000000010600780c */ /* 0x000fe40003f84270 */
[----:B------:R-:W-:Y:S01]  /*5680*/  FSEL R174, R174, -INF , P5 ;  /* 0xff800000aeae7808 */ /* 0x000fe20002800000 */
[----:B------:R-:W0:Y:S01]  /*5690*/  SHFL.BFLY PT, R11, R12, 0x2, 0x1f ;  /* 0x0c401f000c0b7f89 */ /* 0x000e2200000e0000 */
[----:B------:R-:W-:Y:S02]  /*56a0*/  FSEL R155, R155, -INF , P4 ;  /* 0xff8000009b9b7808 */ /* 0x000fe40002000000 */
[C---:B------:R-:W-:Y:S02]  /*56b0*/  ISETP.GT.AND P4, PT, R6.reuse, 0x9, PT ;  /* 0x000000090600780c */ /* 0x040fe40003f84270 */
[----:B------:R-:W-:-:S02]  /*56c0*/  ISETP.GT.AND P5, PT, R6, 0x30, PT ;  /* 0x000000300600780c */ /* 0x000fc40003fa4270 */
[----:B------:R-:W-:Y:S02]  /*56d0*/  FSEL R159, R159, -INF , P4 ;  /* 0xff8000009f9f7808 */ /* 0x000fe40002000000 */
[----:B------:R-:W-:Y:S02]  /*56e0*/  ISETP.GT.AND P4, PT, R6, 0x11, PT ;  /* 0x000000110600780c */ /* 0x000fe40003f84270 */
[----:B------:R-:W-:Y:S02]  /*56f0*/  FSEL R178, R178, -INF , P5 ;  /* 0xff800000b2b27808 */ /* 0x000fe40002800000 */
[----:B------:R-:W-:Y:S02]  /*5700*/  FSEL R163, R163, -INF , P4 ;  /* 0xff800000a3a37808 */ /* 0x000fe40002000000 */
[C---:B------:R-:W-:Y:S02]  /*5710*/  ISETP.GT.AND P4, PT, R6.reuse, 0x19, PT ;  /* 0x000000190600780c */ /* 0x040fe40003f84270 */
[----:B------:R-:W-:-:S02]  /*5720*/  ISETP.GT.AND P5, PT, R6, 0x38, PT ;  /* 0x000000380600780c */ /* 0x000fc40003fa4270 */
[----:B------:R-:W-:Y:S02]  /*5730*/  FSEL R167, R167, -INF , P4 ;  /* 0xff800000a7a77808 */ /* 0x000fe40002000000 */
[----:B------:R-:W-:Y:S02]  /*5740*/  ISETP.GT.AND P4, PT, R6, 0x21, PT ;  /* 0x000000210600780c */ /* 0x000fe40003f84270 */
[----:B------:R-:W-:Y:S02]  /*5750*/  FSEL R182, R182, -INF , P5 ;  /* 0xff800000b6b67808 */ /* 0x000fe40002800000 */
[----:B0-----:R-:W-:Y:S02]  /*5760*/  FMNMX.FTZ R14, R12, R11, !PT ;  /* 0x0000000b0c0e7209 */ /* 0x001fe40007810000 */
[----:B------:R-:W-:Y:S02]  /*5770*/  FSEL R11, R154, -INF , P3 ;  /* 0xff8000009a0b7808 */ /* 0x000fe40001800000 */
[----:B------:R-:W-:Y:S01]  /*5780*/  ISETP.GT.AND P3, PT, R6, 0x8, PT ;  /* 0x000000080600780c */ /* 0x000fe20003f64270 */
[----:B------:R-:W0:Y:S01]  /*5790*/  SHFL.BFLY PT, R15, R14, 0x1, 0x1f ;  /* 0x0c201f000e0f7f89 */ /* 0x000e2200000e0000 */
[----:B------:R-:W-:-:S02]  /*57a0*/  FMNMX.FTZ R10, R11, R8, !PT ;  /* 0x000000080b0a7209 */ /* 0x000fc40007810000 */
[----:B------:R-:W-:Y:S02]  /*57b0*/  FSEL R158, R158, -INF , P3 ;  /* 0xff8000009e9e7808 */ /* 0x000fe40001800000 */
[----:B------:R-:W-:Y:S02]  /*57c0*/  FMNMX.FTZ R5, R155, R10, !PT ;  /* 0x0000000a9b057209 */ /* 0x000fe40007810000 */
[----:B------:R-:W-:Y:S02]  /*57d0*/  ISETP.GT.AND P3, PT, R6, 0x10, PT ;  /* 0x000000100600780c */ /* 0x000fe40003f64270 */
[----:B------:R-:W-:Y:S02]  /*57e0*/  FMNMX.FTZ R10, R158, R5, !PT ;  /* 0x000000059e0a7209 */ /* 0x000fe40007810000 */
[----:B------:R-:W-:Y:S02]  /*57f0*/  FSEL R162, R162, -INF , P3 ;  /* 0xff800000a2a27808 */ /* 0x000fe40001800000 */
[----:B------:R-:W-:-:S02]  /*5800*/  FMNMX.FTZ R5, R159, R10, !PT ;  /* 0x0000000a9f057209 */ /* 0x000fc40007810000 */
[----:B------:R-:W-:Y:S02]  /*5810*/  ISETP.GT.AND P3, PT, R6, 0x18, PT ;  /* 0x000000180600780c */ /* 0x000fe40003f64270 */
[----:B------:R-:W-:Y:S02]  /*5820*/  FMNMX.FTZ R10, R162, R5, !PT ;  /* 0x00000005a20a7209 */ /* 0x000fe40007810000 */
[----:B------:R-:W-:Y:S02]  /*5830*/  FSEL R166, R166, -INF , P3 ;  /* 0xff800000a6a67808 */ /* 0x000fe40001800000 */
[----:B------:R-:W-:Y:S02]  /*5840*/  FMNMX.FTZ R13, R163, R10, !PT ;  /* 0x0000000aa30d7209 */ /* 0x000fe40007810000 */
[----:B------:R-:W-:Y:S02]  /*5850*/  ISETP.GT.AND P3, PT, R6, 0x20, PT ;  /* 0x000000200600780c */ /* 0x000fe40003f64270 */
[----:B------:R-:W-:-:S02]  /*5860*/  FMNMX.FTZ R10, R166, R13, !PT ;  /* 0x0000000da60a7209 */ /* 0x000fc40007810000 */
[----:B------:R-:W-:Y:S02]  /*5870*/  FSEL R170, R170, -INF , P3 ;  /* 0xff800000aaaa7808 */ /* 0x000fe40001800000 */
[----:B------:R-:W-:Y:S02]  /*5880*/  FMNMX.FTZ R13, R167, R10, !PT ;  /* 0x0000000aa70d7209 */ /* 0x000fe40007810000 */
[----:B------:R-:W-:Y:S02]  /*5890*/  FSEL R171, R171, -INF , P4 ;  /* 0xff800000abab7808 */ /* 0x000fe40002000000 */
[----:B------:R-:W-:Y:S02]  /*58a0*/  FMNMX.FTZ R10, R170, R13, !PT ;  /* 0x0000000daa0a7209 */ /* 0x000fe40007810000 */
[----:B------:R-:W-:Y:S02]  /*58b0*/  ISETP.GT.AND P3, PT, R6, 0x29, PT ;  /* 0x000000290600780c */ /* 0x000fe40003f64270 */
[----:B------:R-:W-:-:S02]  /*58c0*/  FMNMX.FTZ R13, R171, R10, !PT ;  /* 0x0000000aab0d7209 */ /* 0x000fc40007810000 */
[----:B------:R-:W-:Y:S02]  /*58d0*/  FSEL R175, R175, -INF , P3 ;  /* 0xff800000afaf7808 */ /* 0x000fe40001800000 */
[----:B------:R-:W-:Y:S02]  /*58e0*/  FMNMX.FTZ R10, R174, R13, !PT ;  /* 0x0000000dae0a7209 */ /* 0x000fe40007810000 */
[----:B------:R-:W-:Y:S02]  /*58f0*/  ISETP.GT.AND P3, PT, R6, 0x31, PT ;  /* 0x000000310600780c */ /* 0x000fe40003f64270 */
[----:B------:R-:W-:Y:S02]  /*5900*/  FMNMX.FTZ R13, R175, R10, !PT ;  /* 0x0000000aaf0d7209 */ /* 0x000fe40007810000 */
[----:B------:R-:W-:Y:S02]  /*5910*/  FSEL R179, R179, -INF , P3 ;  /* 0xff800000b3b37808 */ /* 0x000fe40001800000 */
[----:B------:R-:W-:-:S02]  /*5920*/  FMNMX.FTZ R10, R178, R13, !PT ;  /* 0x0000000db20a7209 */ /* 0x000fc40007810000 */
[----:B0-----:R-:W-:Y:S02]  /*5930*/  FMNMX.FTZ R5, R14, R15, !PT ;  /* 0x0000000f0e057209 */ /* 0x001fe40007810000 */
[----:B------:R-:W-:Y:S02]  /*5940*/  ISETP.GT.AND P3, PT, R6, 0x39, PT ;  /* 0x000000390600780c */ /* 0x000fe40003f64270 */
[----:B------:R-:W-:Y:S01]  /*5950*/  FMNMX.FTZ R15, R179, R10, !PT ;  /* 0x0000000ab30f7209 */ /* 0x000fe20007810000 */
[C---:B------:R-:W-:Y:S01]  /*5960*/  FMUL.FTZ R20, R5.reuse, UR10 ;  /* 0x0000000a05147c20 */ /* 0x040fe20008410000 */
[----:B------:R-:W-:Y:S02]  /*5970*/  FSETP.NEU.FTZ.AND P4, PT, R5, -INF , PT ;  /* 0xff8000000500780b */ /* 0x000fe40003f9d000 */
[----:B------:R-:W-:Y:S02]  /*5980*/  FSEL R183, R183, -INF , P3 ;  /* 0xff800000b7b77808 */ /* 0x000fe40001800000 */
[----:B------:R-:W-:-:S02]  /*5990*/  FMNMX.FTZ R6, R182, R15, !PT ;  /* 0x0000000fb6067209 */ /* 0x000fc40007810000 */
        /* <DEDUP_REMOVED lines=19> */
[----:B------:R-:W-:Y:S01]  /*5ad0*/  FSEL R172, R5, RZ, P4 ;  /* 0x000000ff05ac7208 */ /* 0x000fe20002000000 */
[----:B------:R-:W-:Y:S04]  /*5ae0*/  MUFU.EX2 R152, R152 ;  /* 0x0000009800987308 */ /* 0x000fe80000000800 */
[----:B------:R-:W-:Y:S01]  /*5af0*/  FADD.FTZ R172, -R172, R9 ;  /* 0x00000009acac7221 */ /* 0x000fe20000010100 */
[----:B0-----:R-:W-:-:S03]  /*5b00*/  FMNMX.FTZ R153, R6, R153, !PT ;  /* 0x0000009906997209 */ /* 0x001fc60007810000 */
[----:B------:R-:W-:Y:S01]  /*5b10*/  FMUL.FTZ R9, R172, UR10 ;  /* 0x0000000aac097c20 */ /* 0x000fe20008410000 */
[----:B------:R-:W-:Y:S01]  /*5b20*/  MUFU.EX2 R13, R13 ;  /* 0x0000000d000d7308 */ /* 0x000fe20000000800 */
[----:B------:R-:W0:Y:S07]  /*5b30*/  SHFL.BFLY PT, R6, R153, 0x1, 0x1f ;  /* 0x0c201f0099067f89 */ /* 0x000e2e00000e0000 */
[----:B------:R-:W2:Y:S08]  /*5b40*/  MUFU.EX2 R9, R9 ;  /* 0x0000000900097308 */ /* 0x000eb00000000800 */
[----:B------:R-:W-:Y:S08]  /*5b50*/  MUFU.EX2 R154, R154 ;  /* 0x0000009a009a7308 */ /* 0x000ff00000000800 */
[----:B------:R-:W-:Y:S01]  /*5b60*/  MUFU.EX2 R21, R21 ;  /* 0x0000001500157308 */ /* 0x000fe20000000800 */
[----:B--2---:R-:W-:Y:S01]  /*5b70*/  FFMA.FTZ R176, R9, R3, R152 ;  /* 0x0000000309b07223 */ /* 0x004fe20000010098 */
[----:B------:R-:W-:Y:S01]  /*5b80*/  F2FP.BF16.F32.PACK_AB R152, R13, R152 ;  /* 0x000000980d98723e */ /* 0x000fe200000010ff */
[-C--:B------:R-:W-:Y:S01]  /*5b90*/  FMUL.FTZ R24, R24, R9.reuse ;  /* 0x0000000918187220 */ /* 0x080fe20000410000 */
[----:B0-----:R-:W-:Y:S01]  /*5ba0*/  FMNMX.FTZ R6, R153, R6, !PT ;  /* 0x0000000699067209 */ /* 0x001fe20007810000 */
[-C--:B------:R-:W-:Y:S01]  /*5bb0*/  FMUL.FTZ R25, R25, R9.reuse ;  /* 0x0000000919197220 */ /* 0x080fe20000410000 */
[-C--:B------:R-:W-:Y:S01]  /*5bc0*/  FMUL.FTZ R28, R28, R9.reuse ;  /* 0x000000091c1c7220 */ /* 0x080fe20000410000 */
[-C--:B------:R-:W-:Y:S01]  /*5bd0*/  FMUL.FTZ R29, R29, R9.reuse ;  /* 0x000000091d1d7220 */ /* 0x080fe20000410000 */
[C---:B------:R-:W-:Y:S01]  /*5be0*/  FSETP.NEU.FTZ.AND P3, PT, R6.reuse, -INF , PT ;  /* 0xff8000000600780b */ /* 0x040fe20003f7d000 */
[----:B------:R-:W-:Y:S01]  /*5bf0*/  FMUL.FTZ R153, R6, UR10 ;  /* 0x0000000a06997c20 */ /* 0x000fe20008410000 */
[----:B------:R-:W-:Y:S01]  /*5c00*/  MUFU.EX2 R156, R156 ;  /* 0x0000009c009c7308 */ /* 0x000fe20000000800 */
[-C--:B------:R-:W-:Y:S01]  /*5c10*/  FMUL.FTZ R32, R32, R9.reuse ;  /* 0x0000000920207220 */ /* 0x080fe20000410000 */
[-C--:B------:R-:W-:Y:S01]  /*5c20*/  FMUL.FTZ R33, R33, R9.reuse ;  /* 0x0000000921217220 */ /* 0x080fe20000410000 */
[-C--:B------:R-:W-:Y:S01]  /*5c30*/  FMUL.FTZ R36, R36, R9.reuse ;  /* 0x0000000924247220 */ /* 0x080fe20000410000 */
[----:B------:R-:W-:Y:S01]  /*5c40*/  FSEL R20, R153, RZ, P3 ;  /* 0x000000ff99147208 */ /* 0x000fe20001800000 */
[-C--:B------:R-:W-:Y:S01]  /*5c50*/  FMUL.FTZ R37, R37, R9.reuse ;  /* 0x0000000925257220 */ /* 0x080fe20000410000 */
[-C--:B------:R-:W-:Y:S01]  /*5c60*/  FMUL.FTZ R40, R40, R9.reuse ;  /* 0x0000000928287220 */ /* 0x080fe20000410000 */
[----:B------:R-:W-:Y:S01]  /*5c70*/  FMUL.FTZ R41, R41, R9 ;  /* 0x0000000929297220 */ /* 0x000fe20000410000 */
[----:B------:R-:W-:Y:S01]  /*5c80*/  MUFU.EX2 R157, R157 ;  /* 0x0000009d009d7308 */ /* 0x000fe20000000800 */
[--C-:B------:R-:W-:Y:S01]  /*5c90*/  FFMA.FTZ R153, R11, UR10, -R20.reuse ;  /* 0x0000000a0b997c23 */ /* 0x100fe20008010814 */
[--C-:B------:R-:W-:Y:S01]  /*5ca0*/  FFMA.FTZ R11, R162, UR10, -R20.reuse ;  /* 0x0000000aa20b7c23 */ /* 0x100fe20008010814 */
[--C-:B------:R-:W-:Y:S01]  /*5cb0*/  FFMA.FTZ R162, R163, UR10, -R20.reuse ;  /* 0x0000000aa3a27c23 */ /* 0x100fe20008010814 */
[----:B------:R-:W-:Y:S01]  /*5cc0*/  FSEL R163, R6, RZ, P3 ;  /* 0x000000ff06a37208 */ /* 0x000fe20001800000 */
[--C-:B------:R-:W-:Y:S01]  /*5cd0*/  FFMA.FTZ R168, R155, UR10, -R20.reuse ;  /* 0x0000000a9ba87c23 */ /* 0x100fe20008010814 */
[--C-:B------:R-:W-:Y:S01]  /*5ce0*/  FFMA.FTZ R155, R158, UR10, -R20.reuse ;  /* 0x0000000a9e9b7c23 */ /* 0x100fe20008010814 */
[--C-:B------:R-:W-:Y:S01]  /*5cf0*/  FFMA.FTZ R158, R159, UR10, -R20.reuse ;  /* 0x0000000a9f9e7c23 */ /* 0x100fe20008010814 */
[----:B------:R-:W-:Y:S01]  /*5d00*/  FFMA.FTZ R159, R166, UR10, -R20 ;  /* 0x0000000aa69f7c23 */ /* 0x000fe20008010814 */
[----:B------:R-:W-:Y:S01]  /*5d10*/  FADD.FTZ R163, -R163, R8 ;  /* 0x00000008a3a37221 */ /* 0x000fe20000010100 */
[----:B------:R-:W-:Y:S01]  /*5d20*/  MUFU.EX2 R153, R153 ;  /* 0x0000009900997308 */ /* 0x000fe20000000800 */
[----:B------:R-:W-:Y:S01]  /*5d30*/  FFMA.FTZ R166, R167, UR10, -R20 ;  /* 0x0000000aa7a67c23 */ /* 0x000fe20008010814 */
[----:B------:R-:W-:-:S02]  /*5d40*/  IMAD.MOV R167, RZ, RZ, -R18 ;  /* 0x000000ffffa77224 */ /* 0x000fc400078e0a12 */
[----:B------:R-:W-:Y:S01]  /*5d50*/  FMUL.FTZ R8, R163, UR10 ;  /* 0x0000000aa3087c20 */ /* 0x000fe20008410000 */
[--C-:B------:R-:W-:Y:S01]  /*5d60*/  FFMA.FTZ R163, R170, UR10, -R20.reuse ;  /* 0x0000000aaaa37c23 */ /* 0x100fe20008010814 */
[----:B------:R-:W-:Y:S02]  /*5d70*/  IMAD.U32 R170, RZ, RZ, UR25 ;  /* 0x00000019ffaa7e24 */ /* 0x000fe4000f8e00ff */
[--C-:B------:R-:W-:Y:S01]  /*5d80*/  FFMA.FTZ R172, R171, UR10, -R20.reuse ;  /* 0x0000000aabac7c23 */ /* 0x100fe20008010814 */
[----:B------:R-:W-:Y:S01]  /*5d90*/  ISETP.NE.AND P3, PT, R2, R167, PT ;  /* 0x000000a70200720c */ /* 0x000fe20003f65270 */
[----:B------:R-:W-:Y:S01]  /*5da0*/  MUFU.EX2 R168, R168 ;  /* 0x000000a800a87308 */ /* 0x000fe20000000800 */
[----:B------:R-:W-:Y:S02]  /*5db0*/  @!P1 VIADD R167, R170, 0x28c40 ;  /* 0x00028c40aaa79836 */ /* 0x000fe40000000000 */
[----:B------:R-:W-:Y:S01]  /*5dc0*/  FFMA.FTZ R3, R174, UR10, -R20 ;  /* 0x0000000aae037c23 */ /* 0x000fe20008010814 */
[----:B------:R-:W-:-:S02]  /*5dd0*/  IMAD.U32 R171, RZ, RZ, UR23 ;  /* 0x00000017ffab7e24 */ /* 0x000fc4000f8e00ff */
[--C-:B------:R-:W-:Y:S01]  /*5de0*/  FFMA.FTZ R178, R178, UR10, -R20.reuse ;  /* 0x0000000ab2b27c23 */ /* 0x100fe20008010814 */
[--C-:B------:R-:W-:Y:S01]  /*5df0*/  FFMA.FTZ R179, R179, UR10, -R20.reuse ;  /* 0x0000000ab3b37c23 */ /* 0x100fe20008010814 */
[----:B------:R-:W-:Y:S01]  /*5e00*/  @!P1 PRMT R167, RZ, 0x654, R167 ;  /* 0x00000654ffa79816 */ /* 0x000fe200000000a7 */
[----:B------:R-:W-:Y:S01]  /*5e10*/  FFMA.FTZ R182, R182, UR10, -R20 ;  /* 0x0000000ab6b67c23 */ /* 0x000fe20008010814 */
[----:B------:R-:W0:Y:S01]  /*5e20*/  MUFU.EX2 R8, R8 ;  /* 0x0000000800087308 */ /* 0x000e220000000800 */
[-C--:B------:R-:W-:Y:S01]  /*5e30*/  FMUL.FTZ R44, R44, R9.reuse ;  /* 0x000000092c2c7220 */ /* 0x080fe20000410000 */
[----:B------:R0:W-:Y:S01]  /*5e40*/  @!P1 SYNCS.ARRIVE.TRANS64.RED.A1T0 RZ, [R167+URZ], RZ ;  /* 0x000000ffa7ff99a7 */ /* 0x0001e2000810043f */
        /* <DEDUP_REMOVED lines=14> */
[----:B0-----:R-:W-:Y:S01]  /*5f30*/  FFMA.FTZ R167, R8, R4, R153 ;  /* 0x0000000408a77223 */ /* 0x001fe20000010099 */
[----:B------:R-:W-:-:S02]  /*5f40*/  @!P3 IMAD R4, R171, 0x40, R16 ;  /* 0x00000040ab04b824 */ /* 0x000fc400078e0210 */
[----:B------:R-:W-:Y:S01]  /*5f50*/  FADD.FTZ R171, R13, R176 ;  /* 0x000000b00dab7221 */ /* 0x000fe20000010000 */
[C---:B------:R-:W-:Y:S01]  /*5f60*/  F2FP.BF16.F32.PACK_AB R153, R168.reuse, R153 ;  /* 0x00000099a899723e */ /* 0x040fe200000010ff */
[----:B------:R-:W-:Y:S01]  /*5f70*/  FADD.FTZ R174, R168, R167 ;  /* 0x000000a7a8ae7221 */ /* 0x000fe20000010000 */
[----:B------:R-:W-:Y:S01]  /*5f80*/  FMUL.FTZ R69, R69, R9 ;  /* 0x0000000945457220 */ /* 0x000fe20000410000 */
[----:B------:R-:W-:Y:S01]  /*5f90*/  FADD.FTZ R176, R154, R171 ;  /* 0x000000ab9ab07221 */ /* 0x000fe20000010000 */
[----:B------:R-:W0:Y:S01]  /*5fa0*/  MUFU.EX2 R11, R11 ;  /* 0x0000000b000b7308 */ /* 0x000e220000000800 */
[----:B--2---:R-:W-:Y:S01]  /*5fb0*/  FADD.FTZ R171, R155, R174 ;  /* 0x000000ae9bab7221 */ /* 0x004fe20000010000 */
[----:B------:R-:W-:Y:S01]  /*5fc0*/  @!P3 LEA R167, R4, UR43, 0x2 ;  /* 0x0000002b04a7bc11 */ /* 0x000fe2000f8e10ff */
[----:B------:R-:W-:Y:S01]  /*5fd0*/  FFMA.FTZ R4, R175, UR10, -R20 ;  /* 0x0000000aaf047c23 */ /* 0x000fe20008010814 */
[----:B------:R-:W-:Y:S01]  /*5fe0*/  FADD.FTZ R175, R21, R176 ;  /* 0x000000b015af7221 */ /* 0x000fe20000010000 */
[----:B------:R-:W-:Y:S01]  /*5ff0*/  FFMA.FTZ R20, R183, UR10, -R20 ;  /* 0x0000000ab7147c23 */ /* 0x000fe20008010814 */
[----:B------:R-:W-:Y:S01]  /*6000*/  F2FP.BF16.F32.PACK_AB R154, R21, R154 ;  /* 0x0000009a159a723e */ /* 0x000fe200000010ff */
[----:B------:R-:W-:Y:S01]  /*6010*/  @!P3 STS [R167+0x28800], R9 ;  /* 0x02880009a700b388 */ /* 0x000fe20000000800 */
[----:B------:R-:W2:Y:S01]  /*6020*/  MUFU.EX2 R162, R162 ;  /* 0x000000a200a27308 */ /* 0x000ea20000000800 */
[----:B---3--:R-:W-:Y:S01]  /*6030*/  FADD.FTZ R174, R158, R171 ;  /* 0x000000ab9eae7221 */ /* 0x008fe20000010000 */
[----:B------:R-:W-:Y:S01]  /*6040*/  FADD.FTZ R176, R156, R175 ;  /* 0x000000af9cb07221 */ /* 0x000fe20000010000 */
[----:B------:R3:W-:Y:S01]  /*6050*/  @!P3 STS [R167+0x28820], R8 ;  /* 0x02882008a700b388 */ /* 0x0007e20000000800 */
[----:B------:R-:W-:Y:S01]  /*6060*/  F2FP.BF16.F32.PACK_AB R155, R158, R155 ;  /* 0x0000009b9e9b723e */ /* 0x000fe200000010ff */
[-C--:B------:R-:W-:Y:S01]  /*6070*/  FMUL.FTZ R72, R72, R9.reuse ;  /* 0x0000000948487220 */ /* 0x080fe20000410000 */
[C---:B------:R-:W-:Y:S01]  /*6080*/  FADD.FTZ R175, R157.reuse, R176 ;  /* 0x000000b09daf7221 */ /* 0x040fe20000010000 */
[----:B------:R-:W-:Y:S01]  /*6090*/  BAR.SYNC.DEFER_BLOCKING 0xf, 0x100 ;  /* 0x03c4000000007b1d */ /* 0x000fe20000010000 */
[----:B------:R-:W-:Y:S01]  /*60a0*/  F2FP.BF16.F32.PACK_AB R156, R157, R156 ;  /* 0x0000009c9d9c723e */ /* 0x000fe200000010ff */
[----:B0-----:R-:W-:Y:S01]  /*60b0*/  FADD.FTZ R171, R11, R174 ;  /* 0x000000ae0bab7221 */ /* 0x001fe20000010000 */
[-C--:B------:R-:W-:Y:S01]  /*60c0*/  FMUL.FTZ R73, R73, R9.reuse ;  /* 0x0000000949497220 */ /* 0x080fe20000410000 */
[-C--:B------:R-:W-:Y:S01]  /*60d0*/  FMUL.FTZ R76, R76, R9.reuse ;  /* 0x000000094c4c7220 */ /* 0x080fe20000410000 */
[-C--:B------:R-:W-:Y:S01]  /*60e0*/  FMUL.FTZ R77, R77, R9.reuse ;  /* 0x000000094d4d7220 */ /* 0x080fe20000410000 */
[----:B------:R-:W0:Y:S01]  /*60f0*/  MUFU.EX2 R10, R10 ;  /* 0x0000000a000a7308 */ /* 0x000e220000000800 */
[-C--:B------:R-:W-:Y:S01]  /*6100*/  FMUL.FTZ R80, R80, R9.reuse ;  /* 0x0000000950507220 */ /* 0x080fe20000410000 */
[-C--:B------:R-:W-:Y:S01]  /*6110*/  FMUL.FTZ R81, R81, R9.reuse ;  /* 0x0000000951517220 */ /* 0x080fe20000410000 */
[----:B------:R-:W-:Y:S01]  /*6120*/  FMUL.FTZ R84, R84, R9 ;  /* 0x0000000954547220 */ /* 0x000fe20000410000 */
[C---:B--2---:R-:W-:Y:S01]  /*6130*/  FADD.FTZ R174, R162.reuse, R171 ;  /* 0x000000aba2ae7221 */ /* 0x044fe20000010000 */
[----:B------:R-:W-:Y:S01]  /*6140*/  F2FP.BF16.F32.PACK_AB R157, R162, R11 ;  /* 0x0000000ba29d723e */ /* 0x000fe200000010ff */
        /* <DEDUP_REMOVED lines=11> */
[----:B0-----:R-:W-:Y:S01]  /*6200*/  FADD.FTZ R176, R10, R175 ;  /* 0x000000af0ab07221 */ /* 0x001fe20000010000 */
[----:B------:R0:W-:Y:S01]  /*6210*/  STSM.16.M88.4 [R19+0x26800], R152 ;  /* 0x0268009813007844 */ /* 0x0001e20000000200 */
[-C--:B------:R-:W-:Y:S01]  /*6220*/  FMUL.FTZ R104, R104, R9.reuse ;  /* 0x0000000968687220 */ /* 0x080fe20000410000 */
[-C--:B------:R-:W-:Y:S01]  /*6230*/  FMUL.FTZ R105, R105, R9.reuse ;  /* 0x0000000969697220 */ /* 0x080fe20000410000 */
[-C--:B------:R-:W-:Y:S01]  /*6240*/  FMUL.FTZ R108, R108, R9.reuse ;  /* 0x000000096c6c7220 */ /* 0x080fe20000410000 */
[-C--:B------:R-:W-:Y:S01]  /*6250*/  FMUL.FTZ R109, R109, R9.reuse ;  /* 0x000000096d6d7220 */ /* 0x080fe20000410000 */
[-C--:B------:R-:W-:Y:S01]  /*6260*/  FMUL.FTZ R112, R112, R9.reuse ;  /* 0x0000000970707220 */ /* 0x080fe20000410000 */
[----:B------:R-:W5:Y:S01]  /*6270*/  MUFU.EX2 R166, R166 ;  /* 0x000000a600a67308 */ /* 0x000f620000000800 */
        /* <DEDUP_REMOVED lines=17> */
[----:B------:R-:W-:Y:S01]  /*6390*/  F2FP.BF16.F32.PACK_AB R159, R166, R159 ;  /* 0x0000009fa69f723e */ /* 0x000fe200000010ff */
        /* <DEDUP_REMOVED lines=8> */
[----:B------:R-:W-:Y:S01]  /*6420*/  FMUL.FTZ R149, R149, R9 ;  /* 0x0000000995957220 */ /* 0x000fe20000410000 */
        /* <DEDUP_REMOVED lines=37> */
[----:B-----5:R-:W-:Y:S01]  /*6680*/  FADD.FTZ R11, R3, R158 ;  /* 0x0000009e030b7221 */ /* 0x020fe20000010000 */
[----:B------:R-:W-:Y:S01]  /*6690*/  F2FP.BF16.F32.PACK_AB R158, R15, R10 ;  /* 0x0000000a0f9e723e */ /* 0x000fe200000010ff */
[-C--:B------:R-:W-:Y:S01]  /*66a0*/  FMUL.FTZ R78, R78, R8.reuse ;  /* 0x000000084e4e7220 */ /* 0x080fe20000410000 */
[-C--:B------:R-:W-:Y:S01]  /*66b0*/  FMUL.FTZ R79, R79, R8.reuse ;  /* 0x000000084f4f7220 */ /* 0x080fe20000410000 */
[-C--:B------:R-:W-:Y:S01]  /*66c0*/  FMUL.FTZ R82, R82, R8.reuse ;  /* 0x0000000852527220 */ /* 0x080fe20000410000 */
[----:B------:R-:W-:Y:S01]  /*66d0*/  FMUL.FTZ R83, R83, R8 ;  /* 0x0000000853537220 */ /* 0x000fe20000410000 */
[----:B------:R0:W-:Y:S01]  /*66e0*/  STSM.16.M88.4 [R22], R156 ;  /* 0x0000009c16007844 */ /* 0x0001e20000000200 */
        /* <DEDUP_REMOVED lines=9> */
[C---:B----4-:R-:W-:Y:S01]  /*6780*/  FADD.FTZ R11, R4.reuse, R11 ;  /* 0x0000000b040b7221 */ /* 0x050fe20000010000 */
[----:B------:R-:W-:Y:S01]  /*6790*/  F2FP.BF16.F32.PACK_AB R163, R4, R3 ;  /* 0x0000000304a3723e */ /* 0x000fe200000010ff */
[-C--:B------:R-:W-:Y:S01]  /*67a0*/  FMUL.FTZ R95, R95, R8.reuse ;  /* 0x000000085f5f7220 */ /* 0x080fe20000410000 */
[-C--:B------:R-:W-:Y:S01]  /*67b0*/  FMUL.FTZ R98, R98, R8.reuse ;  /* 0x0000000862627220 */ /* 0x080fe20000410000 */
[-C--:B------:R-:W-:Y:S01]  /*67c0*/  FMUL.FTZ R99, R99, R8.reuse ;  /* 0x0000000863637220 */ /* 0x080fe20000410000 */
[-C--:B------:R-:W-:Y:S01]  /*67d0*/  FMUL.FTZ R102, R102, R8.reuse ;  /* 0x0000000866667220 */ /* 0x080fe20000410000 */
[----:B------:R0:W-:Y:S01]  /*67e0*/  STSM.16.M88.4 [R184], R160 ;  /* 0x000000a0b8007844 */ /* 0x0001e20000000200 */
[----:B------:R-:W4:Y:S01]  /*67f0*/  MUFU.EX2 R169, R169 ;  /* 0x000000a900a97308 */ /* 0x000f220000000800 */
[----:B-----5:R-:W-:Y:S01]  /*6800*/  FADD.FTZ R10, R164, R13 ;  /* 0x0000000da40a7221 */ /* 0x020fe20000010000 */
[-C--:B------:R-:W-:Y:S01]  /*6810*/  FMUL.FTZ R103, R103, R8.reuse ;  /* 0x0000000867677220 */ /* 0x080fe20000410000 */
        /* <DEDUP_REMOVED lines=16> */
[-C--:B------:R-:W-:Y:S01]  /*6920*/  FMUL.FTZ R127, R127, R8.reuse ;  /* 0x000000087f7f7220 */ /* 0x080fe20000410000 */
[-C--:B------:R-:W-:Y:S01]  /*6930*/  FMUL.FTZ R130, R130, R8.reuse ;  /* 0x0000000882827220 */ /* 0x080fe20000410000 */
[-C--:B------:R-:W-:Y:S01]  /*6940*/  FMUL.FTZ R131, R131, R8.reuse ;  /* 0x0000000883837220 */ /* 0x080fe20000410000 */
[-C--:B------:R-:W-:Y:S01]  /*6950*/  FMUL.FTZ R134, R134, R8.reuse ;  /* 0x0000000886867220 */ /* 0x080fe20000410000 */
[----:B------:R-:W-:Y:S01]  /*6960*/  FMUL.FTZ R135, R135, R8 ;  /* 0x0000000887877220 */ /* 0x000fe20000410000 */
[----:B---3--:R-:W3:Y:S01]  /*6970*/  MUFU.EX2 R167, R182 ;  /* 0x000000b600a77308 */ /* 0x008ee20000000800 */
[C---:B-----5:R-:W-:Y:S01]  /*6980*/  FADD.FTZ R166, R179.reuse, R166 ;  /* 0x000000a6b3a67221 */ /* 0x060fe20000010000 */
[----:B------:R-:W-:Y:S01]  /*6990*/  F2FP.BF16.F32.PACK_AB R165, R179, R178 ;  /* 0x000000b2b3a5723e */ /* 0x000fe200000010ff */
        /* <DEDUP_REMOVED lines=9> */
[----:B------:R-:W-:-:S04]  /*6a30*/  FMUL.FTZ R151, R151, R8 ;  /* 0x0000000897977220 */ /* 0x000fc80000410000 */
[----:B------:R-:W2:Y:S01]  /*6a40*/  MUFU.EX2 R20, R20 ;  /* 0x0000001400147308 */ /* 0x000ea20000000800 */
[----:B---3--:R-:W-:Y:S01]  /*6a50*/  FADD.FTZ R11, R167, R166 ;  /* 0x000000a6a70b7221 */ /* 0x008fe20000010000 */
[C---:B----4-:R-:W-:Y:S01]  /*6a60*/  F2FP.BF16.F32.PACK_AB R166, R173.reuse, R14 ;  /* 0x0000000eada6723e */ /* 0x050fe200000010ff */
[----:B------:R-:W-:Y:S01]  /*6a70*/  FADD.FTZ R3, R173, R4 ;  /* 0x00000004ad037221 */ /* 0x000fe20000010000 */
[C---:B--2---:R-:W-:Y:S01]  /*6a80*/  F2FP.BF16.F32.PACK_AB R167, R20.reuse, R167 ;  /* 0x000000a714a7723e */ /* 0x044fe200000010ff */
[----:B------:R-:W-:-:S04]  /*6a90*/  FADD.FTZ R4, R20, R11 ;  /* 0x0000000b14047221 */ /* 0x000fc80000010000 */
[----:B------:R0:W-:Y:S01]  /*6aa0*/  STSM.16.M88.4 [R23], R164 ;  /* 0x000000a417007844 */ /* 0x0001e20000000200 */
[----:B------:R-:W-:Y:S05]  /*6ab0*/  @!P0 BRA `(.L_x_4030) ;  /* 0x0000000000048947 */ /* 0x000fea0003800000 */
[----:B------:R-:W-:Y:S01]  /*6ac0*/  BPT.TRAP 0x1 ;  /* 0x000000040000795c */ /* 0x000fe20000300000 */
.L_x_4030:
[----:B------:R2:W3:Y:S01]  /*6ad0*/  SYNCS.PHASECHK.TRANS64.TRYWAIT P3, [UR25+0x28c50], R7 ;  /* 0x028c5007ff0075a7 */ /* 0x0004e20008060159 */
[----:B------:R-:W-:Y:S05]  /*6ae0*/  @!P0 BRA `(.L_x_4031) ;  /* 0x0000000000048947 */ /* 0x000fea0003800000 */
[----:B------:R-:W-:Y:S01]  /*6af0*/  BPT.TRAP 0x1 ;  /* 0x000000040000795c */ /* 0x000fe20000300000 */
.L_x_4031:
[----:B---3--:R-:W-:Y:S05]  /*6b00*/  @P3 BRA `(.L_x_4032) ;  /* 0x0000000000083947 */ /* 0x008fea0003800000 */
[----:B------:R-:W3:Y:S02]  /*6b10*/  SYNCS.PHASECHK.TRANS64.TRYWAIT P3, [UR25+0x28c50], R7 ;  /* 0x028c5007ff0075a7 */ /* 0x000ee40008060159 */
[----:B---3--:R-:W-:Y:S05]  /*6b20*/  @!P3 BRA `(.L_x_4033) ;  /* 0x000000a400f0b947 */ /* 0x008fea0003800000 */
.L_x_4032:
[----:B------:R-:W-:Y:S01]  /*6b30*/  ULEA UR11, UR36, UR48, 0xc ;  /* 0x00000030240b7291 */ /* 0x000fe2000f8e603f */
[----:B------:R-:W-:Y:S01]  /*6b40*/  WARPGROUP.ARRIVE ;  /* 0x00000000000079c5 */ /* 0x000fe20000000000 */
[----:B------:R-:W-:Y:S01]  /*6b50*/  UMOV UR7, 0x40000040 ;  /* 0x4000004000077882 */ /* 0x000fe20000000000 */
[----:B------:R-:W-:Y:S01]  /*6b60*/  UISETP.GT.AND UP1, UPT, UR21, UR20, UPT ;  /* 0x000000141500728c */ /* 0x000fe2000bf24270 */
[----:B---3--:R-:W-:Y:S01]  /*6b70*/  @!P1 VIADD R170, R170, 0x28c60 ;  /* 0x00028c60aaaa9836 */ /* 0x008fe20000000000 */
[----:B------:R-:W-:Y:S01]  /*6b80*/  UIADD3 UR21, UR21, -0x1, URZ ;  /* 0xffffffff15157890 */ /* 0x000fe2000fffe03f */
[----:B------:R-:W-:Y:S01]  /*6b90*/  IMAD.MOV.U32 R8, RZ, RZ, R6 ;  /* 0x000000ffff087224 */ /* 0x000fe200078e0006 */
[----:B------:R-:W-:Y:S01]  /*6ba0*/  UMOV UR6, UR11 ;  /* 0x0000000b00067c82 */ /* 0x000fe20008000000 */
[----:B------:R-:W-:Y:S01]  /*6bb0*/  UMOV UR23, UR36 ;  /* 0x0000002400177c82 */ /* 0x000fe20008000000 */
[----:B------:R-:W-:Y:S01]  /*6bc0*/  HGMMA.64x256x16.F32.BF16 R24, R152, gdesc[UR4].tnspB, R24, gsb0 ;  /* 0x43e0000498187df0 */ /* 0x000fe20008001818 */
[----:B------:R-:W-:Y:S01]  /*6bd0*/  UIADD3 UR6, UR11, 0x80, URZ ;  /* 0x000000800b067890 */ /* 0x000fe2000fffe03f */
[----:B------:R-:W-:Y:S01]  /*6be0*/  PLOP3.LUT P3, PT, PT, PT, UP1, 0x80, 0x0 ;  /* 0x000000000000781c */ /* 0x000fe20003f6f018 */
[----:B------:R-:W-:Y:S01]  /*6bf0*/  UMOV UR7, 0x40000040 ;  /* 0x4000004000077882 */ /* 0x000fe20000000000 */
[----:B------:R-:W-:Y:S01]  /*6c00*/  @!P1 PRMT R170, RZ, 0x654, R170 ;  /* 0x00000654ffaa9816 */ /* 0x000fe200000000aa */
[----:B------:R-:W-:Y:S01]  /*6c10*/  IMAD.MOV.U32 R9, RZ, RZ, R5 ;  /* 0x000000ffff097224 */ /* 0x000fe200078e0005 */
        /* <DEDUP_REMOVED lines=27> */
.L_x_4025:
[----:B------:R-:W-:-:S13]  /*6dd0*/  ISETP.LE.AND P2, PT, RZ, UR21, PT ;  /* 0x00000015ff007c0c */ /* 0x000fda000bf43270 */
[----:B------:R-:W-:Y:S05]  /*6de0*/  @!P2 BRA `(.L_x_4035) ;  /* 0x00000018002ca947 */ /* 0x000fea0003800000 */
[----:B------:R-:W-:Y:S01]  /*6df0*/  IMAD.MOV.U32 R9, RZ, RZ, R6 ;  /* 0x000000ffff097224 */ /* 0x000fe200078e0006 */
[----:B------:R-:W-:Y:S01]  /*6e00*/  UMOV UR22, UR36 ;  /* 0x0000002400167c82 */ /* 0x000fe20008000000 */
[----:B------:R-:W-:Y:S01]  /*6e10*/  IMAD.MOV.U32 R8, RZ, RZ, R5 ;  /* 0x000000ffff087224 */ /* 0x000fe200078e0005 */
[----:B------:R-:W-:-:S06]  /*6e20*/  ULDC UR20, c[0x0][0x988] ;  /* 0x0002620000147ab9 */ /* 0x000fcc0000000800 */
.L_x_4044:
[----:B------:R-:W-:-:S04]  /*6e30*/  UIADD3 UR36, UR22, 0x1, URZ ;  /* 0x0000000116247890 */ /* 0x000fc8000fffe03f */
[----:B------:R-:W-:-:S04]  /*6e40*/  UISETP.NE.AND UP0, UPT, UR36, 0x2, UPT ;  /* 0x000000022400788c */ /* 0x000fc8000bf05270 */
[----:B------:R-:W-:Y:S02]  /*6e50*/  USEL UR6, URZ, 0x1, UP0 ;  /* 0x000000013f067887 */ /* 0x000fe40008000000 */
[----:B------:R-:W-:Y:S02]  /*6e60*/  USEL UR36, UR36, URZ, UP0 ;  /* 0x0000003f24247287 */ /* 0x000fe40008000000 */
[----:B------:R-:W-:Y:S01]  /*6e70*/  ULOP3.LUT UR37, UR37, UR6, URZ, 0x3c, !UPT ;  /* 0x0000000625257292 */ /* 0x000fe2000f8e3c3f */
[----:B----4-:R-:W-:Y:S11]  /*6e80*/  @!P0 BRA `(.L_x_4036) ;  /* 0x0000000000048947 */ /* 0x010ff60003800000 */
[----:B------:R-:W-:Y:S01]  /*6e90*/  BPT.TRAP 0x1 ;  /* 0x000000040000795c */ /* 0x000fe20000300000 */
.L_x_4036:
[----:B------:R-:W-:Y:S01]  /*6ea0*/  ULEA UR23, UR36, UR43, 0x3 ;  /* 0x0000002b24177291 */ /* 0x000fe2000f8e183f */
[----:B-12---:R-:W-:-:S05]  /*6eb0*/  IMAD.U32 R7, RZ, RZ, UR37 ;  /* 0x00000025ff077e24 */ /* 0x006fca000f8e00ff */
[----:B------:R-:W-:-:S04]  /*6ec0*/  SHF.L.U32 R7, R7, 0x1f, RZ ;  /* 0x0000001f07077819 */ /* 0x000fc800000006ff */
[----:B------:R1:W2:Y:S01]  /*6ed0*/  SYNCS.PHASECHK.TRANS64.TRYWAIT P2, [UR23+0x28c30], R7 ;  /* 0x028c3007ff0075a7 */ /* 0x0002a20008040157 */
[----:B------:R-:W-:Y:S05]  /*6ee0*/  @!P0 BRA `(.L_x_4037) ;  /* 0x0000000000048947 */ /* 0x000fea0003800000 */
[----:B------:R-:W-:Y:S01]  /*6ef0*/  BPT.TRAP 0x1 ;  /* 0x000000040000795c */ /* 0x000fe20000300000 */
.L_x_4037:
[----:B--2---:R-:W-:Y:S05]  /*6f00*/  @P2 BRA `(.L_x_4038) ;  /* 0x0000000000082947 */ /* 0x004fea0003800000 */
[----:B------:R-:W2:Y:S02]  /*6f10*/  SYNCS.PHASECHK.TRANS64.TRYWAIT P2, [UR23+0x28c30], R7 ;  /* 0x028c3007ff0075a7 */ /* 0x000ea40008040157 */
[----:B--2---:R-:W-:Y:S05]  /*6f20*/  @!P2 BRA `(.L_x_4039) ;  /* 0x000000a40004a947 */ /* 0x004fea0003800000 */
.L_x_4038:
[----:B------:R-:W-:Y:S01]  /*6f30*/  R2UR UR18, R0 ;  /* 0x00000000001272ca */ /* 0x000fe200000e0000 */
[----:B0--3--:R-:W-:Y:S01]  /*6f40*/  WARPGROUP.ARRIVE ;  /* 0x00000000000079c5 */ /* 0x009fe20000000000 */
        /* <DEDUP_REMOVED lines=65> */
[----:B------:R-:W2:Y:S01]  /*7360*/  MUFU.EX2 R11, R11 ;  /* 0x0000000b000b7308 */ /* 0x000ea20000000800 */
[----:B------:R-:W-:Y:S01]  /*7370*/  FMNMX.FTZ R13, R175, R6, !PT ;  /* 0x00000006af0d7209 */ /* 0x000fe20007810000 */
[--C-:B------:R-:W-:Y:S01]  /*7380*/  FFMA.FTZ R12, R164, UR10, -R14.reuse ;  /* 0x0000000aa40c7c23 */ /* 0x100fe2000801080e */
[----:B------:R-:W-:-:S02]  /*7390*/  FFMA.FTZ R164, R176, UR10, -R14 ;  /* 0x0000000ab0a47c23 */ /* 0x000fc4000801080e */
[----:B------:R-:W-:-:S03]  /*73a0*/  FMNMX.FTZ R6, R178, R13, !PT ;  /* 0x0000000db2067209 */ /* 0x000fc60007810000 */
[----:B------:R-:W3:Y:S01]  /*73b0*/  MUFU.EX2 R152, R152 ;  /* 0x0000009800987308 */ /* 0x000ee20000000800 */
[----:B------:R-:W-:Y:S01]  /*73c0*/  FMNMX.FTZ R13, R179, R6, !PT ;  /* 0x00000006b30d7209 */ /* 0x000fe20007810000 */
[-C--:B0-----:R-:W-:Y:S01]  /*73d0*/  FMUL.FTZ R24, R24, R8.reuse ;  /* 0x0000000818187220 */ /* 0x081fe20000410000 */
[-C--:B------:R-:W-:Y:S01]  /*73e0*/  FMUL.FTZ R25, R25, R8.reuse ;  /* 0x0000000819197220 */ /* 0x080fe20000410000 */
[----:B------:R-:W-:Y:S01]  /*73f0*/  FMUL.FTZ R28, R28, R8 ;  /* 0x000000081c1c7220 */ /* 0x000fe20000410000 */
[----:B------:R-:W-:Y:S01]  /*7400*/  FMNMX.FTZ R6, R182, R13, !PT ;  /* 0x0000000db6067209 */ /* 0x000fe20007810000 */
[--C-:B------:R-:W-:Y:S01]  /*7410*/  FFMA.FTZ R13, R157, UR10, -R14.reuse ;  /* 0x0000000a9d0d7c23 */ /* 0x100fe2000801080e */
[----:B------:R-:W-:Y:S01]  /*7420*/  FFMA.FTZ R157, R173, UR10, -R14 ;  /* 0x0000000aad9d7c23 */ /* 0x000fe2000801080e */
[----:B------:R-:W0:Y:S01]  /*7430*/  MUFU.EX2 R10, R10 ;  /* 0x0000000a000a7308 */ /* 0x000e220000000800 */
[----:B------:R-:W-:Y:S01]  /*7440*/  FMNMX.FTZ R6, R183, R6, !PT ;  /* 0x00000006b7067209 */ /* 0x000fe20007810000 */
[----:B--2---:R-:W-:Y:S01]  /*7450*/  FFMA.FTZ R3, R8, R3, R11 ;  /* 0x0000000308037223 */ /* 0x004fe2000001000b */
[----:B------:R-:W-:-:S02]  /*7460*/  IMAD.MOV R173, RZ, RZ, -R18 ;  /* 0x000000ffffad7224 */ /* 0x000fc400078e0a12 */
[-C--:B------:R-:W-:Y:S01]  /*7470*/  FMUL.FTZ R29, R29, R8.reuse ;  /* 0x000000081d1d7220 */ /* 0x080fe20000410000 */
[-C--:B------:R-:W-:Y:S01]  /*7480*/  FMUL.FTZ R32, R32, R8.reuse ;  /* 0x0000000820207220 */ /* 0x080fe20000410000 */
[----:B------:R-:W2:Y:S01]  /*7490*/  SHFL.BFLY PT, R153, R6, 0x2, 0x1f ;  /* 0x0c401f0006997f89 */ /* 0x000ea200000e0000 */
[-C--:B------:R-:W-:Y:S01]  /*74a0*/  FMUL.FTZ R33, R33, R8.reuse ;  /* 0x0000000821217220 */ /* 0x080fe20000410000 */
[----:B------:R-:W-:Y:S01]  /*74b0*/  MUFU.EX2 R13, R13 ;  /* 0x0000000d000d7308 */ /* 0x000fe20000000800 */
[----:B---3--:R-:W-:Y:S01]  /*74c0*/  FADD.FTZ R3, R152, R3 ;  /* 0x0000000398037221 */ /* 0x008fe20000010000 */
[----:B------:R-:W-:Y:S01]  /*74d0*/  ISETP.NE.AND P2, PT, R2, R173, PT ;  /* 0x000000ad0200720c */ /* 0x000fe20003f45270 */
[-C--:B------:R-:W-:Y:S01]  /*74e0*/  FMUL.FTZ R36, R36, R8.reuse ;  /* 0x0000000824247220 */ /* 0x080fe20000410000 */
[----:B------:R-:W-:Y:S01]  /*74f0*/  F2FP.BF16.F32.PACK_AB R152, R152, R11 ;  /* 0x0000000b9898723e */ /* 0x000fe200000010ff */
        /* <DEDUP_REMOVED lines=17> */
[----:B--2---:R-:W-:Y:S01]  /*7610*/  FMNMX.FTZ R165, R6, R153, !PT ;  /* 0x0000009906a57209 */ /* 0x004fe20007810000 */
        /* <DEDUP_REMOVED lines=44> */
[--C-:B--2---:R-:W-:Y:S01]  /*78e0*/  FFMA.FTZ R180, R167, UR10, -R177.reuse ;  /* 0x0000000aa7b47c23 */ /* 0x104fe200080108b1 */
[----:B------:R-:W-:Y:S01]  /*78f0*/  FFMA.FTZ R167, R170, UR10, -R177 ;  /* 0x0000000aaaa77c23 */ /* 0x000fe200080108b1 */
[----:B------:R-:W-:-:S02]  /*7900*/  IMAD.U32 R170, RZ, RZ, UR23 ;  /* 0x00000017ffaa7e24 */ /* 0x000fc4000f8e00ff */
[--C-:B------:R-:W-:Y:S01]  /*7910*/  FFMA.FTZ R176, R163, UR10, -R177.reuse ;  /* 0x0000000aa3b07c23 */ /* 0x100fe200080108b1 */
[--C-:B------:R-:W-:Y:S01]  /*7920*/  FFMA.FTZ R163, R166, UR10, -R177.reuse ;  /* 0x0000000aa6a37c23 */ /* 0x100fe200080108b1 */
[--C-:B------:R-:W-:Y:S01]  /*7930*/  FFMA.FTZ R192, R171, UR10, -R177.reuse ;  /* 0x0000000aabc07c23 */ /* 0x100fe200080108b1 */
[----:B------:R-:W-:Y:S01]  /*7940*/  @!P1 VIADD R154, R170, 0x28c40 ;  /* 0x00028c40aa9a9836 */ /* 0x000fe20000000000 */
[----:B------:R-:W2:Y:S01]  /*7950*/  MUFU.EX2 R168, R168 ;  /* 0x000000a800a87308 */ /* 0x000ea20000000800 */
[--C-:B------:R-:W-:Y:S01]  /*7960*/  FFMA.FTZ R171, R174, UR10, -R177.reuse ;  /* 0x0000000aaeab7c23 */ /* 0x100fe200080108b1 */
[--C-:B------:R-:W-:Y:S01]  /*7970*/  FFMA.FTZ R174, R175, UR10, -R177.reuse ;  /* 0x0000000aafae7c23 */ /* 0x100fe200080108b1 */
[----:B------:R-:W-:Y:S01]  /*7980*/  IMAD.U32 R175, RZ, RZ, UR22 ;  /* 0x00000016ffaf7e24 */ /* 0x000fe2000f8e00ff */
[----:B------:R-:W-:Y:S01]  /*7990*/  @!P1 PRMT R154, RZ, 0x654, R154 ;  /* 0x00000654ff9a9816 */ /* 0x000fe2000000009a */
[--C-:B------:R-:W-:Y:S01]  /*79a0*/  FFMA.FTZ R173, R178, UR10, -R177.reuse ;  /* 0x0000000ab2ad7c23 */ /* 0x100fe200080108b1 */
[--C-:B------:R-:W-:Y:S01]  /*79b0*/  FFMA.FTZ R178, R179, UR10, -R177.reuse ;  /* 0x0000000ab3b27c23 */ /* 0x100fe200080108b1 */
[----:B------:R-:W-:Y:S01]  /*79c0*/  @!P2 IMAD R158, R175, 0x40, R16 ;  /* 0x00000040af9ea824 */ /* 0x000fe200078e0210 */
[----:B------:R-:W3:Y:S01]  /*79d0*/  MUFU.EX2 R155, R155 ;  /* 0x0000009b009b7308 */ /* 0x000ee20000000800 */
[----:B------:R0:W-:Y:S01]  /*79e0*/  @!P1 SYNCS.ARRIVE.TRANS64.RED.A1T0 RZ, [R154+URZ], RZ ;  /* 0x000000ff9aff99a7 */ /* 0x0001e2000810043f */
[--C-:B------:R-:W-:Y:S01]  /*79f0*/  FFMA.FTZ R182, R182, UR10, -R177.reuse ;  /* 0x0000000ab6b67c23 */ /* 0x100fe200080108b1 */
[----:B------:R-:W-:Y:S01]  /*7a00*/  FFMA.FTZ R183, R183, UR10, -R177 ;  /* 0x0000000ab7b77c23 */ /* 0x000fe200080108b1 */
[----:B------:R-:W-:Y:S01]  /*7a10*/  @!P2 LEA R158, R158, UR43, 0x2 ;  /* 0x0000002b9e9eac11 */ /* 0x000fe2000f8e10ff */
[-C--:B------:R-:W-:Y:S01]  /*7a20*/  FMUL.FTZ R120, R120, R8.reuse ;  /* 0x0000000878787220 */ /* 0x080fe20000410000 */
[-C--:B------:R-:W-:Y:S01]  /*7a30*/  FMUL.FTZ R121, R121, R8.reuse ;  /* 0x0000000879797220 */ /* 0x080fe20000410000 */
[----:B------:R-:W-:Y:S01]  /*7a40*/  FMUL.FTZ R124, R124, R8 ;  /* 0x000000087c7c7220 */ /* 0x000fe20000410000 */
[----:B------:R-:W4:Y:S01]  /*7a50*/  MUFU.EX2 R169, R169 ;  /* 0x000000a900a97308 */ /* 0x000f220000000800 */
[----:B0-----:R-:W-:Y:S01]  /*7a60*/  FADD.FTZ R154, R10, R3 ;  /* 0x000000030a9a7221 */ /* 0x001fe20000010000 */
[----:B--2---:R-:W-:Y:S01]  /*7a70*/  FFMA.FTZ R4, R9, R4, R168 ;  /* 0x0000000409047223 */ /* 0x004fe200000100a8 */
[----:B------:R-:W-:Y:S01]  /*7a80*/  @!P2 STS [R158+0x28800], R8 ;  /* 0x028800089e00a388 */ /* 0x000fe20000000800 */
[-C--:B------:R-:W-:Y:S01]  /*7a90*/  FMUL.FTZ R125, R125, R8.reuse ;  /* 0x000000087d7d7220 */ /* 0x080fe20000410000 */
[----:B------:R-:W-:Y:S01]  /*7aa0*/  FADD.FTZ R3, R13, R154 ;  /* 0x0000009a0d037221 */ /* 0x000fe20000010000 */
[-C--:B------:R-:W-:Y:S01]  /*7ab0*/  FMUL.FTZ R128, R128, R8.reuse ;  /* 0x0000000880807220 */ /* 0x080fe20000410000 */
[----:B------:R0:W-:Y:S01]  /*7ac0*/  @!P2 STS [R158+0x28820], R9 ;  /* 0x028820099e00a388 */ /* 0x0001e20000000800 */
[----:B------:R-:W2:Y:S01]  /*7ad0*/  MUFU.EX2 R172, R172 ;  /* 0x000000ac00ac7308 */ /* 0x000ea20000000800 */
[----:B---3--:R-:W-:Y:S01]  /*7ae0*/  FADD.FTZ R4, R155, R4 ;  /* 0x000000049b047221 */ /* 0x008fe20000010000 */
[----:B------:R-:W-:Y:S01]  /*7af0*/  FADD.FTZ R154, R156, R3 ;  /* 0x000000039c9a7221 */ /* 0x000fe20000010000 */
[-C--:B------:R-:W-:Y:S01]  /*7b00*/  FMUL.FTZ R129, R129, R8.reuse ;  /* 0x0000000881817220 */ /* 0x080fe20000410000 */
[-C--:B------:R-:W-:Y:S01]  /*7b10*/  FMUL.FTZ R132, R132, R8.reuse ;  /* 0x0000000884847220 */ /* 0x080fe20000410000 */
[-C--:B------:R-:W-:Y:S01]  /*7b20*/  FMUL.FTZ R133, R133, R8.reuse ;  /* 0x0000000885857220 */ /* 0x080fe20000410000 */
[----:B------:R-:W-:Y:S01]  /*7b30*/  FADD.FTZ R175, R15, R154 ;  /* 0x0000009a0faf7221 */ /* 0x000fe20000010000 */
[-C--:B------:R-:W-:Y:S01]  /*7b40*/  FMUL.FTZ R136, R136, R8.reuse ;  /* 0x0000000888887220 */ /* 0x080fe20000410000 */
[----:B------:R-:W3:Y:S01]  /*7b50*/  MUFU.EX2 R159, R159 ;  /* 0x0000009f009f7308 */ /* 0x000ee20000000800 */
        /* <DEDUP_REMOVED lines=8> */
[----:B--2---:R-:W-:Y:S01]  /*7be0*/  FADD.FTZ R4, R172, R3 ;  /* 0x00000003ac047221 */ /* 0x004fe20000010000 */
[----:B------:R-:W-:Y:S01]  /*7bf0*/  FADD.FTZ R154, R160, R175 ;  /* 0x000000afa09a7221 */ /* 0x000fe20000010000 */
[-C--:B------:R-:W-:Y:S01]  /*7c00*/  FMUL.FTZ R145, R145, R8.reuse ;  /* 0x0000000891917220 */ /* 0x080fe20000410000 */
[-C--:B------:R-:W-:Y:S01]  /*7c10*/  FMUL.FTZ R148, R148, R8.reuse ;  /* 0x0000000894947220 */ /* 0x080fe20000410000 */
[----:B------:R-:W-:Y:S01]  /*7c20*/  FMUL.FTZ R149, R149, R8 ;  /* 0x0000000895957220 */ /* 0x000fe20000410000 */
[C---:B------:R-:W-:Y:S01]  /*7c30*/  FADD.FTZ R175, R153.reuse, R154 ;  /* 0x0000009a99af7221 */ /* 0x040fe20000010000 */
[----:B------:R-:W-:Y:S01]  /*7c40*/  F2FP.BF16.F32.PACK_AB R160, R153, R160 ;  /* 0x000000a099a0723e */ /* 0x000fe200000010ff */
[----:B------:R-:W2:Y:S01]  /*7c50*/  MUFU.EX2 R163, R163 ;  /* 0x000000a300a37308 */ /* 0x000ea20000000800 */
[----:B---3--:R-:W-:Y:S01]  /*7c60*/  FADD.FTZ R3, R159, R4 ;  /* 0x000000049f037221 */ /* 0x008fe20000010000 */
[----:B------:R-:W-:Y:S01]  /*7c70*/  F2FP.BF16.F32.PACK_AB R153, R155, R168 ;  /* 0x000000a89b99723e */ /* 0x000fe200000010ff */
[----:B------:R-:W-:Y:S01]  /*7c80*/  FMUL.FTZ R26, R26, R9 ;  /* 0x000000091a1a7220 */ /* 0x000fe20000410000 */
[----:B------:R-:W-:Y:S01]  /*7c90*/  F2FP.BF16.F32.PACK_AB R155, R172, R169 ;  /* 0x000000a9ac9b723e */ /* 0x000fe200000010ff */
[-C--:B------:R-:W-:Y:S01]  /*7ca0*/  FMUL.FTZ R27, R27, R9.reuse ;  /* 0x000000091b1b7220 */ /* 0x080fe20000410000 */
[----:B------:R-:W-:Y:S01]  /*7cb0*/  F2FP.BF16.F32.PACK_AB R156, R15, R156 ;  /* 0x0000009c0f9c723e */ /* 0x000fe200000010ff */
[-C--:B------:R-:W-:Y:S01]  /*7cc0*/  FMUL.FTZ R30, R30, R9.reuse ;  /* 0x000000091e1e7220 */ /* 0x080fe20000410000 */
[----:B------:R-:W3:Y:S01]  /*7cd0*/  MUFU.EX2 R180, R180 ;  /* 0x000000b400b47308 */ /* 0x000ee20000000800 */
[----:B----4-:R-:W-:Y:S01]  /*7ce0*/  FADD.FTZ R4, R176, R3 ;  /* 0x00000003b0047221 */ /* 0x010fe20000010000 */
[----:B0-----:R-:W-:Y:S01]  /*7cf0*/  F2FP.BF16.F32.PACK_AB R158, R21, R12 ;  /* 0x0000000c159e723e */ /* 0x001fe200000010ff */
        /* <DEDUP_REMOVED lines=46> */
[C---:B0-----:R-:W-:Y:S01]  /*7fe0*/  FADD.FTZ R11, R157.reuse, R154 ;  /* 0x0000009a9d0b7221 */ /* 0x041fe20000010000 */
[----:B------:R-:W-:Y:S01]  /*7ff0*/  F2FP.BF16.F32.PACK_AB R162, R157, R20 ;  /* 0x000000149da2723e */ /* 0x000fe200000010ff */
[----:B------:R-:W-:Y:S01]  /*8000*/  FMUL.FTZ R102, R102, R9 ;  /* 0x0000000966667220 */ /* 0x000fe20000410000 */
[----:B------:R-:W-:Y:S01]  /*8010*/  F2FP.BF16.F32.PACK_AB R154, R13, R10 ;  /* 0x0000000a0d9a723e */ /* 0x000fe200000010ff */
[----:B------:R-:W-:Y:S01]  /*8020*/  BAR.SYNC.DEFER_BLOCKING 0xf, 0x100 ;  /* 0x03c4000000007b1d */ /* 0x000fe20000010000 */
[----:B------:R-:W-:Y:S01]  /*8030*/  F2FP.BF16.F32.PACK_AB R157, R176, R159 ;  /* 0x0000009fb09d723e */ /* 0x000fe200000010ff */
[----:B------:R-:W-:Y:S01]  /*8040*/  FMUL.FTZ R103, R103, R9 ;  /* 0x0000000967677220 */ /* 0x000fe20000410000 */
[----:B------:R-:W-:Y:S01]  /*8050*/  F2FP.BF16.F32.PACK_AB R159, R180, R163 ;  /* 0x000000a3b49f723e */ /* 0x000fe200000010ff */
[----:B--2---:R-:W-:Y:S01]  /*8060*/  FADD.FTZ R3, R171, R4 ;  /* 0x00000004ab037221 */ /* 0x004fe20000010000 */
[-C--:B------:R-:W-:Y:S01]  /*8070*/  FMUL.FTZ R106, R106, R9.reuse ;  /* 0x000000096a6a7220 */ /* 0x080fe20000410000 */
[----:B------:R-:W0:Y:S01]  /*8080*/  MUFU.EX2 R174, R174 ;  /* 0x000000ae00ae7308 */ /* 0x000e220000000800 */
[-C--:B------:R-:W-:Y:S01]  /*8090*/  FMUL.FTZ R107, R107, R9.reuse ;  /* 0x000000096b6b7220 */ /* 0x080fe20000410000 */
[-C--:B------:R-:W-:Y:S01]  /*80a0*/  FMUL.FTZ R110, R110, R9.reuse ;  /* 0x000000096e6e7220 */ /* 0x080fe20000410000 */
[-C--:B------:R-:W-:Y:S01]  /*80b0*/  FMUL.FTZ R111, R111, R9.reuse ;  /* 0x000000096f6f7220 */ /* 0x080fe20000410000 */
[-C--:B------:R-:W-:Y:S01]  /*80c0*/  FMUL.FTZ R114, R114, R9.reuse ;  /* 0x0000000972727220 */ /* 0x080fe20000410000 */
[-C--:B------:R-:W-:Y:S01]  /*80d0*/  FMUL.FTZ R115, R115, R9.reuse ;  /* 0x0000000973737220 */ /* 0x080fe20000410000 */
[----:B---3--:R-:W-:Y:S01]  /*80e0*/  FADD.FTZ R8, R164, R11 ;  /* 0x0000000ba4087221 */ /* 0x008fe20000010000 */
        /* <DEDUP_REMOVED lines=10> */
[C---:B0-----:R-:W-:Y:S01]  /*8190*/  FADD.FTZ R4, R174.reuse, R3 ;  /* 0x00000003ae047221 */ /* 0x041fe20000010000 */
[----:B------:R-:W-:Y:S01]  /*81a0*/  F2FP.BF16.F32.PACK_AB R163, R174, R171 ;  /* 0x000000abaea3723e */ /* 0x000fe200000010ff */
[----:B------:R0:W-:Y:S01]  /*81b0*/  STSM.16.M88.4 [R19+0x26800], R152 ;  /* 0x0268009813007844 */ /* 0x0001e20000000200 */
[-C--:B------:R-:W-:Y:S01]  /*81c0*/  FMUL.FTZ R134, R134, R9.reuse ;  /* 0x0000000986867220 */ /* 0x080fe20000410000 */
[-C--:B------:R-:W-:Y:S01]  /*81d0*/  FMUL.FTZ R135, R135, R9.reuse ;  /* 0x0000000987877220 */ /* 0x080fe20000410000 */
[-C--:B------:R-:W-:Y:S01]  /*81e0*/  FMUL.FTZ R138, R138, R9.reuse ;  /* 0x000000098a8a7220 */ /* 0x080fe20000410000 */
[----:B------:R0:W-:Y:S01]  /*81f0*/  STSM.16.M88.4 [R22], R156 ;  /* 0x0000009c16007844 */ /* 0x0001e20000000200 */
[----:B------:R-:W4:Y:S01]  /*8200*/  MUFU.EX2 R14, R14 ;  /* 0x0000000e000e7308 */ /* 0x000f220000000800 */
[C---:B--2---:R-:W-:Y:S01]  /*8210*/  FADD.FTZ R8, R161.reuse, R8 ;  /* 0x00000008a1087221 */ /* 0x044fe20000010000 */
[----:B------:R-:W-:Y:S01]  /*8220*/  F2FP.BF16.F32.PACK_AB R164, R161, R164 ;  /* 0x000000a4a1a4723e */ /* 0x000fe200000010ff */
[----:B------:R-:W-:Y:S01]  /*8230*/  FMUL.FTZ R139, R139, R9 ;  /* 0x000000098b8b7220 */ /* 0x000fe20000410000 */
[----:B------:R-:W-:Y:S01]  /*8240*/  F2FP.BF16.F32.PACK_AB R161, R192, R167 ;  /* 0x000000a7c0a1723e */ /* 0x000fe200000010ff */
[----:B------:R-:W-:Y:S01]  /*8250*/  FADD.FTZ R3, R165, R8 ;  /* 0x00000008a5037221 */ /* 0x000fe20000010000 */
[-C--:B------:R-:W-:Y:S01]  /*8260*/  FMUL.FTZ R142, R142, R9.reuse ;  /* 0x000000098e8e7220 */ /* 0x080fe20000410000 */
[-C--:B------:R-:W-:Y:S01]  /*8270*/  FMUL.FTZ R143, R143, R9.reuse ;  /* 0x000000098f8f7220 */ /* 0x080fe20000410000 */
[----:B------:R-:W2:Y:S01]  /*8280*/  MUFU.EX2 R178, R178 ;  /* 0x000000b200b27308 */ /* 0x000ea20000000800 */
[----:B---3--:R-:W-:Y:S01]  /*8290*/  FADD.FTZ R11, R173, R4 ;  /* 0x00000004ad0b7221 */ /* 0x008fe20000010000 */
[----:B------:R0:W-:Y:S01]  /*82a0*/  STSM.16.M88.4 [R184], R160 ;  /* 0x000000a0b8007844 */ /* 0x0001e20000000200 */
[-C--:B------:R-:W-:Y:S01]  /*82b0*/  FMUL.FTZ R146, R146, R9.reuse ;  /* 0x0000000992927220 */ /* 0x080fe20000410000 */
[-C--:B------:R-:W-:Y:S01]  /*82c0*/  FMUL.FTZ R147, R147, R9.reuse ;  /* 0x0000000993937220 */ /* 0x080fe20000410000 */
[-C--:B------:R-:W-:Y:S01]  /*82d0*/  FMUL.FTZ R150, R150, R9.reuse ;  /* 0x0000000996967220 */ /* 0x080fe20000410000 */
[----:B------:R-:W-:-:S02]  /*82e0*/  FMUL.FTZ R151, R151, R9 ;  /* 0x0000000997977220 */ /* 0x000fc40000410000 */
[----:B------:R-:W3:Y:S01]  /*82f0*/  MUFU.EX2 R182, R182 ;  /* 0x000000b600b67308 */ /* 0x000ee20000000800 */
[C---:B----4-:R-:W-:Y:S01]  /*8300*/  F2FP.BF16.F32.PACK_AB R166, R14.reuse, R165 ;  /* 0x000000a50ea6723e */ /* 0x050fe200000010ff */
[----:B------:R-:W-:-:S06]  /*8310*/  FADD.FTZ R3, R14, R3 ;  /* 0x000000030e037221 */ /* 0x000fcc0000010000 */
[----:B------:R-:W4:Y:S01]  /*8320*/  MUFU.EX2 R183, R183 ;  /* 0x000000b700b77308 */ /* 0x000f220000000800 */
[C---:B--2---:R-:W-:Y:S01]  /*8330*/  FADD.FTZ R11, R178.reuse, R11 ;  /* 0x0000000bb20b7221 */ /* 0x044fe20000010000 */
[----:B------:R-:W-:-:S03]  /*8340*/  F2FP.BF16.F32.PACK_AB R165, R178, R173 ;  /* 0x000000adb2a5723e */ /* 0x000fc600000010ff */
[----:B---3--:R-:W-:Y:S01]  /*8350*/  FADD.FTZ R4, R182, R11 ;  /* 0x0000000bb6047221 */ /* 0x008fe20000010000 */
[----:B----4-:R-:W-:-:S03]  /*8360*/  F2FP.BF16.F32.PACK_AB R167, R183, R182 ;  /* 0x000000b6b7a7723e */ /* 0x010fc600000010ff */
[----:B------:R-:W-:Y:S02]  /*8370*/  FADD.FTZ R4, R183, R4 ;  /* 0x00000004b7047221 */ /* 0x000fe40000010000 */
[----:B------:R0:W-:Y:S01]  /*8380*/  STSM.16.M88.4 [R23], R164 ;  /* 0x000000a417007844 */ /* 0x0001e20000000200 */
[----:B------:R-:W-:Y:S05]  /*8390*/  @!P0 BRA `(.L_x_4040) ;  /* 0x0000000000048947 */ /* 0x000fea0003800000 */
[----:B------:R-:W-:Y:S01]  /*83a0*/  BPT.TRAP 0x1 ;  /* 0x000000040000795c */ /* 0x000fe20000300000 */
.L_x_4040:
[----:B------:R2:W3:Y:S01]  /*83b0*/  SYNCS.PHASECHK.TRANS64.TRYWAIT P2, [UR23+0x28c50], R7 ;  /* 0x028c5007ff0075a7 */ /* 0x0004e20008040157 */
[----:B------:R-:W-:Y:S05]  /*83c0*/  @!P0 BRA `(.L_x_4041) ;  /* 0x0000000000048947 */ /* 0x000fea0003800000 */
[----:B------:R-:W-:Y:S01]  /*83d0*/  BPT.TRAP 0x1 ;  /* 0x000000040000795c */ /* 0x000fe20000300000 */
.L_x_4041:
[----:B---3--:R-:W-:Y:S05]  /*83e0*/  @P2 BRA `(.L_x_4042) ;  /* 0x0000000000082947 */ /* 0x008fea0003800000 */
[----:B------:R-:W3:Y:S02]  /*83f0*/  SYNCS.PHASECHK.TRANS64.TRYWAIT P2, [UR23+0x28c50], R7 ;  /* 0x028c5007ff0075a7 */ /* 0x000ee40008040157 */
[----:B---3--:R-:W-:Y:S05]  /*8400*/  @!P2 BRA `(.L_x_4043) ;  /* 0x0000008c00e4a947 */ /* 0x008fea0003800000 */
.L_x_4042:
[----:B------:R-:W-:Y:S01]  /*8410*/  ULEA UR11, UR36, UR48, 0xc ;  /* 0x00000030240b7291 */ /* 0x000fe2000f8e603f */
[----:B------:R-:W-:Y:S01]  /*8420*/  WARPGROUP.ARRIVE ;  /* 0x00000000000079c5 */ /* 0x000fe20000000000 */
[----:B------:R-:W-:Y:S01]  /*8430*/  UMOV UR7, 0x40000040 ;  /* 0x4000004000077882 */ /* 0x000fe20000000000 */
[----:B------:R-:W-:Y:S01]  /*8440*/  ISETP.LT.AND P2, PT, RZ, UR21, PT ;  /* 0x00000015ff007c0c */ /* 0x000fe2000bf41270 */
[----:B---3--:R-:W-:Y:S01]  /*8450*/  @!P1 VIADD R170, R170, 0x28c60 ;  /* 0x00028c60aaaa9836 */ /* 0x008fe20000000000 */
        /* <DEDUP_REMOVED lines=36> */
.L_x_4035:
[----:B------:R-:W5:Y:S01]  /*86a0*/  SHFL.BFLY PT, R0, R3, 0x2, 0x1f ;  /* 0x0c401f0003007f89 */ /* 0x000f6200000e0000 */
[----:B------:R-:W-:Y:S01]  /*86b0*/  IMAD.MOV.U32 R10, RZ, RZ, RZ ;  /* 0x000000ffff0a7224 */ /* 0x000fe200078e00ff */
        /* <DEDUP_REMOVED lines=9> */
[----:B-12---:R-:W0:Y:S01]  /*8750*/  SHFL.BFLY PT, R7, R0, 0x1, 0x1f ;  /* 0x0c201f0000077f89 */ /* 0x006e2200000e0000 */
[----:B------:R-:W-:Y:S01]  /*8760*/  IMAD.MOV.U32 R4, RZ, RZ, RZ ;  /* 0x000000ffff047224 */ /* 0x000fe200078e00ff */
[----:B------:R-:W-:Y:S02]  /*8770*/  UISETP.NE.AND UP0, UPT, UR36, 0x2, UPT ;  /* 0x000000022400788c */ /* 0x000fe4000bf05270 */
[----:B------:R-:W1:Y:S02]  /*8780*/  SHFL.BFLY PT, R8, R9, 0x1, 0x1f ;  /* 0x0c201f0009087f89 */ /* 0x000e6400000e0000 */
[----:B------:R-:W-:Y:S02]  /*8790*/  USEL UR4, URZ, 0x1, UP0 ;  /* 0x000000013f047887 */ /* 0x000fe40008000000 */
[----:B------:R-:W-:Y:S02]  /*87a0*/  USEL UR36, UR36, URZ, UP0 ;  /* 0x0000003f24247287 */ /* 0x000fe40008000000 */
[----:B------:R-:W-:Y:S01]  /*87b0*/  ULOP3.LUT UR37, UR37, UR4, URZ, 0x3c, !UPT ;  /* 0x0000000425257292 */ /* 0x000fe2000f8e3c3f */
[----:B0-----:R-:W-:Y:S01]  /*87c0*/  FADD.FTZ R12, R0, R7 ;  /* 0x00000007000c7221 */ /* 0x001fe20000010000 */
[----:B------:R-:W-:-:S02]  /*87d0*/  IMAD.MOV R7, RZ, RZ, -R18 ;  /* 0x000000ffff077224 */ /* 0x000fc400078e0a12 */
[----:B-1----:R-:W-:Y:S02]  /*87e0*/  FADD.FTZ R13, R9, R8 ;  /* 0x00000008090d7221 */ /* 0x002fe40000010000 */
        /* <DEDUP_REMOVED lines=12> */
[----:B------:R-:W1:Y:S01]  /*88b0*/  @P1 MUFU.LG2 R9, R12 ;  /* 0x0000000c00091308 */ /* 0x000e620000000c00 */
        /* <DEDUP_REMOVED lines=34> */
[-C--:B---34-:R-:W-:Y:S01]  /*8ae0*/  FMUL.FTZ R170, R92, R10.reuse ;  /* 0x0000000a5caa7220 */ /* 0x098fe20000410000 */
        /* <DEDUP_REMOVED lines=30> */
[----:B-1----:R-:W-:Y:S01]  /*8cd0*/  @P1 FMUL.FTZ R9, R9, 0.69314718246459960938 ;  /* 0x3f31721809091820 */ /* 0x002fe20000410000 */
        /* <DEDUP_REMOVED lines=71> */
.L_x_4006:
        /* <DEDUP_REMOVED lines=29> */
[----:B------:R-:W-:Y:S02]  /*9320*/  IMAD.U32 R96, RZ, RZ, UR6 ;  /* 0x00000006ff607e24 */ /* 0x000fe4000f8e00ff */
[----:B------:R-:W-:-:S02]  /*9330*/  IMAD.U32 R97, RZ, RZ, UR7 ;  /* 0x00000007ff617e24 */ /* 0x000fc4000f8e00ff */
[----:B------:R-:W-:-:S04]  /*9340*/  IMAD.WIDE R4, R215, 0x2, R96 ;  /* 0x00000002d7047825 */ /* 0x000fc800078e0260 */
[----:B------:R-:W-:Y:S01]  /*9350*/  IMAD.WIDE R96, R9, 0x2, R96 ;  /* 0x0000000209607825 */ /* 0x000fe200078e0260 */
[C---:B------:R-:W-:Y:S02]  /*9360*/  IADD3 R25, P2, R4.reuse, 0x60, RZ ;  /* 0x0000006004197810 */ /* 0x040fe40007f5e0ff */
[----:B------:R-:W-:Y:S02]  /*9370*/  IADD3 R29, P1, R4, 0x2000, RZ ;  /* 0x00002000041d7810 */ /* 0x000fe40007f3e0ff */
[----:B------:R-:W-:Y:S02]  /*9380*/  LOP3.LUT R24, R25, 0x380, RZ, 0xc0, !PT ;  /* 0x0000038019187812 */ /* 0x000fe400078ec0ff */
[----:B------:R-:W-:Y:S02]  /*9390*/  LOP3.LUT R28, R29, 0x380, RZ, 0xc0, !PT ;  /* 0x000003801d1c7812 */ /* 0x000fe400078ec0ff */
[----:B------:R-:W-:Y:S02]  /*93a0*/  SHF.R.U64 R24, R24, 0x3, RZ ;  /* 0x0000000318187819 */ /* 0x000fe400000012ff */
[----:B------:R-:W-:-:S02]  /*93b0*/  IADD3 R13, P4, R4, 0x20, RZ ;  /* 0x00000020040d7810 */ /* 0x000fc40007f9e0ff */
[----:B------:R-:W-:Y:S01]  /*93c0*/  LOP3.LUT R24, R24, R25, RZ, 0x3c, !PT ;  /* 0x0000001918187212 */ /* 0x000fe200078e3cff */
[----:B------:R-:W-:Y:S01]  /*93d0*/  IMAD.X R25, RZ, RZ, R5, P2 ;  /* 0x000000ffff197224 */ /* 0x000fe200010e0605 */
[C---:B------:R-:W-:Y:S02]  /*93e0*/  IADD3 R131, P2, R4.reuse, 0x4040, RZ ;  /* 0x0000404004837810 */ /* 0x040fe40007f5e0ff */
[----:B------:R-:W-:Y:S02]  /*93f0*/  IADD3 R15, P3, R4, 0x40, RZ ;  /* 0x00000040040f7810 */ /* 0x000fe40007f7e0ff */
[----:B------:R-:W-:Y:S02]  /*9400*/  LOP3.LUT R130, R131, 0x380, RZ, 0xc0, !PT ;  /* 0x0000038083827812 */ /* 0x000fe400078ec0ff */
[----:B------:R-:W-:Y:S02]  /*9410*/  SHF.R.U64 R28, R28, 0x3, RZ ;  /* 0x000000031c1c7819 */ /* 0x000fe400000012ff */
[----:B------:R-:W-:-:S02]  /*9420*/  SHF.R.U64 R130, R130, 0x3, RZ ;  /* 0x0000000382827819 */ /* 0x000fc400000012ff */
[----:B------:R-:W-:Y:S02]  /*9430*/  LOP3.LUT R12, R13, 0x380, RZ, 0xc0, !PT ;  /* 0x000003800d0c7812 */ /* 0x000fe400078ec0ff */
[----:B------:R-:W-:Y:S01]  /*9440*/  LOP3.LUT R130, R130, R131, RZ, 0x3c, !PT ;  /* 0x0000008382827212 */ /* 0x000fe200078e3cff */
[--C-:B------:R-:W-:Y:S01]  /*9450*/  IMAD.X R131, RZ, RZ, R5.reuse, P2 ;  /* 0x000000ffff837224 */ /* 0x100fe200010e0605 */
[----:B------:R-:W-:Y:S02]  /*9460*/  LOP3.LUT R14, R15, 0x380, RZ, 0xc0, !PT ;  /* 0x000003800f0e7812 */ /* 0x000fe400078ec0ff */
[----:B------:R-:W-:Y:S02]  /*9470*/  IADD3 R33, P2, R96, 0x2000, RZ ;  /* 0x0000200060217810 */ /* 0x000fe40007f5e0ff */
[----:B------:R-:W-:Y:S01]  /*9480*/  LOP3.LUT R28, R28, R29, RZ, 0x3c, !PT ;  /* 0x0000001d1c1c7212 */ /* 0x000fe200078e3cff */
[----:B------:R-:W-:Y:S01]  /*9490*/  IMAD.X R29, RZ, RZ, R5, P1 ;  /* 0x000000ffff1d7224 */ /* 0x000fe200008e0605 */
[----:B------:R-:W-:-:S02]  /*94a0*/  SHF.R.U64 R12, R12, 0x3, RZ ;  /* 0x000000030c0c7819 */ /* 0x000fc400000012ff */
[----:B------:R-:W-:Y:S02]  /*94b0*/  SHF.R.U64 R14, R14, 0x3, RZ ;  /* 0x000000030e0e7819 */ /* 0x000fe400000012ff */
[----:B------:R-:W-:Y:S02]  /*94c0*/  IADD3 R135, P1, R4, 0x4060, RZ ;  /* 0x0000406004877810 */ /* 0x000fe40007f3e0ff */
[----:B------:R-:W-:Y:S02]  /*94d0*/  LOP3.LUT R32, R33, 0x380, RZ, 0xc0, !PT ;  /* 0x0000038021207812 */ /* 0x000fe400078ec0ff */
[----:B------:R-:W-:Y:S01]  /*94e0*/  LOP3.LUT R12, R12, R13, RZ, 0x3c, !PT ;  /* 0x0000000d0c0c7212 */ /* 0x000fe200078e3cff */
[--C-:B------:R-:W-:Y:S01]  /*94f0*/  IMAD.X R13, RZ, RZ, R5.reuse, P4 ;  /* 0x000000ffff0d7224 */ /* 0x100fe200020e0605 */
[----:B------:R-:W-:Y:S01]  /*9500*/  LOP3.LUT R14, R14, R15, RZ, 0x3c, !PT ;  /* 0x0000000f0e0e7212 */ /* 0x000fe200078e3cff */
[----:B------:R-:W-:Y:S01]  /*9510*/  IMAD.X R15, RZ, RZ, R5, P3 ;  /* 0x000000ffff0f7224 */ /* 0x000fe200018e0605 */
[----:B------:R-:W-:-:S02]  /*9520*/  LOP3.LUT R134, R135, 0x380, RZ, 0xc0, !PT ;  /* 0x0000038087867812 */ /* 0x000fc400078ec0ff */
[----:B------:R-:W-:Y:S02]  /*9530*/  SHF.R.U64 R32, R32, 0x3, RZ ;  /* 0x0000000320207819 */ /* 0x000fe400000012ff */
[C---:B------:R-:W-:Y:S02]  /*9540*/  IADD3 R45, P0, R4.reuse, 0x2020, RZ ;  /* 0x00002020042d7810 */ /* 0x040fe40007f1e0ff */
[C---:B------:R-:W-:Y:S02]  /*9550*/  IADD3 R61, P6, R4.reuse, 0x2040, RZ ;  /* 0x00002040043d7810 */ /* 0x040fe40007fde0ff */
[C---:B------:R-:W-:Y:S02]  /*9560*/  IADD3 R119, P5, R4.reuse, 0x2060, RZ ;  /* 0x0000206004777810 */ /* 0x040fe40007fbe0ff */
[C---:B------:R-:W-:Y:S02]  /*9570*/  IADD3 R123, P4, R4.reuse, 0x4000, RZ ;  /* 0x00004000047b7810 */ /* 0x040fe40007f9e0ff */
[----:B------:R-:W-:-:S02]  /*9580*/  IADD3 R127, P3, R4, 0x4020, RZ ;  /* 0x00004020047f7810 */ /* 0x000fc40007f7e0ff */
[----:B------:R-:W-:Y:S02]  /*9590*/  SHF.R.U64 R134, R134, 0x3, RZ ;  /* 0x0000000386867819 */ /* 0x000fe400000012ff */
[----:B------:R-:W-:Y:S01]  /*95a0*/  LOP3.LUT R32, R32, R33, RZ, 0x3c, !PT ;  /* 0x0000002120207212 */ /* 0x000fe200078e3cff */
[----:B------:R-:W-:Y:S01]  /*95b0*/  IMAD.X R33, RZ, RZ, R97, P2 ;  /* 0x000000ffff217224 */ /* 0x000fe200010e0661 */
[----:B------:R-:W-:Y:S02]  /*95c0*/  LOP3.LUT R44, R45, 0x380, RZ, 0xc0, !PT ;  /* 0x000003802d2c7812 */ /* 0x000fe400078ec0ff */
[----:B------:R-:W-:Y:S02]  /*95d0*/  LOP3.LUT R60, R61, 0x380, RZ, 0xc0, !PT ;  /* 0x000003803d3c7812 */ /* 0x000fe400078ec0ff */
[----:B------:R-:W-:Y:S02]  /*95e0*/  LOP3.LUT R118, R119, 0x380, RZ, 0xc0, !PT ;  /* 0x0000038077767812 */ /* 0x000fe400078ec0ff */
[----:B------:R-:W-:-:S02]  /*95f0*/  LOP3.LUT R122, R123, 0x380, RZ, 0xc0, !PT ;  /* 0x000003807b7a7812 */ /* 0x000fc400078ec0ff */
[----:B------:R-:W-:Y:S02]  /*9600*/  LOP3.LUT R126, R127, 0x380, RZ, 0xc0, !PT ;  /* 0x000003807f7e7812 */ /* 0x000fe400078ec0ff */
[----:B------:R-:W-:Y:S02]  /*9610*/  IADD3 R69, P2, R96, 0x9000, RZ ;  /* 0x0000900060457810 */ /* 0x000fe40007f5e0ff */
[----:B------:R-:W-:Y:S01]  /*9620*/  LOP3.LUT R134, R134, R135, RZ, 0x3c, !PT ;  /* 0x0000008786867212 */ /* 0x000fe200078e3cff */
[----:B------:R-:W-:Y:S01]  /*9630*/  IMAD.X R135, RZ, RZ, R5, P1 ;  /* 0x000000ffff877224 */ /* 0x000fe200008e0605 */
[----:B------:R-:W-:Y:S02]  /*9640*/  SHF.R.U64 R44, R44, 0x3, RZ ;  /* 0x000000032c2c7819 */ /* 0x000fe400000012ff */
[----:B------:R-:W-:Y:S02]  /*9650*/  SHF.R.U64 R60, R60, 0x3, RZ ;  /* 0x000000033c3c7819 */ /* 0x000fe400000012ff */
[----:B------:R-:W-:-:S02]  /*9660*/  SHF.R.U64 R118, R118, 0x3, RZ ;  /* 0x0000000376767819 */ /* 0x000fc400000012ff */
[----:B------:R-:W-:Y:S02]  /*9670*/  SHF.R.U64 R122, R122, 0x3, RZ ;  /* 0x000000037a7a7819 */ /* 0x000fe400000012ff */
[----:B------:R-:W-:Y:S02]  /*9680*/  SHF.R.U64 R126, R126, 0x3, RZ ;  /* 0x000000037e7e7819 */ /* 0x000fe400000012ff */
[----:B------:R-:W-:Y:S02]  /*9690*/  IADD3 R37, P1, R96, 0x3000, RZ ;  /* 0x0000300060257810 */ /* 0x000fe40007f3e0ff */
[----:B------:R-:W-:Y:S02]  /*96a0*/  LOP3.LUT R68, R69, 0x380, RZ, 0xc0, !PT ;  /* 0x0000038045447812 */ /* 0x000fe400078ec0ff */
        /* <DEDUP_REMOVED lines=15> */
[----:B------:R-:W-:Y:S02]  /*97a0*/  IADD3 R11, P4, R4, 0x6060, RZ ;  /* 0x00006060040b7810 */ /* 0x000fe40007f9e0ff */
[----:B------:R-:W-:-:S02]  /*97b0*/  IADD3 R21, P3, R96, 0x1000, RZ ;  /* 0x0000100060157810 */ /* 0x000fc40007f7e0ff */
[----:B------:R-:W-:Y:S02]  /*97c0*/  SHF.R.U64 R36, R36, 0x3, RZ ;  /* 0x0000000324247819 */ /* 0x000fe400000012ff */
[----:B------:R-:W-:Y:S02]  /*97d0*/  LOP3.LUT R68, R68, R69, RZ, 0x3c, !PT ;  /* 0x0000004544447212 */ /* 0x000fe400078e3cff */
[----:B------:R-:W-:Y:S02]  /*97e0*/  LOP3.LUT R138, R139, 0x380, RZ, 0xc0, !PT ;  /* 0x000003808b8a7812 */ /* 0x000fe400078ec0ff */
[----:B------:R-:W-:Y:S02]  /*97f0*/  LOP3.LUT R142, R143, 0x380, RZ, 0xc0, !PT ;  /* 0x000003808f8e7812 */ /* 0x000fe400078ec0ff */
[----:B------:R-:W-:Y:S02]  /*9800*/  LOP3.LUT R8, R9, 0x380, RZ, 0xc0, !PT ;  /* 0x0000038009087812 */ /* 0x000fe400078ec0ff */
[----:B------:R-:W-:-:S02]  /*9810*/  LOP3.LUT R10, R11, 0x380, RZ, 0xc0, !PT ;  /* 0x000003800b0a7812 */ /* 0x000fc400078ec0ff */
[----:B------:R-:W-:Y:S02]  /*9820*/  LOP3.LUT R20, R21, 0x380, RZ, 0xc0, !PT ;  /* 0x0000038015147812 */ /* 0x000fe400078ec0ff */
[----:B------:R-:W-:Y:S02]  /*9830*/  LOP3.LUT R69, R4, 0x380, RZ, 0xc0, !PT ;  /* 0x0000038004457812 */ /* 0x000fe400078ec0ff */
        /* <DEDUP_REMOVED lines=18> */
[----:B------:R-:W-:Y:S01]  /*9960*/  IMAD.X R21, RZ, RZ, R97, P3 ;  /* 0x000000ffff157224 */ /* 0x000fe200018e0661 */
[----:B------:R-:W-:-:S02]  /*9970*/  LOP3.LUT R72, R73, 0x380, RZ, 0xc0, !PT ;  /* 0x0000038049487812 */ /* 0x000fc400078ec0ff */
[----:B------:R-:W-:Y:S01]  /*9980*/  LOP3.LUT R4, R69, R4, RZ, 0x3c, !PT ;  /* 0x0000000445047212 */ /* 0x000fe200078e3cff */
[----:B------:R-:W-:Y:S01]  /*9990*/  IMAD.X R69, RZ, RZ, R97, P2 ;  /* 0x000000ffff457224 */ /* 0x000fe200010e0661 */
[C---:B------:R-:W-:Y:S02]  /*99a0*/  IADD3 R41, P0, R96.reuse, 0x4000, RZ ;  /* 0x0000400060297810 */ /* 0x040fe40007f1e0ff */
[C---:B------:R-:W-:Y:S02]  /*99b0*/  IADD3 R49, P6, R96.reuse, 0x5000, RZ ;  /* 0x0000500060317810 */ /* 0x040fe40007fde0ff */
[C---:B------:R-:W-:Y:S02]  /*99c0*/  IADD3 R53, P5, R96.reuse, 0x6000, RZ ;  /* 0x0000600060357810 */ /* 0x040fe40007fbe0ff */
[C---:B------:R-:W-:Y:S02]  /*99d0*/  IADD3 R57, P4, R96.reuse, 0x7000, RZ ;  /* 0x0000700060397810 */ /* 0x040fe40007f9e0ff */
[----:B------:R-:W-:-:S02]  /*99e0*/  IADD3 R65, P3, R96, 0x8000, RZ ;  /* 0x0000800060417810 */ /* 0x000fc40007f7e0ff */
[----:B-1----:R-:W-:Y:S02]  /*99f0*/  ISETP.NE.AND P2, PT, R6, RZ, PT ;  /* 0x000000ff0600720c */ /* 0x002fe40003f45270 */
[----:B------:R-:W-:Y:S02]  /*9a00*/  SHF.R.U64 R72, R72, 0x3, RZ ;  /* 0x0000000348487819 */ /* 0x000fe400000012ff */
[----:B------:R-:W-:Y:S02]  /*9a10*/  MOV R224, R4 ;  /* 0x0000000400e07202 */ /* 0x000fe40000000f00 */
        /* <DEDUP_REMOVED lines=10> */
[----:B------:R-:W-:Y:S02]  /*9ac0*/  LOP3.LUT R72, R72, R73, RZ, 0x3c, !PT ;  /* 0x0000004948487212 */ /* 0x000fe400078e3cff */
[----:B------:R-:W-:Y:S02]  /*9ad0*/  LOP3.LUT R73, R96, 0x380, RZ, 0xc0, !PT ;  /* 0x0000038060497812 */ /* 0x000fe400078ec0ff */
[----:B------:R-:W-:Y:S02]  /*9ae0*/  SHF.R.U64 R40, R40, 0x3, RZ ;  /* 0x0000000328287819 */ /* 0x000fe400000012ff */
[----:B------:R-:W-:Y:S02]  /*9af0*/  SHF.R.U64 R48, R48, 0x3, RZ ;  /* 0x0000000330307819 */ /* 0x000fe400000012ff */
[----:B------:R-:W-:Y:S02]  /*9b00*/  SHF.R.U64 R52, R52, 0x3, RZ ;  /* 0x0000000334347819 */ /* 0x000fe400000012ff */
[----:B------:R-:W-:-:S02]  /*9b10*/  SHF.R.U64 R56, R56, 0x3, RZ ;  /* 0x0000000338387819 */ /* 0x000fc400000012ff */
[----:B------:R-:W-:Y:S02]  /*9b20*/  SHF.R.U64 R64, R64, 0x3, RZ ;  /* 0x0000000340407819 */ /* 0x000fe400000012ff */
[----:B------:R-:W-:Y:S02]  /*9b30*/  MOV R26, R12 ;  /* 0x0000000c001a7202 */ /* 0x000fe40000000f00 */
[----:B0-----:R-:W-:Y:S02]  /*9b40*/  F2FP.BF16.F32.PACK_AB R4, R204, R208 ;  /* 0x000000d0cc04723e */ /* 0x001fe400000010ff */
[----:B------:R-:W-:Y:S02]  /*9b50*/  F2FP.BF16.F32.PACK_AB R5, R35, R34 ;  /* 0x000000222305723e */ /* 0x000fe400000010ff */
[----:B------:R-:W-:Y:S02]  /*9b60*/  F2FP.BF16.F32.PACK_AB R6, R202, R205 ;  /* 0x000000cdca06723e */ /* 0x000fe400000010ff */
[----:B------:R-:W-:-:S02]  /*9b70*/  F2FP.BF16.F32.PACK_AB R7, R39, R38 ;  /* 0x000000262707723e */ /* 0x000fc400000010ff */
        /* <DEDUP_REMOVED lines=12> */
[----:B------:R-:W-:Y:S01]  /*9c40*/  MOV R34, R8 ;  /* 0x0000000800227202 */ /* 0x000fe20000000f00 */
[----:B------:R0:W-:Y:S01]  /*9c50*/  STSM.16.M88.4 [R26], R4 ;  /* 0x000000041a007844 */ /* 0x0001e20000000200 */
[----:B------:R-:W-:-:S02]  /*9c60*/  MOV R35, R10 ;  /* 0x0000000a00237202 */ /* 0x000fc40000000f00 */
[----:B------:R-:W-:Y:S02]  /*9c70*/  MOV R206, R14 ;  /* 0x0000000e00ce7202 */ /* 0x000fe40000000f00 */
[----:B------:R-:W-:Y:S02]  /*9c80*/  F2FP.BF16.F32.PACK_AB R8, R200, R203 ;  /* 0x000000cbc808723e */ /* 0x000fe400000010ff */
[----:B------:R-:W-:Y:S02]  /*9c90*/  F2FP.BF16.F32.PACK_AB R9, R43, R42 ;  /* 0x0000002a2b09723e */ /* 0x000fe400000010ff */
[----:B------:R-:W-:Y:S02]  /*9ca0*/  F2FP.BF16.F32.PACK_AB R10, R198, R201 ;  /* 0x000000c9c60a723e */ /* 0x000fe400000010ff */
[----:B------:R-:W-:Y:S02]  /*9cb0*/  F2FP.BF16.F32.PACK_AB R11, R47, R46 ;  /* 0x0000002e2f0b723e */ /* 0x000fe400000010ff */
[----:B------:R-:W-:-:S02]  /*9cc0*/  IADD3 R77, P0, R96, 0xb000, RZ ;  /* 0x0000b000604d7810 */ /* 0x000fc40007f1e0ff */
[C---:B------:R-:W-:Y:S01]  /*9cd0*/  IADD3 R81, P6, R96.reuse, 0xc000, RZ ;  /* 0x0000c00060517810 */ /* 0x040fe20007fde0ff */
[----:B------:R-:W-:Y:S01]  /*9ce0*/  STSM.16.M88.4 [R206], R8 ;  /* 0x00000008ce007844 */ /* 0x000fe20000000200 */
[C---:B------:R-:W-:Y:S02]  /*9cf0*/  IADD3 R85, P5, R96.reuse, 0xd000, RZ ;  /* 0x0000d00060557810 */ /* 0x040fe40007fbe0ff */
[C---:B------:R-:W-:Y:S02]  /*9d00*/  IADD3 R89, P4, R96.reuse, 0xe000, RZ ;  /* 0x0000e00060597810 */ /* 0x040fe40007f9e0ff */
[----:B------:R-:W-:Y:S02]  /*9d10*/  IADD3 R93, P3, R96, 0xf000, RZ ;  /* 0x0000f000605d7810 */ /* 0x000fe40007f7e0ff */
[----:B------:R-:W-:Y:S02]  /*9d20*/  MOV R207, R24 ;  /* 0x0000001800cf7202 */ /* 0x000fe40000000f00 */
[----:B------:R-:W-:-:S02]  /*9d30*/  F2FP.BF16.F32.PACK_AB R12, R196, R199 ;  /* 0x000000c7c40c723e */ /* 0x000fc400000010ff */
[----:B------:R-:W-:Y:S02]  /*9d40*/  F2FP.BF16.F32.PACK_AB R13, R51, R50 ;  /* 0x00000032330d723e */ /* 0x000fe400000010ff */
[----:B------:R-:W-:Y:S02]  /*9d50*/  F2FP.BF16.F32.PACK_AB R14, R194, R197 ;  /* 0x000000c5c20e723e */ /* 0x000fe400000010ff */
[----:B------:R-:W-:Y:S02]  /*9d60*/  F2FP.BF16.F32.PACK_AB R15, R55, R54 ;  /* 0x00000036370f723e */ /* 0x000fe400000010ff */
[----:B------:R-:W-:Y:S02]  /*9d70*/  LOP3.LUT R96, R27, R96, RZ, 0x3c, !PT ;  /* 0x000000601b607212 */ /* 0x000fe400078e3cff */
[----:B------:R-:W-:Y:S01]  /*9d80*/  MOV R209, R28 ;  /* 0x0000001c00d17202 */ /* 0x000fe20000000f00 */
[----:B------:R-:W-:Y:S01]  /*9d90*/  STSM.16.M88.4 [R207], R12 ;  /* 0x0000000ccf007844 */ /* 0x000fe20000000200 */
[----:B0-----:R-:W-:-:S02]  /*9da0*/  F2FP.BF16.F32.PACK_AB R4, R192, R195 ;  /* 0x000000c3c004723e */ /* 0x001fc400000010ff */
        /* <DEDUP_REMOVED lines=17> */
[----:B------:R1:W-:Y:S01]  /*9ec0*/  STSM.16.M88.4 [R60], R28 ;  /* 0x0000001c3c007844 */ /* 0x0003e20000000200 */
[----:B------:R-:W-:Y:S02]  /*9ed0*/  F2FP.BF16.F32.PACK_AB R46, R171, R174 ;  /* 0x000000aeab2e723e */ /* 0x000fe400000010ff */
[----:B------:R-:W-:Y:S02]  /*9ee0*/  F2FP.BF16.F32.PACK_AB R47, R87, R86 ;  /* 0x00000056572f723e */ /* 0x000fe400000010ff */
[----:B------:R-:W-:-:S02]  /*9ef0*/  MOV R122, R122 ;  /* 0x0000007a007a7202 */ /* 0x000fc40000000f00 */
[----:B0-----:R-:W-:Y:S02]  /*9f00*/  F2FP.BF16.F32.PACK_AB R44, R173, R176 ;  /* 0x000000b0ad2c723e */ /* 0x001fe400000010ff */
[----:B------:R-:W-:Y:S02]  /*9f10*/  F2FP.BF16.F32.PACK_AB R61, R91, R90 ;  /* 0x0000005a5b3d723e */ /* 0x000fe400000010ff */
[----:B------:R-:W-:Y:S01]  /*9f20*/  F2FP.BF16.F32.PACK_AB R62, R159, R170 ;  /* 0x000000aa9f3e723e */ /* 0x000fe200000010ff */
[----:B------:R-:W-:Y:S01]  /*9f30*/  STSM.16.M88.4 [R118], R44 ;  /* 0x0000002c76007844 */ /* 0x000fe20000000200 */
[----:B------:R-:W-:Y:S02]  /*9f40*/  F2FP.BF16.F32.PACK_AB R63, R95, R94 ;  /* 0x0000005e5f3f723e */ /* 0x000fe400000010ff */
[----:B------:R-:W-:Y:S02]  /*9f50*/  MOV R126, R126 ;  /* 0x0000007e007e7202 */ /* 0x000fe40000000f00 */
[----:B-1----:R-:W-:-:S02]  /*9f60*/  F2FP.BF16.F32.PACK_AB R60, R163, R172 ;  /* 0x000000aca33c723e */ /* 0x002fc400000010ff */
[----:B------:R-:W-:Y:S02]  /*9f70*/  F2FP.BF16.F32.PACK_AB R4, R155, R161 ;  /* 0x000000a19b04723e */ /* 0x000fe400000010ff */
[----:B------:R-:W-:Y:S01]  /*9f80*/  F2FP.BF16.F32.PACK_AB R5, R99, R98 ;  /* 0x000000626305723e */ /* 0x000fe200000010ff */
[----:B------:R0:W-:Y:S01]  /*9f90*/  STSM.16.M88.4 [R122], R60 ;  /* 0x0000003c7a007844 */ /* 0x0001e20000000200 */
        /* <DEDUP_REMOVED lines=9> */
[----:B------:R-:W-:Y:S01]  /*a030*/  MOV R138, R138 ;  /* 0x0000008a008a7202 */ /* 0x000fe20000000f00 */
[----:B------:R2:W-:Y:S01]  /*a040*/  STSM.16.M88.4 [R130], R8 ;  /* 0x0000000882007844 */ /* 0x0005e20000000200 */
[----:B0-----:R-:W-:Y:S02]  /*a050*/  F2FP.BF16.F32.PACK_AB R122, R125, R124 ;  /* 0x0000007c7d7a723e */ /* 0x001fe400000010ff */
[----:B------:R-:W-:Y:S01]  /*a060*/  F2FP.BF16.F32.PACK_AB R123, R158, R156 ;  /* 0x0000009c9e7b723e */ /* 0x000fe200000010ff */
[----:B------:R0:W-:Y:S01]  /*a070*/  STSM.16.M88.4 [R134], R112 ;  /* 0x0000007086007844 */ /* 0x0001e20000000200 */
[----:B------:R-:W-:-:S02]  /*a080*/  MOV R142, R142 ;  /* 0x0000008e008e7202 */ /* 0x000fc40000000f00 */
[----:B------:R-:W-:Y:S01]  /*a090*/  F2FP.BF16.F32.PACK_AB R131, R165, R164 ;  /* 0x000000a4a583723e */ /* 0x000fe200000010ff */
[----:B------:R0:W-:Y:S01]  /*a0a0*/  STSM.16.M88.4 [R138], R120 ;  /* 0x000000788a007844 */ /* 0x0001e20000000200 */
[----:B-1----:R-:W-:Y:S02]  /*a0b0*/  F2FP.BF16.F32.PACK_AB R4, R137, R136 ;  /* 0x000000888904723e */ /* 0x002fe400000010ff */
[----:B------:R-:W-:Y:S02]  /*a0c0*/  F2FP.BF16.F32.PACK_AB R5, R167, R166 ;  /* 0x000000a6a705723e */ /* 0x000fe400000010ff */
[----:B------:R-:W-:Y:S02]  /*a0d0*/  F2FP.BF16.F32.PACK_AB R6, R141, R140 ;  /* 0x0000008c8d06723e */ /* 0x000fe400000010ff */
[----:B------:R-:W-:Y:S02]  /*a0e0*/  F2FP.BF16.F32.PACK_AB R7, R169, R168 ;  /* 0x000000a8a907723e */ /* 0x000fe400000010ff */
[----:B--2---:R-:W-:-:S02]  /*a0f0*/  F2FP.BF16.F32.PACK_AB R130, R133, R132 ;  /* 0x000000848582723e */ /* 0x004fc400000010ff */
[----:B------:R-:W-:Y:S02]  /*a100*/  LOP3.LUT R76, R77, 0x380, RZ, 0xc0, !PT ;  /* 0x000003804d4c7812 */ /* 0x000fe400078ec0ff */
[----:B------:R-:W-:Y:S01]  /*a110*/  LOP3.LUT R80, R81, 0x380, RZ, 0xc0, !PT ;  /* 0x0000038051507812 */ /* 0x000fe200078ec0ff */
[----:B------:R0:W-:Y:S01]  /*a120*/  STSM.16.M88.4 [R142], R128 ;  /* 0x000000808e007844 */ /* 0x0001e20000000200 */
[----:B------:R-:W-:Y:S02]  /*a130*/  LOP3.LUT R84, R85, 0x380, RZ, 0xc0, !PT ;  /* 0x0000038055547812 */ /* 0x000fe400078ec0ff */
[----:B------:R-:W-:Y:S01]  /*a140*/  LOP3.LUT R88, R89, 0x380, RZ, 0xc0, !PT ;  /* 0x0000038059587812 */ /* 0x000fe200078ec0ff */
[----:B------:R0:W-:Y:S01]  /*a150*/  STSM.16.M88.4 [R34], R4 ;  /* 0x0000000422007844 */ /* 0x0001e20000000200 */
[----:B------:R-:W-:Y:S02]  /*a160*/  LOP3.LUT R92, R93, 0x380, RZ, 0xc0, !PT ;  /* 0x000003805d5c7812 */ /* 0x000fe400078ec0ff */
[----:B------:R-:W-:Y:S01]  /*a170*/  SHF.R.U64 R76, R76, 0x3, RZ ;  /* 0x000000034c4c7819 */ /* 0x000fe200000012ff */
[----:B------:R0:W-:Y:S01]  /*a180*/  STSM.16.M88.4 [R35], R144 ;  /* 0x0000009023007844 */ /* 0x0001e20000000200 */
        /* <DEDUP_REMOVED lines=62> */
.L_x_4047:
[----:B------:R-:W1:Y:S01]  /*a570*/  LDC R15, c[0x0][0xbe8] ;  /* 0x0002fa00ff0f7b82 */ /* 0x000e620000000800 */
[----:B------:R-:W-:Y:S01]  /*a580*/  ULDC UR10, c[0x0][0xac8] ;  /* 0x0002b200000a7ab9 */ /* 0x000fe20000000800 */
[----:B------:R-:W-:Y:S01]  /*a590*/  ULDC.64 UR8, c[0x0][0xae8] ;  /* 0x0002ba0000087ab9 */ /* 0x000fe20000000a00 */
[----:B------:R-:W-:Y:S01]  /*a5a0*/  ISETP.GE.AND P0, PT, R190, UR10, PT ;  /* 0x0000000abe007c0c */ /* 0x000fe2000bf06270 */
[----:B------:R-:W5:Y:S01]  /*a5b0*/  LD.E.128 R96, desc[UR46][R96.64] ;  /* 0x0000002e60607980 */ /* 0x000f62000c101d00 */
[----:B------:R-:W-:Y:S02]  /*a5c0*/  ISETP.GE.AND P1, PT, R17, UR10, PT ;  /* 0x0000000a11007c0c */ /* 0x000fe4000bf26270 */
[----:B0-----:R-:W-:Y:S01]  /*a5d0*/  SEL R3, RZ, 0xffffffff, P0 ;  /* 0xffffffffff037807 */ /* 0x001fe20000000000 */
[----:B------:R0:W5:Y:S01]  /*a5e0*/  LD.E.128 R4, desc[UR46][R20.64] ;  /* 0x0000002e14047980 */ /* 0x000162000c101d00 */
        /* <DEDUP_REMOVED lines=33> */
[----:B-1----:R-:W-:Y:S01]  /*a800*/  @P2 IMAD.HI.U32 R0, R14, R9, RZ ;  /* 0x000000090e002227 */ /* 0x002fe200078e00ff */
[----:B------:R-:W-:Y:S01]  /*a810*/  UIADD3 UR7, UR7, UR5, URZ ;  /* 0x0000000507077290 */ /* 0x000fe2000fffe03f */
[----:B------:R-:W-:Y:S01]  /*a820*/  LOP3.LUT R8, R8, 0x8, R3, 0xe2, !PT ;  /* 0x0000000808087812 */ /* 0x000fe200078ee203 */
[----:B------:R-:W-:Y:S01]  /*a830*/  UIMAD UR5, UR13, UR8, URZ ;  /* 0x000000080d0572a4 */ /* 0x000fe2000f8e023f */
[----:B------:R-:W-:Y:S01]  /*a840*/  IMAD.MOV.U32 R3, RZ, RZ, R14 ;  /* 0x000000ffff037224 */ /* 0x000fe200078e000e */
[----:B------:R-:W-:Y:S01]  /*a850*/  UIMAD.WIDE.U32 UR6, UR42, UR8, UR6 ;  /* 0x000000082a0672a5 */ /* 0x000fe2000f8e0006 */
[----:B------:R-:W5:Y:S01]  /*a860*/  LD.E.128 R84, desc[UR46][R84.64] ;  /* 0x0000002e54547980 */ /* 0x000f62000c101d00 */
[----:B--2---:R-:W-:Y:S01]  /*a870*/  @P2 SHF.R.U32.HI R3, RZ, R11, R0 ;  /* 0x0000000bff032219 */ /* 0x004fe20000011600 */
[----:B------:R-:W-:Y:S01]  /*a880*/  UIMAD UR5, UR42, UR9, UR5 ;  /* 0x000000092a0572a4 */ /* 0x000fe2000f8e0205 */
[----:B------:R-:W-:Y:S01]  /*a890*/  LOP3.LUT R10, R13, 0x10, R8, 0xe2, !PT ;  /* 0x000000100d0a7812 */ /* 0x000fe200078ee208 */
[----:B------:R-:W5:Y:S01]  /*a8a0*/  LD.E.128 R88, desc[UR46][R88.64] ;  /* 0x0000002e58587980 */ /* 0x000f62000c101d00 */
        /* <DEDUP_REMOVED lines=80> */
.L_x_4049:
[----:B------:R-:W-:Y:S05]  /*adb0*/  BSYNC B1 ;  /* 0x0000000000017941 */ /* 0x000fea0003800000 */
.L_x_4048:
[----:B---3--:R-:W-:Y:S01]  /*adc0*/  VIADD R8, R28, 0x20 ;  /* 0x000000201c087836 */ /* 0x008fe20000000000 */
[----:B--2---:R4:W2:Y:S04]  /*add0*/  SHFL.IDX PT, R11, R27, 0x1, 0x181f ;  /* 0x00381f001b0b7f89 */ /* 0x0048a800000e0000 */
[----:B------:R-:W-:Y:S01]  /*ade0*/  ISETP.GE.AND P0, PT, R8, R29, PT ;  /* 0x0000001d0800720c */ /* 0x000fe20003f06270 */
[----:B-1----:R4:W1:-:S12]  /*adf0*/  SHFL.IDX PT, R10, R26, 0x1, 0x181f ;  /* 0x00381f001a0a7f89 */ /* 0x00285800000e0000 */
[----:B----4-:R-:W-:Y:S05]  /*ae00*/  @P0 BRA `(.L_x_4050) ;  /* 0x0000000c007c0947 */ /* 0x010fea0003800000 */
[----:B------:R-:W-:Y:S02]  /*ae10*/  ISETP.GE.AND P0, PT, R17, UR10, PT ;  /* 0x0000000a11007c0c */ /* 0x000fe4000bf06270 */
[----:B------:R-:W-:Y:S02]  /*ae20*/  ISETP.GE.AND P5, PT, R190, UR10, PT ;  /* 0x0000000abe007c0c */ /* 0x000fe4000bfa6270 */
[----:B------:R-:W-:Y:S02]  /*ae30*/  ISETP.GE.AND P3, PT, R189, UR10, PT ;  /* 0x0000000abd007c0c */ /* 0x000fe4000bf66270 */
[----:B------:R-:W-:Y:S02]  /*ae40*/  ISETP.GE.AND P2, PT, R188, UR10, PT ;  /* 0x0000000abc007c0c */ /* 0x000fe4000bf46270 */
[----:B------:R-:W-:-:S05]  /*ae50*/  ISETP.GE.AND P1, PT, R187, UR10, PT ;  /* 0x0000000abb007c0c */ /* 0x000fca000bf26270 */
[----:B-12---:R-:W-:Y:S02]  /*ae60*/  @!P0 IMAD.WIDE R8, R17, 0x2, R10 ;  /* 0x0000000211088825 */ /* 0x006fe400078e020a */
[-C--:B------:R-:W-:Y:S02]  /*ae70*/  @!P5 LEA R12, P4, R190, R10.reuse, 0x1 ;  /* 0x0000000abe0cd211 */ /* 0x080fe400078808ff */
[----:B------:R-:W-:Y:S01]  /*ae80*/  @!P3 LEA R14, P6, R189, R10, 0x1 ;  /* 0x0000000abd0eb211 */ /* 0x000fe200078c08ff */
[----:B-----5:R1:W-:Y:S01]  /*ae90*/  @!P0 ST.E.128 desc[UR46][R8.64], R4 ;  /* 0x0000000408008985 */ /* 0x0203e2000c101d2e */
        /* <DEDUP_REMOVED lines=8> */
[----:B-1----:R-:W-:-:S03]  /*af20*/  @!P1 LEA R4, P6, R187, R10, 0x1 ;  /* 0x0000000abb049211 */ /* 0x002fc600078c08ff */
        /* <DEDUP_REMOVED lines=15> */
.L_x_4046:
        /* <DEDUP_REMOVED lines=57> */
.L_x_4052:
[----:B------:R-:W-:Y:S05]  /*b3b0*/  BSYNC B1 ;  /* 0x0000000000017941 */ /* 0x000fea0003800000 */
.L_x_4051:
        /* <DEDUP_REMOVED lines=95> */
.L_x_4054:
[----:B------:R-:W-:Y:S05]  /*b9b0*/  BSYNC B1 ;  /* 0x0000000000017941 */ /* 0x000fea0003800000 */
.L_x_4053:
        /* <DEDUP_REMOVED lines=36> */
.L_x_4050:
[----:B------:R-:W-:Y:S05]  /*bc00*/  BSYNC B0 ;  /* 0x0000000000007941 */ /* 0x000fea0003800000 */
.L_x_4045:
[----:B------:R-:W-:Y:S02]  /*bc10*/  ULDC UR5, c[0x0][0xc38] ;  /* 0x00030e0000057ab9 */ /* 0x000fe40000000800 */
[----:B------:R-:W-:-:S06]  /*bc20*/  UISETP.GE.AND UP0, UPT, UR4, UR5, UPT ;  /* 0x000000050400728c */ /* 0x000fcc000bf06270 */
[----:B------:R-:W-:-:S13]  /*bc30*/  PLOP3.LUT P0, PT, PT, PT, UP0, 0x80, 0x0 ;  /* 0x000000000000781c */ /* 0x000fda0003f0f008 */
[----:B------:R-:W-:Y:S05]  /*bc40*/  @!P0 BRA `(.L_x_4055) ;  /* 0xffffff5000f08947 */ /* 0x000fea000383ffff */
[----:B------:R-:W-:Y:S05]  /*bc50*/  EXIT ;  /* 0x000000000000794d */ /* 0x000fea0003800000 */
.L_x_4001:
        /* <DEDUP_REMOVED lines=16> */
[----:B------:R-:W0:Y:S01]  /*bd60*/  S2R R5, SR_TID.X ;  /* 0x0000000000057919 */ /* 0x000e220000002100 */
[----:B------:R-:W2:Y:S01]  /*bd70*/  S2UR UR5, SR_CgaCtaId ;  /* 0x00000000000579c3 */ /* 0x000ea20000008800 */
[----:B------:R-:W-:Y:S01]  /*bd80*/  UMOV UR4, 0x400 ;  /* 0x0000040000047882 */ /* 0x000fe20000000000 */
[----:B------:R-:W-:Y:S01]  /*bd90*/  IMAD.MOV.U32 R18, RZ, RZ, RZ ;  /* 0x000000ffff127224 */ /* 0x000fe200078e00ff */
[----:B------:R-:W-:Y:S01]  /*bda0*/  ULDC UR41, c[0x0][0xc] ;  /* 0x0000030000297ab9 */ /* 0x000fe20000000800 */
[----:B------:R-:W-:Y:S01]  /*bdb0*/  ULDC.64 UR44, c[0x0][0x198] ;  /* 0x00006600002c7ab9 */ /* 0x000fe20000000a00 */
[----:B--2---:R-:W-:-:S06]  /*bdc0*/  ULEA UR4, UR5, UR4, 0x18 ;  /* 0x0000000405047291 */ /* 0x004fcc000f8ec03f */
[----:B------:R-:W-:Y:S01]  /*bdd0*/  IMAD.U32 R17, RZ, RZ, UR4 ;  /* 0x00000004ff117e24 */ /* 0x000fe2000f8e00ff */
[C---:B0-----:R-:W-:Y:S01]  /*bde0*/  LOP3.LUT R4, R5.reuse, 0x7f, RZ, 0xc0, !PT ;  /* 0x0000007f05047812 */ /* 0x041fe200078ec0ff */
[----:B-1----:R-:W-:-:S05]  /*bdf0*/  IMAD.SHL.U32 R0, R5, 0x8, RZ ;  /* 0x0000000805007824 */ /* 0x002fca00078e00ff */
[----:B------:R-:W-:-:S04]  /*be00*/  LOP3.LUT R2, R0, 0x1f8, RZ, 0xc0, !PT ;  /* 0x000001f800027812 */ /* 0x000fc800078ec0ff */
[----:B------:R-:W-:Y:S01]  /*be10*/  LOP3.LUT R3, R2, 0x38, R5, 0x78, !PT ;  /* 0x0000003802037812 */ /* 0x000fe200078e7805 */
[----:B------:R-:W-:Y:S01]  /*be20*/  IMAD.SHL.U32 R2, R4, 0x8, RZ ;  /* 0x0000000804027824 */ /* 0x000fe200078e00ff */
[----:B------:R-:W-:-:S04]  /*be30*/  SHF.R.U32.HI R4, RZ, 0x3, R4 ;  /* 0x00000003ff047819 */ /* 0x000fc80000011604 */
[----:B------:R-:W-:Y:S01]  /*be40*/  LOP3.LUT R2, R3, 0x200, R2, 0xf8, !PT ;  /* 0x0000020003027812 */ /* 0x000fe200078ef802 */
[----:B------:R-:W-:-:S05]  /*be50*/  IMAD.SHL.U32 R3, R5, 0x10, RZ ;  /* 0x0000001005037824 */ /* 0x000fca00078e00ff */
[----:B------:R-:W-:Y:S01]  /*be60*/  LOP3.LUT R0, R4, 0x70, R3, 0xf8, !PT ;  /* 0x0000007004007812 */ /* 0x000fe200078ef803 */
[----:B------:R-:W-:Y:S02]  /*be70*/  IMAD R3, R2, 0x2, R17 ;  /* 0x0000000202037824 */ /* 0x000fe400078e0211 */
[----:B------:R-:W-:Y:S02]  /*be80*/  IMAD.U32 R2, RZ, RZ, UR6 ;  /* 0x00000006ff027e24 */ /* 0x000fe4000f8e00ff */
[----:B------:R-:W-:Y:S01]  /*be90*/  IMAD.MOV.U32 R0, RZ, RZ, 0x1 ;  /* 0x00000001ff007424 */ /* 0x000fe200078e00ff */
[----:B------:R0:W-:Y:S04]  /*bea0*/  STL [R1+0x1c], R3 ;  /* 0x00001c0301007387 */ /* 0x0001e80000100800 */
[----:B------:R0:W-:Y:S04]  /*beb0*/  STL [R1+0x10], R2 ;  /* 0x0000100201007387 */ /* 0x0001e80000100800 */
[----:B------:R0:W-:Y:S04]  /*bec0*/  STL [R1], R0 ;  /* 0x0000000001007387 */ /* 0x0001e80000100800 */
[----:B------:R0:W-:Y:S02]  /*bed0*/  STL [R1+0x18], RZ ;  /* 0x000018ff01007387 */ /* 0x0001e40000100800 */
.L_x_4162:
        /* <DEDUP_REMOVED lines=23> */
.L_x_4057:
[----:B------:R-:W-:Y:S01]  /*c050*/  ULDC UR8, c[0x0][0xc54] ;  /* 0x0003150000087ab9 */ /* 0x000fe20000000800 */
[----:B------:R-:W-:Y:S01]  /*c060*/  UMOV UR7, UR9 ;  /* 0x0000000900077c82 */ /* 0x000fe20008000000 */
[----:B------:R-:W-:-:S11]  /*c070*/  UISETP.NE.AND UP0, UPT, UR8, 0x1, UPT ;  /* 0x000000010800788c */ /* 0x000fd6000bf05270 */
[----:B------:R-:W-:Y:S02]  /*c080*/  @UP0 ULDC.64 UR10, c[0x0][0xc58] ;  /* 0x00031600000a0ab9 */ /* 0x000fe40000000a00 */
[----:B------:R-:W-:-:S04]  /*c090*/  UIMAD.WIDE.U32 UR4, UR9, UR10, URZ ;  /* 0x0000000a090472a5 */ /* 0x000fc8000f8e003f */
[----:B------:R-:W-:-:S04]  /*c0a0*/  @UP0 USHF.R.U32.HI UR7, URZ, UR11, UR5 ;  /* 0x0000000b3f070299 */ /* 0x000fc80008011605 */
[----:B------:R-:W-:-:S12]  /*c0b0*/  UIMAD UR8, UR7, UR8, URZ ;  /* 0x00000008070872a4 */ /* 0x000fd8000f8e023f */
.L_x_4058:
[----:B------:R-:W-:Y:S01]  /*c0c0*/  ULOP3.LUT UR39, URZ, UR7, URZ, 0x33, !UPT ;  /* 0x000000073f277292 */ /* 0x000fe2000f8e333f */
[----:B------:R-:W-:Y:S01]  /*c0d0*/  BSSY B7, `(.L_x_4059) ;  /* 0x00004a7000077945 */ /* 0x000fe20003800000 */
[----:B------:R-:W-:Y:S01]  /*c0e0*/  ULDC UR5, c[0x0][0x448] ;  /* 0x0001120000057ab9 */ /* 0x000fe20000000800 */
[----:B------:R-:W-:Y:S01]  /*c0f0*/  ULDC UR4, c[0x0][0xc3c] ;  /* 0x00030f0000047ab9 */ /* 0x000fe20000000800 */
[----:B------:R-:W-:Y:S02]  /*c100*/  UISETP.NE.AND UP1, UPT, UR5, 0x1, UPT ;  /* 0x000000010500788c */ /* 0x000fe4000bf25270 */
[----:B------:R-:W-:Y:S01]  /*c110*/  UIADD3 UR39, UR39, UR4, URZ ;  /* 0x0000000427277290 */ /* 0x000fe2000fffe03f */
[----:B------:R-:W-:Y:S01]  /*c120*/  ULDC.64 UR10, c[0x0][0x418] ;  /* 0x00010600000a7ab9 */ /* 0x000fe20000000a00 */
[----:B------:R-:W-:Y:S01]  /*c130*/  ULDC UR5, c[0x0][0x288] ;  /* 0x0000a20000057ab9 */ /* 0x000fe20000000800 */
[----:B------:R-:W-:Y:S02]  /*c140*/  UISETP.NE.U32.AND UP0, UPT, UR10, URZ, UPT ;  /* 0x0000003f0a00728c */ /* 0x000fe4000bf05070 */
[----:B------:R-:W-:-:S02]  /*c150*/  USHF.L.U32 UR7, UR39, 0x6, URZ ;  /* 0x0000000627077899 */ /* 0x000fc4000800063f */
[----:B------:R-:W-:Y:S02]  /*c160*/  UISETP.NE.AND.EX UP0, UPT, UR11, URZ, UPT, UP0 ;  /* 0x0000003f0b00728c */ /* 0x000fe4000bf05300 */
[----:B------:R-:W-:Y:S01]  /*c170*/  UIADD3 UR7, UR7, 0x3f, URZ ;  /* 0x0000003f07077890 */ /* 0x000fe2000fffe03f */
[----:B------:R-:W-:Y:S01]  /*c180*/  ULDC UR4, c[0x0][0x424] ;  /* 0x0001090000047ab9 */ /* 0x000fe20000000800 */
[----:B------:R-:W-:Y:S02]  /*c190*/  UIADD3 UR13, -UR5, 0x40, URZ ;  /* 0x00000040050d7890 */ /* 0x000fe4000fffe13f */
[----:B------:R-:W-:Y:S01]  /*c1a0*/  USEL UR11, UR4, 0x1, UP0 ;  /* 0x00000001040b7887 */ /* 0x000fe20008000000 */
[----:B------:R-:W-:Y:S01]  /*c1b0*/  @UP1 ULDC UR5, c[0x0][0x44c] ;  /* 0x0001130000051ab9 */ /* 0x000fe20000000800 */
[----:B------:R-:W-:Y:S01]  /*c1c0*/  ULDC UR12, c[0x0][0x2f0] ;  /* 0x0000bc00000c7ab9 */ /* 0x000fe20000000800 */
[----:B------:R-:W-:Y:S01]  /*c1d0*/  UIMAD.WIDE.U32 UR4, UR7, UR5, URZ ;  /* 0x00000005070472a5 */ /* 0x000fe2000f8e003f */
[----:B------:R-:W-:Y:S01]  /*c1e0*/  @UP1 ULDC UR14, c[0x0][0x450] ;  /* 0x00011400000e1ab9 */ /* 0x000fe20000000800 */
[----:B------:R-:W-:-:S02]  /*c1f0*/  UIMAD UR13, UR11, UR12, UR13 ;  /* 0x0000000c0b0d72a4 */ /* 0x000fc4000f8e020d */
[----:B------:R-:W-:Y:S02]  /*c200*/  @UP1 USHF.R.U32.HI UR7, URZ, UR14, UR5 ;  /* 0x0000000e3f071299 */ /* 0x000fe40008011605 */
[----:B------:R-:W-:Y:S02]  /*c210*/  UIMAD UR11, UR11, UR12, 0x3f ;  /* 0x0000003f0b0b74a4 */ /* 0x000fe4000f8e020c */
[----:B------:R-:W-:Y:S02]  /*c220*/  UIADD3 UR7, UR13, UR7, URZ ;  /* 0x000000070d077290 */ /* 0x000fe4000fffe03f */
[----:B------:R-:W-:Y:S02]  /*c230*/  UIADD3 UR8, UR9, -UR8, URZ ;  /* 0x8000000809087290 */ /* 0x000fe4000fffe03f */
[----:B------:R-:W-:Y:S02]  /*c240*/  USHF.R.S32.HI UR9, URZ, 0x1f, UR11 ;  /* 0x0000001f3f097899 */ /* 0x000fe4000801140b */
[----:B------:R-:W-:-:S02]  /*c250*/  USHF.R.S32.HI UR4, URZ, 0x1f, UR7 ;  /* 0x0000001f3f047899 */ /* 0x000fc40008011407 */
[----:B------:R-:W-:Y:S02]  /*c260*/  ULEA.HI UR9, UR9, UR11, URZ, 0x6 ;  /* 0x0000000b09097291 */ /* 0x000fe4000f8f303f */
[----:B------:R-:W-:Y:S01]  /*c270*/  ULEA.HI UR7, UR4, UR7, URZ, 0x6 ;  /* 0x0000000704077291 */ /* 0x000fe2000f8f303f */
[----:B------:R-:W-:Y:S01]  /*c280*/  ULDC UR10, c[0x0][0xc48] ;  /* 0x00031200000a7ab9 */ /* 0x000fe20000000800 */
[----:B------:R-:W-:Y:S02]  /*c290*/  USHF.R.S32.HI UR9, URZ, 0x6, UR9 ;  /* 0x000000063f097899 */ /* 0x000fe40008011409 */
[----:B------:R-:W-:Y:S02]  /*c2a0*/  USHF.R.S32.HI UR7, URZ, 0x6, UR7 ;  /* 0x000000063f077899 */ /* 0x000fe40008011407 */
[----:B------:R-:W-:Y:S02]  /*c2b0*/  UISETP.NE.AND UP0, UPT, UR10, 0x1, UPT ;  /* 0x000000010a00788c */ /* 0x000fe4000bf05270 */
[----:B------:R-:W-:Y:S01]  /*c2c0*/  UISETP.LT.AND UP1, UPT, UR9, UR7, UPT ;  /* 0x000000070900728c */ /* 0x000fe2000bf21270 */
[----:B------:R-:W-:-:S03]  /*c2d0*/  ULDC UR5, c[0x0][0xc54] ;  /* 0x0003150000057ab9 */ /* 0x000fc60000000800 */
[----:B------:R-:W-:Y:S02]  /*c2e0*/  USEL UR38, UR9, UR7, UP1 ;  /* 0x0000000709267287 */ /* 0x000fe40008800000 */
[----:B------:R-:W-:-:S03]  /*c2f0*/  UIMAD UR8, UR6, UR5, UR8 ;  /* 0x00000005060872a4 */ /* 0x000fc6000f8e0208 */
[----:B------:R-:W-:Y:S01]  /*c300*/  @UP0 ULDC UR5, c[0x0][0xc4c] ;  /* 0x0003130000050ab9 */ /* 0x000fe20000000800 */
[----:B------:R-:W-:Y:S01]  /*c310*/  ISETP.LT.AND P0, PT, RZ, UR38, PT ;  /* 0x00000026ff007c0c */ /* 0x000fe2000bf01270 */
[----:B------:R-:W-:Y:S01]  /*c320*/  UIMAD.WIDE.U32 UR4, UR8, UR5, URZ ;  /* 0x00000005080472a5 */ /* 0x000fe2000f8e003f */
[----:B------:R-:W-:Y:S01]  /*c330*/  @UP0 ULDC UR6, c[0x0][0xc50] ;  /* 0x0003140000060ab9 */ /* 0x000fe20000000800 */
[----:B------:R-:W-:Y:S02]  /*c340*/  UMOV UR42, UR8 ;  /* 0x00000008002a7c82 */ /* 0x000fe40008000000 */
[----:B------:R-:W-:-:S04]  /*c350*/  @UP0 USHF.R.U32.HI UR42, URZ, UR6, UR5 ;  /* 0x000000063f2a0299 */ /* 0x000fc80008011605 */
[----:B------:R-:W-:-:S04]  /*c360*/  UIADD3 UR36, -UR42, URZ, URZ ;  /* 0x0000003f2a247290 */ /* 0x000fc8000fffe13f */
[----:B------:R-:W-:Y:S01]  /*c370*/  UIMAD UR36, UR10, UR36, UR8 ;  /* 0x000000240a2472a4 */ /* 0x000fe2000f8e0208 */
[----:B------:R-:W-:Y:S11]  /*c380*/  @P0 BRA `(.L_x_4060) ;  /* 0x0000000000480947 */ /* 0x000ff60003800000 */
        /* <DEDUP_REMOVED lines=18> */
.L_x_4060:
        /* <DEDUP_REMOVED lines=20> */
.L_x_4063:
[----:B------:R-:W-:Y:S05]  /*c5f0*/  BSYNC B6 ;  /* 0x0000000000067941 */ /* 0x000fea0003800000 */
.L_x_4062:
        /* <DEDUP_REMOVED lines=20> */
.L_x_4066:
        /* <DEDUP_REMOVED lines=15> */
.L_x_4065:
[----:B------:R-:W-:Y:S05]  /*c830*/  BSYNC B6 ;  /* 0x0000000000067941 */ /* 0x000fea0003800000 */
.L_x_4064:
        /* <DEDUP_REMOVED lines=26> */
.L_x_4178:
        /* <DEDUP_REMOVED lines=9> */
.L_x_4181:
        /* <DEDUP_REMOVED lines=22> */
.L_x_4070:
        /* <DEDUP_REMOVED lines=8> */
.L_x_4182:
        /* <DEDUP_REMOVED lines=8> */
.L_x_4072:
        /* <DEDUP_REMOVED lines=19> */
.L_x_4068:
        /* <DEDUP_REMOVED lines=22> */
.L_x_4074:
[----:B------:R-:W-:Y:S05]  /*cf60*/  BSYNC B6 ;  /* 0x0000000000067941 */ /* 0x000fea0003800000 */
.L_x_4073:
[----:B------:R1:W5:Y:S01]  /*cf70*/  LDL R8, [R1+0x1c] ;  /* 0x00001c0001087983 */ /* 0x0003620000100800 */
[----:B0-----:R-:W0:Y:S01]  /*cf80*/  LDC R7, c[0x0][0x448] ;  /* 0x00011200ff077b82 */ /* 0x001e220000000800 */
[----:B------:R-:W2:Y:S01]  /*cf90*/  S2R R0, SR_TID.X ;  /* 0x0000000000007919 */ /* 0x000ea20000002100 */
[----:B------:R-:W3:Y:S01]  /*cfa0*/  S2R R2, SR_TID.X ;  /* 0x0000000000027919 */ /* 0x000ee20000002100 */
[----:B------:R-:W-:Y:S01]  /*cfb0*/  USHF.R.S32.HI UR4, URZ, 0x1f, UR36 ;  /* 0x0000001f3f047899 */ /* 0x000fe20008011424 */
[----:B------:R-:W-:Y:S01]  /*cfc0*/  ULDC.64 UR8, c[0x0][0x2d8] ;  /* 0x0000b60000087ab9 */ /* 0x000fe20000000a00 */
[----:B0-----:R-:W-:Y:S01]  /*cfd0*/  ISETP.NE.AND P0, PT, R7, 0x1, PT ;  /* 0x000000010700780c */ /* 0x001fe20003f05270 */
[----:B--2---:R-:W-:-:S12]  /*cfe0*/  IMAD.SHL.U32 R4, R0, 0x10, RZ ;  /* 0x0000001000047824 */ /* 0x004fd800078e00ff */
[----:B------:R-:W0:Y:S01]  /*cff0*/  @P0 LDC R3, c[0x0][0x44c] ;  /* 0x00011300ff030b82 */ /* 0x000e220000000800 */
[----:B---3--:R-:W-:-:S04]  /*d000*/  LOP3.LUT R2, R2, 0x7f, RZ, 0xc0, !PT ;  /* 0x0000007f02027812 */ /* 0x008fc800078ec0ff */
[----:B------:R-:W-:-:S03]  /*d010*/  SHF.R.U32.HI R2, RZ, 0x3, R2 ;  /* 0x00000003ff027819 */ /* 0x000fc60000011602 */
[----:B------:R-:W2:Y:S01]  /*d020*/  @P0 LDC R0, c[0x0][0x450] ;  /* 0x00011400ff000b82 */ /* 0x000ea20000000800 */
[----:B------:R-:W-:Y:S01]  /*d030*/  LOP3.LUT R4, R2, 0x70, R4, 0xf8, !PT ;  /* 0x0000007002047812 */ /* 0x000fe200078ef804 */
[----:B------:R-:W-:Y:S01]  /*d040*/  IMAD.U32 R2, RZ, RZ, UR39 ;  /* 0x00000027ff027e24 */ /* 0x000fe2000f8e00ff */
[----:B------:R-:W-:Y:S02]  /*d050*/  UIMAD UR6, UR4, UR8, URZ ;  /* 0x00000008040672a4 */ /* 0x000fe4000f8e023f */
[----:B------:R-:W-:Y:S01]  /*d060*/  UIMAD.WIDE.U32 UR4, UR36, UR8, URZ ;  /* 0x00000008240472a5 */ /* 0x000fe2000f8e003f */
[----:B------:R-:W-:Y:S01]  /*d070*/  IMAD R2, R2, 0x40, R4 ;  /* 0x0000004002027824 */ /* 0x000fe200078e0204 */
[----:B------:R-:W-:Y:S02]  /*d080*/  UIMAD UR6, UR36, UR9, UR6 ;  /* 0x00000009240672a4 */ /* 0x000fe4000f8e0206 */
[----:B------:R-:W-:Y:S02]  /*d090*/  USHF.R.S32.HI UR7, URZ, 0x1f, UR42 ;  /* 0x0000001f3f077899 */ /* 0x000fe4000801142a */
[----:B------:R-:W-:Y:S01]  /*d0a0*/  UIADD3 UR5, UR5, UR6, URZ ;  /* 0x0000000605057290 */ /* 0x000fe2000fffe03f */
[----:B------:R-:W-:Y:S01]  /*d0b0*/  IMAD.MOV.U32 R6, RZ, RZ, R2 ;  /* 0x000000ffff067224 */ /* 0x000fe200078e0002 */
[----:B------:R-:W-:Y:S01]  /*d0c0*/  ULDC.64 UR8, c[0x0][0x2e0] ;  /* 0x0000b80000087ab9 */ /* 0x000fe20000000a00 */
[----:B0-----:R-:W-:Y:S01]  /*d0d0*/  @P0 IMAD.HI.U32 R3, R2, R3, RZ ;  /* 0x0000000302030227 */ /* 0x001fe200078e00ff */
[----:B------:R-:W-:Y:S01]  /*d0e0*/  UIMAD.WIDE.U32 UR4, UR42, UR8, UR4 ;  /* 0x000000082a0472a5 */ /* 0x000fe2000f8e0004 */
[----:B------:R-:W0:Y:S01]  /*d0f0*/  S2R R10, SR_TID.X ;  /* 0x00000000000a7919 */ /* 0x000e220000002100 */
[----:B------:R-:W-:-:S02]  /*d100*/  UIMAD UR6, UR7, UR8, URZ ;  /* 0x00000008070672a4 */ /* 0x000fc4000f8e023f */
[----:B--2---:R-:W-:Y:S02]  /*d110*/  @P0 SHF.R.U32.HI R6, RZ, R0, R3 ;  /* 0x00000000ff060219 */ /* 0x004fe40000011603 */
[----:B------:R-:W-:Y:S01]  /*d120*/  UIMAD UR6, UR42, UR9, UR6 ;  /* 0x000000092a0672a4 */ /* 0x000fe2000f8e0206 */
[----:B------:R-:W-:Y:S02]  /*d130*/  IMAD.U32 R4, RZ, RZ, UR4 ;  /* 0x00000004ff047e24 */ /* 0x000fe4000f8e00ff */
        /* <DEDUP_REMOVED lines=24> */
[----:B------:R-:W-:Y:S02]  /*d2c0*/  LOP3.LUT R10, R10, 0x7f, RZ, 0xc0, !PT ;  /* 0x0000007f0a0a7812 */ /* 0x000fe400078ec0ff */
[----:B------:R-:W-:Y:S02]  /*d2d0*/  ISETP.GE.AND P0, PT, R9, UR6, PT ;  /* 0x0000000609007c0c */ /* 0x000fe4000bf06270 */
[----:B------:R-:W-:-:S02]  /*d2e0*/  LEA.HI.X R2, R2, UR5, R3, 0x1, P1 ;  /* 0x0000000502027c11 */ /* 0x000fc400088f0c03 */
[----:B------:R-:W-:Y:S01]  /*d2f0*/  SHF.R.U32.HI R10, RZ, 0x3, R10 ;  /* 0x00000003ff0a7819 */ /* 0x000fe2000001160a */
[----:B-1----:R-:W-:Y:S08]  /*d300*/  BRA.DIV UR4, `(.L_x_4075) ;  /* 0x00000042048c7947 */ /* 0x002ff0000b800000 */
[----:B------:R-:W0:Y:S01]  /*d310*/  SHFL.IDX PT, R6, R0, RZ, 0x181f ;  /* 0x00181fff00067589 */ /* 0x000e2200000e0000 */
[----:B------:R-:W-:Y:S01]  /*d320*/  IMAD.U32 R4, RZ, RZ, UR39 ;  /* 0x00000027ff047e24 */ /* 0x000fe2000f8e00ff */
[----:B------:R-:W-:Y:S02]  /*d330*/  ULDC UR4, c[0x0][0x288] ;  /* 0x0000a20000047ab9 */ /* 0x000fe40000000800 */
[----:B------:R-:W1:Y:S01]  /*d340*/  SHFL.IDX PT, R5, R2, RZ, 0x181f ;  /* 0x00181fff02057589 */ /* 0x000e6200000e0000 */
[----:B------:R-:W-:Y:S02]  /*d350*/  IMAD R3, R7, UR4, RZ ;  /* 0x0000000407037c24 */ /* 0x000fe4000f8e02ff */
[----:B------:R-:W-:-:S05]  /*d360*/  IMAD R4, R4, 0x40, R10 ;  /* 0x0000004004047824 */ /* 0x000fca00078e020a */
[----:B------:R-:W-:-:S13]  /*d370*/  ISETP.GE.AND P1, PT, R4, R3, PT ;  /* 0x000000030400720c */ /* 0x000fda0003f26270 */
[----:B0-----:R-:W-:-:S05]  /*d380*/  @!P1 LEA R6, P2, R9, R6, 0x1 ;  /* 0x0000000609069211 */ /* 0x001fca00078408ff */
[----:B-1----:R-:W-:-:S04]  /*d390*/  @!P1 IMAD.X R5, RZ, RZ, R5, P2 ;  /* 0x000000ffff059224 */ /* 0x002fc800010e0605 */
        /* <DEDUP_REMOVED lines=21> */
.L_x_4191:
        /* <DEDUP_REMOVED lines=10> */
.L_x_4076:
        /* <DEDUP_REMOVED lines=18> */
.L_x_4192:
[----:B------:R-:W-:Y:S05]  /*d6b0*/  BSYNC B0 ;  /* 0x0000000000007941 */ /* 0x000fea0003800000 */
.L_x_4077:
[----:B------:R-:W2:Y:S01]  /*d6c0*/  LDL R2, [R1+0x8] ;  /* 0x0000080001027983 */ /* 0x000ea20000100800 */
[----:B------:R-:W-:Y:S01]  /*d6d0*/  BSSY B0, `(.L_x_4079) ;  /* 0x0000095000007945 */ /* 0x000fe20003800000 */
[----:B--2---:R-:W-:-:S13]  /*d6e0*/  ISETP.NE.AND P0, PT, R2, RZ, PT ;  /* 0x000000ff0200720c */ /* 0x004fda0003f05270 */
[----:B------:R-:W-:Y:S05]  /*d6f0*/  @!P0 BRA `(.L_x_4080) ;  /* 0x0000000800488947 */ /* 0x000fea0003800000 */
[----:B------:R-:W2:Y:S01]  /*d700*/  LDL R3, [R1] ;  /* 0x0000000001037983 */ /* 0x000ea20000100800 */
[----:B0-----:R-:W-:Y:S01]  /*d710*/  IMAD R0, R18, 0x8, R17 ;  /* 0x0000000812007824 */ /* 0x001fe200078e0211 */
[----:B------:R-:W0:Y:S01]  /*d720*/  S2R R2, SR_TID.X ;  /* 0x0000000000027919 */ /* 0x000e220000002100 */
[----:B------:R-:W-:Y:S01]  /*d730*/  BSSY B1, `(.L_x_4081) ;  /* 0x0000006000017945 */ /* 0x000fe20003800000 */
[----:B0-----:R-:W-:-:S04]  /*d740*/  LOP3.LUT R2, R2, 0x7f, RZ, 0xc0, !PT ;  /* 0x0000007f02027812 */ /* 0x001fc800078ec0ff */
[----:B------:R-:W-:Y:S02]  /*d750*/  ISETP.NE.AND P1, PT, R2, RZ, PT ;  /* 0x000000ff0200720c */ /* 0x000fe40003f25270 */
[----:B--2---:R-:W-:-:S04]  /*d760*/  SHF.L.U32 R3, R3, 0x1f, RZ ;  /* 0x0000001f03037819 */ /* 0x004fc800000006ff */
[----:B------:R-:W0:Y:S02]  /*d770*/  SYNCS.PHASECHK.TRANS64.TRYWAIT P0, [R0+URZ+0x28c60], R3 ;  /* 0x028c6003000075a7 */ /* 0x000e24000800017f */
[----:B0-----:R-:W-:Y:S05]  /*d780*/  @!P0 BRA `(.L_x_4082) ;  /* 0x0000004000b48947 */ /* 0x001fea0003800000 */
.L_x_4193:
[----:B------:R-:W-:Y:S05]  /*d790*/  BSYNC B1 ;  /* 0x0000000000017941 */ /* 0x000fea0003800000 */
.L_x_4081:
        /* <DEDUP_REMOVED lines=9> */
.L_x_4084:
[----:B------:R-:W-:Y:S05]  /*d830*/  BSYNC B1 ;  /* 0x0000000000017941 */ /* 0x000fea0003800000 */
.L_x_4083:
        /* <DEDUP_REMOVED lines=11> */
.L_x_4085:
        /* <DEDUP_REMOVED lines=15> */
.L_x_4086:
        /* <DEDUP_REMOVED lines=15> */
.L_x_4087:
        /* <DEDUP_REMOVED lines=15> */
.L_x_4088:
        /* <DEDUP_REMOVED lines=15> */
.L_x_4089:
        /* <DEDUP_REMOVED lines=15> */
.L_x_4090:
        /* <DEDUP_REMOVED lines=15> */
.L_x_4091:
        /* <DEDUP_REMOVED lines=15> */
.L_x_4092:
        /* <DEDUP_REMOVED lines=10> */
.L_x_4080:
[----:B------:R-:W-:Y:S05]  /*e020*/  BSYNC B0 ;  /* 0x0000000000007941 */ /* 0x000fea0003800000 */
.L_x_4079:
[----:B------:R-:W-:-:S06]  /*e030*/  UISETP.GE.AND UP0, UPT, UR38, 0x2, UPT ;  /* 0x000000022600788c */ /* 0x000fcc000bf06270 */
[----:B------:R-:W-:-:S13]  /*e040*/  PLOP3.LUT P0, PT, PT, PT, UP0, 0x80, 0x0 ;  /* 0x000000000000781c */ /* 0x000fda0003f0f008 */
[----:B------:R-:W-:Y:S05]  /*e050*/  @!P0 BRA `(.L_x_4093) ;  /* 0x0000002800508947 */ /* 0x000fea0003800000 */
[----:B------:R-:W-:Y:S02]  /*e060*/  ULOP3.LUT UR4, UR38, 0x1, URZ, 0xc0, !UPT ;  /* 0x0000000126047892 */ /* 0x000fe4000f8ec03f */
[----:B------:R-:W-:Y:S02]  /*e070*/  IMAD.U32 R6, RZ, RZ, UR38 ;  /* 0x00000026ff067e24 */ /* 0x000fe4000f8e00ff */
[----:B------:R-:W-:Y:S02]  /*e080*/  UISETP.NE.U32.AND UP0, UPT, UR4, 0x1, UPT ;  /* 0x000000010400788c */ /* 0x000fe4000bf05070 */
[----:B------:R-:W-:-:S04]  /*e090*/  VIADD R6, R6, 0xfffffffe ;  /* 0xfffffffe06067836 */ /* 0x000fc80000000000 */
[----:B0-----:R-:W-:Y:S01]  /*e0a0*/  IMAD.MOV.U32 R0, RZ, RZ, R6 ;  /* 0x000000ffff007224 */ /* 0x001fe200078e0006 */
[----:B------:R-:W-:-:S13]  /*e0b0*/  PLOP3.LUT P0, PT, PT, PT, UP0, 0x80, 0x0 ;  /* 0x000000000000781c */ /* 0x000fda0003f0f008 */
[----:B------:R-:W-:Y:S05]  /*e0c0*/  @!P0 BRA `(.L_x_4094) ;  /* 0x0000000c00648947 */ /* 0x000fea0003800000 */
        /* <DEDUP_REMOVED lines=11> */
[----:B------:R-:W2:Y:S01]  /*e180*/  LDL R4, [R1+0xc] ;  /* 0x00000c0001047983 */ /* 0x000ea20000100800 */
[----:B------:R-:W-:Y:S01]  /*e190*/  IMAD.MOV.U32 R0, RZ, RZ, R6 ;  /* 0x000000ffff007224 */ /* 0x000fe200078e0006 */
        /* <DEDUP_REMOVED lines=9> */
[----:B------:R-:W-:Y:S02]  /*e230*/  @P0 SHF.R.U32.HI R2, RZ, R3, R4 ;  /* 0x00000003ff020219 */ /* 0x000fe40000011604 */
[----:B------:R-:W1:Y:S03]  /*e240*/  LDC.64 R4, c[0x0][0x418] ;  /* 0x00010600ff047b82 */ /* 0x000e660000000a00 */
[----:B------:R-:W-:-:S04]  /*e250*/  IMAD.MOV R3, RZ, RZ, -R2 ;  /* 0x000000ffff037224 */ /* 0x000fc800078e0a02 */
[----:B------:R-:W-:Y:S01]  /*e260*/  IMAD R0, R0, R3, R6 ;  /* 0x0000000300007224 */ /* 0x000fe200078e0206 */
[----:B------:R-:W-:-:S03]  /*e270*/  SHF.R.S32.HI R3, RZ, 0x1f, R2 ;  /* 0x0000001fff037819 */ /* 0x000fc60000011402 */
[----:B------:R-:W-:-:S03]  /*e280*/  IMAD.WIDE.U32 R2, R19, UR4, R2 ;  /* 0x0000000413027c25 */ /* 0x000fc6000f8e0002 */
[----:B-1----:R-:W-:Y:S01]  /*e290*/  LEA R4, P0, R2, R4, 0x2 ;  /* 0x0000000402047211 */ /* 0x002fe200078010ff */
[----:B--2---:R-:W-:-:S04]  /*e2a0*/  IMAD R7, R7, UR4, RZ ;  /* 0x0000000407077c24 */ /* 0x004fc8000f8e02ff */
[----:B------:R-:W-:-:S04]  /*e2b0*/  IMAD R7, R19, UR5, R7 ;  /* 0x0000000513077c24 */ /* 0x000fc8000f8e0207 */
[----:B------:R-:W-:-:S05]  /*e2c0*/  IMAD.IADD R7, R7, 0x1, R3 ;  /* 0x0000000107077824 */ /* 0x000fca00078e0203 */
[----:B------:R-:W-:-:S05]  /*e2d0*/  LEA.HI.X R5, R2, R5, R7, 0x2, P0 ;  /* 0x0000000502057211 */ /* 0x000fca00000f1407 */
[----:B------:R1:W5:Y:S02]  /*e2e0*/  LDG.E R16, desc[UR46][R4.64] ;  /* 0x0000002e04107981 */ /* 0x000364000c1e1900 */
.L_x_4097:
[----:B------:R-:W2:Y:S01]  /*e2f0*/  S2R R2, SR_TID.X ;  /* 0x0000000000027919 */ /* 0x000ea20000002100 */
[----:B-1----:R-:W-:Y:S01]  /*e300*/  SHF.L.U32 R4, R8, 0x1f, RZ ;  /* 0x0000001f08047819 */ /* 0x002fe200000006ff */
[----:B------:R-:W-:Y:S01]  /*e310*/  BSSY B1, `(.L_x_4098) ;  /* 0x0000006000017945 */ /* 0x000fe20003800000 */
[----:B--2---:R-:W-:Y:S01]  /*e320*/  LOP3.LUT R3, R2, 0x7f, RZ, 0xc0, !PT ;  /* 0x0000007f02037812 */ /* 0x004fe200078ec0ff */
[----:B------:R-:W-:-:S03]  /*e330*/  IMAD R2, R18, 0x8, R17 ;  /* 0x0000000812027824 */ /* 0x000fc600078e0211 */
[----:B------:R-:W-:Y:S01]  /*e340*/  ISETP.NE.AND P1, PT, R3, RZ, PT ;  /* 0x000000ff0300720c */ /* 0x000fe20003f25270 */
[----:B------:R-:W1:Y:S02]  /*e350*/  SYNCS.PHASECHK.TRANS64.TRYWAIT P0, [R2+URZ+0x28c40], R4 ;  /* 0x028c4004020075a7 */ /* 0x000e64000800017f */
[----:B-1----:R-:W-:Y:S10]  /*e360*/  @!P0 BRA `(.L_x_4099) ;  /* 0x0000003400d08947 */ /* 0x002ff40003800000 */
.L_x_4194:
[----:B------:R-:W-:Y:S05]  /*e370*/  BSYNC B1 ;  /* 0x0000000000017941 */ /* 0x000fea0003800000 */
.L_x_4098:
        /* <DEDUP_REMOVED lines=9> */
.L_x_4101:
[----:B------:R-:W-:Y:S05]  /*e410*/  BSYNC B1 ;  /* 0x0000000000017941 */ /* 0x000fea0003800000 */
.L_x_4100:
[----:B------:R-:W-:Y:S01]  /*e420*/  IMAD.SHL.U32 R3, R0, 0x40, RZ ;  /* 0x0000004000037824 */ /* 0x000fe200078e00ff */
[----:B------:R-:W-:Y:S01]  /*e430*/  UIADD3 UR4, UP0, UR44, 0x370, URZ ;  /* 0x000003702c047890 */ /* 0x000fe2000ff1e03f */
[----:B------:R-:W-:Y:S01]  /*e440*/  IMAD.MOV.U32 R7, RZ, RZ, RZ ;  /* 0x000000ffff077224 */ /* 0x000fe200078e00ff */
[----:B------:R-:W-:Y:S01]  /*e450*/  PLOP3.LUT P0, PT, PT, PT, PT, 0x80, 0x0 ;  /* 0x000000000000781c */ /* 0x000fe20003f0f070 */
[----:B------:R-:W-:Y:S01]  /*e460*/  IMAD R0, R18, 0x2000, R17 ;  /* 0x0000200012007824 */ /* 0x000fe200078e0211 */
[----:B------:R-:W-:Y:S01]  /*e470*/  R2UR UR11, R3 ;  /* 0x00000000030b72ca */ /* 0x000fe200000e0000 */
[----:B------:R-:W-:Y:S01]  /*e480*/  VIADD R5, R2, 0x28c30 ;  /* 0x00028c3002057836 */ /* 0x000fe20000000000 */
[----:B------:R-:W-:Y:S01]  /*e490*/  R2UR UR10, R7 ;  /* 0x00000000070a72ca */ /* 0x000fe200000e0000 */
[----:B------:R-:W-:Y:S01]  /*e4a0*/  VIADD R0, R0, 0x22400 ;  /* 0x0002240000007836 */ /* 0x000fe20000000000 */
[----:B------:R-:W-:Y:S01]  /*e4b0*/  UIADD3.X UR5, URZ, UR45, URZ, UP0, !UPT ;  /* 0x0000002d3f057290 */ /* 0x000fe200087fe43f */
[----:B------:R-:W-:Y:S01]  /*e4c0*/  UMOV UR6, 0x0 ;  /* 0x0000000000067882 */ /* 0x000fe20000000000 */
[----:B------:R-:W-:-:S11]  /*e4d0*/  UMOV UR7, 0x14f00000 ;  /* 0x14f0000000077882 */ /* 0x000fd60000000000 */
.L_x_4102:
[----:B------:R-:W-:-:S13]  /*e4e0*/  @P0 ELECT P2, URZ, PT ;  /* 0x00000000003f082f */ /* 0x000fda0003840000 */
[----:B-----5:R-:W-:Y:S01]  /*e4f0*/  @P2 R2UR UR13, R16 ;  /* 0x00000000100d22ca */ /* 0x020fe200000e0000 */
[----:B------:R-:W-:Y:S01]  /*e500*/  UMOV UR12, UR36 ;  /* 0x00000024000c7c82 */ /* 0x000fe20008000000 */
        /* <DEDUP_REMOVED lines=9> */
.L_x_4195:
[----:B------:R-:W-:Y:S05]  /*e5a0*/  BSYNC B1 ;  /* 0x0000000000017941 */ /* 0x000fea0003800000 */
.L_x_4103:
[----:B------:R-:W-:Y:S01]  /*e5b0*/  BSSY B1, `(.L_x_4105) ;  /* 0x000000b000017945 */ /* 0x000fe20003800000 */
[----:B0-----:R-:W-:Y:S02]  /*e5c0*/  IMAD.MOV.U32 R8, RZ, RZ, 0x0 ;  /* 0x00000000ff087424 */ /* 0x001fe400078e00ff */
        /* <DEDUP_REMOVED lines=9> */
.L_x_4106:
[----:B------:R-:W-:Y:S05]  /*e660*/  BSYNC B1 ;  /* 0x0000000000017941 */ /* 0x000fea0003800000 */
.L_x_4105:
[----:B------:R-:W-:Y:S01]  /*e670*/  R2UR UR10, R7 ;  /* 0x00000000070a72ca */ /* 0x000fe200000e0000 */
[----:B------:R-:W-:Y:S01]  /*e680*/  IMAD R0, R18, 0x10000, R17 ;  /* 0x0001000012007824 */ /* 0x000fe200078e0211 */
[----:B------:R-:W-:Y:S01]  /*e690*/  R2UR UR6, R8 ;  /* 0x00000000080672ca */ /* 0x000fe200000e0000 */
[----:B------:R-:W-:Y:S01]  /*e6a0*/  UIADD3 UR4, UP0, UR44, 0x470, URZ ;  /* 0x000004702c047890 */ /* 0x000fe2000ff1e03f */
[----:B------:R-:W-:Y:S01]  /*e6b0*/  R2UR UR7, R9 ;  /* 0x00000000090772ca */ /* 0x000fe200000e0000 */
[----:B-12---:R-:W-:Y:S01]  /*e6c0*/  VIADD R2, R2, 0x28c50 ;  /* 0x00028c5002027836 */ /* 0x006fe20000000000 */
[----:B------:R-:W-:Y:S01]  /*e6d0*/  R2UR UR11, R3 ;  /* 0x00000000030b72ca */ /* 0x000fe200000e0000 */
[----:B------:R-:W-:Y:S01]  /*e6e0*/  VIADD R4, R0, 0x400 ;  /* 0x0000040000047836 */ /* 0x000fe20000000000 */
[----:B------:R-:W-:Y:S01]  /*e6f0*/  PLOP3.LUT P0, PT, PT, PT, PT, 0x80, 0x0 ;  /* 0x000000000000781c */ /* 0x000fe20003f0f070 */
[----:B------:R-:W-:-:S12]  /*e700*/  UIADD3.X UR5, URZ, UR45, URZ, UP0, !UPT ;  /* 0x0000002d3f057290 */ /* 0x000fd800087fe43f */
.L_x_4107:
[----:B------:R-:W-:-:S13]  /*e710*/  @P0 ELECT P1, URZ, PT ;  /* 0x00000000003f082f */ /* 0x000fda0003820000 */
[----:B------:R-:W-:Y:S01]  /*e720*/  @P1 R2UR UR13, R16 ;  /* 0x00000000100d12ca */ /* 0x000fe200000e0000 */
[----:B------:R-:W-:Y:S01]  /*e730*/  UMOV UR12, UR36 ;  /* 0x00000024000c7c82 */ /* 0x000fe20008000000 */
        /* <DEDUP_REMOVED lines=10> */
[----:B------:R-:W-:Y:S02]  /*e7e0*/  R2UR UR11, R3 ;  /* 0x00000000030b72ca */ /* 0x000fe400000e0000 */
[----:B------:R-:W-:-:S13]  /*e7f0*/  PLOP3.LUT P0, PT, PT, PT, PT, 0x80, 0x0 ;  /* 0x000000000000781c */ /* 0x000fda0003f0f070 */
.L_x_4108:
        /* <DEDUP_REMOVED lines=15> */
.L_x_4109:
        /* <DEDUP_REMOVED lines=15> */
.L_x_4110:
        /* <DEDUP_REMOVED lines=15> */
.L_x_4111:
        /* <DEDUP_REMOVED lines=15> */
.L_x_4112:
        /* <DEDUP_REMOVED lines=15> */
.L_x_4113:
        /* <DEDUP_REMOVED lines=15> */
.L_x_4114:
        /* <DEDUP_REMOVED lines=8> */
[----:B-1----:R-:W-:Y:S05]  /*ee20*/  @P0 BRA.U.ANY `(.L_x_4114) ;  /* 0xfffffffd00dc0947 */ /* 0x002fea000393ffff */
.L_x_4096:
[----:B------:R-:W-:Y:S05]  /*ee30*/  BSYNC B0 ;  /* 0x0000000000007941 */ /* 0x000fea0003800000 */
.L_x_4095:
[----:B------:R-:W-:-:S06]  /*ee40*/  UIADD3 UR4, UR38, -0x3, URZ ;  /* 0xfffffffd26047890 */ /* 0x000fcc000fffe03f */
[----:B------:R-:W-:-:S07]  /*ee50*/  IMAD.U32 R0, RZ, RZ, UR4 ;  /* 0x00000004ff007e24 */ /* 0x000fce000f8e00ff */
.L_x_4094:
[----:B------:R-:W-:Y:S01]  /*ee60*/  ISETP.NE.AND P0, PT, R6, RZ, PT ;  /* 0x000000ff0600720c */ /* 0x000fe20003f05270 */
[----:B------:R-:W-:-:S12]  /*ee70*/  BSSY B0, `(.L_x_4093) ;  /* 0x00001b2000007945 */ /* 0x000fd80003800000 */
[----:B------:R-:W-:Y:S05]  /*ee80*/  @!P0 BRA `(.L_x_4115) ;  /* 0x0000001800c08947 */ /* 0x000fea0003800000 */
.L_x_4156:
        /* <DEDUP_REMOVED lines=34> */
.L_x_4118:
[----:B------:R-:W1:Y:S01]  /*f0b0*/  S2R R2, SR_TID.X ;  /* 0x0000000000027919 */ /* 0x000e620000002100 */
[----:B0-----:R-:W-:Y:S01]  /*f0c0*/  IMAD R4, R7, 0x8, R17 ;  /* 0x0000000807047824 */ /* 0x001fe200078e0211 */
[----:B------:R-:W-:Y:S01]  /*f0d0*/  BSSY B2, `(.L_x_4119) ;  /* 0x0000006000027945 */ /* 0x000fe20003800000 */
[----:B-1----:R-:W-:Y:S02]  /*f0e0*/  LOP3.LUT R3, R2, 0x7f, RZ, 0xc0, !PT ;  /* 0x0000007f02037812 */ /* 0x002fe400078ec0ff */
[----:B------:R-:W-:Y:S02]  /*f0f0*/  SHF.L.U32 R2, R6, 0x1f, RZ ;  /* 0x0000001f06027819 */ /* 0x000fe400000006ff */
[----:B------:R-:W-:Y:S02]  /*f100*/  ISETP.NE.AND P1, PT, R3, RZ, PT ;  /* 0x000000ff0300720c */ /* 0x000fe40003f25270 */
[----:B------:R-:W0:Y:S02]  /*f110*/  SYNCS.PHASECHK.TRANS64.TRYWAIT P0, [R4+URZ+0x28c40], R2 ;  /* 0x028c4002040075a7 */ /* 0x000e24000800017f */
[----:B0-----:R-:W-:Y:S09]  /*f120*/  @!P0 BRA `(.L_x_4120) ;  /* 0x0000002800888947 */ /* 0x001ff20003800000 */
.L_x_4196:
[----:B------:R-:W-:Y:S05]  /*f130*/  BSYNC B2 ;  /* 0x0000000000027941 */ /* 0x000fea0003800000 */
.L_x_4119:
        /* <DEDUP_REMOVED lines=9> */
.L_x_4122:
[----:B------:R-:W-:Y:S05]  /*f1d0*/  BSYNC B2 ;  /* 0x0000000000027941 */ /* 0x000fea0003800000 */
.L_x_4121:
        /* <DEDUP_REMOVED lines=11> */
.L_x_4123:
        /* <DEDUP_REMOVED lines=13> */
.L_x_4197:
[----:B------:R-:W-:Y:S05]  /*f360*/  BSYNC B2 ;  /* 0x0000000000027941 */ /* 0x000fea0003800000 */
.L_x_4124:
        /* <DEDUP_REMOVED lines=11> */
.L_x_4127:
[----:B------:R-:W-:Y:S05]  /*f420*/  BSYNC B2 ;  /* 0x0000000000027941 */ /* 0x000fea0003800000 */
.L_x_4126:
        /* <DEDUP_REMOVED lines=9> */
.L_x_4128:
        /* <DEDUP_REMOVED lines=15> */
.L_x_4129:
        /* <DEDUP_REMOVED lines=15> */
.L_x_4130:
        /* <DEDUP_REMOVED lines=15> */
.L_x_4131:
        /* <DEDUP_REMOVED lines=15> */
.L_x_4132:
        /* <DEDUP_REMOVED lines=15> */
.L_x_4133:
        /* <DEDUP_REMOVED lines=15> */
.L_x_4134:
        /* <DEDUP_REMOVED lines=15> */
.L_x_4135:
        /* <DEDUP_REMOVED lines=10> */
.L_x_4117:
[----:B------:R-:W-:Y:S05]  /*fbf0*/  BSYNC B1 ;  /* 0x0000000000017941 */ /* 0x000fea0003800000 */
.L_x_4116:
[----:B------:R-:W2:Y:S01]  /*fc00*/  LDL R2, [R1+0x8] ;  /* 0x0000080001027983 */ /* 0x000ea20000100800 */
[----:B------:R-:W-:Y:S01]  /*fc10*/  VIADD R7, R7, 0x1 ;  /* 0x0000000107077836 */ /* 0x000fe20000000000 */
[----:B------:R-:W-:Y:S04]  /*fc20*/  BSSY B1, `(.L_x_4136) ;  /* 0x00000d3000017945 */ /* 0x000fe80003800000 */
[----:B------:R-:W-:-:S04]  /*fc30*/  ISETP.NE.AND P0, PT, R7, 0x2, PT ;  /* 0x000000020700780c */ /* 0x000fc80003f05270 */
[----:B------:R-:W-:Y:S02]  /*fc40*/  SEL R3, RZ, 0x1, P0 ;  /* 0x00000001ff037807 */ /* 0x000fe40000000000 */
[----:B------:R-:W-:Y:S02]  /*fc50*/  SEL R18, R7, RZ, P0 ;  /* 0x000000ff07127207 */ /* 0x000fe40000000000 */
[----:B0-----:R-:W-:-:S05]  /*fc60*/  LOP3.LUT R8, R6, R3, RZ, 0x3c, !PT ;  /* 0x0000000306087212 */ /* 0x001fca00078e3cff */
[----:B------:R0:W-:Y:S01]  /*fc70*/  STL [R1], R8 ;  /* 0x0000000801007387 */ /* 0x0001e20000100800 */
[----:B--2---:R-:W-:-:S13]  /*fc80*/  ISETP.NE.AND P2, PT, R2, RZ, PT ;  /* 0x000000ff0200720c */ /* 0x004fda0003f45270 */
[----:B0-----:R-:W-:Y:S05]  /*fc90*/  @!P2 BRA `(.L_x_4137) ;  /* 0x0000000c002ca947 */ /* 0x001fea0003800000 */
        /* <DEDUP_REMOVED lines=23> */
.L_x_4138:
        /* <DEDUP_REMOVED lines=8> */
.L_x_4198:
[----:B------:R-:W-:Y:S05]  /*fe90*/  BSYNC B2 ;  /* 0x0000000000027941 */ /* 0x000fea0003800000 */
.L_x_4139:
        /* <DEDUP_REMOVED lines=9> */
.L_x_4142:
[----:B------:R-:W-:Y:S05]  /*ff30*/  BSYNC B2 ;  /* 0x0000000000027941 */ /* 0x000fea0003800000 */
.L_x_4141:
        /* <DEDUP_REMOVED lines=11> */
.L_x_4143:
        /* <DEDUP_REMOVED lines=13> */
.L_x_4199:
[----:B------:R-:W-:Y:S05]  /*100c0*/  BSYNC B2 ;  /* 0x0000000000027941 */ /* 0x000fea0003800000 */
.L_x_4144:
        /* <DEDUP_REMOVED lines=11> */
.L_x_4147:
[----:B------:R-:W-:Y:S05]  /*10180*/  BSYNC B2 ;  /* 0x0000000000027941 */ /* 0x000fea0003800000 */
.L_x_4146:
        /* <DEDUP_REMOVED lines=9> */
.L_x_4148:
        /* <DEDUP_REMOVED lines=15> */
.L_x_4149:
        /* <DEDUP_REMOVED lines=15> */
.L_x_4150:
        /* <DEDUP_REMOVED lines=15> */
.L_x_4151:
        /* <DEDUP_REMOVED lines=15> */
.L_x_4152:
        /* <DEDUP_REMOVED lines=15> */
.L_x_4153:
        /* <DEDUP_REMOVED lines=15> */
.L_x_4154:
        /* <DEDUP_REMOVED lines=15> */
.L_x_4155:
        /* <DEDUP_REMOVED lines=10> */
.L_x_4137:
[----:B------:R-:W-:Y:S05]  /*10950*/  BSYNC B1 ;  /* 0x0000000000017941 */ /* 0x000fea0003800000 */
.L_x_4136:
[C---:B------:R-:W-:Y:S01]  /*10960*/  ISETP.GT.AND P0, PT, R0.reuse, 0x1, PT ;  /* 0x000000010000780c */ /* 0x040fe20003f04270 */
[----:B------:R-:W-:-:S12]  /*10970*/  VIADD R0, R0, 0xfffffffe ;  /* 0xfffffffe00007836 */ /* 0x000fd80000000000 */
[----:B------:R-:W-:Y:S05]  /*10980*/  @P0 BRA `(.L_x_4156) ;  /* 0xffffffe400400947 */ /* 0x000fea000383ffff */
.L_x_4115:
[----:B------:R-:W-:Y:S05]  /*10990*/  BSYNC B0 ;  /* 0x0000000000007941 */ /* 0x000fea0003800000 */
.L_x_4093:
        /* <DEDUP_REMOVED lines=24> */
.L_x_4158:
[----:B------:R-:W-:Y:S05]  /*10b20*/  BSYNC B0 ;  /* 0x0000000000007941 */ /* 0x000fea0003800000 */
.L_x_4157:
[----:B------:R-:W-:-:S07]  /*10b30*/  SEL R18, R18, RZ, P0 ;  /* 0x000000ff12127207 */ /* 0x000fce0000000000 */
.L_x_4061:
[----:B------:R-:W-:Y:S05]  /*10b40*/  BSYNC B7 ;  /* 0x0000000000077941 */ /* 0x000fea0003800000 */
.L_x_4059:
[----:B-12---:R-:W2:Y:S04]  /*10b50*/  LDL R0, [R1+0x20] ;  /* 0x0000200001007983 */ /* 0x006ea80000100800 */
[----:B0-----:R0:W5:Y:S01]  /*10b60*/  LDL R2, [R1+0x10] ;  /* 0x0000100001027983 */ /* 0x0011620000100800 */
        /* <DEDUP_REMOVED lines=12> */
.L_x_4159:
[----:B------:R-:W-:-:S03]  /*10c30*/  UMOV UR4, 0xffffffff ;  /* 0xffffffff00047882 */ /* 0x000fc60000000000 */
[----:B------:R-:W-:Y:S05]  /*10c40*/  BRA.DIV UR4, `(.L_x_4161) ;  /* 0x0000001204107947 */ /* 0x000fea000b800000 */
[----:B-----5:R0:W1:Y:S02]  /*10c50*/  SHFL.IDX PT, R14, R2, RZ, 0x1f ;  /* 0x00001fff020e7589 */ /* 0x02006400000e0000 */
.L_x_4202:
        /* <DEDUP_REMOVED lines=8> */
.L_x_4160:
[----:B------:R-:W3:Y:S01]  /*10ce0*/  LDL R0, [R1+0x10] ;  /* 0x0000100001007983 */ /* 0x000ee20000100800 */
[----:B------:R-:W-:Y:S02]  /*10cf0*/  ULDC UR4, c[0x0][0xc38] ;  /* 0x00030e0000047ab9 */ /* 0x000fe40000000800 */
[----:B---3--:R-:W-:-:S13]  /*10d00*/  ISETP.GE.AND P0, PT, R0, UR4, PT ;  /* 0x0000000400007c0c */ /* 0x008fda000bf06270 */
[----:B------:R-:W-:Y:S05]  /*10d10*/  @!P0 BRA `(.L_x_4162) ;  /* 0xffffffb000708947 */ /* 0x000fea000383ffff */
.L_x_4056:
[----:B-1----:R-:W3:Y:S01]  /*10d20*/  LDL.LU R0, [R1+0x18] ;  /* 0x0000180001007983 */ /* 0x002ee20000300800 */
[----:B------:R-:W-:Y:S01]  /*10d30*/  BSSY B0, `(.L_x_4163) ;  /* 0x000000b000007945 */ /* 0x000fe20003800000 */
[----:B------:R-:W1:Y:S01]  /*10d40*/  S2R R5, SR_CgaCtaId ;  /* 0x0000000000057919 */ /* 0x000e620000008800 */
[----:B---3--:R-:W-:-:S05]  /*10d50*/  VIADD R0, R0, 0x1 ;  /* 0x0000000100007836 */ /* 0x008fca0000000000 */
[----:B0-2---:R-:W-:-:S04]  /*10d60*/  LEA.HI R2, R0, R0, RZ, 0x1 ;  /* 0x0000000000027211 */ /* 0x005fc800078f08ff */
[----:B------:R-:W-:-:S05]  /*10d70*/  LOP3.LUT R3, R2, 0xfffffffe, RZ, 0xc0, !PT ;  /* 0xfffffffe02037812 */ /* 0x000fca00078ec0ff */
[----:B------:R-:W-:Y:S01]  /*10d80*/  IMAD.IADD R3, R0, 0x1, -R3 ;  /* 0x0000000100037824 */ /* 0x000fe200078e0a03 */
[----:B------:R-:W-:-:S04]  /*10d90*/  MOV R0, 0x400 ;  /* 0x0000040000007802 */ /* 0x000fc80000000f00 */
[----:B-1----:R-:W-:Y:S02]  /*10da0*/  LEA R0, R5, R0, 0x18 ;  /* 0x0000000005007211 */ /* 0x002fe400078ec0ff */
[----:B------:R-:W-:-:S04]  /*10db0*/  SHF.L.U32 R3, R3, 0x1f, RZ ;  /* 0x0000001f03037819 */ /* 0x000fc800000006ff */
[----:B------:R-:W0:Y:S02]  /*10dc0*/  SYNCS.PHASECHK.TRANS64.TRYWAIT P0, [R0+URZ+0x28c20], R3 ;  /* 0x028c2003000075a7 */ /* 0x000e24000800017f */
[----:B0-----:R-:W-:Y:S05]  /*10dd0*/  @!P0 BRA `(.L_x_4164) ;  /* 0x0000000c00d48947 */ /* 0x001fea0003800000 */
.L_x_4203:
[----:B------:R-:W-:Y:S05]  /*10de0*/  BSYNC B0 ;  /* 0x0000000000007941 */ /* 0x000fea0003800000 */
.L_x_4163:
[----:B------:R-:W-:-:S03]  /*10df0*/  UMOV UR4, 0xffffffff ;  /* 0xffffffff00047882 */ /* 0x000fc60000000000 */
[----:B------:R-:W-:Y:S05]  /*10e00*/  BRA.DIV UR4, `(.L_x_4165) ;  /* 0x0000000e04dc7947 */ /* 0x000fea000b800000 */
[----:B------:R-:W1:Y:S02]  /*10e10*/  S2R R2, SR_TID.X ;  /* 0x0000000000027919 */ /* 0x000e640000002100 */
[----:B-1----:R-:W-:-:S04]  /*10e20*/  SHF.R.U32.HI R2, RZ, 0x5, R2 ;  /* 0x00000005ff027819 */ /* 0x002fc80000011602 */
[----:B------:R-:W-:-:S05]  /*10e30*/  LOP3.LUT R2, R2, 0x3, RZ, 0xc0, !PT ;  /* 0x0000000302027812 */ /* 0x000fca00078ec0ff */
[----:B------:R1:W2:Y:S02]  /*10e40*/  SHFL.IDX PT, R14, R2, RZ, 0x1f ;  /* 0x00001fff020e7589 */ /* 0x0002a400000e0000 */
.L_x_4206:
[----:B--2---:R-:W-:Y:S01]  /*10e50*/  ISETP.NE.AND P0, PT, R14, RZ, PT ;  /* 0x000000ff0e00720c */ /* 0x004fe20003f05270 */
[----:B------:R-:W-:-:S12]  /*10e60*/  BSSY B0, `(.L_x_4166) ;  /* 0x0000025000007945 */ /* 0x000fd80003800000 */
[----:B------:R-:W-:Y:S05]  /*10e70*/  @P0 BRA `(.L_x_4167) ;  /* 0x00000000008c0947 */ /* 0x000fea0003800000 */
[----:B------:R-:W-:-:S03]  /*10e80*/  UMOV UR4, 0xffffffff ;  /* 0xffffffff00047882 */ /* 0x000fc60000000000 */
[----:B------:R-:W-:Y:S05]  /*10e90*/  BRA.DIV UR4, `(.L_x_4168) ;  /* 0x0000000e04ec7947 */ /* 0x000fea000b800000 */
[----:B------:R-:W-:-:S13]  /*10ea0*/  ELECT P6, URZ, PT ;  /* 0x00000000003f782f */ /* 0x000fda00038c0000 */
.L_x_4209:
[----:B------:R-:W-:Y:S05]  /*10eb0*/  @!P6 BRA `(.L_x_4167) ;  /* 0x00000000007ce947 */ /* 0x000fea0003800000 */
[----:B------:R-:W-:-:S06]  /*10ec0*/  ULOP3.LUT UR4, UR40, 0x2, URZ, 0xfc, !UPT ;  /* 0x0000000228047892 */ /* 0x000fcc000f8efc3f */
[----:B-1----:R-:W-:-:S05]  /*10ed0*/  IMAD.U32 R2, RZ, RZ, UR4 ;  /* 0x00000004ff027e24 */ /* 0x002fca000f8e00ff */
[----:B------:R-:W-:-:S13]  /*10ee0*/  ISETP.NE.AND P2, PT, R2, 0x3, PT ;  /* 0x000000030200780c */ /* 0x000fda0003f45270 */
[----:B------:R-:W-:Y:S05]  /*10ef0*/  @!P2 BRA `(.L_x_4169) ;  /* 0x000000000004a947 */ /* 0x000fea0003800000 */
[----:B------:R-:W-:Y:S01]  /*10f00*/  BPT.TRAP 0x1 ;  /* 0x000000040000795c */ /* 0x000fe20000300000 */
.L_x_4169:
        /* <DEDUP_REMOVED lines=13> */
.L_x_4210:
[----:B------:R-:W1:Y:S02]  /*10fe0*/  SYNCS.PHASECHK.TRANS64.TRYWAIT P0, [R3+URZ], R2 ;  /* 0x00000002030075a7 */ /* 0x000e64000800017f */
[----:B-1----:R-:W-:Y:S05]  /*10ff0*/  @!P0 BRA `(.L_x_4171) ;  /* 0x0000000c00c88947 */ /* 0x002fea0003800000 */
.L_x_4211:
[----:B------:R-:W-:Y:S05]  /*11000*/  @!P2 BRA `(.L_x_4172) ;  /* 0x000000000004a947 */ /* 0x000fea0003800000 */
[----:B------:R-:W-:Y:S01]  /*11010*/  BPT.TRAP 0x1 ;  /* 0x000000040000795c */ /* 0x000fe20000300000 */
.L_x_4172:
[----:B-1----:R-:W-:-:S04]  /*11020*/  VIADD R3, R0, 0x28c60 ;  /* 0x00028c6000037836 */ /* 0x002fc80000000000 */
[----:B------:R-:W-:-:S04]  /*11030*/  IMAD R18, R18, 0x8, R3 ;  /* 0x0000000812127824 */ /* 0x000fc800078e0203 */
[----:B------:R-:W1:Y:S02]  /*11040*/  SYNCS.PHASECHK.TRANS64.TRYWAIT P0, [R18+URZ], R5 ;  /* 0x00000005120075a7 */ /* 0x000e64000800017f */
[----:B-1----:R-:W-:Y:S05]  /*11050*/  @!P0 BRA `(.L_x_4173) ;  /* 0x0000000c00c48947 */ /* 0x002fea0003800000 */
.L_x_4212:
[----:B------:R-:W-:-:S07]  /*11060*/  IMAD R3, R4, 0x8, R3 ;  /* 0x0000000804037824 */ /* 0x000fce00078e0203 */
.L_x_4174:
[----:B--2---:R2:W3:Y:S02]  /*11070*/  SYNCS.PHASECHK.TRANS64.TRYWAIT P0, [R3+URZ], R2 ;  /* 0x00000002030075a7 */ /* 0x0044e4000800017f */
[----:B---3--:R-:W-:Y:S05]  /*11080*/  @!P0 NANOSLEEP.SYNCS 0x989680 ;  /* 0x009896800000895d */ /* 0x008fea0003900000 */
[----:B------:R-:W3:Y:S02]  /*11090*/  @!P0 SYNCS.PHASECHK.TRANS64 P0, [R3+URZ], R2 ;  /* 0x00000002030085a7 */ /* 0x000ee4000800007f */
[----:B---3--:R-:W-:Y:S05]  /*110a0*/  @!P0 BRA `(.L_x_4174) ;  /* 0xfffffffc00f08947 */ /* 0x008fea000383ffff */
.L_x_4167:
[----:B------:R-:W-:Y:S05]  /*110b0*/  BSYNC B0 ;  /* 0x0000000000007941 */ /* 0x000fea0003800000 */
.L_x_4166:
[----:B------:R-:W-:Y:S05]  /*110c0*/  EXIT ;  /* 0x000000000000794d */ /* 0x000fea0003800000 */
.L_x_4008:
[----:B0-----:R-:W-:-:S04]  /*110d0*/  IMAD.U32 R3, RZ, RZ, UR21 ;  /* 0x00000015ff037e24 */ /* 0x001fc8000f8e00ff */
[----:B------:R0:W1:Y:S03]  /*110e0*/  SYNCS.PHASECHK.TRANS64.TRYWAIT P1, [R3+URZ+0x28c50], R0 ;  /* 0x028c5000030075a7 */ /* 0x000066000802017f */
[----:B-1----:R-:W-:Y:S05]  /*110f0*/  @!P1 NANOSLEEP.SYNCS 0x989680 ;  /* 0x009896800000995d */ /* 0x002fea0003900000 */
[----:B------:R-:W1:Y:S02]  /*11100*/  @!P1 SYNCS.PHASECHK.TRANS64 P1, [R3+URZ+0x28c50], R0 ;  /* 0x028c5000030095a7 */ /* 0x000e64000802007f */
[----:B-1----:R-:W-:Y:S05]  /*11110*/  @!P1 BRA `(.L_x_4008) ;  /* 0xfffffffc00ec9947 */ /* 0x002fea000383ffff */
[----:B------:R-:W-:Y:S05]  /*11120*/  BRA `(.L_x_4175) ;  /* 0xffffff0800407947 */ /* 0x000fea000383ffff */
.L_x_4013:
[----:B-1----:R-:W-:-:S04]  /*11130*/  IMAD.U32 R3, RZ, RZ, UR21 ;  /* 0x00000015ff037e24 */ /* 0x002fc8000f8e00ff */
[----:B------:R1:W2:Y:S03]  /*11140*/  SYNCS.PHASECHK.TRANS64.TRYWAIT P1, [R3+URZ+0x28c50], R0 ;  /* 0x028c5000030075a7 */ /* 0x0002a6000802017f */
[----:B--2---:R-:W-:Y:S05]  /*11150*/  @!P1 NANOSLEEP.SYNCS 0x989680 ;  /* 0x009896800000995d */ /* 0x004fea0003900000 */
[----:B------:R-:W2:Y:S02]  /*11160*/  @!P1 SYNCS.PHASECHK.TRANS64 P1, [R3+URZ+0x28c50], R0 ;  /* 0x028c5000030095a7 */ /* 0x000ea4000802007f */
[----:B--2---:R-:W-:Y:S05]  /*11170*/  @!P1 BRA `(.L_x_4013) ;  /* 0xfffffffc00ec9947 */ /* 0x004fea000383ffff */
[----:B------:R-:W-:Y:S05]  /*11180*/  BRA `(.L_x_4012) ;  /* 0xffffff14003c7947 */ /* 0x000fea000383ffff */
.L_x_4016:
[----:B0-----:R-:W-:-:S04]  /*11190*/  IMAD.U32 R3, RZ, RZ, UR43 ;  /* 0x0000002bff037e24 */ /* 0x001fc8000f8e00ff */
[----:B------:R0:W1:Y:S03]  /*111a0*/  SYNCS.PHASECHK.TRANS64.TRYWAIT P1, [R3+URZ+0x28c00], R0 ;  /* 0x028c0000030075a7 */ /* 0x000066000802017f */
[----:B-1----:R-:W-:Y:S05]  /*111b0*/  @!P1 NANOSLEEP.SYNCS 0x989680 ;  /* 0x009896800000995d */ /* 0x002fea0003900000 */
[----:B------:R-:W1:Y:S02]  /*111c0*/  @!P1 SYNCS.PHASECHK.TRANS64 P1, [R3+URZ+0x28c00], R0 ;  /* 0x028c0000030095a7 */ /* 0x000e64000802007f */
[----:B-1----:R-:W-:Y:S05]  /*111d0*/  @!P1 BRA `(.L_x_4016) ;  /* 0xfffffffc00ec9947 */ /* 0x002fea000383ffff */
[----:B------:R-:W-:Y:S05]  /*111e0*/  BRA `(.L_x_4176) ;  /* 0xffffff2400d07947 */ /* 0x000fea000383ffff */
.L_x_4020:
[----:B--2---:R2:W3:Y:S02]  /*111f0*/  SYNCS.PHASECHK.TRANS64.TRYWAIT P1, [R7+URZ+0x28c30], R8 ;  /* 0x028c3008070075a7 */ /* 0x0044e4000802017f */
[----:B---3--:R-:W-:Y:S05]  /*11200*/  @!P1 NANOSLEEP.SYNCS 0x989680 ;  /* 0x009896800000995d */ /* 0x008fea0003900000 */
[----:B------:R-:W3:Y:S02]  /*11210*/  @!P1 SYNCS.PHASECHK.TRANS64 P1, [R7+URZ+0x28c30], R8 ;  /* 0x028c3008070095a7 */ /* 0x000ee4000802007f */
[----:B---3--:R-:W-:Y:S05]  /*11220*/  @!P1 BRA `(.L_x_4020) ;  /* 0xfffffffc00f09947 */ /* 0x008fea000383ffff */
[----:B------:R-:W-:Y:S05]  /*11230*/  BRA `(.L_x_4019) ;  /* 0xffffff2400ec7947 */ /* 0x000fea000383ffff */
.L_x_4024:
[----:B----4-:R4:W0:Y:S02]  /*11240*/  SYNCS.PHASECHK.TRANS64.TRYWAIT P3, [R7+URZ+0x28c50], R8 ;  /* 0x028c5008070075a7 */ /* 0x010824000806017f */
[----:B0-----:R-:W-:Y:S05]  /*11250*/  @!P3 NANOSLEEP.SYNCS 0x989680 ;  /* 0x009896800000b95d */ /* 0x001fea0003900000 */
[----:B------:R-:W0:Y:S02]  /*11260*/  @!P3 SYNCS.PHASECHK.TRANS64 P3, [R7+URZ+0x28c50], R8 ;  /* 0x028c50080700b5a7 */ /* 0x000e24000806007f */
[----:B0-----:R-:W-:Y:S05]  /*11270*/  @!P3 BRA `(.L_x_4024) ;  /* 0xfffffffc00f0b947 */ /* 0x001fea000383ffff */
[----:B------:R-:W-:Y:S05]  /*11280*/  BRA `(.L_x_4023) ;  /* 0xffffff3800807947 */ /* 0x000fea000383ffff */
.L_x_4029:
[----:B--2---:R-:W-:-:S04]  /*11290*/  IMAD.U32 R6, RZ, RZ, UR25 ;  /* 0x00000019ff067e24 */ /* 0x004fc8000f8e00ff */
[----:B------:R2:W3:Y:S03]  /*112a0*/  SYNCS.PHASECHK.TRANS64.TRYWAIT P3, [R6+URZ+0x28c30], R7 ;  /* 0x028c3007060075a7 */ /* 0x0004e6000806017f */
[----:B---3--:R-:W-:Y:S05]  /*112b0*/  @!P3 NANOSLEEP.SYNCS 0x989680 ;  /* 0x009896800000b95d */ /* 0x008fea0003900000 */
[----:B------:R-:W3:Y:S02]  /*112c0*/  @!P3 SYNCS.PHASECHK.TRANS64 P3, [R6+URZ+0x28c30], R7 ;  /* 0x028c30070600b5a7 */ /* 0x000ee4000806007f */
[----:B---3--:R-:W-:Y:S05]  /*112d0*/  @!P3 BRA `(.L_x_4029) ;  /* 0xfffffffc00ecb947 */ /* 0x008fea000383ffff */
[----:B------:R-:W-:Y:S05]  /*112e0*/  BRA `(.L_x_4028) ;  /* 0xffffff3c00887947 */ /* 0x000fea000383ffff */
.L_x_4033:
[----:B---3--:R3:W4:Y:S02]  /*112f0*/  SYNCS.PHASECHK.TRANS64.TRYWAIT P3, [R170+URZ+0x28c50], R7 ;  /* 0x028c5007aa0075a7 */ /* 0x008724000806017f */
[----:B----4-:R-:W-:Y:S05]  /*11300*/  @!P3 NANOSLEEP.SYNCS 0x989680 ;  /* 0x009896800000b95d */ /* 0x010fea0003900000 */
[----:B------:R-:W4:Y:S02]  /*11310*/  @!P3 SYNCS.PHASECHK.TRANS64 P3, [R170+URZ+0x28c50], R7 ;  /* 0x028c5007aa00b5a7 */ /* 0x000f24000806007f */
[----:B----4-:R-:W-:Y:S05]  /*11320*/  @!P3 BRA `(.L_x_4033) ;  /* 0xfffffffc00f0b947 */ /* 0x010fea000383ffff */
[----:B------:R-:W-:Y:S05]  /*11330*/  BRA `(.L_x_4032) ;  /* 0xffffff5400fc7947 */ /* 0x000fea000383ffff */
.L_x_4039:
[----:B--2---:R-:W-:-:S04]  /*11340*/  IMAD.U32 R6, RZ, RZ, UR23 ;  /* 0x00000017ff067e24 */ /* 0x004fc8000f8e00ff */
[----:B------:R2:W4:Y:S03]  /*11350*/  SYNCS.PHASECHK.TRANS64.TRYWAIT P2, [R6+URZ+0x28c30], R7 ;  /* 0x028c3007060075a7 */ /* 0x000526000804017f */
[----:B----4-:R-:W-:Y:S05]  /*11360*/  @!P2 NANOSLEEP.SYNCS 0x989680 ;  /* 0x009896800000a95d */ /* 0x010fea0003900000 */
[----:B------:R-:W4:Y:S02]  /*11370*/  @!P2 SYNCS.PHASECHK.TRANS64 P2, [R6+URZ+0x28c30], R7 ;  /* 0x028c30070600a5a7 */ /* 0x000f24000804007f */
[----:B----4-:R-:W-:Y:S05]  /*11380*/  @!P2 BRA `(.L_x_4039) ;  /* 0xfffffffc00eca947 */ /* 0x010fea000383ffff */
[----:B------:R-:W-:Y:S05]  /*11390*/  BRA `(.L_x_4038) ;  /* 0xffffff5800e47947 */ /* 0x000fea000383ffff */
.L_x_4043:
[----:B---3--:R3:W4:Y:S02]  /*113a0*/  SYNCS.PHASECHK.TRANS64.TRYWAIT P2, [R170+URZ+0x28c50], R7 ;  /* 0x028c5007aa0075a7 */ /* 0x008724000804017f */
[----:B----4-:R-:W-:Y:S05]  /*113b0*/  @!P2 NANOSLEEP.SYNCS 0x989680 ;  /* 0x009896800000a95d */ /* 0x010fea0003900000 */
[----:B------:R-:W4:Y:S02]  /*113c0*/  @!P2 SYNCS.PHASECHK.TRANS64 P2, [R170+URZ+0x28c50], R7 ;  /* 0x028c5007aa00a5a7 */ /* 0x000f24000804007f */
[----:B----4-:R-:W-:Y:S05]  /*113d0*/  @!P2 BRA `(.L_x_4043) ;  /* 0xfffffffc00f0a947 */ /* 0x010fea000383ffff */
[----:B------:R-:W-:Y:S05]  /*113e0*/  BRA `(.L_x_4042) ;  /* 0xffffff7000087947 */ /* 0x000fea000383ffff */
.L_x_4067:
[----:B------:R-:W-:Y:S02]  /*113f0*/  IMAD.MOV.U32 R13, RZ, RZ, R4 ;  /* 0x000000ffff0d7224 */ /* 0x000fe400078e0004 */
[----:B------:R-:W-:Y:S02]  /*11400*/  IMAD.MOV.U32 R12, RZ, RZ, RZ ;  /* 0x000000ffff0c7224 */ /* 0x000fe400078e00ff */
[----:B------:R-:W-:Y:S02]  /*11410*/  IMAD.MOV.U32 R11, RZ, RZ, 0x1f ;  /* 0x0000001fff0b7424 */ /* 0x000fe400078e00ff */
[----:B------:R-:W-:-:S07]  /*11420*/  IMAD.MOV.U32 R15, RZ, RZ, -0x1 ;  /* 0xffffffffff0f7424 */ /* 0x000fce00078e00ff */
[----:B0-----:R-:W-:Y:S05]  /*11430*/  WARPSYNC.COLLECTIVE R15, `(.L_x_4177) ;  /* 0x000000000f087348 */ /* 0x001fea0003c00000 */
[----:B------:R1:W2:Y:S02]  /*11440*/  SHFL.IDX P6, R14, R13, R12, R11 ;  /* 0x0000000c0d0e7389 */ /* 0x0002a400000c000b */
[----:B012---:R-:W-:Y:S01]  /*11450*/  ENDCOLLECTIVE ;  /* 0x000000000000791b */ /* 0x007fe20003800000 */
.L_x_4177:
[----:B------:R-:W-:Y:S05]  /*11460*/  BRA `(.L_x_4178) ;  /* 0xffffffb4005c7947 */ /* 0x000fea000383ffff */
.L_x_4069:
[----:B------:R-:W-:Y:S01]  /*11470*/  BSSY B0, `(.L_x_4179) ;  /* 0x0000006000007945 */ /* 0x000fe20003800000 */
[----:B------:R-:W-:-:S07]  /*11480*/  IMAD.MOV.U32 R15, RZ, RZ, -0x1 ;  /* 0xffffffffff0f7424 */ /* 0x000fce00078e00ff */
[----:B0--3--:R-:W-:Y:S05]  /*11490*/  WARPSYNC.COLLECTIVE R15, `(.L_x_4180) ;  /* 0x000000000f0c7348 */ /* 0x009fea0003c00000 */
[----:B------:R-:W-:Y:S02]  /*114a0*/  ELECT P6, UR62, PT ;  /* 0x00000000003e782f */ /* 0x000fe400038c0000 */
[----:B------:R-:W-:Y:S01]  /*114b0*/  MOV R14, UR62 ;  /* 0x0000003e000e7c02 */ /* 0x000fe20008000f00 */
[----:B0--3--:R-:W-:Y:S10]  /*114c0*/  ENDCOLLECTIVE ;  /* 0x000000000000791b */ /* 0x009ff40003800000 */
.L_x_4180:
[----:B------:R-:W-:Y:S05]  /*114d0*/  BSYNC B0 ;  /* 0x0000000000007941 */ /* 0x000fea0003800000 */
.L_x_4179:
[----:B------:R-:W-:Y:S05]  /*114e0*/  BRA `(.L_x_4181) ;  /* 0xffffffb400607947 */ /* 0x000fea000383ffff */
.L_x_4071:
[----:B0-----:R0:W1:Y:S02]  /*114f0*/  SYNCS.PHASECHK.TRANS64.TRYWAIT P0, [R3+URZ+0x28c40], R0 ;  /* 0x028c4000030075a7 */ /* 0x001064000800017f */
[----:B-1----:R-:W-:Y:S05]  /*11500*/  @!P0 NANOSLEEP.SYNCS 0x989680 ;  /* 0x009896800000895d */ /* 0x002fea0003900000 */
[----:B------:R-:W1:Y:S02]  /*11510*/  @!P0 SYNCS.PHASECHK.TRANS64 P0, [R3+URZ+0x28c40], R0 ;  /* 0x028c4000030085a7 */ /* 0x000e64000800007f */
[----:B-1----:R-:W-:Y:S05]  /*11520*/  @!P0 BRA `(.L_x_4071) ;  /* 0xfffffffc00f08947 */ /* 0x002fea000383ffff */
[----:B------:R-:W-:Y:S05]  /*11530*/  BRA `(.L_x_4182) ;  /* 0xffffffb400c47947 */ /* 0x000fea000383ffff */
.L_x_4075:
[----:B------:R-:W-:Y:S02]  /*11540*/  IMAD.MOV.U32 R13, RZ, RZ, R2 ;  /* 0x000000ffff0d7224 */ /* 0x000fe400078e0002 */
[----:B------:R-:W-:Y:S02]  /*11550*/  IMAD.MOV.U32 R12, RZ, RZ, RZ ;  /* 0x000000ffff0c7224 */ /* 0x000fe400078e00ff */
[----:B------:R-:W-:Y:S02]  /*11560*/  IMAD.MOV.U32 R11, RZ, RZ, 0x181f ;  /* 0x0000181fff0b7424 */ /* 0x000fe400078e00ff */
[----:B------:R-:W-:Y:S02]  /*11570*/  IMAD.MOV.U32 R15, RZ, RZ, -0x1 ;  /* 0xffffffffff0f7424 */ /* 0x000fe400078e00ff */
[----:B------:R-:W-:-:S07]  /*11580*/  IMAD.U32 R4, RZ, RZ, UR39 ;  /* 0x00000027ff047e24 */ /* 0x000fce000f8e00ff */
[----:B-----5:R-:W-:Y:S05]  /*11590*/  WARPSYNC.COLLECTIVE R15, `(.L_x_4183) ;  /* 0x000000000f087348 */ /* 0x020fea0003c00000 */
[----:B------:R0:W1:Y:S02]  /*115a0*/  SHFL.IDX P6, R14, R13, R12, R11 ;  /* 0x0000000c0d0e7389 */ /* 0x00006400000c000b */
[----:B01---5:R-:W-:Y:S01]  /*115b0*/  ENDCOLLECTIVE ;  /* 0x000000000000791b */ /* 0x023fe20003800000 */
.L_x_4183:
[----:B------:R-:W-:Y:S02]  /*115c0*/  IMAD R4, R4, 0x40, R10 ;  /* 0x0000004004047824 */ /* 0x000fe400078e020a */
[----:B------:R-:W-:Y:S02]  /*115d0*/  IMAD.MOV.U32 R13, RZ, RZ, R0 ;  /* 0x000000ffff0d7224 */ /* 0x000fe400078e0000 */
[----:B------:R-:W-:-:S07]  /*115e0*/  IMAD.MOV.U32 R5, RZ, RZ, R14 ;  /* 0x000000ffff057224 */ /* 0x000fce00078e000e */
[----:B------:R-:W-:Y:S05]  /*115f0*/  WARPSYNC.COLLECTIVE R15, `(.L_x_4184) ;  /* 0x000000000f087348 */ /* 0x000fea0003c00000 */
[----:B------:R0:W1:Y:S02]  /*11600*/  SHFL.IDX P6, R14, R13, R12, R11 ;  /* 0x0000000c0d0e7389 */ /* 0x00006400000c000b */
[----:B01----:R-:W-:Y:S01]  /*11610*/  ENDCOLLECTIVE ;  /* 0x000000000000791b */ /* 0x003fe20003800000 */
.L_x_4184:
[----:B------:R-:W-:Y:S02]  /*11620*/  ULDC UR4, c[0x0][0x288] ;  /* 0x0000a20000047ab9 */ /* 0x000fe40000000800 */
[----:B------:R-:W-:-:S05]  /*11630*/  IMAD R3, R7, UR4, RZ ;  /* 0x0000000407037c24 */ /* 0x000fca000f8e02ff */
[----:B------:R-:W-:Y:S01]  /*11640*/  ISETP.GE.AND P1, PT, R4, R3, PT ;  /* 0x000000030400720c */ /* 0x000fe20003f26270 */
[----:B------:R-:W-:Y:S02]  /*11650*/  IMAD.MOV.U32 R13, RZ, RZ, R2 ;  /* 0x000000ffff0d7224 */ /* 0x000fe400078e0002 */
[----:B------:R-:W-:Y:S02]  /*11660*/  IMAD.MOV.U32 R12, RZ, RZ, 0x1 ;  /* 0x00000001ff0c7424 */ /* 0x000fe400078e00ff */
[----:B------:R-:W-:-:S08]  /*11670*/  IMAD.MOV.U32 R6, RZ, RZ, R14 ;  /* 0x000000ffff067224 */ /* 0x000fd000078e000e */
[----:B------:R-:W-:Y:S05]  /*11680*/  WARPSYNC.COLLECTIVE R15, `(.L_x_4185) ;  /* 0x000000000f087348 */ /* 0x000fea0003c00000 */
[----:B------:R0:W1:Y:S02]  /*11690*/  SHFL.IDX P6, R14, R13, R12, R11 ;  /* 0x0000000c0d0e7389 */ /* 0x00006400000c000b */
[----:B01----:R-:W-:Y:S01]  /*116a0*/  ENDCOLLECTIVE ;  /* 0x000000000000791b */ /* 0x003fe20003800000 */
.L_x_4185:
        /* <DEDUP_REMOVED lines=14> */
.L_x_4186:
[----:B------:R-:W-:Y:S02]  /*11790*/  IMAD.MOV.U32 R13, RZ, RZ, R2 ;  /* 0x000000ffff0d7224 */ /* 0x000fe400078e0002 */
[----:B------:R-:W-:Y:S02]  /*117a0*/  IMAD.MOV.U32 R12, RZ, RZ, 0x2 ;  /* 0x00000002ff0c7424 */ /* 0x000fe400078e00ff */
[----:B------:R-:W-:-:S07]  /*117b0*/  IMAD.MOV.U32 R6, RZ, RZ, R14 ;  /* 0x000000ffff067224 */ /* 0x000fce00078e000e */
[----:B------:R-:W-:Y:S05]  /*117c0*/  WARPSYNC.COLLECTIVE R15, `(.L_x_4187) ;  /* 0x000000000f087348 */ /* 0x000fea0003c00000 */
[----:B------:R0:W1:Y:S02]  /*117d0*/  SHFL.IDX P6, R14, R13, R12, R11 ;  /* 0x0000000c0d0e7389 */ /* 0x00006400000c000b */
[----:B01----:R-:W-:Y:S01]  /*117e0*/  ENDCOLLECTIVE ;  /* 0x000000000000791b */ /* 0x003fe20003800000 */
.L_x_4187:
        /* <DEDUP_REMOVED lines=14> */
.L_x_4188:
[----:B------:R-:W-:Y:S02]  /*118d0*/  IMAD.MOV.U32 R13, RZ, RZ, R2 ;  /* 0x000000ffff0d7224 */ /* 0x000fe400078e0002 */
[----:B------:R-:W-:Y:S02]  /*118e0*/  IMAD.MOV.U32 R12, RZ, RZ, 0x3 ;  /* 0x00000003ff0c7424 */ /* 0x000fe400078e00ff */
[----:B------:R-:W-:-:S07]  /*118f0*/  IMAD.MOV.U32 R6, RZ, RZ, R14 ;  /* 0x000000ffff067224 */ /* 0x000fce00078e000e */
[----:B------:R-:W-:Y:S05]  /*11900*/  WARPSYNC.COLLECTIVE R15, `(.L_x_4189) ;  /* 0x000000000f087348 */ /* 0x000fea0003c00000 */
[----:B------:R0:W1:Y:S02]  /*11910*/  SHFL.IDX P6, R14, R13, R12, R11 ;  /* 0x0000000c0d0e7389 */ /* 0x00006400000c000b */
[----:B01----:R-:W-:Y:S01]  /*11920*/  ENDCOLLECTIVE ;  /* 0x000000000000791b */ /* 0x003fe20003800000 */
.L_x_4189:
        /* <DEDUP_REMOVED lines=12> */
.L_x_4190:
[----:B------:R-:W-:Y:S01]  /*119f0*/  IMAD.MOV.U32 R0, RZ, RZ, R14 ;  /* 0x000000ffff007224 */ /* 0x000fe200078e000e */
[----:B------:R-:W-:Y:S06]  /*11a00*/  BRA `(.L_x_4191) ;  /* 0xffffffb800b87947 */ /* 0x000fec000383ffff */
.L_x_4078:
[----:B0-----:R0:W1:Y:S02]  /*11a10*/  SYNCS.PHASECHK.TRANS64.TRYWAIT P0, [R17+URZ+0x28c20], R0 ;  /* 0x028c2000110075a7 */ /* 0x001064000800017f */
[----:B-1----:R-:W-:Y:S05]  /*11a20*/  @!P0 NANOSLEEP.SYNCS 0x989680 ;  /* 0x009896800000895d */ /* 0x002fea0003900000 */
[----:B------:R-:W1:Y:S02]  /*11a30*/  @!P0 SYNCS.PHASECHK.TRANS64 P0, [R17+URZ+0x28c20], R0 ;  /* 0x028c2000110085a7 */ /* 0x000e64000800007f */
[----:B-1----:R-:W-:Y:S05]  /*11a40*/  @!P0 BRA `(.L_x_4078) ;  /* 0xfffffffc00f08947 */ /* 0x002fea000383ffff */
[----:B------:R-:W-:Y:S05]  /*11a50*/  BRA `(.L_x_4192) ;  /* 0xffffffbc00147947 */ /* 0x000fea000383ffff */
.L_x_4082:
[----:B0-----:R0:W1:Y:S02]  /*11a60*/  SYNCS.PHASECHK.TRANS64.TRYWAIT P0, [R0+URZ+0x28c60], R3 ;  /* 0x028c6003000075a7 */ /* 0x001064000800017f */
[----:B-1----:R-:W-:Y:S05]  /*11a70*/  @!P0 NANOSLEEP.SYNCS 0x989680 ;  /* 0x009896800000895d */ /* 0x002fea0003900000 */
[----:B------:R-:W1:Y:S02]  /*11a80*/  @!P0 SYNCS.PHASECHK.TRANS64 P0, [R0+URZ+0x28c60], R3 ;  /* 0x028c6003000085a7 */ /* 0x000e64000800007f */
[----:B-1----:R-:W-:Y:S05]  /*11a90*/  @!P0 BRA `(.L_x_4082) ;  /* 0xfffffffc00f08947 */ /* 0x002fea000383ffff */
[----:B------:R-:W-:Y:S05]  /*11aa0*/  BRA `(.L_x_4193) ;  /* 0xffffffbc00387947 */ /* 0x000fea000383ffff */
.L_x_4099:
[----:B-1----:R1:W2:Y:S02]  /*11ab0*/  SYNCS.PHASECHK.TRANS64.TRYWAIT P0, [R2+URZ+0x28c40], R4 ;  /* 0x028c4004020075a7 */ /* 0x0022a4000800017f */
[----:B--2---:R-:W-:Y:S05]  /*11ac0*/  @!P0 NANOSLEEP.SYNCS 0x989680 ;  /* 0x009896800000895d */ /* 0x004fea0003900000 */
[----:B------:R-:W2:Y:S02]  /*11ad0*/  @!P0 SYNCS.PHASECHK.TRANS64 P0, [R2+URZ+0x28c40], R4 ;  /* 0x028c4004020085a7 */ /* 0x000ea4000800007f */
[----:B--2---:R-:W-:Y:S05]  /*11ae0*/  @!P0 BRA `(.L_x_4099) ;  /* 0xfffffffc00f08947 */ /* 0x004fea000383ffff */
[----:B------:R-:W-:Y:S05]  /*11af0*/  BRA `(.L_x_4194) ;  /* 0xffffffc8001c7947 */ /* 0x000fea000383ffff */
.L_x_4104:
[----:B--2---:R2:W3:Y:S02]  /*11b00*/  SYNCS.PHASECHK.TRANS64.TRYWAIT P0, [R2+URZ+0x28c60], R4 ;  /* 0x028c6004020075a7 */ /* 0x0044e4000800017f */
[----:B---3--:R-:W-:Y:S05]  /*11b10*/  @!P0 NANOSLEEP.SYNCS 0x989680 ;  /* 0x009896800000895d */ /* 0x008fea0003900000 */
[----:B------:R-:W3:Y:S02]  /*11b20*/  @!P0 SYNCS.PHASECHK.TRANS64 P0, [R2+URZ+0x28c60], R4 ;  /* 0x028c6004020085a7 */ /* 0x000ee4000800007f */
[----:B---3--:R-:W-:Y:S05]  /*11b30*/  @!P0 BRA `(.L_x_4104) ;  /* 0xfffffffc00f08947 */ /* 0x008fea000383ffff */
[----:B------:R-:W-:Y:S05]  /*11b40*/  BRA `(.L_x_4195) ;  /* 0xffffffc800947947 */ /* 0x000fea000383ffff */
.L_x_4120:
[----:B0-----:R0:W1:Y:S02]  /*11b50*/  SYNCS.PHASECHK.TRANS64.TRYWAIT P0, [R4+URZ+0x28c40], R2 ;  /* 0x028c4002040075a7 */ /* 0x001064000800017f */
[----:B-1----:R-:W-:Y:S05]  /*11b60*/  @!P0 NANOSLEEP.SYNCS 0x989680 ;  /* 0x009896800000895d */ /* 0x002fea0003900000 */
[----:B------:R-:W1:Y:S02]  /*11b70*/  @!P0 SYNCS.PHASECHK.TRANS64 P0, [R4+URZ+0x28c40], R2 ;  /* 0x028c4002040085a7 */ /* 0x000e64000800007f */
[----:B-1----:R-:W-:Y:S05]  /*11b80*/  @!P0 BRA `(.L_x_4120) ;  /* 0xfffffffc00f08947 */ /* 0x002fea000383ffff */
[----:B------:R-:W-:Y:S05]  /*11b90*/  BRA `(.L_x_4196) ;  /* 0xffffffd400647947 */ /* 0x000fea000383ffff */
.L_x_4125:
[----:B-1----:R1:W2:Y:S02]  /*11ba0*/  SYNCS.PHASECHK.TRANS64.TRYWAIT P0, [R4+URZ+0x28c60], R2 ;  /* 0x028c6002040075a7 */ /* 0x0022a4000800017f */
[----:B--2---:R-:W-:Y:S05]  /*11bb0*/  @!P0 NANOSLEEP.SYNCS 0x989680 ;  /* 0x009896800000895d */ /* 0x004fea0003900000 */
[----:B------:R-:W2:Y:S02]  /*11bc0*/  @!P0 SYNCS.PHASECHK.TRANS64 P0, [R4+URZ+0x28c60], R2 ;  /* 0x028c6002040085a7 */ /* 0x000ea4000800007f */
[----:B--2---:R-:W-:Y:S05]  /*11bd0*/  @!P0 BRA `(.L_x_4125) ;  /* 0xfffffffc00f08947 */ /* 0x004fea000383ffff */
[----:B------:R-:W-:Y:S05]  /*11be0*/  BRA `(.L_x_4197) ;  /* 0xffffffd400dc7947 */ /* 0x000fea000383ffff */
.L_x_4140:
[----:B0-----:R0:W1:Y:S02]  /*11bf0*/  SYNCS.PHASECHK.TRANS64.TRYWAIT P0, [R4+URZ+0x28c40], R2 ;  /* 0x028c4002040075a7 */ /* 0x001064000800017f */
[----:B-1----:R-:W-:Y:S05]  /*11c00*/  @!P0 NANOSLEEP.SYNCS 0x989680 ;  /* 0x009896800000895d */ /* 0x002fea0003900000 */
[----:B------:R-:W1:Y:S02]  /*11c10*/  @!P0 SYNCS.PHASECHK.TRANS64 P0, [R4+URZ+0x28c40], R2 ;  /* 0x028c4002040085a7 */ /* 0x000e64000800007f */
[----:B-1----:R-:W-:Y:S05]  /*11c20*/  @!P0 BRA `(.L_x_4140) ;  /* 0xfffffffc00f08947 */ /* 0x002fea000383ffff */
[----:B------:R-:W-:Y:S05]  /*11c30*/  BRA `(.L_x_4198) ;  /* 0xffffffe000947947 */ /* 0x000fea000383ffff */
.L_x_4145:
[----:B-1----:R1:W2:Y:S02]  /*11c40*/  SYNCS.PHASECHK.TRANS64.TRYWAIT P0, [R4+URZ+0x28c60], R2 ;  /* 0x028c6002040075a7 */ /* 0x0022a4000800017f */
[----:B--2---:R-:W-:Y:S05]  /*11c50*/  @!P0 NANOSLEEP.SYNCS 0x989680 ;  /* 0x009896800000895d */ /* 0x004fea0003900000 */
[----:B------:R-:W2:Y:S02]  /*11c60*/  @!P0 SYNCS.PHASECHK.TRANS64 P0, [R4+URZ+0x28c60], R2 ;  /* 0x028c6002040085a7 */ /* 0x000ea4000800007f */
[----:B--2---:R-:W-:Y:S05]  /*11c70*/  @!P0 BRA `(.L_x_4145) ;  /* 0xfffffffc00f08947 */ /* 0x004fea000383ffff */
[----:B------:R-:W-:Y:S05]  /*11c80*/  BRA `(.L_x_4199) ;  /* 0xffffffe4000c7947 */ /* 0x000fea000383ffff */
.L_x_4161:
        /* <DEDUP_REMOVED lines=8> */
.L_x_4201:
[----:B------:R-:W-:Y:S05]  /*11d10*/  BSYNC B0 ;  /* 0x0000000000007941 */ /* 0x000fea0003800000 */
.L_x_4200:
[----:B------:R-:W-:Y:S05]  /*11d20*/  BRA `(.L_x_4202) ;  /* 0xffffffec00cc7947 */ /* 0x000fea000383ffff */
.L_x_4164:
[----:B0-----:R0:W1:Y:S02]  /*11d30*/  SYNCS.PHASECHK.TRANS64.TRYWAIT P0, [R0+URZ+0x28c20], R3 ;  /* 0x028c2003000075a7 */ /* 0x001064000800017f */
[----:B-1----:R-:W-:Y:S05]  /*11d40*/  @!P0 NANOSLEEP.SYNCS 0x989680 ;  /* 0x009896800000895d */ /* 0x002fea0003900000 */
[----:B------:R-:W1:Y:S02]  /*11d50*/  @!P0 SYNCS.PHASECHK.TRANS64 P0, [R0+URZ+0x28c20], R3 ;  /* 0x028c2003000085a7 */ /* 0x000e64000800007f */
[----:B-1----:R-:W-:Y:S05]  /*11d60*/  @!P0 BRA `(.L_x_4164) ;  /* 0xfffffffc00f08947 */ /* 0x002fea000383ffff */
[----:B------:R-:W-:Y:S05]  /*11d70*/  BRA `(.L_x_4203) ;  /* 0xfffffff000187947 */ /* 0x000fea000383ffff */
.L_x_4165:
        /* <DEDUP_REMOVED lines=11> */
.L_x_4205:
[----:B------:R-:W-:Y:S05]  /*11e30*/  BSYNC B0 ;  /* 0x0000000000007941 */ /* 0x000fea0003800000 */
.L_x_4204:
[----:B------:R-:W-:Y:S05]  /*11e40*/  BRA `(.L_x_4206) ;  /* 0xfffffff000007947 */ /* 0x000fea000383ffff */
.L_x_4168:
[----:B------:R-:W-:Y:S01]  /*11e50*/  BSSY B1, `(.L_x_4207) ;  /* 0x0000006000017945 */ /* 0x000fe20003800000 */
[----:B------:R-:W-:-:S07]  /*11e60*/  IMAD.MOV.U32 R15, RZ, RZ, -0x1 ;  /* 0xffffffffff0f7424 */ /* 0x000fce00078e00ff */
[----:B01----:R-:W-:Y:S05]  /*11e70*/  WARPSYNC.COLLECTIVE R15, `(.L_x_4208) ;  /* 0x000000000f0c7348 */ /* 0x003fea0003c00000 */
[----:B------:R-:W-:Y:S02]  /*11e80*/  ELECT P6, UR62, PT ;  /* 0x00000000003e782f */ /* 0x000fe400038c0000 */
[----:B------:R-:W-:Y:S01]  /*11e90*/  MOV R14, UR62 ;  /* 0x0000003e000e7c02 */ /* 0x000fe20008000f00 */
[----:B01----:R-:W-:Y:S10]  /*11ea0*/  ENDCOLLECTIVE ;  /* 0x000000000000791b */ /* 0x003ff40003800000 */
.L_x_4208:
[----:B------:R-:W-:Y:S05]  /*11eb0*/  BSYNC B1 ;  /* 0x0000000000017941 */ /* 0x000fea0003800000 */
.L_x_4207:
[----:B------:R-:W-:Y:S05]  /*11ec0*/  BRA `(.L_x_4209) ;  /* 0xffffffec00f87947 */ /* 0x000fea000383ffff */
.L_x_4170:
[----:B0-----:R0:W1:Y:S02]  /*11ed0*/  SYNCS.PHASECHK.TRANS64.TRYWAIT P0, [R6+URZ], R5 ;  /* 0x00000005060075a7 */ /* 0x001064000800017f */
[----:B-1----:R-:W-:Y:S05]  /*11ee0*/  @!P0 NANOSLEEP.SYNCS 0x989680 ;  /* 0x009896800000895d */ /* 0x002fea0003900000 */
[----:B------:R-:W1:Y:S02]  /*11ef0*/  @!P0 SYNCS.PHASECHK.TRANS64 P0, [R6+URZ], R5 ;  /* 0x00000005060085a7 */ /* 0x000e64000800007f */
[----:B-1----:R-:W-:Y:S05]  /*11f00*/  @!P0 BRA `(.L_x_4170) ;  /* 0xfffffffc00f08947 */ /* 0x002fea000383ffff */
[----:B------:R-:W-:Y:S05]  /*11f10*/  BRA `(.L_x_4210) ;  /* 0xfffffff000307947 */ /* 0x000fea000383ffff */
.L_x_4171:
[----:B-1----:R1:W2:Y:S02]  /*11f20*/  SYNCS.PHASECHK.TRANS64.TRYWAIT P0, [R3+URZ], R2 ;  /* 0x00000002030075a7 */ /* 0x0022a4000800017f */
[----:B--2---:R-:W-:Y:S05]  /*11f30*/  @!P0 NANOSLEEP.SYNCS 0x989680 ;  /* 0x009896800000895d */ /* 0x004fea0003900000 */
[----:B------:R-:W2:Y:S02]  /*11f40*/  @!P0 SYNCS.PHASECHK.TRANS64 P0, [R3+URZ], R2 ;  /* 0x00000002030085a7 */ /* 0x000ea4000800007f */
[----:B--2---:R-:W-:Y:S05]  /*11f50*/  @!P0 BRA `(.L_x_4171) ;  /* 0xfffffffc00f08947 */ /* 0x004fea000383ffff */
[----:B------:R-:W-:Y:S05]  /*11f60*/  BRA `(.L_x_4211) ;  /* 0xfffffff000247947 */ /* 0x000fea000383ffff */
.L_x_4173:
[----:B-1----:R1:W2:Y:S02]  /*11f70*/  SYNCS.PHASECHK.TRANS64.TRYWAIT P0, [R18+URZ], R5 ;  /* 0x00000005120075a7 */ /* 0x0022a4000800017f */
[----:B--2---:R-:W-:Y:S05]  /*11f80*/  @!P0 NANOSLEEP.SYNCS 0x989680 ;  /* 0x009896800000895d */ /* 0x004fea0003900000 */
[----:B------:R-:W2:Y:S02]  /*11f90*/  @!P0 SYNCS.PHASECHK.TRANS64 P0, [R18+URZ], R5 ;  /* 0x00000005120085a7 */ /* 0x000ea4000800007f */
[----:B--2---:R-:W-:Y:S05]  /*11fa0*/  @!P0 BRA `(.L_x_4173) ;  /* 0xfffffffc00f08947 */ /* 0x004fea000383ffff */
[----:B------:R-:W-:Y:S05]  /*11fb0*/  BRA `(.L_x_4212) ;  /* 0xfffffff000287947 */ /* 0x000fea000383ffff */
.L_x_4213:
        /* <DEDUP_REMOVED lines=12> */
.L_x_5879:


//--------------------- .text._ZN7cutlass13device_kernelIN5flash11enable_sm90INS1_16FlashAttnFwdSm90INS1_25CollectiveMainloopFwdSm90ILi2EN4cute5tupleIJNS5_1CILi1EEES8_S8_EEENS6_IJNS7_ILi64EEESA_SA_EEELi512ENS_10bfloat16_tEfNS_4arch4Sm90ELb1ELb0ELb0ELb0ELb0ELb0ELb1ELb0ELb0ELb1ELb0ELb0EEENS1_21CollectiveEpilogueFwdINS6_IJSA_NS7_ILi512EEESA_EEES9_SC_SE_Li256ELb0ELb1ELb0ELb0EEENS1_30DynamicPersistentTileSchedulerILi256ELi128ELb0ELb1ELb1EEEEEEEEEvNT_6ParamsE --------------------------
	.section	.text._ZN7cutlass13device_kernelIN5flash11enable_sm90INS1_16FlashAttnFwdSm90INS1_25CollectiveMainloopFwdSm90ILi2EN4cute5tupleIJNS5_1CILi1EEES8_S8_EEENS6_IJNS7_ILi64EEESA_SA_EEELi512ENS_10bfloat16_tEfNS_4arch4Sm90ELb1ELb0ELb0ELb0ELb0ELb0ELb1ELb0ELb0ELb1ELb0ELb0EEENS1_21CollectiveEpilogueFwdINS6_IJSA_NS7_ILi512EEESA_EEES9_SC_SE_Li256ELb0ELb1ELb0ELb0EEENS1_30DynamicPersistentTileSchedulerILi256ELi128ELb0ELb1ELb1EEEEEEEEEvNT_6ParamsE,"ax",@progbits
	.align	128
.text._ZN7cutlass13device_kernelIN5flash11enable_sm90INS1_16FlashAttnFwdSm90INS1_25CollectiveMainloopFwdSm90ILi2EN4cute5tupleIJNS5_1CILi1EEES8_S8_EEENS6_IJNS7_ILi64EEESA_SA_EEELi512ENS_10bfloat16_tEfNS_4arch4Sm90ELb1ELb0ELb0ELb0ELb0ELb0ELb1ELb0ELb0ELb1ELb0ELb0EEENS1_21CollectiveEpilogueFwdINS6_IJSA_NS7_ILi512EEESA_EEES9_SC_SE_Li256ELb0ELb1ELb0ELb0EEENS1_30DynamicPersistentTileSchedulerILi256ELi128ELb0ELb1ELb1EEEEEEEEEvNT_6ParamsE:
        .type           _ZN7cutlass13device_kernelIN5flash11enable_sm90INS1_16FlashAttnFwdSm90INS1_25CollectiveMainloopFwdSm90ILi2EN4cute5tupleIJNS5_1CILi1EEES8_S8_EEENS6_IJNS7_ILi64EEESA_SA_EEELi512ENS_10bfloat16_tEfNS_4arch4Sm90ELb1ELb0ELb0ELb0ELb0ELb0ELb1ELb0ELb0ELb1ELb0ELb0EEENS1_21CollectiveEpilogueFwdINS6_IJSA_NS7_ILi512EEESA_EEES9_SC_SE_Li256ELb0ELb1ELb0ELb0EEENS1_30DynamicPersistentTileSchedulerILi256ELi128ELb0ELb1ELb1EEEEEEEEEvNT_6ParamsE,@function
        .size           _ZN7cutlass13device_kernelIN5flash11enable_sm90INS1_16FlashAttnFwdSm90INS1_25CollectiveMainloopFwdSm90ILi2EN4cute5tupleIJNS5_1CILi1EEES8_S8_EEENS6_IJNS7_ILi64EEESA_SA_EEELi512ENS_10bfloat16_tEfNS_4arch4Sm90ELb1ELb0ELb0ELb0ELb0ELb0ELb1ELb0ELb0ELb1ELb0ELb0EEENS1_21CollectiveEpilogueFwdINS6_IJSA_NS7_ILi512EEESA_EEES9_SC_SE_Li256ELb0ELb1ELb0ELb0EEENS1_30DynamicPersistentTileSchedulerILi256ELi128ELb0ELb1ELb1EEEEEEEEEvNT_6ParamsE,(.L_x_5880 - _ZN7cutlass13device_kernelIN5flash11enable_sm90INS1_16FlashAttnFwdSm90INS1_25CollectiveMainloopFwdSm90ILi2EN4cute5tupleIJNS5_1CILi1EEES8_S8_EEENS6_IJNS7_ILi64EEESA_SA_EEELi512ENS_10bfloat16_tEfNS_4arch4Sm90ELb1ELb0ELb0ELb0ELb0ELb0ELb1ELb0ELb0ELb1ELb0ELb0EEENS1_21CollectiveEpilogueFwdINS6_IJSA_NS7_ILi512EEESA_EEES9_SC_SE_Li256ELb0ELb1ELb0ELb0EEENS1_30DynamicPersistentTileSchedulerILi256ELi128ELb0ELb1ELb1EEEEEEEEEvNT_6ParamsE)
        .other          _ZN7cutlass13device_kernelIN5flash11enable_sm90INS1_16FlashAttnFwdSm90INS1_25CollectiveMainloopFwdSm90ILi2EN4cute5tupleIJNS5_1CILi1EEES8_S8_EEENS6_IJNS7_ILi64EEESA_SA_EEELi512ENS_10bfloat16_tEfNS_4arch4Sm90ELb1ELb0ELb0ELb0ELb0ELb0ELb1ELb0ELb0ELb1ELb0ELb0EEENS1_21CollectiveEpilogueFwdINS6_IJSA_NS7_ILi512EEESA_EEES9_SC_SE_Li256ELb0ELb1ELb0ELb0EEENS1_30DynamicPersistentTileSchedulerILi256ELi128ELb0ELb1ELb1EEEEEEEEEvNT_6ParamsE,@"STO_CUDA_ENTRY STV_DEFAULT"
_ZN7cutlass13device_kernelIN5flash11enable_sm90INS1_16FlashAttnFwdSm90INS1_25CollectiveMainloopFwdSm90ILi2EN4cute5tupleIJNS5_1CILi1EEES8_S8_EEENS6_IJNS7_ILi64EEESA_SA_EEELi512ENS_10bfloat16_tEfNS_4arch4Sm90ELb1ELb0ELb0ELb0ELb0ELb0ELb1ELb0ELb0ELb1ELb0ELb0EEENS1_21CollectiveEpilogueFwdINS6_IJSA_NS7_ILi512EEESA_EEES9_SC_SE_Li256ELb0ELb1ELb0ELb0EEENS1_30DynamicPersistentTileSchedulerILi256ELi128ELb0ELb1ELb1EEEEEEEEEvNT_6ParamsE:
        /* <DEDUP_REMOVED lines=18> */
.L_x_4215:
[----:B------:R-:W-:Y:S05]  /*0120*/  BSYNC B0 ;  /* 0x0000000000007941 */ /* 0x000fea0003800000 */
.L_x_4214:
        /* <DEDUP_REMOVED lines=39> */
.L_x_4216:
        /* <DEDUP_REMOVED lines=22> */
.L_x_4217:
        /* <DEDUP_REMOVED lines=18> */
.L_x_4218:
        /* <DEDUP_REMOVED lines=22> */
.L_x_4219:
        /* <DEDUP_REMOVED lines=22> */
.L_x_4220:
[----:B------:R-:W-:Y:S01]  /*08e0*/  PLOP3.LUT P0, PT, PT, PT, UP0, 0x80, 0x0 ;  /* 0x000000000000781c */ /* 0x000fe20003f0f008 */
[----:B------:R-:W-:Y:S01]  /*08f0*/  UMOV UR40, 0x1 ;  /* 0x0000000100287882 */ /* 0x000fe20000000000 */
[----:B------:R-:W-:Y:S01]  /*0900*/  NOP ;  /* 0x0000000000007918 */ /* 0x000fe20000000000 */
[----:B------:R-:W-:Y:S01]  /*0910*/  USEL UR40, UR40, 0x2, !UP0 ;  /* 0x0000000228287887 */ /* 0x000fe2000c000000 */
[----:B------:R-:W-:Y:S01]  /*0920*/  ULDC.64 UR44, c[0x0][0x208] ;  /* 0x00008200002c7ab9 */ /* 0x000fe20000000a00 */
[----:B0123--:R-:W-:Y:S08]  /*0930*/  BAR.SYNC.DEFER_BLOCKING 0x0 ;  /* 0x0000000000007b1d */ /* 0x00fff00000010000 */
[----:B------:R-:W-:Y:S05]  /*0940*/  @!P0 BRA `(.L_x_4221) ;  /* 0x000000f000108947 */ /* 0x000fea0003800000 */
.L_x_4222:
        /* <DEDUP_REMOVED lines=21> */
[----:B------:R-:W-:Y:S01]  /*0aa0*/  IMAD.MOV.U32 R16, RZ, RZ, RZ ;  /* 0x000000ffff107224 */ /* 0x000fe200078e00ff */
[----:B------:R-:W-:Y:S02]  /*0ab0*/  UMOV UR36, URZ ;  /* 0x0000003f00247c82 */ /* 0x000fe40008000000 */
[CC--:B------:R-:W-:Y:S02]  /*0ac0*/  LEA.HI R0, R3.reuse, R220.reuse, RZ, 0x4 ;  /* 0x000000dc03007211 */ /* 0x0c0fe400078f20ff */
[----:B------:R-:W-:-:S02]  /*0ad0*/  LEA.HI R4, R3, R220, RZ, 0x5 ;  /* 0x000000dc03047211 */ /* 0x000fc400078f28ff */
[----:B------:R-:W-:Y:S02]  /*0ae0*/  SHF.R.S32.HI R7, RZ, 0x4, R0 ;  /* 0x00000004ff077819 */ /* 0x000fe40000011400 */
[C---:B------:R-:W-:Y:S02]  /*0af0*/  LOP3.LUT R9, R0.reuse, 0xfffffff0, RZ, 0xc0, !PT ;  /* 0xfffffff000097812 */ /* 0x040fe400078ec0ff */
[----:B------:R-:W-:Y:S02]  /*0b00*/  LEA.HI R2, R0, R7, RZ, 0x1 ;  /* 0x0000000700027211 */ /* 0x000fe400078f08ff */
[----:B------:R-:W-:Y:S01]  /*0b10*/  SHF.R.S32.HI R11, RZ, 0x5, R4 ;  /* 0x00000005ff0b7819 */ /* 0x000fe20000011404 */
[----:B------:R-:W-:Y:S01]  /*0b20*/  IMAD.IADD R9, R220, 0x1, -R9 ;  /* 0x00000001dc097824 */ /* 0x000fe200078e0a09 */
[----:B------:R-:W-:Y:S02]  /*0b30*/  LOP3.LUT R2, R2, 0x1ffffffe, RZ, 0xc0, !PT ;  /* 0x1ffffffe02027812 */ /* 0x000fe400078ec0ff */
[----:B------:R-:W-:-:S02]  /*0b40*/  LEA.HI R5, R3, R220, RZ, 0x7 ;  /* 0x000000dc03057211 */ /* 0x000fc400078f38ff */
[----:B------:R-:W-:Y:S01]  /*0b50*/  SHF.R.S32.HI R4, RZ, 0x1f, R4 ;  /* 0x0000001fff047819 */ /* 0x000fe20000011404 */
[----:B------:R-:W-:Y:S01]  /*0b60*/  IMAD.IADD R10, R7, 0x1, -R2 ;  /* 0x00000001070a7824 */ /* 0x000fe200078e0a02 */
[----:B------:R-:W-:Y:S01]  /*0b70*/  LEA.HI R2, R3, R220, RZ, 0x2 ;  /* 0x000000dc03027211 */ /* 0x000fe200078f10ff */
[----:B0-----:R-:W-:Y:S01]  /*0b80*/  ULEA UR5, UR6, UR5, 0x18 ;  /* 0x0000000506057291 */ /* 0x001fe2000f8ec03f */
[----:B------:R-:W-:Y:S02]  /*0b90*/  LOP3.LUT R7, R5, 0xffffff80, RZ, 0xc0, !PT ;  /* 0xffffff8005077812 */ /* 0x000fe400078ec0ff */
[----:B------:R-:W-:Y:S02]  /*0ba0*/  LOP3.LUT R13, R2, 0xfffffffc, RZ, 0xc0, !PT ;  /* 0xfffffffc020d7812 */ /* 0x000fe400078ec0ff */
[----:B------:R-:W-:Y:S01]  /*0bb0*/  LEA.HI R4, R4, R11, RZ, 0x2 ;  /* 0x0000000b04047211 */ /* 0x000fe200078f10ff */
[C---:B------:R-:W-:Y:S01]  /*0bc0*/  IMAD.IADD R7, R220.reuse, 0x1, -R7 ;  /* 0x00000001dc077824 */ /* 0x040fe200078e0a07 */
[----:B------:R-:W-:Y:S01]  /*0bd0*/  SHF.R.S32.HI R0, RZ, 0x1f, R9 ;  /* 0x0000001fff007819 */ /* 0x000fe20000011409 */
[----:B------:R-:W-:Y:S01]  /*0be0*/  IMAD.IADD R13, R220, 0x1, -R13 ;  /* 0x00000001dc0d7824 */ /* 0x000fe200078e0a0d */
[----:B------:R-:W-:Y:S01]  /*0bf0*/  SHF.R.S32.HI R216, RZ, 0x7, R5 ;  /* 0x00000007ffd87819 */ /* 0x000fe20000011405 */
[----:B------:R-:W-:Y:S01]  /*0c00*/  IMAD.U32 R17, RZ, RZ, UR5 ;  /* 0x00000005ff117e24 */ /* 0x000fe2000f8e00ff */
[----:B------:R-:W-:-:S02]  /*0c10*/  LOP3.LUT R4, R4, 0x3ffffc, RZ, 0xc0, !PT ;  /* 0x003ffffc04047812 */ /* 0x000fc400078ec0ff */
[----:B------:R-:W-:Y:S01]  /*0c20*/  LEA.HI R8, R13, R13, RZ, 0x1 ;  /* 0x0000000d0d087211 */ /* 0x000fe200078f08ff */
[----:B------:R-:W-:Y:S01]  /*0c30*/  IMAD R15, R216, 0x100, R9 ;  /* 0x00000100d80f7824 */ /* 0x000fe200078e0209 */
[----:B------:R-:W-:Y:S01]  /*0c40*/  LEA.HI R6, R0, R9, RZ, 0x3 ;  /* 0x0000000900067211 */ /* 0x000fe200078f18ff */
[----:B------:R-:W-:Y:S01]  /*0c50*/  IMAD.IADD R2, R11, 0x1, -R4 ;  /* 0x000000010b027824 */ /* 0x000fe200078e0a04 */
[----:B------:R-:W-:Y:S02]  /*0c60*/  SHF.R.S32.HI R0, RZ, 0x1f, R7 ;  /* 0x0000001fff007819 */ /* 0x000fe40000011407 */
[----:B------:R-:W-:Y:S01]  /*0c70*/  LOP3.LUT R8, R8, 0x1ffffffe, RZ, 0xc0, !PT ;  /* 0x1ffffffe08087812 */ /* 0x000fe200078ec0ff */
[----:B------:R-:W-:Y:S01]  /*0c80*/  IMAD R14, R2, 0x10, R15 ;  /* 0x00000010020e7824 */ /* 0x000fe200078e020f */
[C---:B------:R-:W-:Y:S01]  /*0c90*/  LOP3.LUT R4, R6.reuse, 0xfffffff8, RZ, 0xc0, !PT ;  /* 0xfffffff806047812 */ /* 0x040fe200078ec0ff */
[----:B------:R-:W-:Y:S01]  /*0ca0*/  IMAD.SHL.U32 R6, R6, 0x40, RZ ;  /* 0x0000004006067824 */ /* 0x000fe200078e00ff */
[----:B------:R-:W-:Y:S01]  /*0cb0*/  LEA.HI R2, R0, R7, RZ, 0x2 ;  /* 0x0000000700027211 */ /* 0x000fe200078f10ff */
[----:B------:R-:W-:Y:S01]  /*0cc0*/  IMAD.IADD R13, R13, 0x1, -R8 ;  /* 0x000000010d0d7824 */ /* 0x000fe200078e0a08 */
[----:B------:R-:W-:Y:S01]  /*0cd0*/  LEA.HI R3, R3, R220, RZ, 0x3 ;  /* 0x000000dc03037211 */ /* 0x000fe200078f18ff */
[----:B------:R-:W-:Y:S01]  /*0ce0*/  IMAD.IADD R8, R9, 0x1, -R4 ;  /* 0x0000000109087824 */ /* 0x000fe200078e0a04 */
[----:B------:R-:W-:-:S02]  /*0cf0*/  LOP3.LUT R12, R2, 0x7ffffffc, RZ, 0xc0, !PT ;  /* 0x7ffffffc020c7812 */ /* 0x000fc400078ec0ff */
[----:B------:R-:W-:Y:S02]  /*0d00*/  LEA.HI R4, R0, R7, RZ, 0x5 ;  /* 0x0000000700047211 */ /* 0x000fe400078f28ff */
[----:B------:R-:W-:Y:S01]  /*0d10*/  SHF.R.S32.HI R0, RZ, 0x2, R2 ;  /* 0x00000002ff007819 */ /* 0x000fe20000011402 */
[----:B------:R-:W-:Y:S01]  /*0d20*/  IMAD.IADD R12, R7, 0x1, -R12 ;  /* 0x00000001070c7824 */ /* 0x000fe200078e0a0c */
[----:B------:R-:W-:Y:S01]  /*0d30*/  SHF.R.S32.HI R9, RZ, 0x1f, R2 ;  /* 0x0000001fff097819 */ /* 0x000fe20000011402 */
[----:B------:R-:W-:Y:S01]  /*0d40*/  IMAD.SHL.U32 R2, R8, 0x40, RZ ;  /* 0x0000004008027824 */ /* 0x000fe200078e00ff */
[----:B------:R-:W-:Y:S01]  /*0d50*/  LOP3.LUT R6, R6, 0x7ffffe00, RZ, 0xc0, !PT ;  /* 0x7ffffe0006067812 */ /* 0x000fe200078ec0ff */
[----:B------:R-:W-:Y:S01]  /*0d60*/  IMAD.SHL.U32 R7, R10, 0x8, RZ ;  /* 0x000000080a077824 */ /* 0x000fe200078e00ff */
[----:B------:R-:W-:Y:S01]  /*0d70*/  LEA.HI R9, R9, R0, RZ, 0x3 ;  /* 0x0000000009097211 */ /* 0x000fe200078f18ff */
[----:B------:R-:W-:Y:S01]  /*0d80*/  IMAD.SHL.U32 R18, R12, 0x2, RZ ;  /* 0x000000020c127824 */ /* 0x000fe200078e00ff */
[----:B------:R-:W-:Y:S01]  /*0d90*/  LOP3.LUT R2, R2, 0x1c0, RZ, 0xc0, !PT ;  /* 0x000001c002027812 */ /* 0x000fe200078ec0ff */
[--C-:B------:R-:W-:Y:S01]  /*0da0*/  IMAD.U32 R219, R14, 0x40, R7.reuse ;  /* 0x000000400edb7824 */ /* 0x100fe200078e0007 */
[----:B------:R-:W-:Y:S01]  /*0db0*/  R2P PR, R8, 0x6 ;  /* 0x0000000608007804 */ /* 0x000fe20000000000 */
[----:B------:R-:W-:Y:S01]  /*0dc0*/  IMAD R6, R11, 0x400, R6 ;  /* 0x000004000b067824 */ /* 0x000fe200078e0206 */
[----:B------:R-:W-:-:S02]  /*0dd0*/  LOP3.LUT R7, R2, 0x8, R7, 0xf8, !PT ;  /* 0x0000000802077812 */ /* 0x000fc400078ef807 */
[----:B------:R-:W-:Y:S02]  /*0de0*/  SHF.R.U32.HI R2, RZ, 0x3, R2 ;  /* 0x00000003ff027819 */ /* 0x000fe40000011602 */
[----:B------:R-:W-:Y:S02]  /*0df0*/  LOP3.LUT R9, R9, 0xfffffff8, RZ, 0xc0, !PT ;  /* 0xfffffff809097812 */ /* 0x000fe400078ec0ff */
[----:B------:R-:W-:Y:S01]  /*0e00*/  LOP3.LUT R7, R7, R2, RZ, 0x3c, !PT ;  /* 0x0000000207077212 */ /* 0x000fe200078e3cff */
[----:B------:R-:W-:Y:S01]  /*0e10*/  IMAD.MOV.U32 R2, RZ, RZ, RZ ;  /* 0x000000ffff027224 */ /* 0x000fe200078e00ff */
[----:B------:R-:W-:Y:S01]  /*0e20*/  LEA.HI R5, R5, R216, RZ, 0x1 ;  /* 0x000000d805057211 */ /* 0x000fe200078f08ff */
[----:B------:R-:W-:Y:S01]  /*0e30*/  IMAD.IADD R9, R0, 0x1, -R9 ;  /* 0x0000000100097824 */ /* 0x000fe200078e0a09 */
[----:B------:R-:W-:Y:S01]  /*0e40*/  SHF.R.S32.HI R4, RZ, 0x5, R4 ;  /* 0x00000005ff047819 */ /* 0x000fe20000011404 */
[----:B------:R-:W-:Y:S01]  /*0e50*/  IMAD.IADD R6, R6, 0x1, R7 ;  /* 0x0000000106067824 */ /* 0x000fe200078e0207 */
[----:B------:R-:W-:-:S02]  /*0e60*/  LOP3.LUT R7, R3, 0xfffffff8, RZ, 0xc0, !PT ;  /* 0xfffffff803077812 */ /* 0x000fc400078ec0ff */
[----:B------:R-:W-:Y:S01]  /*0e70*/  LOP3.LUT R5, R5, 0xfffffe, RZ, 0xc0, !PT ;  /* 0x00fffffe05057812 */ /* 0x000fe200078ec0ff */
[----:B------:R-:W-:Y:S01]  /*0e80*/  IMAD R185, R6, 0x2, R17 ;  /* 0x0000000206b97824 */ /* 0x000fe200078e0211 */
[----:B------:R-:W-:Y:S01]  /*0e90*/  SEL R187, R187, 0xffffffc0, !P2 ;  /* 0xffffffc0bbbb7807 */ /* 0x000fe20005000000 */
[----:B------:R-:W-:Y:S01]  /*0ea0*/  IMAD.IADD R214, R220, 0x1, -R7 ;  /* 0x00000001dcd67824 */ /* 0x000fe200078e0a07 */
[----:B------:R-:W-:Y:S01]  /*0eb0*/  SHF.R.S32.HI R215, RZ, 0x3, R3 ;  /* 0x00000003ffd77819 */ /* 0x000fe20000011403 */
[C---:B------:R-:W-:Y:S02]  /*0ec0*/  VIADD R189, R185.reuse, 0x36400 ;  /* 0x00036400b9bd7836 */ /* 0x040fe40000000000 */
[----:B------:R-:W-:Y:S02]  /*0ed0*/  IMAD.SHL.U32 R23, R214, 0x8, RZ ;  /* 0x00000008d6177824 */ /* 0x000fe400078e00ff */
[----:B------:R-:W-:Y:S02]  /*0ee0*/  VIADD R186, R185, 0x36420 ;  /* 0x00036420b9ba7836 */ /* 0x000fe40000000000 */
        /* <DEDUP_REMOVED lines=21> */
.L_x_4270:
        /* <DEDUP_REMOVED lines=21> */
.L_x_4223:
[----:B------:R-:W-:Y:S01]  /*1190*/  ULDC UR7, c[0x0][0xd54] ;  /* 0x0003550000077ab9 */ /* 0x000fe20000000800 */
[----:B------:R-:W-:Y:S01]  /*11a0*/  UMOV UR6, UR9 ;  /* 0x0000000900067c82 */ /* 0x000fe20008000000 */
[----:B------:R-:W-:-:S11]  /*11b0*/  UISETP.NE.AND UP0, UPT, UR7, 0x1, UPT ;  /* 0x000000010700788c */ /* 0x000fd6000bf05270 */
[----:B------:R-:W-:Y:S02]  /*11c0*/  @UP0 ULDC.64 UR10, c[0x0][0xd58] ;  /* 0x00035600000a0ab9 */ /* 0x000fe40000000a00 */
[----:B------:R-:W-:-:S04]  /*11d0*/  UIMAD.WIDE.U32 UR4, UR9, UR10, URZ ;  /* 0x0000000a090472a5 */ /* 0x000fc8000f8e003f */
[----:B------:R-:W-:-:S04]  /*11e0*/  @UP0 USHF.R.U32.HI UR6, URZ, UR11, UR5 ;  /* 0x0000000b3f060299 */ /* 0x000fc80008011605 */
[----:B------:R-:W-:-:S12]  /*11f0*/  UIMAD UR4, UR6, UR7, URZ ;  /* 0x00000007060472a4 */ /* 0x000fd8000f8e023f */
.L_x_4224:
[----:B------:R-:W0:Y:S01]  /*1200*/  LDC.64 R4, c[0x0][0x418] ;  /* 0x00010600ff047b82 */ /* 0x000e220000000a00 */
[----:B------:R-:W-:Y:S01]  /*1210*/  ULDC UR42, c[0x0][0xd48] ;  /* 0x00035200002a7ab9 */ /* 0x000fe20000000800 */
[----:B------:R-:W-:Y:S02]  /*1220*/  UIADD3 UR4, UR9, -UR4, URZ ;  /* 0x8000000409047290 */ /* 0x000fe4000fffe03f */
[----:B------:R-:W-:Y:S01]  /*1230*/  UISETP.NE.AND UP0, UPT, UR42, 0x1, UPT ;  /* 0x000000012a00788c */ /* 0x000fe2000bf05270 */
[----:B------:R-:W-:Y:S01]  /*1240*/  ULDC UR5, c[0x0][0xd54] ;  /* 0x0003550000057ab9 */ /* 0x000fe20000000800 */
[----:B------:R-:W-:Y:S02]  /*1250*/  UISETP.NE.AND UP1, UPT, UR37, 0x1, UPT ;  /* 0x000000012500788c */ /* 0x000fe4000bf25270 */
[----:B------:R-:W1:Y:S01]  /*1260*/  LDC R188, c[0x0][0x424] ;  /* 0x00010900ffbc7b82 */ /* 0x000e620000000800 */
[----:B------:R-:W-:Y:S02]  /*1270*/  UIMAD UR8, UR8, UR5, UR4 ;  /* 0x00000005080872a4 */ /* 0x000fe4000f8e0204 */
[----:B------:R-:W-:Y:S01]  /*1280*/  ULOP3.LUT UR6, URZ, UR6, URZ, 0x33, !UPT ;  /* 0x000000063f067292 */ /* 0x000fe2000f8e333f */
[----:B------:R-:W-:-:S03]  /*1290*/  ULDC UR7, c[0x0][0xd3c] ;  /* 0x00034f0000077ab9 */ /* 0x000fc60000000800 */
[----:B------:R-:W-:Y:S01]  /*12a0*/  @UP0 ULDC UR4, c[0x0][0xd4c] ;  /* 0x0003530000040ab9 */ /* 0x000fe20000000800 */
[----:B------:R-:W2:Y:S01]  /*12b0*/  LDC R7, c[0x0][0x2f0] ;  /* 0x0000bc00ff077b82 */ /* 0x000ea20000000800 */
[----:B------:R-:W-:Y:S01]  /*12c0*/  UIMAD.WIDE.U32 UR4, UR8, UR4, URZ ;  /* 0x00000004080472a5 */ /* 0x000fe2000f8e003f */
[----:B------:R-:W-:Y:S01]  /*12d0*/  @UP0 ULDC UR9, c[0x0][0xd50] ;  /* 0x0003540000090ab9 */ /* 0x000fe20000000800 */
[----:B------:R-:W-:Y:S02]  /*12e0*/  UMOV UR39, UR8 ;  /* 0x0000000800277c82 */ /* 0x000fe40008000000 */
[----:B------:R-:W-:Y:S02]  /*12f0*/  @UP0 USHF.R.U32.HI UR39, URZ, UR9, UR5 ;  /* 0x000000093f270299 */ /* 0x000fe40008011605 */
[----:B------:R-:W-:Y:S01]  /*1300*/  UIADD3 UR6, UR6, UR7, URZ ;  /* 0x0000000706067290 */ /* 0x000fe2000fffe03f */
[----:B0-----:R-:W-:Y:S01]  /*1310*/  ISETP.NE.U32.AND P0, PT, R4, RZ, PT ;  /* 0x000000ff0400720c */ /* 0x001fe20003f05070 */
[----:B------:R-:W-:-:S02]  /*1320*/  UIADD3 UR4, -UR39, URZ, URZ ;  /* 0x0000003f27047290 */ /* 0x000fc4000fffe13f */
[----:B------:R-:W-:Y:S01]  /*1330*/  USHF.L.U32 UR41, UR6, 0x6, URZ ;  /* 0x0000000606297899 */ /* 0x000fe2000800063f */
[----:B------:R-:W-:Y:S01]  /*1340*/  ISETP.NE.AND.EX P0, PT, R5, RZ, PT, P0 ;  /* 0x000000ff0500720c */ /* 0x000fe20003f05300 */
[----:B------:R-:W-:-:S03]  /*1350*/  UIMAD UR42, UR42, UR4, UR8 ;  /* 0x000000042a2a72a4 */ /* 0x000fc6000f8e0208 */
[----:B-1----:R-:W-:Y:S02]  /*1360*/  SEL R188, R188, 0x1, P0 ;  /* 0x00000001bcbc7807 */ /* 0x002fe40000000000 */
[----:B------:R-:W-:-:S03]  /*1370*/  PLOP3.LUT P0, PT, PT, PT, UP1, 0x80, 0x0 ;  /* 0x000000000000781c */ /* 0x000fc60003f0f018 */
[----:B--2---:R-:W-:-:S05]  /*1380*/  IMAD R0, R188, R7, 0x3f ;  /* 0x0000003fbc007424 */ /* 0x004fca00078e0207 */
[----:B------:R-:W-:-:S04]  /*1390*/  SHF.R.S32.HI R3, RZ, 0x1f, R0 ;  /* 0x0000001fff037819 */ /* 0x000fc80000011400 */
[----:B------:R-:W-:-:S04]  /*13a0*/  LEA.HI R3, R3, R0, RZ, 0x6 ;  /* 0x0000000003037211 */ /* 0x000fc800078f30ff */
[----:B------:R-:W-:Y:S01]  /*13b0*/  SHF.R.S32.HI R3, RZ, 0x6, R3 ;  /* 0x00000006ff037819 */ /* 0x000fe20000011403 */
[----:B------:R-:W-:Y:S06]  /*13c0*/  @!P0 BRA `(.L_x_4225) ;  /* 0x0000001c00408947 */ /* 0x000fec0003800000 */
[----:B------:R-:W0:Y:S01]  /*13d0*/  LDC R0, c[0x0][0x448] ;  /* 0x00011200ff007b82 */ /* 0x000e220000000800 */
[----:B------:R-:W-:Y:S01]  /*13e0*/  UIADD3 UR4, UR41, 0x3f, URZ ;  /* 0x0000003f29047890 */ /* 0x000fe2000fffe03f */
[----:B------:R-:W-:Y:S02]  /*13f0*/  CS2R R150, SRZ ;  /* 0x0000000000967805 */ /* 0x000fe4000001ff00 */
[----:B------:R-:W-:Y:S02]  /*1400*/  CS2R R148, SRZ ;  /* 0x0000000000947805 */ /* 0x000fe4000001ff00 */
[----:B------:R-:W-:Y:S02]  /*1410*/  CS2R R146, SRZ ;  /* 0x0000000000927805 */ /* 0x000fe4000001ff00 */
[----:B------:R-:W-:Y:S02]  /*1420*/  CS2R R144, SRZ ;  /* 0x0000000000907805 */ /* 0x000fe4000001ff00 */
[----:B------:R-:W-:-:S02]  /*1430*/  CS2R R142, SRZ ;  /* 0x00000000008e7805 */ /* 0x000fc4000001ff00 */
[----:B------:R-:W-:Y:S01]  /*1440*/  CS2R R140, SRZ ;  /* 0x00000000008c7805 */ /* 0x000fe2000001ff00 */
[----:B------:R-:W1:Y:S01]  /*1450*/  LDC R5, c[0x0][0x288] ;  /* 0x0000a200ff057b82 */ /* 0x000e620000000800 */
        /* <DEDUP_REMOVED lines=15> */
[----:B0-----:R-:W-:Y:S01]  /*1550*/  ISETP.NE.AND P0, PT, R0, 0x1, PT ;  /* 0x000000010000780c */ /* 0x001fe20003f05270 */
[----:B------:R-:W-:Y:S01]  /*1560*/  IMAD.U32 R0, RZ, RZ, UR4 ;  /* 0x00000004ff007e24 */ /* 0x000fe2000f8e00ff */
[----:B------:R-:W-:Y:S02]  /*1570*/  CS2R R112, SRZ ;  /* 0x0000000000707805 */ /* 0x000fe4000001ff00 */
[----:B------:R-:W-:-:S02]  /*1580*/  CS2R R110, SRZ ;  /* 0x00000000006e7805 */ /* 0x000fc4000001ff00 */
[----:B------:R-:W-:Y:S02]  /*1590*/  CS2R R106, SRZ ;  /* 0x00000000006a7805 */ /* 0x000fe4000001ff00 */
[----:B------:R-:W-:Y:S02]  /*15a0*/  CS2R R162, SRZ ;  /* 0x0000000000a27805 */ /* 0x000fe4000001ff00 */
[----:B------:R-:W-:Y:S02]  /*15b0*/  CS2R R102, SRZ ;  /* 0x0000000000667805 */ /* 0x000fe4000001ff00 */
[----:B------:R-:W-:Y:S02]  /*15c0*/  CS2R R164, SRZ ;  /* 0x0000000000a47805 */ /* 0x000fe4000001ff00 */
[----:B-1----:R-:W-:Y:S02]  /*15d0*/  IADD3 R5, -R5, 0x40, RZ ;  /* 0x0000004005057810 */ /* 0x002fe40007ffe1ff */
[----:B------:R-:W-:-:S02]  /*15e0*/  CS2R R98, SRZ ;  /* 0x0000000000627805 */ /* 0x000fc4000001ff00 */
[----:B------:R-:W-:Y:S02]  /*15f0*/  CS2R R166, SRZ ;  /* 0x0000000000a67805 */ /* 0x000fe4000001ff00 */
[----:B------:R-:W-:Y:S02]  /*1600*/  CS2R R94, SRZ ;  /* 0x00000000005e7805 */ /* 0x000fe4000001ff00 */
[----:B------:R-:W-:Y:S01]  /*1610*/  CS2R R170, SRZ ;  /* 0x0000000000aa7805 */ /* 0x000fe2000001ff00 */
[----:B------:R-:W0:Y:S01]  /*1620*/  @P0 LDC R4, c[0x0][0x44c] ;  /* 0x00011300ff040b82 */ /* 0x000e220000000800 */
[----:B------:R-:W-:Y:S01]  /*1630*/  IMAD R5, R188, R7, R5 ;  /* 0x00000007bc057224 */ /* 0x000fe200078e0205 */
[----:B------:R-:W-:Y:S01]  /*1640*/  CS2R R90, SRZ ;  /* 0x00000000005a7805 */ /* 0x000fe2000001ff00 */
[----:B------:R-:W-:Y:S01]  /*1650*/  IMAD.MOV.U32 R169, RZ, RZ, RZ ;  /* 0x000000ffffa97224 */ /* 0x000fe200078e00ff */
        /* <DEDUP_REMOVED lines=20> */
[----:B0-----:R-:W-:Y:S01]  /*17a0*/  @P0 IMAD.HI.U32 R4, R4, UR4, RZ ;  /* 0x0000000404040c27 */ /* 0x001fe2000f8e00ff */
[----:B------:R-:W-:-:S02]  /*17b0*/  CS2R R50, SRZ ;  /* 0x0000000000327805 */ /* 0x000fc4000001ff00 */
[----:B------:R-:W-:Y:S02]  /*17c0*/  CS2R R204, SRZ ;  /* 0x0000000000cc7805 */ /* 0x000fe4000001ff00 */
[----:B------:R-:W-:Y:S02]  /*17d0*/  CS2R R46, SRZ ;  /* 0x00000000002e7805 */ /* 0x000fe4000001ff00 */
[----:B------:R-:W-:Y:S02]  /*17e0*/  CS2R R206, SRZ ;  /* 0x0000000000ce7805 */ /* 0x000fe4000001ff00 */
[----:B------:R-:W-:Y:S02]  /*17f0*/  CS2R R42, SRZ ;  /* 0x00000000002a7805 */ /* 0x000fe4000001ff00 */
[----:B------:R-:W-:Y:S02]  /*1800*/  CS2R R210, SRZ ;  /* 0x0000000000d27805 */ /* 0x000fe4000001ff00 */
[----:B------:R-:W-:-:S02]  /*1810*/  CS2R R38, SRZ ;  /* 0x0000000000267805 */ /* 0x000fc4000001ff00 */
[----:B-1----:R-:W-:Y:S02]  /*1820*/  @P0 SHF.R.U32.HI R0, RZ, R9, R4 ;  /* 0x00000009ff000219 */ /* 0x002fe40000011604 */
[----:B------:R-:W-:Y:S02]  /*1830*/  CS2R R208, SRZ ;  /* 0x0000000000d07805 */ /* 0x000fe4000001ff00 */
[----:B------:R-:W-:Y:S02]  /*1840*/  PLOP3.LUT P0, PT, PT, PT, PT, 0x80, 0x0 ;  /* 0x000000000000781c */ /* 0x000fe40003f0f070 */
[----:B------:R-:W-:Y:S02]  /*1850*/  CS2R R212, SRZ ;  /* 0x0000000000d47805 */ /* 0x000fe4000001ff00 */
[----:B------:R-:W-:Y:S01]  /*1860*/  CS2R R34, SRZ ;  /* 0x0000000000227805 */ /* 0x000fe2000001ff00 */
[----:B------:R-:W-:Y:S01]  /*1870*/  IMAD.IADD R0, R5, 0x1, R0 ;  /* 0x0000000105007824 */ /* 0x000fe200078e0200 */
        /* <DEDUP_REMOVED lines=8> */
[----:B------:R-:W-:Y:S01]  /*1900*/  VIMNMX R4, R3, R4, PT ;  /* 0x0000000403047248 */ /* 0x000fe20003fe0100 */
[----:B------:R-:W-:-:S03]  /*1910*/  IMAD.MOV.U32 R3, RZ, RZ, RZ ;  /* 0x000000ffff037224 */ /* 0x000fc600078e00ff */
[----:B------:R-:W-:-:S13]  /*1920*/  ISETP.GE.AND P1, PT, R4, 0x1, PT ;  /* 0x000000010400780c */ /* 0x000fda0003f26270 */
        /* <DEDUP_REMOVED lines=11> */
[----:B------:R-:W-:Y:S01]  /*19e0*/  UMOV UR7, 0x40000040 ;  /* 0x4000004000077882 */ /* 0x000fe20000000000 */
[----:B------:R-:W1:Y:S01]  /*19f0*/  S2R R8, SR_TID.X ;  /* 0x0000000000087919 */ /* 0x000e620000002100 */
[----:B0-----:R-:W-:-:S04]  /*1a00*/  LEA.HI R3, R0, R0, RZ, 0x1 ;  /* 0x0000000000037211 */ /* 0x001fc800078f08ff */
[----:B------:R-:W-:Y:S01]  /*1a10*/  LOP3.LUT R3, R3, 0x1fffe, RZ, 0xc0, !PT ;  /* 0x0001fffe03037812 */ /* 0x000fe200078ec0ff */
[----:B------:R-:W-:-:S04]  /*1a20*/  WARPGROUP.ARRIVE ;  /* 0x00000000000079c5 */ /* 0x000fc80000000000 */
        /* <DEDUP_REMOVED lines=12> */
[----:B-1----:R-:W-:Y:S02]  /*1af0*/  LOP3.LUT R8, R8, 0x7f, RZ, 0xc0, !PT ;  /* 0x0000007f08087812 */ /* 0x002fe400078ec0ff */
[----:B------:R-:W-:Y:S01]  /*1b00*/  R2UR UR12, R6 ;  /* 0x00000000060c72ca */ /* 0x000fe200000e0000 */
[----:B------:R-:W-:Y:S01]  /*1b10*/  IMAD R0, R2, 0x1000, R7 ;  /* 0x0000100002007824 */ /* 0x000fe200078e0207 */
[----:B------:R-:W-:Y:S01]  /*1b20*/  ISETP.NE.AND P1, PT, R8, RZ, PT ;  /* 0x000000ff0800720c */ /* 0x000fe20003f25270 */
[C---:B------:R-:W-:Y:S02]  /*1b30*/  VIADD R6, R3.reuse, 0x4 ;  /* 0x0000000403067836 */ /* 0x040fe40000000000 */
[C---:B------:R-:W-:Y:S01]  /*1b40*/  VIADD R5, R0.reuse, 0x80 ;  /* 0x0000008000057836 */ /* 0x040fe20000000000 */
[----:B------:R-:W-:Y:S01]  /*1b50*/  R2UR UR10, R0 ;  /* 0x00000000000a72ca */ /* 0x000fe200000e0000 */
[----:B------:R-:W-:Y:S01]  /*1b60*/  VIADD R3, R3, 0x6 ;  /* 0x0000000603037836 */ /* 0x000fe20000000000 */
[----:B------:R-:W-:-:S02]  /*1b70*/  R2UR UR16, R6 ;  /* 0x00000000061072ca */ /* 0x000fc400000e0000 */
[----:B------:R-:W-:Y:S01]  /*1b80*/  R2UR UR14, R5 ;  /* 0x00000000050e72ca */ /* 0x000fe200000e0000 */
[C---:B------:R-:W-:Y:S01]  /*1b90*/  VIADD R5, R0.reuse, 0x100 ;  /* 0x0000010000057836 */ /* 0x040fe20000000000 */
[----:B------:R-:W-:Y:S01]  /*1ba0*/  R2UR UR4, R3 ;  /* 0x00000000030472ca */ /* 0x000fe200000e0000 */
[----:B------:R-:W-:-:S03]  /*1bb0*/  VIADD R0, R0, 0x180 ;  /* 0x0000018000007836 */ /* 0x000fc60000000000 */
[----:B------:R-:W-:Y:S02]  /*1bc0*/  R2UR UR18, R5 ;  /* 0x00000000051272ca */ /* 0x000fe400000e0000 */
[----:B------:R-:W-:Y:S01]  /*1bd0*/  R2UR UR6, R0 ;  /* 0x00000000000672ca */ /* 0x000fe200000e0000 */
[----:B------:R-:W-:Y:S01]  /*1be0*/  HGMMA.64x256x16.F32.BF16 R24, gdesc[UR8].tnspB, RZ, !UPT, gsb0 ;  /* 0x43e00000081879f0 */ /* 0x000fe2000c0018ff */
[----:B------:R-:W-:-:S04]  /*1bf0*/  @!P1 IMAD R0, R2, 0x8, R17 ;  /* 0x0000000802009824 */ /* 0x000fc800078e0211 */
[----:B------:R-:W-:-:S05]  /*1c00*/  @!P1 VIADD R0, R0, 0x38860 ;  /* 0x0003886000009836 */ /* 0x000fca0000000000 */
[----:B------:R-:W-:Y:S01]  /*1c10*/  @!P1 PRMT R0, RZ, 0x654, R0 ;  /* 0x00000654ff009816 */ /* 0x000fe20000000000 */
[----:B------:R-:W-:Y:S02]  /*1c20*/  WARPGROUP.DEPBAR.LE gsb0, 0x0 ;  /* 0x00008000000079c5 */ /* 0x000fe40000010000 */
[----:B------:R-:W-:-:S15]  /*1c30*/  WARPGROUP.ARRIVE ;  /* 0x00000000000079c5 */ /* 0x000fde0000000000 */
        /* <DEDUP_REMOVED lines=14> */
.L_x_4228:
[----:B------:R-:W-:Y:S01]  /*1d20*/  BAR.SYNC.DEFER_BLOCKING 0xe, 0x100 ;  /* 0x0384000000007b1d */ /* 0x000fe20000010000 */
[----:B01----:R-:W-:Y:S01]  /*1d30*/  IMAD R0, R2, 0x40, R22 ;  /* 0x0000004002007824 */ /* 0x003fe200078e0216 */
[----:B------:R-:W-:Y:S01]  /*1d40*/  ISETP.GT.AND P2, PT, R4, RZ, PT ;  /* 0x000000ff0400720c */ /* 0x000fe20003f44270 */
[----:B------:R-:W-:Y:S02]  /*1d50*/  VIADD R2, R2, 0x1 ;  /* 0x0000000102027836 */ /* 0x000fe40000000000 */
[----:B------:R-:W-:Y:S01]  /*1d60*/  IMAD R0, R0, 0x4, R17 ;  /* 0x0000000400007824 */ /* 0x000fe200078e0211 */
[----:B------:R-:W-:Y:S01]  /*1d70*/  UMOV UR11, 0x40000040 ;  /* 0x40000040000b7882 */ /* 0x000fe20000000000 */
[----:B------:R-:W-:Y:S01]  /*1d80*/  UMOV UR15, 0x40000040 ;  /* 0x40000040000f7882 */ /* 0x000fe20000000000 */
[----:B------:R-:W-:Y:S01]  /*1d90*/  ISETP.NE.AND P0, PT, R2, 0x2, PT ;  /* 0x000000020200780c */ /* 0x000fe20003f05270 */
[----:B------:R-:W-:Y:S01]  /*1da0*/  UMOV UR19, 0x40000040 ;  /* 0x4000004000137882 */ /* 0x000fe20000000000 */
[----:B------:R-:W-:Y:S01]  /*1db0*/  UMOV UR7, 0x40000040 ;  /* 0x4000004000077882 */ /* 0x000fe20000000000 */
[----:B------:R-:W-:Y:S01]  /*1dc0*/  VIADD R4, R4, 0xffffffff ;  /* 0xffffffff04047836 */ /* 0x000fe20000000000 */
[----:B------:R-:W-:Y:S01]  /*1dd0*/  SEL R2, R2, RZ, P0 ;  /* 0x000000ff02027207 */ /* 0x000fe20000000000 */
[----:B------:R-:W0:Y:S04]  /*1de0*/  LDS R3, [R0+0x38400] ;  /* 0x0384000000037984 */ /* 0x000e280000000800 */
[----:B------:R1:W2:Y:S02]  /*1df0*/  LDS R5, [R0+0x38420] ;  /* 0x0384200000057984 */ /* 0x0002a40000000800 */
[----:B-1----:R-:W-:-:S05]  /*1e00*/  IMAD R0, R2, 0x1000, R7 ;  /* 0x0000100002007824 */ /* 0x002fca00078e0207 */
[----:B------:R-:W-:Y:S01]  /*1e10*/  R2UR UR10, R0 ;  /* 0x00000000000a72ca */ /* 0x000fe200000e0000 */
        /* <DEDUP_REMOVED lines=128> */
[----:B------:R-:W-:-:S05]  /*2620*/  VIADD R3, R0, 0x80 ;  /* 0x0000008000037836 */ /* 0x000fca0000000000 */
[----:B------:R-:W-:Y:S01]  /*2630*/  WARPGROUP.ARRIVE ;  /* 0x00000000000079c5 */ /* 0x000fe20000000000 */
[----:B------:R-:W-:Y:S01]  /*2640*/  R2UR UR14, R3 ;  /* 0x00000000030e72ca */ /* 0x000fe200000e0000 */
[C---:B------:R-:W-:Y:S02]  /*2650*/  VIADD R3, R0.reuse, 0x100 ;  /* 0x0000010000037836 */ /* 0x040fe40000000000 */
[----:B------:R-:W-:Y:S02]  /*2660*/  VIADD R0, R0, 0x180 ;  /* 0x0000018000007836 */ /* 0x000fe40000000000 */
[----:B------:R-:W-:Y:S01]  /*2670*/  HGMMA.64x256x16.F32.BF16 R24, gdesc[UR8].tnspB, R24, gsb0 ;  /* 0x43e00000081879f0 */ /* 0x000fe20008001818 */
[----:B------:R-:W-:Y:S02]  /*2680*/  R2UR UR18, R3 ;  /* 0x00000000031272ca */ /* 0x000fe400000e0000 */
[----:B------:R-:W-:Y:S01]  /*2690*/  R2UR UR6, R0 ;  /* 0x00000000000672ca */ /* 0x000fe200000e0000 */
[----:B------:R-:W-:Y:S01]  /*26a0*/  @!P1 IMAD R0, R2, 0x8, R17 ;  /* 0x0000000802009824 */ /* 0x000fe200078e0211 */
[----:B------:R-:W-:-:S03]  /*26b0*/  SEL R3, RZ, 0x1, P0 ;  /* 0x00000001ff037807 */ /* 0x000fc60000000000 */
[----:B------:R-:W-:Y:S01]  /*26c0*/  @!P1 VIADD R0, R0, 0x38860 ;  /* 0x0003886000009836 */ /* 0x000fe20000000000 */
[----:B------:R-:W-:-:S04]  /*26d0*/  LOP3.LUT R16, R16, R3, RZ, 0x3c, !PT ;  /* 0x0000000310107212 */ /* 0x000fc800078e3cff */
[----:B------:R-:W-:Y:S01]  /*26e0*/  @!P1 PRMT R0, RZ, 0x654, R0 ;  /* 0x00000654ff009816 */ /* 0x000fe20000000000 */
[----:B------:R-:W-:Y:S02]  /*26f0*/  WARPGROUP.DEPBAR.LE gsb0, 0x0 ;  /* 0x00008000000079c5 */ /* 0x000fe40000010000 */
[----:B------:R-:W-:-:S12]  /*2700*/  WARPGROUP.ARRIVE ;  /* 0x00000000000079c5 */ /* 0x000fd80000000000 */
        /* <DEDUP_REMOVED lines=13> */
.L_x_4227:
[----:B------:R-:W-:Y:S01]  /*27e0*/  BAR.SYNC.DEFER_BLOCKING 0xe, 0x100 ;  /* 0x0384000000007b1d */ /* 0x000fe20000010000 */
[C---:B01----:R-:W-:Y:S01]  /*27f0*/  IMAD R0, R2.reuse, 0x40, R22 ;  /* 0x0000004002007824 */ /* 0x043fe200078e0216 */
[----:B------:R-:W-:Y:S01]  /*2800*/  PLOP3.LUT P0, PT, PT, PT, PT, 0x8, 0x0 ;  /* 0x000000000000781c */ /* 0x000fe20003f0e170 */
[----:B------:R-:W-:Y:S02]  /*2810*/  VIADD R2, R2, 0x1 ;  /* 0x0000000102027836 */ /* 0x000fe40000000000 */
[----:B------:R-:W-:-:S03]  /*2820*/  IMAD R17, R0, 0x4, R17 ;  /* 0x0000000400117824 */ /* 0x000fc600078e0211 */
[----:B------:R-:W-:-:S04]  /*2830*/  ISETP.NE.AND P1, PT, R2, 0x2, PT ;  /* 0x000000020200780c */ /* 0x000fc80003f25270 */
[----:B------:R-:W-:Y:S02]  /*2840*/  SEL R5, RZ, 0x1, P1 ;  /* 0x00000001ff057807 */ /* 0x000fe40000800000 */
[----:B------:R-:W-:Y:S02]  /*2850*/  SEL R2, R2, RZ, P1 ;  /* 0x000000ff02027207 */ /* 0x000fe40000800000 */
[----:B------:R-:W-:Y:S01]  /*2860*/  LOP3.LUT R16, R16, R5, RZ, 0x3c, !PT ;  /* 0x0000000510107212 */ /* 0x000fe200078e3cff */
        /* <DEDUP_REMOVED lines=134> */
.L_x_4225:
        /* <DEDUP_REMOVED lines=24> */
[----:B0-----:R-:W-:Y:S02]  /*3250*/  ISETP.NE.AND P0, PT, R0, 0x1, PT ;  /* 0x000000010000780c */ /* 0x001fe40003f05270 */
[----:B------:R-:W-:Y:S02]  /*3260*/  CS2R R112, SRZ ;  /* 0x0000000000707805 */ /* 0x000fe4000001ff00 */
[----:B------:R-:W-:-:S02]  /*3270*/  CS2R R110, SRZ ;  /* 0x00000000006e7805 */ /* 0x000fc4000001ff00 */
[----:B------:R-:W-:Y:S02]  /*3280*/  CS2R R106, SRZ ;  /* 0x00000000006a7805 */ /* 0x000fe4000001ff00 */
[----:B------:R-:W-:Y:S02]  /*3290*/  CS2R R162, SRZ ;  /* 0x0000000000a27805 */ /* 0x000fe4000001ff00 */
[----:B------:R-:W-:Y:S02]  /*32a0*/  CS2R R102, SRZ ;  /* 0x0000000000667805 */ /* 0x000fe4000001ff00 */
[----:B------:R-:W-:Y:S02]  /*32b0*/  CS2R R164, SRZ ;  /* 0x0000000000a47805 */ /* 0x000fe4000001ff00 */
[----:B------:R-:W-:Y:S02]  /*32c0*/  CS2R R98, SRZ ;  /* 0x0000000000627805 */ /* 0x000fe4000001ff00 */
[----:B-1----:R-:W-:-:S02]  /*32d0*/  IADD3 R6, -R4, 0x40, RZ ;  /* 0x0000004004067810 */ /* 0x002fc40007ffe1ff */
[----:B------:R-:W-:Y:S02]  /*32e0*/  CS2R R166, SRZ ;  /* 0x0000000000a67805 */ /* 0x000fe4000001ff00 */
[----:B------:R-:W-:Y:S02]  /*32f0*/  CS2R R94, SRZ ;  /* 0x00000000005e7805 */ /* 0x000fe4000001ff00 */
[----:B------:R-:W-:Y:S02]  /*3300*/  CS2R R170, SRZ ;  /* 0x0000000000aa7805 */ /* 0x000fe4000001ff00 */
[----:B------:R-:W-:Y:S01]  /*3310*/  CS2R R90, SRZ ;  /* 0x00000000005a7805 */ /* 0x000fe2000001ff00 */
[----:B------:R-:W0:Y:S01]  /*3320*/  @P0 LDC R0, c[0x0][0x44c] ;  /* 0x00011300ff000b82 */ /* 0x000e220000000800 */
[----:B------:R-:W-:Y:S01]  /*3330*/  IMAD R7, R188, R7, R6 ;  /* 0x00000007bc077224 */ /* 0x000fe200078e0206 */
[----:B------:R-:W-:Y:S01]  /*3340*/  CS2R R172, SRZ ;  /* 0x0000000000ac7805 */ /* 0x000fe2000001ff00 */
[----:B------:R-:W-:Y:S01]  /*3350*/  IMAD.MOV.U32 R169, RZ, RZ, RZ ;  /* 0x000000ffffa97224 */ /* 0x000fe200078e00ff */
[----:B------:R-:W-:-:S02]  /*3360*/  CS2R R86, SRZ ;  /* 0x0000000000567805 */ /* 0x000fc4000001ff00 */
[----:B------:R-:W-:Y:S02]  /*3370*/  CS2R R174, SRZ ;  /* 0x0000000000ae7805 */ /* 0x000fe4000001ff00 */
[----:B------:R-:W-:Y:S02]  /*3380*/  CS2R R82, SRZ ;  /* 0x0000000000527805 */ /* 0x000fe4000001ff00 */
[----:B------:R-:W-:Y:S01]  /*3390*/  CS2R R176, SRZ ;  /* 0x0000000000b07805 */ /* 0x000fe2000001ff00 */
[----:B------:R-:W1:Y:S01]  /*33a0*/  @P0 LDC R5, c[0x0][0x450] ;  /* 0x00011400ff050b82 */ /* 0x000e620000000800 */
        /* <DEDUP_REMOVED lines=18> */
[----:B------:R-:W-:Y:S01]  /*34d0*/  CS2R R206, SRZ ;  /* 0x0000000000ce7805 */ /* 0x000fe2000001ff00 */
[----:B------:R-:W-:Y:S01]  /*34e0*/  IMAD.U32 R0, RZ, RZ, UR4 ;  /* 0x00000004ff007e24 */ /* 0x000fe2000f8e00ff */
        /* <DEDUP_REMOVED lines=21> */
[----:B------:R-:W0:Y:S02]  /*3640*/  SHFL.IDX PT, R0, R216, RZ, 0x1f ;  /* 0x00001fffd8007589 */ /* 0x000e2400000e0000 */
        /* <DEDUP_REMOVED lines=27> */
.L_x_4229:
[----:B------:R-:W-:Y:S01]  /*3800*/  ULEA.HI UR4, UR36, UR36, URZ, 0x1 ;  /* 0x0000002424047291 */ /* 0x000fe2000f8f083f */
[----:B------:R-:W-:-:S03]  /*3810*/  IMAD.U32 R0, RZ, RZ, UR38 ;  /* 0x00000026ff007e24 */ /* 0x000fc6000f8e00ff */
[----:B------:R-:W-:Y:S02]  /*3820*/  ULOP3.LUT UR4, UR4, 0xfffffffe, URZ, 0xc0, !UPT ;  /* 0xfffffffe04047892 */ /* 0x000fe4000f8ec03f */
[----:B------:R-:W-:Y:S02]  /*3830*/  ISETP.NE.AND P0, PT, R0, 0x3, PT ;  /* 0x000000030000780c */ /* 0x000fe40003f05270 */
[----:B------:R-:W-:-:S06]  /*3840*/  UIADD3 UR4, UR36, -UR4, URZ ;  /* 0x8000000424047290 */ /* 0x000fcc000fffe03f */
[----:B------:R-:W-:-:S05]  /*3850*/  IMAD.U32 R4, RZ, RZ, UR4 ;  /* 0x00000004ff047e24 */ /* 0x000fca000f8e00ff */
[----:B------:R-:W-:-:S04]  /*3860*/  SHF.L.U32 R4, R4, 0x1f, RZ ;  /* 0x0000001f04047819 */ /* 0x000fc800000006ff */
[----:B------:R-:W0:Y:S02]  /*3870*/  SYNCS.PHASECHK.TRANS64.TRYWAIT P1, [R17+URZ+0x38800], R4 ;  /* 0x03880004110075a7 */ /* 0x000e24000802017f */
[----:B0-----:R-:W-:Y:S05]  /*3880*/  @!P1 BRA `(.L_x_4230) ;  /* 0x0000012400909947 */ /* 0x001fea0003800000 */
.L_x_4396:
[----:B------:R-:W-:Y:S05]  /*3890*/  @!P0 BRA `(.L_x_4231) ;  /* 0x0000000000048947 */ /* 0x000fea0003800000 */
[----:B------:R-:W-:Y:S01]  /*38a0*/  BPT.TRAP 0x1 ;  /* 0x000000040000795c */ /* 0x000fe20000300000 */
.L_x_4231:
[----:B------:R-:W-:Y:S01]  /*38b0*/  IMAD R6, R2, 0x8, R17 ;  /* 0x0000000802067824 */ /* 0x000fe200078e0211 */
[----:B------:R-:W-:-:S04]  /*38c0*/  SHF.L.U32 R7, R16, 0x1f, RZ ;  /* 0x0000001f10077819 */ /* 0x000fc800000006ff */
[----:B------:R1:W2:Y:S01]  /*38d0*/  SYNCS.PHASECHK.TRANS64.TRYWAIT P1, [R6+URZ+0x38830], R7 ;  /* 0x03883007060075a7 */ /* 0x0002a2000802017f */
[----:B------:R-:W-:Y:S05]  /*38e0*/  @!P0 BRA `(.L_x_4232) ;  /* 0x0000000000048947 */ /* 0x000fea0003800000 */
[----:B------:R-:W-:Y:S01]  /*38f0*/  BPT.TRAP 0x1 ;  /* 0x000000040000795c */ /* 0x000fe20000300000 */
.L_x_4232:
[----:B------:R-:W-:-:S05]  /*3900*/  VIADD R0, R17, 0x22400 ;  /* 0x0002240011007836 */ /* 0x000fca0000000000 */
[----:B------:R-:W-:-:S04]  /*3910*/  SHF.R.U32.HI R0, RZ, 0x4, R0 ;  /* 0x00000004ff007819 */ /* 0x000fc80000011600 */
[----:B------:R-:W-:Y:S01]  /*3920*/  LOP3.LUT R0, R0, 0x3fff, RZ, 0xc0, !PT ;  /* 0x00003fff00007812 */ /* 0x000fe200078ec0ff */
[----:B--2---:R-:W-:Y:S06]  /*3930*/  @P1 BRA `(.L_x_4233) ;  /* 0x0000000000081947 */ /* 0x004fec0003800000 */
[----:B------:R-:W2:Y:S02]  /*3940*/  SYNCS.PHASECHK.TRANS64.TRYWAIT P1, [R6+URZ+0x38830], R7 ;  /* 0x03883007060075a7 */ /* 0x000ea4000802017f */
[----:B--2---:R-:W-:Y:S05]  /*3950*/  @!P1 BRA `(.L_x_4234) ;  /* 0x0000012400709947 */ /* 0x004fea0003800000 */
.L_x_4233:
[----:B------:R-:W-:Y:S05]  /*3960*/  WARPSYNC.ALL ;  /* 0x0000000000007948 */ /* 0x000fea0003800000 */
[----:B------:R-:W-:Y:S01]  /*3970*/  LOP3.LUT R0, R0, 0x10000, RZ, 0xfc, !PT ;  /* 0x0001000000007812 */ /* 0x000fe200078efcff */
[----:B------:R-:W-:Y:S01]  /*3980*/  VIADD R3, R17, 0x20400 ;  /* 0x0002040011037836 */ /* 0x000fe20000000000 */
[----:B------:R-:W-:-:S03]  /*3990*/  WARPGROUP.ARRIVE ;  /* 0x00000000000079c5 */ /* 0x000fc60000000000 */
[----:B------:R-:W-:Y:S01]  /*39a0*/  IMAD R5, R2, 0x200, R0 ;  /* 0x0000020002057824 */ /* 0x000fe200078e0200 */
[----:B------:R-:W-:Y:S01]  /*39b0*/  UMOV UR7, 0x40000040 ;  /* 0x4000004000077882 */ /* 0x000fe20000000000 */
[----:B------:R-:W-:Y:S01]  /*39c0*/  UMOV UR5, 0x40000040 ;  /* 0x4000004000057882 */ /* 0x000fe20000000000 */
[----:B------:R-:W-:Y:S01]  /*39d0*/  SHF.R.U32.HI R3, RZ, 0x4, R3 ;  /* 0x00000004ff037819 */ /* 0x000fe20000011603 */
[----:B------:R-:W-:Y:S01]  /*39e0*/  UMOV UR11, 0x40000040 ;  /* 0x40000040000b7882 */ /* 0x000fe20000000000 */
[----:B------:R-:W-:Y:S01]  /*39f0*/  R2UR UR6, R5 ;  /* 0x00000000050672ca */ /* 0x000fe200000e0000 */
[----:B------:R-:W-:Y:S01]  /*3a00*/  UMOV UR9, 0x40000040 ;  /* 0x4000004000097882 */ /* 0x000fe20000000000 */
[----:B------:R-:W-:Y:S01]  /*3a10*/  LOP3.LUT R3, R3, 0x3fff, RZ, 0xc0, !PT ;  /* 0x00003fff03037812 */ /* 0x000fe200078ec0ff */
[----:B------:R-:W-:Y:S01]  /*3a20*/  UMOV UR15, 0x40000040 ;  /* 0x40000040000f7882 */ /* 0x000fe20000000000 */
[----:B------:R-:W-:Y:S01]  /*3a30*/  UMOV UR13, 0x40000040 ;  /* 0x40000040000d7882 */ /* 0x000fe20000000000 */
[----:B------:R-:W-:Y:S01]  /*3a40*/  UMOV UR19, 0x40000040 ;  /* 0x4000004000137882 */ /* 0x000fe20000000000 */
[----:B------:R-:W-:Y:S01]  /*3a50*/  LOP3.LUT R3, R3, 0x10000, RZ, 0xfc, !PT ;  /* 0x0001000003037812 */ /* 0x000fe200078efcff */
[----:B------:R-:W-:-:S03]  /*3a60*/  UMOV UR17, 0x40000040 ;  /* 0x4000004000117882 */ /* 0x000fc60000000000 */
[C---:B------:R-:W-:Y:S01]  /*3a70*/  R2UR UR4, R3.reuse ;  /* 0x00000000030472ca */ /* 0x040fe200000e0000 */
[----:B------:R-:W-:Y:S02]  /*3a80*/  VIADD R5, R3, 0x2 ;  /* 0x0000000203057836 */ /* 0x000fe40000000000 */
[----:B------:R-:W-:Y:S02]  /*3a90*/  UIADD3 UR10, UR6, 0x2, URZ ;  /* 0x00000002060a7890 */ /* 0x000fe4000fffe03f */
[----:B------:R-:W-:Y:S01]  /*3aa0*/  UIADD3 UR14, UR6, 0x4, URZ ;  /* 0x00000004060e7890 */ /* 0x000fe2000fffe03f */
[----:B------:R-:W-:Y:S01]  /*3ab0*/  R2UR UR8, R5 ;  /* 0x00000000050872ca */ /* 0x000fe200000e0000 */
[C---:B------:R-:W-:Y:S01]  /*3ac0*/  VIADD R5, R3.reuse, 0x4 ;  /* 0x0000000403057836 */ /* 0x040fe20000000000 */
[----:B------:R-:W-:Y:S01]  /*3ad0*/  UIADD3 UR18, UR6, 0x6, URZ ;  /* 0x0000000606127890 */ /* 0x000fe2000fffe03f */
[----:B------:R-:W-:-:S03]  /*3ae0*/  VIADD R3, R3, 0x6 ;  /* 0x0000000603037836 */ /* 0x000fc60000000000 */
[----:B------:R-:W-:Y:S01]  /*3af0*/  R2UR UR12, R5 ;  /* 0x00000000050c72ca */ /* 0x000fe200000e0000 */
[----:B------:R-:W-:Y:S01]  /*3b00*/  HGMMA.64x64x16.F32.BF16 R24, gdesc[UR4], RZ, !UPT, gsb0 ;  /* 0x00e00000041879f0 */ /* 0x000fe2000c0018ff */
[----:B------:R-:W-:Y:S02]  /*3b10*/  R2UR UR16, R3 ;  /* 0x00000000031072ca */ /* 0x000fe400000e0000 */
        /* <DEDUP_REMOVED lines=10> */
[----:B------:R-:W3:Y:S02]  /*3bc0*/  SYNCS.PHASECHK.TRANS64.TRYWAIT P1, [R17+URZ+0x38810], R4 ;  /* 0x03881004110075a7 */ /* 0x000ee4000802017f */
[----:B---3--:R-:W-:Y:S05]  /*3bd0*/  @!P1 BRA `(.L_x_4235) ;  /* 0x0000012000e49947 */ /* 0x008fea0003800000 */
.L_x_4397:
[----:B------:R-:W-:Y:S05]  /*3be0*/  @!P0 BRA `(.L_x_4236) ;  /* 0x0000000000048947 */ /* 0x000fea0003800000 */
[----:B------:R-:W-:Y:S01]  /*3bf0*/  BPT.TRAP 0x1 ;  /* 0x000000040000795c */ /* 0x000fe20000300000 */
.L_x_4236:
[----:B------:R4:W0:Y:S01]  /*3c00*/  SYNCS.PHASECHK.TRANS64.TRYWAIT P1, [R6+URZ+0x38850], R7 ;  /* 0x03885007060075a7 */ /* 0x000822000802017f */
[----:B------:R-:W-:Y:S05]  /*3c10*/  @!P0 BRA `(.L_x_4237) ;  /* 0x0000000000048947 */ /* 0x000fea0003800000 */
[----:B------:R-:W-:Y:S01]  /*3c20*/  BPT.TRAP 0x1 ;  /* 0x000000040000795c */ /* 0x000fe20000300000 */
.L_x_4237:
[C---:B------:R-:W-:Y:S02]  /*3c30*/  VIADD R3, R17.reuse, 0x400 ;  /* 0x0000040011037836 */ /* 0x040fe40000000000 */
[----:B0--3--:R-:W-:-:S03]  /*3c40*/  VIADD R4, R17, 0x26400 ;  /* 0x0002640011047836 */ /* 0x009fc60000000000 */
[----:B------:R-:W-:Y:S02]  /*3c50*/  SHF.R.U32.HI R3, RZ, 0x4, R3 ;  /* 0x00000004ff037819 */ /* 0x000fe40000011603 */
[----:B------:R-:W-:Y:S02]  /*3c60*/  SHF.R.U32.HI R4, RZ, 0x4, R4 ;  /* 0x00000004ff047819 */ /* 0x000fe40000011604 */
[----:B------:R-:W-:Y:S02]  /*3c70*/  LOP3.LUT R3, R3, 0x3fff, RZ, 0xc0, !PT ;  /* 0x00003fff03037812 */ /* 0x000fe400078ec0ff */
[----:B------:R-:W-:Y:S02]  /*3c80*/  LOP3.LUT R4, R4, 0x3fff, RZ, 0xc0, !PT ;  /* 0x00003fff04047812 */ /* 0x000fe400078ec0ff */
[----:B------:R-:W-:Y:S02]  /*3c90*/  LOP3.LUT R3, R3, 0x10000, RZ, 0xfc, !PT ;  /* 0x0001000003037812 */ /* 0x000fe400078efcff */
[----:B------:R-:W-:-:S03]  /*3ca0*/  LOP3.LUT R4, R4, 0x10000, RZ, 0xfc, !PT ;  /* 0x0001000004047812 */ /* 0x000fc600078efcff */
[----:B------:R-:W-:Y:S01]  /*3cb0*/  IMAD R5, R2, 0x1000, R3 ;  /* 0x0000100002057824 */ /* 0x000fe200078e0203 */
[----:B------:R-:W-:Y:S06]  /*3cc0*/  @P1 BRA `(.L_x_4238) ;  /* 0x0000000000081947 */ /* 0x000fec0003800000 */
[----:B------:R-:W0:Y:S02]  /*3cd0*/  SYNCS.PHASECHK.TRANS64.TRYWAIT P1, [R6+URZ+0x38850], R7 ;  /* 0x03885007060075a7 */ /* 0x000e24000802017f */
[----:B0-----:R-:W-:Y:S05]  /*3ce0*/  @!P1 BRA `(.L_x_4239) ;  /* 0x0000012000b49947 */ /* 0x001fea0003800000 */
.L_x_4238:
[C---:B------:R-:W-:Y:S01]  /*3cf0*/  R2UR UR20, R4.reuse ;  /* 0x00000000041472ca */ /* 0x040fe200000e0000 */
[----:B------:R-:W-:Y:S01]  /*3d00*/  WARPGROUP.ARRIVE ;  /* 0x00000000000079c5 */ /* 0x000fe20000000000 */
[C---:B------:R-:W-:Y:S01]  /*3d10*/  R2UR UR22, R5.reuse ;  /* 0x00000000051672ca */ /* 0x040fe200000e0000 */
[----:B------:R-:W-:Y:S01]  /*3d20*/  UMOV UR21, 0x40000040 ;  /* 0x4000004000157882 */ /* 0x000fe20000000000 */
[----:B------:R-:W-:Y:S01]  /*3d30*/  UMOV UR23, 0x40000040 ;  /* 0x4000004000177882 */ /* 0x000fe20000000000 */
[----:B------:R-:W-:Y:S01]  /*3d40*/  VIADD R8, R4, 0x2 ;  /* 0x0000000204087836 */ /* 0x000fe20000000000 */
[----:B------:R-:W-:Y:S01]  /*3d50*/  UMOV UR25, 0x40000040 ;  /* 0x4000004000197882 */ /* 0x000fe20000000000 */
[----:B012-4-:R-:W-:Y:S01]  /*3d60*/  VIADD R7, R5, 0x2 ;  /* 0x0000000205077836 */ /* 0x017fe20000000000 */
[----:B------:R-:W-:Y:S01]  /*3d70*/  UMOV UR27, 0x40000040 ;  /* 0x40000040001b7882 */ /* 0x000fe20000000000 */
[----:B------:R-:W0:Y:S01]  /*3d80*/  S2R R9, SR_TID.X ;  /* 0x0000000000097919 */ /* 0x000e220000002100 */
[----:B------:R-:W-:Y:S01]  /*3d90*/  R2UR UR24, R8 ;  /* 0x00000000081872ca */ /* 0x000fe200000e0000 */
[----:B------:R-:W-:Y:S01]  /*3da0*/  VIADD R8, R4, 0x4 ;  /* 0x0000000404087836 */ /* 0x000fe20000000000 */
[----:B------:R-:W-:Y:S01]  /*3db0*/  R2UR UR26, R7 ;  /* 0x00000000071a72ca */ /* 0x000fe200000e0000 */
[C---:B------:R-:W-:Y:S01]  /*3dc0*/  VIADD R7, R5.reuse, 0x4 ;  /* 0x0000000405077836 */ /* 0x040fe20000000000 */
[----:B------:R-:W-:Y:S01]  /*3dd0*/  ULDC UR6, c[0x0][0x448] ;  /* 0x0001120000067ab9 */ /* 0x000fe20000000800 */
[----:B------:R-:W-:Y:S01]  /*3de0*/  HGMMA.64x64x16.F32.BF16 R24, gdesc[UR20], R24, gsb0 ;  /* 0x00e00000141879f0 */ /* 0x000fe20008001818 */
[----:B------:R-:W-:Y:S01]  /*3df0*/  VIADD R10, R5, 0x800 ;  /* 0x00000800050a7836 */ /* 0x000fe20000000000 */
[----:B------:R-:W-:Y:S01]  /*3e00*/  UISETP.NE.AND UP1, UPT, UR6, 0x1, UPT ;  /* 0x000000010600788c */ /* 0x000fe2000bf25270 */
[----:B------:R-:W-:Y:S01]  /*3e10*/  IMAD.MOV.U32 R15, RZ, RZ, 0x40 ;  /* 0x00000040ff0f7424 */ /* 0x000fe200078e00ff */
[----:B------:R-:W1:Y:S01]  /*3e20*/  S2R R57, SR_TID.X ;  /* 0x0000000000397919 */ /* 0x000e620000002100 */
[----:B------:R-:W-:Y:S01]  /*3e30*/  IMAD R205, R2, 0x1000, R19 ;  /* 0x0000100002cd7824 */ /* 0x000fe200078e0213 */
[----:B------:R-:W-:Y:S01]  /*3e40*/  UMOV UR11, 0x40000040 ;  /* 0x40000040000b7882 */ /* 0x000fe20000000000 */
[----:B------:R-:W-:-:S02]  /*3e50*/  UMOV UR7, UR41 ;  /* 0x0000002900077c82 */ /* 0x000fc40008000000 */
[C---:B------:R-:W-:Y:S01]  /*3e60*/  VIADD R206, R205.reuse, 0x80 ;  /* 0x00000080cdce7836 */ /* 0x040fe20000000000 */
[----:B------:R-:W-:-:S03]  /*3e70*/  R2UR UR10, R205 ;  /* 0x00000000cd0a72ca */ /* 0x000fc600000e0000 */
[----:B------:R-:W-:Y:S01]  /*3e80*/  @UP1 ULDC UR6, c[0x0][0x44c] ;  /* 0x0001130000061ab9 */ /* 0x000fe20000000800 */
[----:B------:R-:W-:Y:S01]  /*3e90*/  @UP1 ULDC UR15, c[0x0][0x450] ;  /* 0x00011400000f1ab9 */ /* 0x000fe20000000800 */
[----:B0-----:R-:W-:Y:S02]  /*3ea0*/  SHF.R.U32.HI R9, RZ, 0x7, R9 ;  /* 0x00000007ff097819 */ /* 0x001fe40000011609 */
[----:B-1----:R-:W-:Y:S01]  /*3eb0*/  LOP3.LUT R57, R57, 0x7f, RZ, 0xc0, !PT ;  /* 0x0000007f39397812 */ /* 0x002fe200078ec0ff */
[----:B------:R-:W-:Y:S02]  /*3ec0*/  WARPGROUP.DEPBAR.LE gsb0, 0x0 ;  /* 0x00008000000079c5 */ /* 0x000fe40000010000 */
[----:B------:R-:W-:-:S06]  /*3ed0*/  WARPGROUP.ARRIVE ;  /* 0x00000000000079c5 */ /* 0x000fcc0000000000 */
[----:B------:R-:W-:Y:S01]  /*3ee0*/  HGMMA.64x64x16.F32.BF16 R24, gdesc[UR24], R24, gsb0 ;  /* 0x00e00000181879f0 */ /* 0x000fe20008001818 */
[----:B------:R-:W-:Y:S01]  /*3ef0*/  R2UR UR24, R8 ;  /* 0x00000000081872ca */ /* 0x000fe200000e0000 */
[----:B------:R-:W-:Y:S01]  /*3f00*/  UMOV UR25, 0x40000040 ;  /* 0x4000004000197882 */ /* 0x000fe20000000000 */
[----:B------:R-:W-:Y:S01]  /*3f10*/  R2UR UR26, R7 ;  /* 0x00000000071a72ca */ /* 0x000fe200000e0000 */
[----:B------:R-:W-:Y:S01]  /*3f20*/  UMOV UR27, 0x40000040 ;  /* 0x40000040001b7882 */ /* 0x000fe20000000000 */
[----:B------:R-:W-:Y:S02]  /*3f30*/  VIADD R8, R4, 0x6 ;  /* 0x0000000604087836 */ /* 0x000fe40000000000 */
[----:B------:R-:W-:Y:S01]  /*3f40*/  VIADD R7, R5, 0x6 ;  /* 0x0000000605077836 */ /* 0x000fe20000000000 */
        /* <DEDUP_REMOVED lines=115> */
[----:B------:R-:W0:Y:S01]  /*4680*/  SHFL.IDX PT, R7, R9, RZ, 0x1f ;  /* 0x00001fff09077589 */ /* 0x000e2200000e0000 */
[----:B------:R-:W-:Y:S01]  /*4690*/  VIADD R8, R4, 0x800 ;  /* 0x0000080004087836 */ /* 0x000fe20000000000 */
[----:B0-----:R-:W-:-:S04]  /*46a0*/  ISETP.GT.AND P1, PT, R7, 0x7f, PT ;  /* 0x0000007f0700780c */ /* 0x001fc80003f24270 */
[----:B------:R-:W-:-:S05]  /*46b0*/  SEL R7, RZ, 0x2, !P1 ;  /* 0x00000002ff077807 */ /* 0x000fca0004800000 */
[C---:B------:R-:W-:Y:S02]  /*46c0*/  IMAD.IADD R9, R7.reuse, 0x1, R8 ;  /* 0x0000000107097824 */ /* 0x040fe400078e0208 */
[----:B------:R-:W-:Y:S01]  /*46d0*/  IMAD.IADD R11, R7, 0x1, R10 ;  /* 0x00000001070b7824 */ /* 0x000fe200078e020a */
[----:B------:R-:W-:Y:S02]  /*46e0*/  WARPGROUP.DEPBAR.LE gsb0, 0x0 ;  /* 0x00008000000079c5 */ /* 0x000fe40000010000 */
[----:B------:R-:W-:-:S06]  /*46f0*/  WARPGROUP.ARRIVE ;  /* 0x00000000000079c5 */ /* 0x000fcc0000000000 */
[----:B------:R-:W-:Y:S01]  /*4700*/  HGMMA.64x64x16.F32.BF16 R24, gdesc[UR24], R24, gsb0 ;  /* 0x00e00000181879f0 */ /* 0x000fe20008001818 */
[----:B------:R-:W-:Y:S01]  /*4710*/  R2UR UR24, R9 ;  /* 0x00000000091872ca */ /* 0x000fe200000e0000 */
[----:B------:R-:W-:Y:S01]  /*4720*/  UMOV UR25, 0x40000040 ;  /* 0x4000004000197882 */ /* 0x000fe20000000000 */
[----:B------:R-:W-:Y:S01]  /*4730*/  R2UR UR26, R11 ;  /* 0x000000000b1a72ca */ /* 0x000fe200000e0000 */
[----:B------:R-:W-:Y:S01]  /*4740*/  UMOV UR27, 0x40000040 ;  /* 0x40000040001b7882 */ /* 0x000fe20000000000 */
[----:B------:R-:W-:-:S05]  /*4750*/  IMAD.MOV.U32 R11, RZ, RZ, 0x4 ;  /* 0x00000004ff0b7424 */ /* 0x000fca00078e00ff */
[C---:B------:R-:W-:Y:S02]  /*4760*/  SEL R9, R11.reuse, 0x2, P1 ;  /* 0x000000020b097807 */ /* 0x040fe40000800000 */
[----:B------:R-:W-:-:S03]  /*4770*/  SEL R11, R11, 0x6, !P1 ;  /* 0x000000060b0b7807 */ /* 0x000fc60004800000 */
[--C-:B------:R-:W-:Y:S02]  /*4780*/  IMAD.IADD R12, R8, 0x1, R9.reuse ;  /* 0x00000001080c7824 */ /* 0x100fe400078e0209 */
[----:B------:R-:W-:Y:S02]  /*4790*/  IMAD.IADD R13, R10, 0x1, R9 ;  /* 0x000000010a0d7824 */ /* 0x000fe400078e0209 */
[--C-:B------:R-:W-:Y:S02]  /*47a0*/  IMAD.IADD R8, R8, 0x1, R11.reuse ;  /* 0x0000000108087824 */ /* 0x100fe400078e020b */
        /* <DEDUP_REMOVED lines=8> */
[----:B------:R-:W-:Y:S02]  /*4830*/  WARPGROUP.DEPBAR.LE gsb0, 0x0 ;  /* 0x00008000000079c5 */ /* 0x000fe40000010000 */
[----:B------:R-:W-:-:S09]  /*4840*/  WARPGROUP.ARRIVE ;  /* 0x00000000000079c5 */ /* 0x000fd20000000000 */
[----:B------:R-:W-:Y:S01]  /*4850*/  HGMMA.64x64x16.F32.BF16 R24, gdesc[UR24], R24, gsb0 ;  /* 0x00e00000181879f0 */ /* 0x000fe20008001818 */
[----:B------:R-:W-:Y:S01]  /*4860*/  R2UR UR24, R8 ;  /* 0x00000000081872ca */ /* 0x000fe200000e0000 */
[----:B------:R-:W-:Y:S01]  /*4870*/  UMOV UR25, 0x40000040 ;  /* 0x4000004000197882 */ /* 0x000fe20000000000 */
[----:B------:R-:W-:Y:S01]  /*4880*/  R2UR UR26, R10 ;  /* 0x000000000a1a72ca */ /* 0x000fe200000e0000 */
[----:B------:R-:W-:Y:S01]  /*4890*/  UMOV UR27, 0x40000040 ;  /* 0x40000040001b7882 */ /* 0x000fe20000000000 */
[----:B------:R-:W-:Y:S02]  /*48a0*/  IMAD.MOV.U32 R8, RZ, RZ, 0x28 ;  /* 0x00000028ff087424 */ /* 0x000fe400078e00ff */
[----:B------:R-:W-:-:S03]  /*48b0*/  IMAD.MOV.U32 R10, RZ, RZ, 0xa00 ;  /* 0x00000a00ff0a7424 */ /* 0x000fc600078e00ff */
[----:B------:R-:W-:Y:S02]  /*48c0*/  SEL R8, R8, 0x26, P1 ;  /* 0x0000002608087807 */ /* 0x000fe40000800000 */
[----:B------:R-:W-:Y:S02]  /*48d0*/  SEL R10, R10, 0x980, P1 ;  /* 0x000009800a0a7807 */ /* 0x000fe40000800000 */
[----:B------:R-:W-:Y:S02]  /*48e0*/  LOP3.LUT R8, R8, 0x6, RZ, 0xc0, !PT ;  /* 0x0000000608087812 */ /* 0x000fe400078ec0ff */
[----:B------:R-:W-:-:S04]  /*48f0*/  LOP3.LUT R13, R10, 0xa00, RZ, 0xc0, !PT ;  /* 0x00000a000a0d7812 */ /* 0x000fc800078ec0ff */
[CC--:B------:R-:W-:Y:S02]  /*4900*/  IADD3 R10, R8.reuse, R13.reuse, R4 ;  /* 0x0000000d080a7210 */ /* 0x0c0fe40007ffe004 */
[----:B------:R-:W-:Y:S01]  /*4910*/  IADD3 R8, R8, R13, R5 ;  /* 0x0000000d08087210 */ /* 0x000fe20007ffe005 */
        /* <DEDUP_REMOVED lines=8> */
[----:B------:R-:W-:Y:S02]  /*49a0*/  VIADD R10, R5, 0xa00 ;  /* 0x00000a00050a7836 */ /* 0x000fe40000000000 */
[C---:B------:R-:W-:Y:S02]  /*49b0*/  IMAD.IADD R12, R7.reuse, 0x1, R8 ;  /* 0x00000001070c7824 */ /* 0x040fe400078e0208 */
[----:B------:R-:W-:Y:S01]  /*49c0*/  IMAD.IADD R13, R7, 0x1, R10 ;  /* 0x00000001070d7824 */ /* 0x000fe200078e020a */
[----:B------:R-:W-:-:S02]  /*49d0*/  WARPGROUP.DEPBAR.LE gsb0, 0x0 ;  /* 0x00008000000079c5 */ /* 0x000fc40000010000 */
[----:B------:R-:W-:-:S06]  /*49e0*/  WARPGROUP.ARRIVE ;  /* 0x00000000000079c5 */ /* 0x000fcc0000000000 */
[----:B------:R-:W-:Y:S01]  /*49f0*/  HGMMA.64x64x16.F32.BF16 R24, gdesc[UR24], R24, gsb0 ;  /* 0x00e00000181879f0 */ /* 0x000fe20008001818 */
[----:B------:R-:W-:Y:S01]  /*4a00*/  R2UR UR24, R12 ;  /* 0x000000000c1872ca */ /* 0x000fe200000e0000 */
[----:B------:R-:W-:Y:S01]  /*4a10*/  UMOV UR25, 0x40000040 ;  /* 0x4000004000197882 */ /* 0x000fe20000000000 */
[----:B------:R-:W-:Y:S01]  /*4a20*/  R2UR UR26, R13 ;  /* 0x000000000d1a72ca */ /* 0x000fe200000e0000 */
[----:B------:R-:W-:Y:S01]  /*4a30*/  UMOV UR27, 0x40000040 ;  /* 0x40000040001b7882 */ /* 0x000fe20000000000 */
[C---:B------:R-:W-:Y:S02]  /*4a40*/  IMAD.IADD R12, R9.reuse, 0x1, R8 ;  /* 0x00000001090c7824 */ /* 0x040fe400078e0208 */
[----:B------:R-:W-:Y:S02]  /*4a50*/  IMAD.IADD R13, R9, 0x1, R10 ;  /* 0x00000001090d7824 */ /* 0x000fe400078e020a */
        /* <DEDUP_REMOVED lines=68> */
[----:B------:R-:W-:Y:S01]  /*4ea0*/  IMAD.MOV.U32 R13, RZ, RZ, -0x40 ;  /* 0xffffffc0ff0d7424 */ /* 0x000fe200078e00ff */
        /* <DEDUP_REMOVED lines=29> */
[----:B------:R-:W-:-:S04]  /*5080*/  SEL R7, R15, 0x3e, P1 ;  /* 0x0000003e0f077807 */ /* 0x000fc80000800000 */
[----:B------:R-:W-:Y:S01]  /*5090*/  LOP3.LUT R7, R7, 0x6, RZ, 0xc0, !PT ;  /* 0x0000000607077812 */ /* 0x000fe200078ec0ff */
[----:B------:R-:W-:Y:S02]  /*50a0*/  WARPGROUP.DEPBAR.LE gsb0, 0x0 ;  /* 0x00008000000079c5 */ /* 0x000fe40000010000 */
[----:B------:R-:W-:-:S06]  /*50b0*/  WARPGROUP.ARRIVE ;  /* 0x00000000000079c5 */ /* 0x000fcc0000000000 */
[----:B------:R-:W-:Y:S01]  /*50c0*/  HGMMA.64x64x16.F32.BF16 R24, gdesc[UR24], R24, gsb0 ;  /* 0x00e00000181879f0 */ /* 0x000fe20008001818 */
[----:B------:R-:W-:Y:S01]  /*50d0*/  R2UR UR24, R8 ;  /* 0x00000000081872ca */ /* 0x000fe200000e0000 */
[----:B------:R-:W-:Y:S01]  /*50e0*/  UMOV UR25, 0x40000040 ;  /* 0x4000004000197882 */ /* 0x000fe20000000000 */
[----:B------:R-:W-:Y:S01]  /*50f0*/  R2UR UR26, R10 ;  /* 0x000000000a1a72ca */ /* 0x000fe200000e0000 */
[----:B------:R-:W-:Y:S01]  /*5100*/  UMOV UR27, 0x40000040 ;  /* 0x40000040001b7882 */ /* 0x000fe20000000000 */
[----:B------:R-:W-:Y:S02]  /*5110*/  IMAD.MOV.U32 R8, RZ, RZ, 0x1000 ;  /* 0x00001000ff087424 */ /* 0x000fe400078e00ff */
[----:B------:R-:W-:-:S03]  /*5120*/  IMAD R10, R168, R13, 0x41 ;  /* 0x00000041a80a7424 */ /* 0x000fc600078e020d */
[----:B------:R-:W-:Y:S02]  /*5130*/  SEL R8, R8, 0xf80, P1 ;  /* 0x00000f8008087807 */ /* 0x000fe40000800000 */
[----:B------:R-:W-:Y:S02]  /*5140*/  PLOP3.LUT P1, PT, PT, PT, UP1, 0x80, 0x0 ;  /* 0x000000000000781c */ /* 0x000fe40003f2f018 */
[----:B------:R-:W-:-:S04]  /*5150*/  LOP3.LUT R8, R8, 0x1e00, RZ, 0xc0, !PT ;  /* 0x00001e0008087812 */ /* 0x000fc800078ec0ff */
[CC--:B------:R-:W-:Y:S02]  /*5160*/  IADD3 R9, R7.reuse, R8.reuse, R4 ;  /* 0x0000000807097210 */ /* 0x0c0fe40007ffe004 */
[----:B------:R-:W-:Y:S01]  /*5170*/  IADD3 R5, R7, R8, R5 ;  /* 0x0000000807057210 */ /* 0x000fe20007ffe005 */
[----:B------:R-:W-:-:S04]  /*5180*/  VIADD R8, R190, UR41 ;  /* 0x00000029be087c36 */ /* 0x000fc80008000000 */
[----:B------:R-:W-:Y:S01]  /*5190*/  @P1 IMAD.HI.U32 R7, R8, UR6, RZ ;  /* 0x0000000608071c27 */ /* 0x000fe2000f8e00ff */
[----:B------:R-:W-:-:S04]  /*51a0*/  @UP1 ULDC UR6, c[0x0][0x450] ;  /* 0x0001140000061ab9 */ /* 0x000fc80000000800 */
[----:B------:R-:W-:Y:S01]  /*51b0*/  @P1 SHF.R.U32.HI R8, RZ, UR6, R7 ;  /* 0x00000006ff081c19 */ /* 0x000fe20008011607 */
[C---:B------:R-:W-:Y:S01]  /*51c0*/  IMAD R7, R168.reuse, -0x40, R15 ;  /* 0xffffffc0a8077824 */ /* 0x040fe200078e020f */
[----:B------:R-:W-:Y:S01]  /*51d0*/  ULDC UR6, c[0x0][0xa80] ;  /* 0x0002a00000067ab9 */ /* 0x000fe20000000800 */
[----:B------:R-:W-:Y:S02]  /*51e0*/  VIADD R168, R168, 0xfffffffe ;  /* 0xfffffffea8a87836 */ /* 0x000fe40000000000 */
[----:B------:R-:W0:Y:S03]  /*51f0*/  SHFL.IDX PT, R11, R8, RZ, 0x1c1f ;  /* 0x001c1fff080b7589 */ /* 0x000e2600000e0000 */
[----:B------:R-:W-:Y:S01]  /*5200*/  R2UR UR30, R168 ;  /* 0x00000000a81e72ca */ /* 0x000fe200000e0000 */
[----:B------:R-:W1:Y:S01]  /*5210*/  SHFL.IDX PT, R8, R8, 0x1, 0x1c1f ;  /* 0x003c1f0008087f89 */ /* 0x000e6200000e0000 */
[----:B------:R-:W-:-:S02]  /*5220*/  WARPGROUP.DEPBAR.LE gsb0, 0x0 ;  /* 0x00008000000079c5 */ /* 0x000fc40000010000 */
[----:B------:R-:W-:-:S06]  /*5230*/  WARPGROUP.ARRIVE ;  /* 0x00000000000079c5 */ /* 0x000fcc0000000000 */
[----:B------:R-:W-:Y:S01]  /*5240*/  HGMMA.64x64x16.F32.BF16 R24, gdesc[UR24], R24, gsb0 ;  /* 0x00e00000181879f0 */ /* 0x000fe20008001818 */
[----:B------:R-:W-:Y:S01]  /*5250*/  R2UR UR24, R9 ;  /* 0x00000000091872ca */ /* 0x000fe200000e0000 */
[----:B------:R-:W-:Y:S01]  /*5260*/  UMOV UR25, 0x40000040 ;  /* 0x4000004000197882 */ /* 0x000fe20000000000 */
[----:B------:R-:W-:Y:S01]  /*5270*/  R2UR UR26, R5 ;  /* 0x00000000051a72ca */ /* 0x000fe200000e0000 */
[----:B------:R-:W-:Y:S01]  /*5280*/  UMOV UR27, 0x40000040 ;  /* 0x40000040001b7882 */ /* 0x000fe20000000000 */
[----:B------:R-:W2:Y:S08]  /*5290*/  LDC R5, c[0x0][0x2f0] ;  /* 0x0000bc00ff057b82 */ /* 0x000eb00000000800 */
[----:B------:R-:W3:Y:S01]  /*52a0*/  LDC R9, c[0x0][0x288] ;  /* 0x0000a200ff097b82 */ /* 0x000ee20000000800 */
[----:B--2---:R-:W-:-:S02]  /*52b0*/  IMAD R7, R188, R5, R7 ;  /* 0x00000005bc077224 */ /* 0x004fc400078e0207 */
[----:B------:R-:W-:Y:S02]  /*52c0*/  IMAD R10, R188, R5, R10 ;  /* 0x00000005bc0a7224 */ /* 0x000fe400078e020a */
[----:B------:R-:W-:-:S03]  /*52d0*/  IMAD.IADD R7, R7, 0x1, -R18 ;  /* 0x0000000107077824 */ /* 0x000fc600078e0a12 */
[----:B---3--:R-:W-:Y:S01]  /*52e0*/  IADD3 R10, R10, -R9, -R18 ;  /* 0x800000090a0a7210 */ /* 0x008fe20007ffe812 */
[----:B------:R-:W-:-:S03]  /*52f0*/  IMAD R5, R188, R5, -R9 ;  /* 0x00000005bc057224 */ /* 0x000fc600078e0a09 */
[----:B0-----:R-:W-:Y:S02]  /*5300*/  VIADDMNMX R11, R11, R10, R7, PT ;  /* 0x0000000a0b0b7246 */ /* 0x001fe40003800107 */
[----:B------:R-:W-:Y:S02]  /*5310*/  R2UR UR14, R5 ;  /* 0x00000000050e72ca */ /* 0x000fe400000e0000 */
[C---:B------:R-:W-:Y:S02]  /*5320*/  ISETP.GT.AND P2, PT, R11.reuse, RZ, PT ;  /* 0x000000ff0b00720c */ /* 0x040fe40003f44270 */
[C---:B------:R-:W-:Y:S02]  /*5330*/  ISETP.GT.AND P3, PT, R11.reuse, 0x1, PT ;  /* 0x000000010b00780c */ /* 0x040fe40003f64270 */
[----:B------:R-:W-:Y:S01]  /*5340*/  ISETP.GT.AND P4, PT, R11, 0x8, PT ;  /* 0x000000080b00780c */ /* 0x000fe20003f84270 */
[----:B------:R-:W-:Y:S02]  /*5350*/  WARPGROUP.DEPBAR.LE gsb0, 0x0 ;  /* 0x00008000000079c5 */ /* 0x000fe40000010000 */
[----:B------:R-:W-:-:S06]  /*5360*/  WARPGROUP.ARRIVE ;  /* 0x00000000000079c5 */ /* 0x000fcc0000000000 */
[----:B------:R-:W-:Y:S03]  /*5370*/  HGMMA.64x64x16.F32.BF16 R24, gdesc[UR24], R24, gsb0 ;  /* 0x00e00000181879f0 */ /* 0x000fe60008001818 */
[----:B------:R-:W-:Y:S02]  /*5380*/  WARPGROUP.DEPBAR.LE gsb0, 0x0 ;  /* 0x00008000000079c5 */ /* 0x000fe40000010000 */
[----:B------:R-:W-:Y:S02]  /*5390*/  FSEL R24, R24, -INF , P2 ;  /* 0xff80000018187808 */ /* 0x000fe40001000000 */
[----:B------:R-:W-:Y:S02]  /*53a0*/  FSEL R25, R25, -INF , P3 ;  /* 0xff80000019197808 */ /* 0x000fe40001800000 */
        /* <DEDUP_REMOVED lines=39> */
[----:B------:R-:W-:Y:S02]  /*5620*/  FSEL R53, R53, -INF , P2 ;  /* 0xff80000035357808 */ /* 0x000fe40001000000 */
[----:B------:R-:W-:Y:S02]  /*5630*/  FMNMX.FTZ R12, R52, R11, !PT ;  /* 0x0000000b340c7209 */ /* 0x000fe40007810000 */
[----:B-1----:R-:W-:Y:S02]  /*5640*/  VIADDMNMX R11, R8, R10, R7, PT ;  /* 0x0000000a080b7246 */ /* 0x002fe40003800107 */
[----:B------:R-:W-:Y:S02]  /*5650*/  FMNMX.FTZ R12, R53, R12, !PT ;  /* 0x0000000c350c7209 */ /* 0x000fe40007810000 */
[----:B------:R-:W-:-:S02]  /*5660*/  ISETP.GT.AND P2, PT, R11, RZ, PT ;  /* 0x000000ff0b00720c */ /* 0x000fc40003f44270 */
[C---:B------:R-:W-:Y:S01]  /*5670*/  ISETP.GT.AND P3, PT, R11.reuse, 0x1, PT ;  /* 0x000000010b00780c */ /* 0x040fe20003f64270 */
[----:B------:R-:W0:Y:S01]  /*5680*/  SHFL.BFLY PT, R13, R12, 0x2, 0x1f ;  /* 0x0c401f000c0d7f89 */ /* 0x000e2200000e0000 */
[----:B------:R-:W-:Y:S02]  /*5690*/  ISETP.GT.AND P4, PT, R11, 0x8, PT ;  /* 0x000000080b00780c */ /* 0x000fe40003f84270 */
        /* <DEDUP_REMOVED lines=14> */
[----:B0-----:R-:W-:Y:S02]  /*5780*/  FMNMX.FTZ R10, R12, R13, !PT ;  /* 0x0000000d0c0a7209 */ /* 0x001fe40007810000 */
[----:B------:R-:W-:-:S02]  /*5790*/  ISETP.GT.AND P2, PT, R11, 0x19, PT ;  /* 0x000000190b00780c */ /* 0x000fc40003f44270 */
[----:B------:R-:W-:Y:S01]  /*57a0*/  FSEL R38, R38, -INF , P3 ;  /* 0xff80000026267808 */ /* 0x000fe20001800000 */
[----:B------:R-:W0:Y:S01]  /*57b0*/  SHFL.BFLY PT, R15, R10, 0x1, 0x1f ;  /* 0x0c201f000a0f7f89 */ /* 0x000e2200000e0000 */
[----:B------:R-:W-:Y:S02]  /*57c0*/  FMNMX.FTZ R13, R35, R8, !PT ;  /* 0x00000008230d7209 */ /* 0x000fe40007810000 */
[----:B------:R-:W-:Y:S02]  /*57d0*/  ISETP.GT.AND P3, PT, R11, 0x20, PT ;  /* 0x000000200b00780c */ /* 0x000fe40003f64270 */
[----:B------:R-:W-:Y:S02]  /*57e0*/  FSEL R39, R39, -INF , P2 ;  /* 0xff80000027277808 */ /* 0x000fe40001000000 */
[----:B------:R-:W-:Y:S02]  /*57f0*/  FMNMX.FTZ R8, R38, R13, !PT ;  /* 0x0000000d26087209 */ /* 0x000fe40007810000 */
[----:B------:R-:W-:-:S02]  /*5800*/  ISETP.GT.AND P2, PT, R11, 0x21, PT ;  /* 0x000000210b00780c */ /* 0x000fc40003f44270 */
[----:B------:R-:W-:Y:S02]  /*5810*/  FSEL R42, R42, -INF , P3 ;  /* 0xff8000002a2a7808 */ /* 0x000fe40001800000 */
        /* <DEDUP_REMOVED lines=16> */
[----:B0-----:R-:W-:-:S02]  /*5920*/  FMNMX.FTZ R7, R10, R15, !PT ;  /* 0x0000000f0a077209 */ /* 0x001fc40007810000 */
[----:B------:R-:W-:Y:S02]  /*5930*/  ISETP.GT.AND P3, PT, R11, 0x39, PT ;  /* 0x000000390b00780c */ /* 0x000fe40003f64270 */
[----:B------:R-:W-:Y:S01]  /*5940*/  FSEL R54, R54, -INF , P2 ;  /* 0xff80000036367808 */ /* 0x000fe20001000000 */
[----:B------:R-:W-:Y:S01]  /*5950*/  FMUL.FTZ R10, R7, UR6 ;  /* 0x00000006070a7c20 */ /* 0x000fe20008410000 */
[----:B------:R-:W-:Y:S02]  /*5960*/  FMNMX.FTZ R13, R51, R8, !PT ;  /* 0x00000008330d7209 */ /* 0x000fe40007810000 */
        /* <DEDUP_REMOVED lines=22> */
[----:B------:R-:W-:Y:S08]  /*5ad0*/  MUFU.EX2 R10, R10 ;  /* 0x0000000a000a7308 */ /* 0x000ff00000000800 */
[----:B------:R-:W1:Y:S01]  /*5ae0*/  MUFU.EX2 R11, R11 ;  /* 0x0000000b000b7308 */ /* 0x000e620000000800 */
[----:B0-----:R-:W-:-:S05]  /*5af0*/  FMNMX.FTZ R25, R8, R25, !PT ;  /* 0x0000001908197209 */ /* 0x001fca0007810000 */
[----:B------:R-:W0:Y:S02]  /*5b00*/  SHFL.BFLY PT, R8, R25, 0x1, 0x1f ;  /* 0x0c201f0019087f89 */ /* 0x000e2400000e0000 */
[----:B------:R-:W-:Y:S08]  /*5b10*/  MUFU.EX2 R12, R12 ;  /* 0x0000000c000c7308 */ /* 0x000ff00000000800 */
[----:B------:R-:W2:Y:S01]  /*5b20*/  MUFU.EX2 R13, R13 ;  /* 0x0000000d000d7308 */ /* 0x000ea20000000800 */
[----:B-1----:R-:W-:Y:S01]  /*5b30*/  F2FP.BF16.F32.PACK_AB R152, R11, R10 ;  /* 0x0000000a0b98723e */ /* 0x002fe200000010ff */
[----:B------:R-:W-:-:S06]  /*5b40*/  FADD.FTZ R11, R10, R11 ;  /* 0x0000000b0a0b7221 */ /* 0x000fcc0000010000 */
[----:B------:R-:W-:Y:S01]  /*5b50*/  MUFU.EX2 R14, R14 ;  /* 0x0000000e000e7308 */ /* 0x000fe20000000800 */
[----:B0-----:R-:W-:-:S07]  /*5b60*/  FMNMX.FTZ R8, R25, R8, !PT ;  /* 0x0000000819087209 */ /* 0x001fce0007810000 */
[----:B------:R-:W0:Y:S01]  /*5b70*/  MUFU.EX2 R15, R15 ;  /* 0x0000000f000f7308 */ /* 0x000e220000000800 */
[C---:B--2---:R-:W-:Y:S01]  /*5b80*/  F2FP.BF16.F32.PACK_AB R154, R13.reuse, R12 ;  /* 0x0000000c0d9a723e */ /* 0x044fe200000010ff */
[----:B------:R-:W-:Y:S01]  /*5b90*/  FADD.FTZ R12, R12, R11 ;  /* 0x0000000b0c0c7221 */ /* 0x000fe20000010000 */
[C---:B------:R-:W-:Y:S01]  /*5ba0*/  FMUL.FTZ R24, R8.reuse, UR6 ;  /* 0x0000000608187c20 */ /* 0x040fe20008410000 */
[----:B------:R-:W-:Y:S02]  /*5bb0*/  FSETP.NEU.FTZ.AND P2, PT, R8, -INF , PT ;  /* 0xff8000000800780b */ /* 0x000fe40003f5d000 */
[----:B------:R-:W-:Y:S02]  /*5bc0*/  FADD.FTZ R13, R13, R12 ;  /* 0x0000000c0d0d7221 */ /* 0x000fe40000010000 */
[----:B------:R-:W-:Y:S01]  /*5bd0*/  FSEL R25, R24, RZ, P2 ;  /* 0x000000ff18197208 */ /* 0x000fe20001000000 */
[----:B------:R-:W-:Y:S01]  /*5be0*/  MUFU.EX2 R20, R20 ;  /* 0x0000001400147308 */ /* 0x000fe20000000800 */
[----:B------:R-:W-:-:S03]  /*5bf0*/  ISETP.NE.AND P2, PT, R57, RZ, PT ;  /* 0x000000ff3900720c */ /* 0x000fc60003f45270 */
        /* <DEDUP_REMOVED lines=25> */
[----:B------:R-:W-:-:S07]  /*5d90*/  @!P2 PRMT R6, RZ, 0x654, R6 ;  /* 0x00000654ff06a816 */ /* 0x000fce0000000006 */
[----:B------:R-:W-:Y:S08]  /*5da0*/  MUFU.EX2 R179, R179 ;  /* 0x000000b300b37308 */ /* 0x000ff00000000800 */
[----:B------:R-:W2:Y:S01]  /*5db0*/  MUFU.EX2 R180, R180 ;  /* 0x000000b400b47308 */ /* 0x000ea20000000800 */
[----:B0-----:R-:W-:Y:S01]  /*5dc0*/  F2FP.BF16.F32.PACK_AB R153, R178, R177 ;  /* 0x000000b1b299723e */ /* 0x001fe200000010ff */
[----:B------:R-:W-:-:S06]  /*5dd0*/  FADD.FTZ R178, R177, R178 ;  /* 0x000000b2b1b27221 */ /* 0x000fcc0000010000 */
[----:B------:R-:W0:Y:S08]  /*5de0*/  MUFU.EX2 R21, R21 ;  /* 0x0000001500157308 */ /* 0x000e300000000800 */
[----:B------:R-:W-:Y:S01]  /*5df0*/  MUFU.EX2 R181, R181 ;  /* 0x000000b500b57308 */ /* 0x000fe20000000800 */
[----:B--2---:R-:W-:Y:S01]  /*5e00*/  F2FP.BF16.F32.PACK_AB R155, R180, R179 ;  /* 0x000000b3b49b723e */ /* 0x004fe200000010ff */
[----:B------:R-:W-:Y:S01]  /*5e10*/  BAR.SYNC.DEFER_BLOCKING 0xf, 0x100 ;  /* 0x03c4000000007b1d */ /* 0x000fe20000010000 */
[----:B------:R-:W-:-:S04]  /*5e20*/  FADD.FTZ R179, R179, R178 ;  /* 0x000000b2b3b37221 */ /* 0x000fc80000010000 */
        /* <DEDUP_REMOVED lines=8> */
[----:B------:R2:W-:Y:S01]  /*5eb0*/  STSM.16.M88.4 [R185+0x36400], R152 ;  /* 0x03640098b9007844 */ /* 0x0005e20000000200 */
[----:B------:R-:W-:-:S04]  /*5ec0*/  FADD.FTZ R181, R181, R180 ;  /* 0x000000b4b5b57221 */ /* 0x000fc80000010000 */
[----:B------:R-:W-:Y:S01]  /*5ed0*/  FADD.FTZ R182, R182, R181 ;  /* 0x000000b5b6b67221 */ /* 0x000fe20000010000 */
[----:B------:R-:W-:Y:S08]  /*5ee0*/  MUFU.EX2 R169, R169 ;  /* 0x000000a900a97308 */ /* 0x000ff00000000800 */
[----:B------:R-:W3:Y:S01]  /*5ef0*/  MUFU.EX2 R170, R170 ;  /* 0x000000aa00aa7308 */ /* 0x000ee20000000800 */
[----:B0-----:R-:W-:Y:S01]  /*5f00*/  F2FP.BF16.F32.PACK_AB R159, R196, R183 ;  /* 0x000000b7c49f723e */ /* 0x001fe200000010ff */
[----:B------:R-:W-:-:S04]  /*5f10*/  FADD.FTZ R183, R183, R182 ;  /* 0x000000b6b7b77221 */ /* 0x000fc80000010000 */
[----:B------:R2:W-:Y:S01]  /*5f20*/  STSM.16.M88.4 [R186], R156 ;  /* 0x0000009cba007844 */ /* 0x0005e20000000200 */
[----:B------:R-:W-:Y:S01]  /*5f30*/  FADD.FTZ R196, R196, R183 ;  /* 0x000000b7c4c47221 */ /* 0x000fe20000010000 */
[----:B------:R-:W-:Y:S08]  /*5f40*/  MUFU.EX2 R171, R171 ;  /* 0x000000ab00ab7308 */ /* 0x000ff00000000800 */
[----:B------:R-:W0:Y:S01]  /*5f50*/  MUFU.EX2 R172, R172 ;  /* 0x000000ac00ac7308 */ /* 0x000e220000000800 */
[----:B---3--:R-:W-:Y:S01]  /*5f60*/  F2FP.BF16.F32.PACK_AB R160, R170, R169 ;  /* 0x000000a9aaa0723e */ /* 0x008fe200000010ff */
[----:B------:R-:W-:-:S04]  /*5f70*/  FADD.FTZ R169, R169, R20 ;  /* 0x00000014a9a97221 */ /* 0x000fc80000010000 */
[----:B------:R-:W-:Y:S02]  /*5f80*/  FADD.FTZ R170, R170, R169 ;  /* 0x000000a9aaaa7221 */ /* 0x000fe40000010000 */
[----:B------:R-:W-:Y:S08]  /*5f90*/  MUFU.EX2 R197, R197 ;  /* 0x000000c500c57308 */ /* 0x000ff00000000800 */
[----:B------:R-:W3:Y:S01]  /*5fa0*/  MUFU.EX2 R198, R198 ;  /* 0x000000c600c67308 */ /* 0x000ee20000000800 */
[----:B0-----:R-:W-:Y:S01]  /*5fb0*/  F2FP.BF16.F32.PACK_AB R162, R172, R171 ;  /* 0x000000abaca2723e */ /* 0x001fe200000010ff */
[----:B------:R-:W-:-:S04]  /*5fc0*/  FADD.FTZ R171, R171, R170 ;  /* 0x000000aaabab7221 */ /* 0x000fc80000010000 */
[----:B------:R-:W-:Y:S02]  /*5fd0*/  FADD.FTZ R172, R172, R171 ;  /* 0x000000abacac7221 */ /* 0x000fe40000010000 */
        /* <DEDUP_REMOVED lines=9> */
[----:B------:R2:W-:Y:S01]  /*6070*/  STSM.16.M88.4 [R189], R160 ;  /* 0x000000a0bd007844 */ /* 0x0005e20000000200 */
[----:B------:R-:W-:Y:S01]  /*6080*/  FADD.FTZ R200, R200, R199 ;  /* 0x000000c7c8c87221 */ /* 0x000fe20000010000 */
[----:B------:R-:W0:Y:S08]  /*6090*/  MUFU.EX2 R175, R175 ;  /* 0x000000af00af7308 */ /* 0x000e300000000800 */
[----:B------:R-:W4:Y:S01]  /*60a0*/  MUFU.EX2 R176, R176 ;  /* 0x000000b000b07308 */ /* 0x000f220000000800 */
[----:B---3--:R-:W-:Y:S01]  /*60b0*/  F2FP.BF16.F32.PACK_AB R164, R174, R173 ;  /* 0x000000adaea4723e */ /* 0x008fe200000010ff */
[----:B------:R-:W-:-:S04]  /*60c0*/  FADD.FTZ R173, R173, R172 ;  /* 0x000000acadad7221 */ /* 0x000fc80000010000 */
[----:B------:R-:W-:Y:S02]  /*60d0*/  FADD.FTZ R174, R174, R173 ;  /* 0x000000adaeae7221 */ /* 0x000fe40000010000 */
[----:B------:R-:W-:Y:S02]  /*60e0*/  MUFU.EX2 R201, R201 ;  /* 0x000000c900c97308 */ /* 0x000fe40000000800 */
[----:B0-----:R-:W-:-:S06]  /*60f0*/  FADD.FTZ R5, R175, R174 ;  /* 0x000000aeaf057221 */ /* 0x001fcc0000010000 */
[----:B------:R-:W0:Y:S01]  /*6100*/  MUFU.EX2 R202, R202 ;  /* 0x000000ca00ca7308 */ /* 0x000e220000000800 */
[C---:B----4-:R-:W-:Y:S01]  /*6110*/  F2FP.BF16.F32.PACK_AB R166, R176.reuse, R175 ;  /* 0x000000afb0a6723e */ /* 0x050fe200000010ff */
[----:B------:R-:W-:-:S06]  /*6120*/  FADD.FTZ R5, R176, R5 ;  /* 0x00000005b0057221 */ /* 0x000fcc0000010000 */
[----:B------:R-:W-:Y:S08]  /*6130*/  MUFU.EX2 R203, R203 ;  /* 0x000000cb00cb7308 */ /* 0x000ff00000000800 */
[----:B------:R-:W3:Y:S01]  /*6140*/  MUFU.EX2 R204, R204 ;  /* 0x000000cc00cc7308 */ /* 0x000ee20000000800 */
[----:B0-----:R-:W-:Y:S01]  /*6150*/  F2FP.BF16.F32.PACK_AB R165, R202, R201 ;  /* 0x000000c9caa5723e */ /* 0x001fe200000010ff */
[----:B------:R-:W-:-:S04]  /*6160*/  FADD.FTZ R201, R201, R200 ;  /* 0x000000c8c9c97221 */ /* 0x000fc80000010000 */
[----:B------:R-:W-:Y:S01]  /*6170*/  FADD.FTZ R202, R202, R201 ;  /* 0x000000c9caca7221 */ /* 0x000fe20000010000 */
[----:B---3--:R-:W-:-:S03]  /*6180*/  F2FP.BF16.F32.PACK_AB R167, R204, R203 ;  /* 0x000000cbcca7723e */ /* 0x008fc600000010ff */
[----:B------:R-:W-:Y:S02]  /*6190*/  FADD.FTZ R203, R203, R202 ;  /* 0x000000cacbcb7221 */ /* 0x000fe40000010000 */
[----:B------:R2:W-:Y:S01]  /*61a0*/  STSM.16.M88.4 [R187], R164 ;  /* 0x000000a4bb007844 */ /* 0x0005e20000000200 */
[----:B-1----:R-:W-:-:S06]  /*61b0*/  WARPGROUP.ARRIVE ;  /* 0x00000000000079c5 */ /* 0x002fcc0000000000 */
[----:B------:R-:W-:Y:S01]  /*61c0*/  HGMMA.64x256x16.F32.BF16 R24, R152, gdesc[UR8].tnspB, RZ, !UPT, gsb0 ;  /* 0x43e0000898187df0 */ /* 0x000fe2000c0018ff */
[----:B------:R-:W-:Y:S01]  /*61d0*/  R2UR UR10, R206 ;  /* 0x00000000ce0a72ca */ /* 0x000fe200000e0000 */
[----:B------:R-:W-:Y:S01]  /*61e0*/  UMOV UR11, 0x40000040 ;  /* 0x40000040000b7882 */ /* 0x000fe20000000000 */
[C---:B------:R-:W-:Y:S02]  /*61f0*/  VIADD R206, R205.reuse, 0x100 ;  /* 0x00000100cdce7836 */ /* 0x040fe40000000000 */
[----:B------:R-:W-:Y:S01]  /*6200*/  VIADD R205, R205, 0x180 ;  /* 0x00000180cdcd7836 */ /* 0x000fe20000000000 */
[----:B------:R-:W-:Y:S02]  /*6210*/  WARPGROUP.DEPBAR.LE gsb0, 0x0 ;  /* 0x00008000000079c5 */ /* 0x000fe40000010000 */
[----:B------:R-:W-:-:S15]  /*6220*/  WARPGROUP.ARRIVE ;  /* 0x00000000000079c5 */ /* 0x000fde0000000000 */
[----:B------:R-:W-:-:S05]  /*6230*/  NOP ;  /* 0x0000000000007918 */ /* 0x000fca0000000000 */
[----:B------:R-:W-:Y:S01]  /*6240*/  HGMMA.64x256x16.F32.BF16 R24, R156, gdesc[UR8].tnspB, R24, gsb0 ;  /* 0x43e000089c187df0 */ /* 0x000fe20008001818 */
[----:B------:R-:W-:Y:S01]  /*6250*/  R2UR UR10, R206 ;  /* 0x00000000ce0a72ca */ /* 0x000fe200000e0000 */
[----:B------:R-:W-:Y:S01]  /*6260*/  UMOV UR11, 0x40000040 ;  /* 0x40000040000b7882 */ /* 0x000fe20000000000 */
[----:B------:R-:W-:Y:S02]  /*6270*/  WARPGROUP.DEPBAR.LE gsb0, 0x0 ;  /* 0x00008000000079c5 */ /* 0x000fe40000010000 */
[----:B------:R-:W-:-:S15]  /*6280*/  WARPGROUP.ARRIVE ;  /* 0x00000000000079c5 */ /* 0x000fde0000000000 */
[----:B------:R-:W-:-:S08]  /*6290*/  NOP ;  /* 0x0000000000007918 */ /* 0x000fd00000000000 */
[----:B------:R-:W-:Y:S01]  /*62a0*/  HGMMA.64x256x16.F32.BF16 R24, R160, gdesc[UR8].tnspB, R24, gsb0 ;  /* 0x43e00008a0187df0 */ /* 0x000fe20008001818 */
[----:B------:R-:W-:Y:S01]  /*62b0*/  R2UR UR10, R205 ;  /* 0x00000000cd0a72ca */ /* 0x000fe200000e0000 */
[----:B------:R-:W-:Y:S01]  /*62c0*/  UMOV UR11, 0x40000040 ;  /* 0x40000040000b7882 */ /* 0x000fe20000000000 */
        /* <DEDUP_REMOVED lines=25> */
[----:B0-----:R-:W-:Y:S01]  /*6460*/  FADD.FTZ R6, R204, R203 ;  /* 0x000000cbcc067221 */ /* 0x001fe20000010000 */
[----:B--2---:R-:W-:Y:S06]  /*6470*/  @!P3 BRA `(.L_x_4240) ;  /* 0x000000300098b947 */ /* 0x004fec0003800000 */
[----:B------:R-:W-:Y:S01]  /*6480*/  IMAD.MOV.U32 R10, RZ, RZ, R8 ;  /* 0x000000ffff0a7224 */ /* 0x000fe200078e0008 */
[----:B------:R-:W-:Y:S01]  /*6490*/  ULDC UR7, c[0x0][0x288] ;  /* 0x0000a20000077ab9 */ /* 0x000fe20000000800 */
[----:B------:R-:W-:Y:S01]  /*64a0*/  IMAD.MOV.U32 R11, RZ, RZ, R7 ;  /* 0x000000ffff0b7224 */ /* 0x000fe200078e0007 */
[----:B------:R-:W-:Y:S01]  /*64b0*/  ULDC UR28, c[0x0][0x2f0] ;  /* 0x0000bc00001c7ab9 */ /* 0x000fe20000000800 */
[----:B------:R-:W-:Y:S01]  /*64c0*/  IMAD.MOV.U32 R13, RZ, RZ, R2 ;  /* 0x000000ffff0d7224 */ /* 0x000fe200078e0002 */
[----:B------:R-:W-:-:S06]  /*64d0*/  ULDC UR6, c[0x0][0xa80] ;  /* 0x0002a00000067ab9 */ /* 0x000fcc0000000800 */
.L_x_4249:
[----:B------:R-:W-:-:S05]  /*64e0*/  VIADD R2, R13, 0x1 ;  /* 0x000000010d027836 */ /* 0x000fca0000000000 */
[----:B------:R-:W-:-:S04]  /*64f0*/  ISETP.NE.AND P3, PT, R2, 0x2, PT ;  /* 0x000000020200780c */ /* 0x000fc80003f65270 */
[----:B------:R-:W-:Y:S02]  /*6500*/  SEL R7, RZ, 0x1, P3 ;  /* 0x00000001ff077807 */ /* 0x000fe40001800000 */
[----:B------:R-:W-:Y:S02]  /*6510*/  SEL R2, R2, RZ, P3 ;  /* 0x000000ff02027207 */ /* 0x000fe40001800000 */
[----:B------:R-:W-:Y:S01]  /*6520*/  LOP3.LUT R16, R16, R7, RZ, 0x3c, !PT ;  /* 0x0000000710107212 */ /* 0x000fe200078e3cff */
[----:B0-----:R-:W-:Y:S06]  /*6530*/  @!P0 BRA `(.L_x_4241) ;  /* 0x0000000000048947 */ /* 0x001fec0003800000 */
[----:B------:R-:W-:Y:S01]  /*6540*/  BPT.TRAP 0x1 ;  /* 0x000000040000795c */ /* 0x000fe20000300000 */
.L_x_4241:
[----:B------:R-:W-:Y:S01]  /*6550*/  IMAD R9, R2, 0x8, R17 ;  /* 0x0000000802097824 */ /* 0x000fe200078e0211 */
[----:B------:R-:W-:-:S04]  /*6560*/  SHF.L.U32 R8, R16, 0x1f, RZ ;  /* 0x0000001f10087819 */ /* 0x000fc800000006ff */
[----:B------:R0:W1:Y:S01]  /*6570*/  SYNCS.PHASECHK.TRANS64.TRYWAIT P3, [R9+URZ+0x38830], R8 ;  /* 0x03883008090075a7 */ /* 0x000062000806017f */
[----:B------:R-:W-:Y:S05]  /*6580*/  @!P0 BRA `(.L_x_4242) ;  /* 0x0000000000048947 */ /* 0x000fea0003800000 */
[----:B------:R-:W-:Y:S01]  /*6590*/  BPT.TRAP 0x1 ;  /* 0x000000040000795c */ /* 0x000fe20000300000 */
.L_x_4242:
[----:B------:R-:W-:Y:S01]  /*65a0*/  IMAD R7, R2, 0x200, R0 ;  /* 0x0000020002077824 */ /* 0x000fe200078e0200 */
[----:B-1----:R-:W-:Y:S06]  /*65b0*/  @P3 BRA `(.L_x_4243) ;  /* 0x0000000000083947 */ /* 0x002fec0003800000 */
[----:B------:R-:W1:Y:S02]  /*65c0*/  SYNCS.PHASECHK.TRANS64.TRYWAIT P3, [R9+URZ+0x38830], R8 ;  /* 0x03883008090075a7 */ /* 0x000e64000806017f */
[----:B-1----:R-:W-:Y:S05]  /*65d0*/  @!P3 BRA `(.L_x_4244) ;  /* 0x000000f8008cb947 */ /* 0x002fea0003800000 */
.L_x_4243:
[----:B------:R-:W-:Y:S01]  /*65e0*/  R2UR UR26, R7 ;  /* 0x00000000071a72ca */ /* 0x000fe200000e0000 */
[----:B------:R-:W-:Y:S01]  /*65f0*/  WARPGROUP.ARRIVE ;  /* 0x00000000000079c5 */ /* 0x000fe20000000000 */
[----:B------:R-:W-:Y:S01]  /*6600*/  UMOV UR24, UR4 ;  /* 0x0000000400187c82 */ /* 0x000fe20008000000 */
[----:B------:R-:W-:Y:S01]  /*6610*/  UMOV UR25, UR5 ;  /* 0x0000000500197c82 */ /* 0x000fe20008000000 */
[----:B------:R-:W-:Y:S01]  /*6620*/  UMOV UR27, 0x40000040 ;  /* 0x40000040001b7882 */ /* 0x000fe20000000000 */
[----:B------:R-:W-:Y:S01]  /*6630*/  UMOV UR11, 0x40000040 ;  /* 0x40000040000b7882 */ /* 0x000fe20000000000 */
[----:B------:R-:W-:Y:S01]  /*6640*/  UMOV UR15, 0x40000040 ;  /* 0x40000040000f7882 */ /* 0x000fe20000000000 */
[----:B------:R-:W-:-:S06]  /*6650*/  UMOV UR19, 0x40000040 ;  /* 0x4000004000137882 */ /* 0x000fcc0000000000 */
[----:B------:R-:W-:Y:S01]  /*6660*/  HGMMA.64x64x16.F32.BF16 R152, gdesc[UR24], RZ, !UPT, gsb0 ;  /* 0x00e00000189879f0 */ /* 0x000fe2000c0018ff */
[----:B------:R-:W-:Y:S02]  /*6670*/  UIADD3 UR10, UR26, 0x2, URZ ;  /* 0x000000021a0a7890 */ /* 0x000fe4000fffe03f */
[----:B------:R-:W-:Y:S02]  /*6680*/  UIADD3 UR14, UR26, 0x4, URZ ;  /* 0x000000041a0e7890 */ /* 0x000fe4000fffe03f */
[----:B------:R-:W-:Y:S01]  /*6690*/  UIADD3 UR18, UR26, 0x6, URZ ;  /* 0x000000061a127890 */ /* 0x000fe2000fffe03f */
        /* <DEDUP_REMOVED lines=12> */
.L_x_4245:
[----:B------:R2:W3:Y:S01]  /*6760*/  SYNCS.PHASECHK.TRANS64.TRYWAIT P3, [R9+URZ+0x38850], R8 ;  /* 0x03885008090075a7 */ /* 0x0004e2000806017f */
[----:B------:R-:W-:Y:S05]  /*6770*/  @!P0 BRA `(.L_x_4246) ;  /* 0x0000000000048947 */ /* 0x000fea0003800000 */
[----:B------:R-:W-:Y:S01]  /*6780*/  BPT.TRAP 0x1 ;  /* 0x000000040000795c */ /* 0x000fe20000300000 */
.L_x_4246:
[----:B---3--:R-:W-:Y:S05]  /*6790*/  @P3 BRA `(.L_x_4247) ;  /* 0x0000000000083947 */ /* 0x008fea0003800000 */
[----:B------:R-:W3:Y:S02]  /*67a0*/  SYNCS.PHASECHK.TRANS64.TRYWAIT P3, [R9+URZ+0x38850], R8 ;  /* 0x03885008090075a7 */ /* 0x000ee4000806017f */
[----:B---3--:R-:W-:Y:S05]  /*67b0*/  @!P3 BRA `(.L_x_4248) ;  /* 0x000000f80028b947 */ /* 0x008fea0003800000 */
.L_x_4247:
[----:B------:R-:W-:Y:S01]  /*67c0*/  IMAD R7, R2, 0x1000, R3 ;  /* 0x0000100002077824 */ /* 0x000fe200078e0203 */
[----:B------:R-:W-:Y:S01]  /*67d0*/  WARPGROUP.ARRIVE ;  /* 0x00000000000079c5 */ /* 0x000fe20000000000 */
[----:B------:R-:W-:Y:S01]  /*67e0*/  UMOV UR23, 0x40000040 ;  /* 0x4000004000177882 */ /* 0x000fe20000000000 */
[----:B------:R-:W-:Y:S01]  /*67f0*/  VIADD R12, R4, 0x2 ;  /* 0x00000002040c7836 */ /* 0x000fe20000000000 */
[----:B------:R-:W-:Y:S01]  /*6800*/  UMOV UR25, 0x40000040 ;  /* 0x4000004000197882 */ /* 0x000fe20000000000 */
[C---:B------:R-:W-:Y:S01]  /*6810*/  R2UR UR22, R7.reuse ;  /* 0x00000000071672ca */ /* 0x040fe200000e0000 */
[C---:B0123--:R-:W-:Y:S01]  /*6820*/  VIADD R8, R7.reuse, 0x2 ;  /* 0x0000000207087836 */ /* 0x04ffe20000000000 */
[----:B------:R-:W-:Y:S01]  /*6830*/  UMOV UR27, 0x40000040 ;  /* 0x40000040001b7882 */ /* 0x000fe20000000000 */
[----:B------:R-:W-:Y:S01]  /*6840*/  R2UR UR24, R12 ;  /* 0x000000000c1872ca */ /* 0x000fe200000e0000 */
[----:B------:R-:W-:Y:S01]  /*6850*/  VIADD R12, R4, 0x4 ;  /* 0x00000004040c7836 */ /* 0x000fe20000000000 */
[----:B------:R-:W0:Y:S01]  /*6860*/  S2R R14, SR_TID.X ;  /* 0x00000000000e7919 */ /* 0x000e220000002100 */
[----:B------:R-:W-:Y:S01]  /*6870*/  R2UR UR26, R8 ;  /* 0x00000000081a72ca */ /* 0x000fe200000e0000 */
[C---:B------:R-:W-:Y:S01]  /*6880*/  VIADD R8, R7.reuse, 0x4 ;  /* 0x0000000407087836 */ /* 0x040fe20000000000 */
[----:B------:R-:W-:Y:S01]  /*6890*/  @UP1 ULDC UR10, c[0x0][0x44c] ;  /* 0x00011300000a1ab9 */ /* 0x000fe20000000800 */
[----:B------:R-:W-:Y:S01]  /*68a0*/  VIADD R21, R4, 0x800 ;  /* 0x0000080004157836 */ /* 0x000fe20000000000 */
[----:B------:R-:W-:Y:S01]  /*68b0*/  UMOV UR11, 0x40000040 ;  /* 0x40000040000b7882 */ /* 0x000fe20000000000 */
[----:B------:R-:W-:Y:S01]  /*68c0*/  VIADD R15, R7, 0x800 ;  /* 0x00000800070f7836 */ /* 0x000fe20000000000 */
[----:B------:R-:W-:Y:S01]  /*68d0*/  UISETP.GT.AND UP0, UPT, UR30, UR29, UPT ;  /* 0x0000001d1e00728c */ /* 0x000fe2000bf04270 */
[----:B------:R-:W-:Y:S01]  /*68e0*/  HGMMA.64x64x16.F32.BF16 R152, gdesc[UR20], R152, gsb0 ;  /* 0x00e00000149879f0 */ /* 0x000fe20008001898 */
[----:B------:R-:W-:Y:S01]  /*68f0*/  IMAD R208, R2, 0x1000, R19 ;  /* 0x0000100002d07824 */ /* 0x000fe200078e0213 */
[----:B0-----:R-:W-:Y:S01]  /*6900*/  SHF.R.U32.HI R14, RZ, 0x7, R14 ;  /* 0x00000007ff0e7819 */ /* 0x001fe2000001160e */
[----:B------:R-:W-:-:S02]  /*6910*/  WARPGROUP.DEPBAR.LE gsb0, 0x0 ;  /* 0x00008000000079c5 */ /* 0x000fc40000010000 */
        /* <DEDUP_REMOVED lines=123> */
[----:B------:R-:W0:Y:S02]  /*70d0*/  SHFL.IDX PT, R8, R14, RZ, 0x1f ;  /* 0x00001fff0e087589 */ /* 0x000e2400000e0000 */
[----:B0-----:R-:W-:-:S04]  /*70e0*/  ISETP.GT.AND P3, PT, R8, 0x7f, PT ;  /* 0x0000007f0800780c */ /* 0x001fc80003f64270 */
[----:B------:R-:W-:-:S05]  /*70f0*/  SEL R12, RZ, 0x2, !P3 ;  /* 0x00000002ff0c7807 */ /* 0x000fca0005800000 */
[----:B------:R-:W-:Y:S02]  /*7100*/  IMAD.IADD R8, R21, 0x1, R12 ;  /* 0x0000000115087824 */ /* 0x000fe400078e020c */
        /* <DEDUP_REMOVED lines=21> */
[----:B------:R-:W-:Y:S01]  /*7260*/  IMAD.IADD R20, R21, 0x1, R8 ;  /* 0x0000000115147824 */ /* 0x000fe200078e0208 */
[----:B------:R-:W-:Y:S02]  /*7270*/  WARPGROUP.DEPBAR.LE gsb0, 0x0 ;  /* 0x00008000000079c5 */ /* 0x000fe40000010000 */
[----:B------:R-:W-:-:S08]  /*7280*/  WARPGROUP.ARRIVE ;  /* 0x00000000000079c5 */ /* 0x000fd00000000000 */
        /* <DEDUP_REMOVED lines=22> */
[----:B------:R-:W-:Y:S02]  /*73f0*/  IMAD.IADD R20, R21, 0x1, R12 ;  /* 0x0000000115147824 */ /* 0x000fe400078e020c */
        /* <DEDUP_REMOVED lines=8> */
[----:B------:R-:W-:Y:S02]  /*7480*/  IMAD.IADD R20, R21, 0x1, R14 ;  /* 0x0000000115147824 */ /* 0x000fe400078e020e */
[--C-:B------:R-:W-:Y:S02]  /*7490*/  IMAD.IADD R196, R14, 0x1, R15.reuse ;  /* 0x000000010ec47824 */ /* 0x100fe400078e020f */
        /* <DEDUP_REMOVED lines=119> */
[----:B------:R-:W-:-:S04]  /*7c10*/  VIADD R12, R190, UR41 ;  /* 0x00000029be0c7c36 */ /* 0x000fc80008000000 */
[----:B------:R-:W-:Y:S01]  /*7c20*/  @P1 IMAD.HI.U32 R7, R12, UR10, RZ ;  /* 0x0000000a0c071c27 */ /* 0x000fe2000f8e00ff */
[----:B------:R-:W-:-:S04]  /*7c30*/  @UP1 ULDC UR10, c[0x0][0x450] ;  /* 0x00011400000a1ab9 */ /* 0x000fc80000000800 */
[----:B------:R-:W-:Y:S01]  /*7c40*/  @P1 SHF.R.U32.HI R12, RZ, UR10, R7 ;  /* 0x0000000aff0c1c19 */ /* 0x000fe20008011607 */
[----:B------:R-:W-:Y:S02]  /*7c50*/  UMOV UR10, 0xffffffc0 ;  /* 0xffffffc0000a7882 */ /* 0x000fe40000000000 */
[----:B------:R-:W-:Y:S02]  /*7c60*/  UIMAD UR10, UR30, UR10, 0x1 ;  /* 0x000000011e0a74a4 */ /* 0x000fe4000f8e020a */
[----:B------:R-:W0:Y:S01]  /*7c70*/  SHFL.IDX PT, R8, R12, RZ, 0x1c1f ;  /* 0x001c1fff0c087589 */ /* 0x000e2200000e0000 */
[----:B------:R-:W-:-:S03]  /*7c80*/  UIADD3 UR30, UR30, -0x1, URZ ;  /* 0xffffffff1e1e7890 */ /* 0x000fc6000fffe03f */
[----:B------:R-:W-:Y:S02]  /*7c90*/  IADD3 R7, -R18, UR10, RZ ;  /* 0x0000000a12077c10 */ /* 0x000fe4000fffe1ff */
[----:B------:R-:W-:-:S03]  /*7ca0*/  R2UR UR10, R208 ;  /* 0x00000000d00a72ca */ /* 0x000fc600000e0000 */
[----:B------:R-:W-:-:S05]  /*7cb0*/  IMAD R7, R188, UR28, R7 ;  /* 0x0000001cbc077c24 */ /* 0x000fca000f8e0207 */
[----:B0-----:R-:W-:-:S04]  /*7cc0*/  IADD3 R14, R8, -UR7, R7 ;  /* 0x80000007080e7c10 */ /* 0x001fc8000fffe007 */
[C---:B------:R-:W-:Y:S02]  /*7cd0*/  ISETP.GT.AND P3, PT, R14.reuse, RZ, PT ;  /* 0x000000ff0e00720c */ /* 0x040fe40003f64270 */
[----:B------:R-:W-:Y:S01]  /*7ce0*/  ISETP.GT.AND P4, PT, R14, 0x1, PT ;  /* 0x000000010e00780c */ /* 0x000fe20003f84270 */
        /* <DEDUP_REMOVED lines=45> */
[----:B------:R-:W-:Y:S01]  /*7fc0*/  FSEL R180, R180, -INF , P3 ;  /* 0xff800000b4b47808 */ /* 0x000fe20001800000 */
[----:B------:R-:W0:Y:S01]  /*7fd0*/  SHFL.IDX PT, R14, R12, 0x1, 0x1c1f ;  /* 0x003c1f000c0e7f89 */ /* 0x000e2200000e0000 */
[----:B------:R-:W-:Y:S02]  /*7fe0*/  FMNMX.FTZ R15, R177, R20, !PT ;  /* 0x00000014b10f7209 */ /* 0x000fe40007810000 */
[----:B------:R-:W-:Y:S02]  /*7ff0*/  FSEL R181, R181, -INF , P4 ;  /* 0xff800000b5b57808 */ /* 0x000fe40002000000 */
[----:B------:R-:W-:-:S04]  /*8000*/  FMNMX.FTZ R20, R180, R15, !PT ;  /* 0x0000000fb4147209 */ /* 0x000fc80007810000 */
[----:B------:R-:W-:-:S05]  /*8010*/  FMNMX.FTZ R20, R181, R20, !PT ;  /* 0x00000014b5147209 */ /* 0x000fca0007810000 */
[----:B------:R-:W1:Y:S01]  /*8020*/  SHFL.BFLY PT, R15, R20, 0x2, 0x1f ;  /* 0x0c401f00140f7f89 */ /* 0x000e6200000e0000 */
[----:B0-----:R-:W-:-:S04]  /*8030*/  IADD3 R14, R14, -UR7, R7 ;  /* 0x800000070e0e7c10 */ /* 0x001fc8000fffe007 */
[C---:B------:R-:W-:Y:S02]  /*8040*/  ISETP.GT.AND P3, PT, R14.reuse, RZ, PT ;  /* 0x000000ff0e00720c */ /* 0x040fe40003f64270 */
[C---:B------:R-:W-:Y:S02]  /*8050*/  ISETP.GT.AND P4, PT, R14.reuse, 0x1, PT ;  /* 0x000000010e00780c */ /* 0x040fe40003f84270 */
[C---:B------:R-:W-:Y:S02]  /*8060*/  ISETP.GT.AND P5, PT, R14.reuse, 0x28, PT ;  /* 0x000000280e00780c */ /* 0x040fe40003fa4270 */
[----:B------:R-:W-:Y:S02]  /*8070*/  FSEL R155, R155, -INF , P4 ;  /* 0xff8000009b9b7808 */ /* 0x000fe40002000000 */
[----:B------:R-:W-:Y:S02]  /*8080*/  ISETP.GT.AND P4, PT, R14, 0x9, PT ;  /* 0x000000090e00780c */ /* 0x000fe40003f84270 */
[----:B-1----:R-:W-:-:S02]  /*8090*/  FMNMX.FTZ R152, R20, R15, !PT ;  /* 0x0000000f14987209 */ /* 0x002fc40007810000 */
[----:B------:R-:W-:Y:S02]  /*80a0*/  FSEL R15, R154, -INF , P3 ;  /* 0xff8000009a0f7808 */ /* 0x000fe40001800000 */
[----:B------:R-:W-:Y:S01]  /*80b0*/  ISETP.GT.AND P3, PT, R14, 0x8, PT ;  /* 0x000000080e00780c */ /* 0x000fe20003f64270 */
[----:B------:R-:W0:Y:S01]  /*80c0*/  SHFL.BFLY PT, R197, R152, 0x1, 0x1f ;  /* 0x0c201f0098c57f89 */ /* 0x000e2200000e0000 */
[----:B------:R-:W-:Y:S02]  /*80d0*/  FMNMX.FTZ R12, R15, R10, !PT ;  /* 0x0000000a0f0c7209 */ /* 0x000fe40007810000 */
        /* <DEDUP_REMOVED lines=17> */
[----:B0-----:R-:W-:Y:S02]  /*81f0*/  FMNMX.FTZ R7, R152, R197, !PT ;  /* 0x000000c598077209 */ /* 0x001fe40007810000 */
[----:B------:R-:W-:Y:S02]  /*8200*/  ISETP.GT.AND P4, PT, R14, 0x21, PT ;  /* 0x000000210e00780c */ /* 0x000fe40003f84270 */
[----:B------:R-:W-:Y:S01]  /*8210*/  FSEL R152, R170, -INF , P3 ;  /* 0xff800000aa987808 */ /* 0x000fe20001800000 */
[----:B------:R-:W-:Y:S01]  /*8220*/  FMUL.FTZ R198, R7, UR6 ;  /* 0x0000000607c67c20 */ /* 0x000fe20008410000 */
[----:B------:R-:W-:-:S02]  /*8230*/  FMNMX.FTZ R21, R167, R12, !PT ;  /* 0x0000000ca7157209 */ /* 0x000fc40007810000 */
[----:B------:R-:W-:Y:S02]  /*8240*/  FSEL R154, R171, -INF , P4 ;  /* 0xff800000ab9a7808 */ /* 0x000fe40002000000 */
[----:B------:R-:W-:Y:S02]  /*8250*/  FMNMX.FTZ R21, R152, R21, !PT ;  /* 0x0000001598157209 */ /* 0x000fe40007810000 */
[----:B------:R-:W-:Y:S02]  /*8260*/  ISETP.GT.AND P3, PT, R14, 0x29, PT ;  /* 0x000000290e00780c */ /* 0x000fe40003f64270 */
[----:B------:R-:W-:Y:S02]  /*8270*/  FSEL R174, R174, -INF , P5 ;  /* 0xff800000aeae7808 */ /* 0x000fe40002800000 */
[----:B------:R-:W-:Y:S02]  /*8280*/  FMNMX.FTZ R21, R154, R21, !PT ;  /* 0x000000159a157209 */ /* 0x000fe40007810000 */
[----:B------:R-:W-:-:S02]  /*8290*/  FSETP.NEU.FTZ.AND P4, PT, R7, -INF , PT ;  /* 0xff8000000700780b */ /* 0x000fc40003f9d000 */
[----:B------:R-:W-:Y:S02]  /*82a0*/  ISETP.GT.AND P5, PT, R14, 0x30, PT ;  /* 0x000000300e00780c */ /* 0x000fe40003fa4270 */
[----:B------:R-:W-:Y:S02]  /*82b0*/  FSEL R196, R175, -INF , P3 ;  /* 0xff800000afc47808 */ /* 0x000fe40001800000 */
[----:B------:R-:W-:Y:S02]  /*82c0*/  FMNMX.FTZ R21, R174, R21, !PT ;  /* 0x00000015ae157209 */ /* 0x000fe40007810000 */
[----:B------:R-:W-:Y:S02]  /*82d0*/  FSEL R198, R198, RZ, P4 ;  /* 0x000000ffc6c67208 */ /* 0x000fe40002000000 */
[----:B------:R-:W-:Y:S02]  /*82e0*/  ISETP.GT.AND P3, PT, R14, 0x31, PT ;  /* 0x000000310e00780c */ /* 0x000fe40003f64270 */
[----:B------:R-:W-:Y:S01]  /*82f0*/  FSEL R178, R178, -INF , P5 ;  /* 0xff800000b2b27808 */ /* 0x000fe20002800000 */
[--C-:B------:R-:W-:Y:S01]  /*8300*/  FFMA.FTZ R12, R8, UR6, -R198.reuse ;  /* 0x00000006080c7c23 */ /* 0x100fe200080108c6 */
[----:B------:R-:W-:Y:S01]  /*8310*/  FMNMX.FTZ R21, R196, R21, !PT ;  /* 0x00000015c4157209 */ /* 0x000fe20007810000 */
[--C-:B------:R-:W-:Y:S01]  /*8320*/  FFMA.FTZ R171, R157, UR6, -R198.reuse ;  /* 0x000000069dab7c23 */ /* 0x100fe200080108c6 */
[----:B------:R-:W-:Y:S01]  /*8330*/  ISETP.GT.AND P5, PT, R14, 0x38, PT ;  /* 0x000000380e00780c */ /* 0x000fe20003fa4270 */
[--C-:B------:R-:W-:Y:S01]  /*8340*/  FFMA.FTZ R20, R160, UR6, -R198.reuse ;  /* 0x00000006a0147c23 */ /* 0x100fe200080108c6 */
        /* <DEDUP_REMOVED lines=10> */
[----:B------:R-:W-:Y:S01]  /*83f0*/  FSEL R183, R183, -INF , P3 ;  /* 0xff800000b7b77808 */ /* 0x000fe20001800000 */
        /* <DEDUP_REMOVED lines=9> */
[----:B------:R-:W-:Y:S01]  /*8490*/  FFMA.FTZ R181, R181, UR6, -R198 ;  /* 0x00000006b5b57c23 */ /* 0x000fe200080108c6 */
[----:B------:R-:W0:Y:S01]  /*84a0*/  SHFL.BFLY PT, R153, R8, 0x2, 0x1f ;  /* 0x0c401f0008997f89 */ /* 0x000e2200000e0000 */
[----:B------:R-:W-:Y:S01]  /*84b0*/  IMAD.MOV R157, RZ, RZ, -R184 ;  /* 0x000000ffff9d7224 */ /* 0x000fe200078e0ab8 */
[----:B------:R-:W-:Y:S08]  /*84c0*/  MUFU.EX2 R12, R12 ;  /* 0x0000000c000c7308 */ /* 0x000ff00000000800 */
[----:B------:R-:W-:Y:S08]  /*84d0*/  MUFU.EX2 R21, R21 ;  /* 0x0000001500157308 */ /* 0x000ff00000000800 */
[----:B------:R-:W-:Y:S01]  /*84e0*/  MUFU.EX2 R14, R14 ;  /* 0x0000000e000e7308 */ /* 0x000fe20000000800 */
[----:B0-----:R-:W-:-:S07]  /*84f0*/  FMNMX.FTZ R153, R8, R153, !PT ;  /* 0x0000009908997209 */ /* 0x001fce0007810000 */
[----:B------:R-:W-:Y:S01]  /*8500*/  MUFU.EX2 R171, R171 ;  /* 0x000000ab00ab7308 */ /* 0x000fe20000000800 */
[----:B------:R-:W0:Y:S07]  /*8510*/  SHFL.BFLY PT, R8, R153, 0x1, 0x1f ;  /* 0x0c201f0099087f89 */ /* 0x000e2e00000e0000 */
[----:B------:R-:W-:Y:S08]  /*8520*/  MUFU.EX2 R20, R20 ;  /* 0x0000001400147308 */ /* 0x000ff00000000800 */
[----:B------:R-:W1:Y:S08]  /*8530*/  MUFU.EX2 R175, R175 ;  /* 0x000000af00af7308 */ /* 0x000e700000000800 */
[----:B------:R-:W-:Y:S01]  /*8540*/  MUFU.EX2 R170, R170 ;  /* 0x000000aa00aa7308 */ /* 0x000fe20000000800 */
[----:B0-----:R-:W-:-:S04]  /*8550*/  FMNMX.FTZ R8, R153, R8, !PT ;  /* 0x0000000899087209 */ /* 0x001fc80007810000 */
[C---:B------:R-:W-:Y:S01]  /*8560*/  FSETP.NEU.FTZ.AND P3, PT, R8.reuse, -INF , PT ;  /* 0xff8000000800780b */ /* 0x040fe20003f7d000 */
[----:B------:R-:W-:Y:S02]  /*8570*/  FMUL.FTZ R153, R8, UR6 ;  /* 0x0000000608997c20 */ /* 0x000fe40008410000 */
[----:B------:R-:W0:Y:S01]  /*8580*/  MUFU.EX2 R179, R179 ;  /* 0x000000b300b37308 */ /* 0x000e220000000800 */
[----:B-1----:R-:W-:Y:S02]  /*8590*/  F2FP.BF16.F32.PACK_AB R156, R175, R20 ;  /* 0x00000014af9c723e */ /* 0x002fe400000010ff */
[----:B------:R-:W-:-:S05]  /*85a0*/  FSEL R153, R153, RZ, P3 ;  /* 0x000000ff99997208 */ /* 0x000fca0001800000 */
[----:B------:R-:W-:Y:S01]  /*85b0*/  MUFU.EX2 R168, R168 ;  /* 0x000000a800a87308 */ /* 0x000fe20000000800 */
[--C-:B------:R-:W-:Y:S01]  /*85c0*/  FFMA.FTZ R205, R152, UR6, -R153.reuse ;  /* 0x0000000698cd7c23 */ /* 0x100fe20008010899 */
[----:B------:R-:W-:Y:S01]  /*85d0*/  FSEL R152, R7, RZ, P4 ;  /* 0x000000ff07987208 */ /* 0x000fe20002000000 */
[--C-:B------:R-:W-:Y:S01]  /*85e0*/  FFMA.FTZ R198, R155, UR6, -R153.reuse ;  /* 0x000000069bc67c23 */ /* 0x100fe20008010899 */
[----:B------:R-:W-:Y:S01]  /*85f0*/  FSEL R155, R8, RZ, P3 ;  /* 0x000000ff089b7208 */ /* 0x000fe20001800000 */
[----:B------:R-:W-:Y:S01]  /*8600*/  FFMA.FTZ R207, R196, UR6, -R153 ;  /* 0x00000006c4cf7c23 */ /* 0x000fe20008010899 */
[----:B------:R-:W-:Y:S01]  /*8610*/  ISETP.NE.AND P3, PT, R18, R157, PT ;  /* 0x0000009d1200720c */ /* 0x000fe20003f65270 */
[----:B------:R-:W-:Y:S01]  /*8620*/  FADD.FTZ R152, -R152, R11 ;  /* 0x0000000b98987221 */ /* 0x000fe20000010100 */
[--C-:B------:R-:W-:Y:S01]  /*8630*/  FFMA.FTZ R206, R154, UR6, -R153.reuse ;  /* 0x000000069ace7c23 */ /* 0x100fe20008010899 */
[----:B------:R-:W-:Y:S01]  /*8640*/  FADD.FTZ R155, -R155, R10 ;  /* 0x0000000a9b9b7221 */ /* 0x000fe20000010100 */
[----:B------:R-:W-:Y:S01]  /*8650*/  FFMA.FTZ R178, R178, UR6, -R153 ;  /* 0x00000006b2b27c23 */ /* 0x000fe20008010899 */
[----:B------:R-:W-:Y:S01]  /*8660*/  FMUL.FTZ R209, R152, UR6 ;  /* 0x0000000698d17c20 */ /* 0x000fe20008410000 */
[----:B------:R-:W-:-:S02]  /*8670*/  @!P2 VIADD R152, R9, 0x38840 ;  /* 0x000388400998a836 */ /* 0x000fc40000000000 */
[----:B------:R-:W-:Y:S01]  /*8680*/  FMUL.FTZ R155, R155, UR6 ;  /* 0x000000069b9b7c20 */ /* 0x000fe20008410000 */
[--C-:B------:R-:W-:Y:S01]  /*8690*/  FFMA.FTZ R15, R15, UR6, -R153.reuse ;  /* 0x000000060f0f7c23 */ /* 0x100fe20008010899 */
[--C-:B------:R-:W-:Y:S01]  /*86a0*/  FFMA.FTZ R199, R158, UR6, -R153.reuse ;  /* 0x000000069ec77c23 */ /* 0x100fe20008010899 */
[--C-:B------:R-:W-:Y:S01]  /*86b0*/  FFMA.FTZ R200, R159, UR6, -R153.reuse ;  /* 0x000000069fc87c23 */ /* 0x100fe20008010899 */
[----:B------:R-:W1:Y:S01]  /*86c0*/  MUFU.EX2 R209, R209 ;  /* 0x000000d100d17308 */ /* 0x000e620000000800 */
[----:B------:R-:W-:Y:S01]  /*86d0*/  @!P2 PRMT R152, RZ, 0x654, R152 ;  /* 0x00000654ff98a816 */ /* 0x000fe20000000098 */
[----:B------:R-:W-:Y:S02]  /*86e0*/  @!P3 IMAD R154, R13, 0x40, R22 ;  /* 0x000000400d9ab824 */ /* 0x000fe400078e0216 */
[--C-:B------:R-:W-:Y:S01]  /*86f0*/  FFMA.FTZ R201, R162, UR6, -R153.reuse ;  /* 0x00000006a2c97c23 */ /* 0x100fe20008010899 */
[--C-:B------:R-:W-:Y:S01]  /*8700*/  FFMA.FTZ R202, R163, UR6, -R153.reuse ;  /* 0x00000006a3ca7c23 */ /* 0x100fe20008010899 */
[----:B------:R-:W-:Y:S01]  /*8710*/  FFMA.FTZ R203, R166, UR6, -R153 ;  /* 0x00000006a6cb7c23 */ /* 0x000fe20008010899 */
[----:B------:R-:W-:-:S02]  /*8720*/  @!P3 IMAD R160, R154, 0x4, R17 ;  /* 0x000000049aa0b824 */ /* 0x000fc400078e0211 */
[--C-:B------:R-:W-:Y:S01]  /*8730*/  FFMA.FTZ R204, R167, UR6, -R153.reuse ;  /* 0x00000006a7cc7c23 */ /* 0x100fe20008010899 */
[----:B------:R-:W2:Y:S01]  /*8740*/  MUFU.EX2 R196, R155 ;  /* 0x0000009b00c47308 */ /* 0x000ea20000000800 */
[--C-:B------:R-:W-:Y:S01]  /*8750*/  FFMA.FTZ R174, R174, UR6, -R153.reuse ;  /* 0x00000006aeae7c23 */ /* 0x100fe20008010899 */
[----:B------:R3:W-:Y:S01]  /*8760*/  @!P2 SYNCS.ARRIVE.TRANS64.RED.A1T0 RZ, [R152+URZ], RZ ;  /* 0x000000ff98ffa9a7 */ /* 0x0007e2000810043f */
[--C-:B------:R-:W-:Y:S01]  /*8770*/  FFMA.FTZ R10, R197, UR6, -R153.reuse ;  /* 0x00000006c50a7c23 */ /* 0x100fe20008010899 */
[--C-:B------:R-:W-:Y:S01]  /*8780*/  FFMA.FTZ R13, R182, UR6, -R153.reuse ;  /* 0x00000006b60d7c23 */ /* 0x100fe20008010899 */
[----:B------:R-:W-:Y:S01]  /*8790*/  F2FP.BF16.F32.PACK_AB R154, R171, R14 ;  /* 0x0000000eab9a723e */ /* 0x000fe200000010ff */
[----:B------:R-:W-:Y:S01]  /*87a0*/  VIADD R182, R208, 0x80 ;  /* 0x00000080d0b67836 */ /* 0x000fe20000000000 */
[----:B0-----:R-:W-:Y:S01]  /*87b0*/  F2FP.BF16.F32.PACK_AB R158, R179, R170 ;  /* 0x000000aab39e723e */ /* 0x001fe200000010ff */
[----:B------:R0:W-:Y:S01]  /*87c0*/  MUFU.EX2 R11, R178 ;  /* 0x000000b2000b7308 */ /* 0x0001e20000000800 */
[----:B-1----:R-:W-:Y:S01]  /*87d0*/  @!P3 STS [R160+0x38400], R209 ;  /* 0x038400d1a000b388 */ /* 0x002fe20000000800 */
[----:B---3--:R-:W-:Y:S01]  /*87e0*/  F2FP.BF16.F32.PACK_AB R152, R21, R12 ;  /* 0x0000000c1598723e */ /* 0x008fe200000010ff */
[-C--:B------:R-:W-:Y:S01]  /*87f0*/  FMUL.FTZ R24, R24, R209.reuse ;  /* 0x000000d118187220 */ /* 0x080fe20000410000 */
[-C--:B------:R-:W-:Y:S01]  /*8800*/  FMUL.FTZ R25, R25, R209.reuse ;  /* 0x000000d119197220 */ /* 0x080fe20000410000 */
[-C--:B------:R-:W-:Y:S01]  /*8810*/  FMUL.FTZ R28, R28, R209.reuse ;  /* 0x000000d11c1c7220 */ /* 0x080fe20000410000 */
[-C--:B------:R-:W-:Y:S01]  /*8820*/  FMUL.FTZ R29, R29, R209.reuse ;  /* 0x000000d11d1d7220 */ /* 0x080fe20000410000 */
[-C--:B------:R-:W-:Y:S01]  /*8830*/  FMUL.FTZ R32, R32, R209.reuse ;  /* 0x000000d120207220 */ /* 0x080fe20000410000 */
[----:B------:R-:W-:Y:S01]  /*8840*/  MUFU.EX2 R15, R15 ;  /* 0x0000000f000f7308 */ /* 0x000fe20000000800 */
[----:B0-----:R-:W-:Y:S01]  /*8850*/  FFMA.FTZ R178, R183, UR6, -R153 ;  /* 0x00000006b7b27c23 */ /* 0x001fe20008010899 */
[----:B--2---:R0:W-:Y:S01]  /*8860*/  @!P3 STS [R160+0x38420], R196 ;  /* 0x038420c4a000b388 */ /* 0x0041e20000000800 */
        /* <DEDUP_REMOVED lines=147> */
[----:B------:R-:W-:Y:S01]  /*91a0*/  FMUL.FTZ R149, R149, R209 ;  /* 0x000000d195957220 */ /* 0x000fe20000410000 */
[-C--:B------:R-:W-:Y:S01]  /*91b0*/  FMUL.FTZ R150, R150, R196.reuse ;  /* 0x000000c496967220 */ /* 0x080fe20000410000 */
[----:B------:R-:W2:Y:S01]  /*91c0*/  MUFU.EX2 R10, R10 ;  /* 0x0000000a000a7308 */ /* 0x000ea20000000800 */
[----:B------:R-:W-:Y:S01]  /*91d0*/  FMUL.FTZ R151, R151, R196 ;  /* 0x000000c497977220 */ /* 0x000fe20000410000 */
[----:B0-----:R-:W-:Y:S01]  /*91e0*/  F2FP.BF16.F32.PACK_AB R164, R177, R176 ;  /* 0x000000b0b1a4723e */ /* 0x001fe200000010ff */
[----:B------:R0:W-:Y:S01]  /*91f0*/  STSM.16.M88.4 [R185+0x36400], R152 ;  /* 0x03640098b9007844 */ /* 0x0001e20000000200 */
[----:B------:R-:W-:Y:S01]  /*9200*/  FFMA.FTZ R15, R196, R6, R15 ;  /* 0x00000006c40f7223 */ /* 0x000fe2000001000f */
[----:B------:R-:W-:Y:S01]  /*9210*/  FFMA.FTZ R12, R209, R5, R12 ;  /* 0x00000005d10c7223 */ /* 0x000fe2000001000c */
[----:B------:R-:W-:Y:S01]  /*9220*/  PLOP3.LUT P3, PT, PT, PT, UP0, 0x80, 0x0 ;  /* 0x000000000000781c */ /* 0x000fe20003f6f008 */
[----:B------:R0:W-:Y:S01]  /*9230*/  STSM.16.M88.4 [R186], R156 ;  /* 0x0000009cba007844 */ /* 0x0001e20000000200 */
[----:B------:R-:W-:Y:S01]  /*9240*/  MUFU.EX2 R13, R13 ;  /* 0x0000000d000d7308 */ /* 0x000fe20000000800 */
[----:B-1----:R-:W-:Y:S01]  /*9250*/  F2FP.BF16.F32.PACK_AB R166, R181, R180 ;  /* 0x000000b4b5a6723e */ /* 0x002fe200000010ff */
[----:B------:R-:W-:Y:S01]  /*9260*/  FADD.FTZ R198, R198, R15 ;  /* 0x0000000fc6c67221 */ /* 0x000fe20000010000 */
[----:B------:R0:W-:Y:S01]  /*9270*/  STSM.16.M88.4 [R189], R160 ;  /* 0x000000a0bd007844 */ /* 0x0001e20000000200 */
[----:B------:R-:W-:Y:S01]  /*9280*/  FADD.FTZ R21, R21, R12 ;  /* 0x0000000c15157221 */ /* 0x000fe20000010000 */
[----:B------:R-:W-:-:S02]  /*9290*/  @!P2 VIADD R9, R9, 0x38860 ;  /* 0x000388600909a836 */ /* 0x000fc40000000000 */
[----:B------:R-:W-:Y:S01]  /*92a0*/  FADD.FTZ R199, R199, R198 ;  /* 0x000000c6c7c77221 */ /* 0x000fe20000010000 */
[----:B------:R-:W1:Y:S01]  /*92b0*/  MUFU.EX2 R178, R178 ;  /* 0x000000b200b27308 */ /* 0x000e620000000800 */
[----:B--2---:R-:W-:Y:S01]  /*92c0*/  F2FP.BF16.F32.PACK_AB R165, R10, R11 ;  /* 0x0000000b0aa5723e */ /* 0x004fe200000010ff */
[----:B------:R-:W-:Y:S01]  /*92d0*/  FADD.FTZ R14, R14, R21 ;  /* 0x000000150e0e7221 */ /* 0x000fe20000010000 */
[----:B------:R-:W-:Y:S01]  /*92e0*/  FADD.FTZ R200, R200, R199 ;  /* 0x000000c7c8c87221 */ /* 0x000fe20000010000 */
[----:B------:R-:W-:Y:S02]  /*92f0*/  @!P2 PRMT R9, RZ, 0x654, R9 ;  /* 0x00000654ff09a816 */ /* 0x000fe40000000009 */
        /* <DEDUP_REMOVED lines=15> */
[----:B------:R-:W-:Y:S01]  /*93f0*/  R2UR UR10, R182 ;  /* 0x00000000b60a72ca */ /* 0x000fe200000e0000 */
[----:B------:R-:W-:Y:S01]  /*9400*/  UMOV UR11, 0x40000040 ;  /* 0x40000040000b7882 */ /* 0x000fe20000000000 */
[----:B------:R-:W-:Y:S02]  /*9410*/  VIADD R182, R208, 0x100 ;  /* 0x00000100d0b67836 */ /* 0x000fe40000000000 */
[----:B------:R-:W-:Y:S01]  /*9420*/  FADD.FTZ R205, R206, R205 ;  /* 0x000000cdcecd7221 */ /* 0x000fe20000010000 */
[----:B------:R-:W-:Y:S02]  /*9430*/  VIADD R208, R208, 0x180 ;  /* 0x00000180d0d07836 */ /* 0x000fe40000000000 */
        /* <DEDUP_REMOVED lines=8> */
[----:B------:R-:W-:Y:S02]  /*94c0*/  IMAD.MOV.U32 R11, RZ, RZ, R7 ;  /* 0x000000ffff0b7224 */ /* 0x000fe400078e0007 */
[----:B------:R-:W-:Y:S01]  /*94d0*/  FADD.FTZ R177, R177, R176 ;  /* 0x000000b0b1b17221 */ /* 0x000fe20000010000 */
[----:B------:R-:W-:Y:S01]  /*94e0*/  FADD.FTZ R13, R13, R10 ;  /* 0x0000000a0d0d7221 */ /* 0x000fe20000010000 */
[----:B------:R-:W-:Y:S02]  /*94f0*/  IMAD.MOV.U32 R10, RZ, RZ, R8 ;  /* 0x000000ffff0a7224 */ /* 0x000fe400078e0008 */
[----:B------:R-:W-:Y:S01]  /*9500*/  FADD.FTZ R180, R180, R177 ;  /* 0x000000b1b4b47221 */ /* 0x000fe20000010000 */
[----:B------:R-:W-:Y:S01]  /*9510*/  FADD.FTZ R6, R178, R13 ;  /* 0x0000000db2067221 */ /* 0x000fe20000010000 */
[----:B------:R-:W-:-:S02]  /*9520*/  IMAD.MOV.U32 R13, RZ, RZ, R2 ;  /* 0x000000ffff0d7224 */ /* 0x000fc400078e0002 */
[----:B------:R-:W-:Y:S01]  /*9530*/  FADD.FTZ R5, R181, R180 ;  /* 0x000000b4b5057221 */ /* 0x000fe20000010000 */
[----:B------:R-:W-:Y:S02]  /*9540*/  WARPGROUP.DEPBAR.LE gsb0, 0x0 ;  /* 0x00008000000079c5 */ /* 0x000fe40000010000 */
[----:B------:R-:W-:-:S06]  /*9550*/  WARPGROUP.ARRIVE ;  /* 0x00000000000079c5 */ /* 0x000fcc0000000000 */
        /* <DEDUP_REMOVED lines=24> */
.L_x_4240:
[----:B------:R-:W-:-:S13]  /*96e0*/  ISETP.LE.AND P1, PT, RZ, UR30, PT ;  /* 0x0000001eff007c0c */ /* 0x000fda000bf23270 */
[----:B------:R-:W-:Y:S05]  /*96f0*/  @!P1 BRA `(.L_x_4250) ;  /* 0x0000002c00409947 */ /* 0x000fea0003800000 */
[----:B------:R-:W-:Y:S01]  /*9700*/  IMAD.MOV.U32 R199, RZ, RZ, R8 ;  /* 0x000000ffffc77224 */ /* 0x000fe200078e0008 */
[----:B------:R-:W-:Y:S01]  /*9710*/  ULDC UR28, c[0x0][0xa80] ;  /* 0x0002a000001c7ab9 */ /* 0x000fe20000000800 */
[----:B------:R-:W-:Y:S02]  /*9720*/  IMAD.MOV.U32 R10, RZ, RZ, R7 ;  /* 0x000000ffff0a7224 */ /* 0x000fe400078e0007 */
[----:B------:R-:W-:-:S07]  /*9730*/  IMAD.MOV.U32 R197, RZ, RZ, R2 ;  /* 0x000000ffffc57224 */ /* 0x000fce00078e0002 */
.L_x_4259:
[----:B------:R-:W-:-:S05]  /*9740*/  VIADD R2, R197, 0x1 ;  /* 0x00000001c5027836 */ /* 0x000fca0000000000 */
[----:B------:R-:W-:-:S04]  /*9750*/  ISETP.NE.AND P1, PT, R2, 0x2, PT ;  /* 0x000000020200780c */ /* 0x000fc80003f25270 */
[----:B------:R-:W-:Y:S02]  /*9760*/  SEL R7, RZ, 0x1, P1 ;  /* 0x00000001ff077807 */ /* 0x000fe40000800000 */
[----:B------:R-:W-:Y:S02]  /*9770*/  SEL R2, R2, RZ, P1 ;  /* 0x000000ff02027207 */ /* 0x000fe40000800000 */
[----:B------:R-:W-:Y:S01]  /*9780*/  LOP3.LUT R16, R16, R7, RZ, 0x3c, !PT ;  /* 0x0000000710107212 */ /* 0x000fe200078e3cff */
[----:B--2---:R-:W-:Y:S06]  /*9790*/  @!P0 BRA `(.L_x_4251) ;  /* 0x0000000000048947 */ /* 0x004fec0003800000 */
[----:B------:R-:W-:Y:S01]  /*97a0*/  BPT.TRAP 0x1 ;  /* 0x000000040000795c */ /* 0x000fe20000300000 */
.L_x_4251:
[----:B0-----:R-:W-:Y:S01]  /*97b0*/  IMAD R9, R2, 0x8, R17 ;  /* 0x0000000802097824 */ /* 0x001fe200078e0211 */
[----:B------:R-:W-:-:S04]  /*97c0*/  SHF.L.U32 R8, R16, 0x1f, RZ ;  /* 0x0000001f10087819 */ /* 0x000fc800000006ff */
[----:B------:R0:W1:Y:S01]  /*97d0*/  SYNCS.PHASECHK.TRANS64.TRYWAIT P1, [R9+URZ+0x38830], R8 ;  /* 0x03883008090075a7 */ /* 0x000062000802017f */
[----:B------:R-:W-:Y:S05]  /*97e0*/  @!P0 BRA `(.L_x_4252) ;  /* 0x0000000000048947 */ /* 0x000fea0003800000 */
[----:B------:R-:W-:Y:S01]  /*97f0*/  BPT.TRAP 0x1 ;  /* 0x000000040000795c */ /* 0x000fe20000300000 */
.L_x_4252:
[----:B------:R-:W-:Y:S01]  /*9800*/  IMAD R7, R2, 0x200, R0 ;  /* 0x0000020002077824 */ /* 0x000fe200078e0200 */
[----:B-1----:R-:W-:Y:S06]  /*9810*/  @P1 BRA `(.L_x_4253) ;  /* 0x0000000000081947 */ /* 0x002fec0003800000 */
[----:B------:R-:W1:Y:S02]  /*9820*/  SYNCS.PHASECHK.TRANS64.TRYWAIT P1, [R9+URZ+0x38830], R8 ;  /* 0x03883008090075a7 */ /* 0x000e64000802017f */
[----:B-1----:R-:W-:Y:S05]  /*9830*/  @!P1 BRA `(.L_x_4254) ;  /* 0x000000c8001c9947 */ /* 0x002fea0003800000 */
.L_x_4253:
[----:B------:R-:W-:Y:S01]  /*9840*/  R2UR UR6, R7 ;  /* 0x00000000070672ca */ /* 0x000fe200000e0000 */
[----:B------:R-:W-:Y:S01]  /*9850*/  WARPGROUP.ARRIVE ;  /* 0x00000000000079c5 */ /* 0x000fe20000000000 */
[----:B------:R-:W-:Y:S01]  /*9860*/  UMOV UR7, 0x40000040 ;  /* 0x4000004000077882 */ /* 0x000fe20000000000 */
[----:B------:R-:W-:Y:S01]  /*9870*/  UMOV UR11, 0x40000040 ;  /* 0x40000040000b7882 */ /* 0x000fe20000000000 */
[----:B------:R-:W-:Y:S01]  /*9880*/  UMOV UR15, 0x40000040 ;  /* 0x40000040000f7882 */ /* 0x000fe20000000000 */
[----:B------:R-:W-:-:S08]  /*9890*/  UMOV UR19, 0x40000040 ;  /* 0x4000004000137882 */ /* 0x000fd00000000000 */
        /* <DEDUP_REMOVED lines=16> */
.L_x_4255:
[----:B------:R2:W3:Y:S01]  /*99a0*/  SYNCS.PHASECHK.TRANS64.TRYWAIT P1, [R9+URZ+0x38850], R8 ;  /* 0x03885008090075a7 */ /* 0x0004e2000802017f */
[----:B------:R-:W-:Y:S05]  /*99b0*/  @!P0 BRA `(.L_x_4256) ;  /* 0x0000000000048947 */ /* 0x000fea0003800000 */
[----:B------:R-:W-:Y:S01]  /*99c0*/  BPT.TRAP 0x1 ;  /* 0x000000040000795c */ /* 0x000fe20000300000 */
.L_x_4256:
[----:B---3--:R-:W-:Y:S05]  /*99d0*/  @P1 BRA `(.L_x_4257) ;  /* 0x0000000000081947 */ /* 0x008fea0003800000 */
[----:B------:R-:W3:Y:S02]  /*99e0*/  SYNCS.PHASECHK.TRANS64.TRYWAIT P1, [R9+URZ+0x38850], R8 ;  /* 0x03885008090075a7 */ /* 0x000ee4000802017f */
[----:B---3--:R-:W-:Y:S05]  /*99f0*/  @!P1 BRA `(.L_x_4258) ;  /* 0x000000c400c09947 */ /* 0x008fea0003800000 */
.L_x_4257:
[----:B------:R-:W-:Y:S01]  /*9a00*/  IMAD R7, R2, 0x1000, R3 ;  /* 0x0000100002077824 */ /* 0x000fe200078e0203 */
[----:B------:R-:W-:Y:S01]  /*9a10*/  WARPGROUP.ARRIVE ;  /* 0x00000000000079c5 */ /* 0x000fe20000000000 */
[----:B------:R-:W-:Y:S01]  /*9a20*/  UMOV UR23, 0x40000040 ;  /* 0x4000004000177882 */ /* 0x000fe20000000000 */
[C---:B------:R-:W-:Y:S01]  /*9a30*/  VIADD R11, R4.reuse, 0x2 ;  /* 0x00000002040b7836 */ /* 0x040fe20000000000 */
[----:B------:R-:W-:Y:S01]  /*9a40*/  UMOV UR25, 0x40000040 ;  /* 0x4000004000197882 */ /* 0x000fe20000000000 */
[C---:B------:R-:W-:Y:S01]  /*9a50*/  R2UR UR22, R7.reuse ;  /* 0x00000000071672ca */ /* 0x040fe200000e0000 */
[----:B0123--:R-:W-:Y:S01]  /*9a60*/  VIADD R8, R7, 0x2 ;  /* 0x0000000207087836 */ /* 0x00ffe20000000000 */
[----:B------:R-:W-:Y:S01]  /*9a70*/  UMOV UR27, 0x40000040 ;  /* 0x40000040001b7882 */ /* 0x000fe20000000000 */
[----:B------:R-:W-:Y:S01]  /*9a80*/  R2UR UR24, R11 ;  /* 0x000000000b1872ca */ /* 0x000fe200000e0000 */
[----:B------:R-:W-:Y:S01]  /*9a90*/  VIADD R11, R4, 0x4 ;  /* 0x00000004040b7836 */ /* 0x000fe20000000000 */
[----:B------:R-:W0:Y:S01]  /*9aa0*/  S2R R12, SR_TID.X ;  /* 0x00000000000c7919 */ /* 0x000e220000002100 */
[----:B------:R-:W-:Y:S01]  /*9ab0*/  R2UR UR26, R8 ;  /* 0x00000000081a72ca */ /* 0x000fe200000e0000 */
[C---:B------:R-:W-:Y:S01]  /*9ac0*/  VIADD R8, R7.reuse, 0x4 ;  /* 0x0000000407087836 */ /* 0x040fe20000000000 */
[----:B------:R-:W-:Y:S01]  /*9ad0*/  UMOV UR6, UR28 ;  /* 0x0000001c00067c82 */ /* 0x000fe20008000000 */
[----:B------:R-:W-:Y:S01]  /*9ae0*/  VIADD R15, R4, 0x800 ;  /* 0x00000800040f7836 */ /* 0x000fe20000000000 */
[----:B------:R-:W-:Y:S01]  /*9af0*/  UMOV UR11, 0x40000040 ;  /* 0x40000040000b7882 */ /* 0x000fe20000000000 */
[----:B------:R-:W-:-:S02]  /*9b00*/  VIADD R13, R7, 0x800 ;  /* 0x00000800070d7836 */ /* 0x000fc40000000000 */
[----:B------:R-:W-:Y:S01]  /*9b10*/  HGMMA.64x64x16.F32.BF16 R152, gdesc[UR20], R152, gsb0 ;  /* 0x00e00000149879f0 */ /* 0x000fe20008001898 */
[----:B------:R-:W-:-:S05]  /*9b20*/  IMAD R204, R2, 0x1000, R19 ;  /* 0x0000100002cc7824 */ /* 0x000fca00078e0213 */
[----:B------:R-:W-:Y:S02]  /*9b30*/  R2UR UR10, R204 ;  /* 0x00000000cc0a72ca */ /* 0x000fe400000e0000 */
[----:B0-----:R-:W-:Y:S01]  /*9b40*/  SHF.R.U32.HI R12, RZ, 0x7, R12 ;  /* 0x00000007ff0c7819 */ /* 0x001fe2000001160c */
        /* <DEDUP_REMOVED lines=337> */
[----:B------:R-:W-:Y:S01]  /*b060*/  FMUL.FTZ R196, R7, UR6 ;  /* 0x0000000607c47c20 */ /* 0x000fe20008410000 */
[----:B------:R-:W-:Y:S01]  /*b070*/  FMNMX.FTZ R13, R171, R8, !PT ;  /* 0x00000008ab0d7209 */ /* 0x000fe20007810000 */
[----:B------:R-:W-:Y:S02]  /*b080*/  FADD.FTZ R10, -R7, R10 ;  /* 0x0000000a070a7221 */ /* 0x000fe40000010100 */
[--C-:B------:R-:W-:Y:S01]  /*b090*/  FFMA.FTZ R12, R153, UR6, -R196.reuse ;  /* 0x00000006990c7c23 */ /* 0x100fe200080108c4 */
[----:B------:R-:W-:Y:S01]  /*b0a0*/  FMNMX.FTZ R8, R174, R13, !PT ;  /* 0x0000000dae087209 */ /* 0x000fe20007810000 */
[--C-:B------:R-:W-:Y:S01]  /*b0b0*/  FFMA.FTZ R11, R152, UR6, -R196.reuse ;  /* 0x00000006980b7c23 */ /* 0x100fe200080108c4 */
[----:B------:R-:W-:Y:S01]  /*b0c0*/  FMUL.FTZ R10, R10, UR6 ;  /* 0x000000060a0a7c20 */ /* 0x000fe20008410000 */
        /* <DEDUP_REMOVED lines=19> */
[----:B------:R-:W-:Y:S03]  /*b200*/  MUFU.EX2 R11, R11 ;  /* 0x0000000b000b7308 */ /* 0x000fe60000000800 */
[----:B------:R-:W1:Y:S01]  /*b210*/  SHFL.BFLY PT, R153, R8, 0x2, 0x1f ;  /* 0x0c401f0008997f89 */ /* 0x000e6200000e0000 */
[-C--:B0-----:R-:W-:Y:S01]  /*b220*/  FMUL.FTZ R24, R24, R10.reuse ;  /* 0x0000000a18187220 */ /* 0x081fe20000410000 */
        /* <DEDUP_REMOVED lines=22> */
[----:B-1----:R-:W-:Y:S01]  /*b390*/  FMNMX.FTZ R153, R8, R153, !PT ;  /* 0x0000009908997209 */ /* 0x002fe20007810000 */
        /* <DEDUP_REMOVED lines=28> */
[----:B0-----:R-:W-:Y:S01]  /*b560*/  FMNMX.FTZ R8, R153, R8, !PT ;  /* 0x0000000899087209 */ /* 0x001fe20007810000 */
[----:B------:R-:W-:Y:S01]  /*b570*/  FFMA.FTZ R153, R181, UR6, -R196 ;  /* 0x00000006b5997c23 */ /* 0x000fe200080108c4 */
[----:B------:R-:W-:Y:S01]  /*b580*/  MUFU.EX2 R188, R188 ;  /* 0x000000bc00bc7308 */ /* 0x000fe20000000800 */
[----:B-1----:R-:W-:Y:S01]  /*b590*/  F2FP.BF16.F32.PACK_AB R156, R20, R15 ;  /* 0x0000000f149c723e */ /* 0x002fe200000010ff */
[-C--:B------:R-:W-:Y:S01]  /*b5a0*/  FMUL.FTZ R112, R112, R10.reuse ;  /* 0x0000000a70707220 */ /* 0x080fe20000410000 */
[----:B------:R-:W-:Y:S01]  /*b5b0*/  FADD.FTZ R152, -R8, R199 ;  /* 0x000000c708987221 */ /* 0x000fe20000010100 */
[-C--:B------:R-:W-:Y:S01]  /*b5c0*/  FMUL.FTZ R113, R113, R10.reuse ;  /* 0x0000000a71717220 */ /* 0x080fe20000410000 */
[-C--:B------:R-:W-:Y:S01]  /*b5d0*/  FMUL.FTZ R116, R116, R10.reuse ;  /* 0x0000000a74747220 */ /* 0x080fe20000410000 */
[-C--:B------:R-:W-:Y:S01]  /*b5e0*/  FMUL.FTZ R117, R117, R10.reuse ;  /* 0x0000000a75757220 */ /* 0x080fe20000410000 */
[----:B------:R-:W-:Y:S01]  /*b5f0*/  FMUL.FTZ R181, R152, UR6 ;  /* 0x0000000698b57c20 */ /* 0x000fe20008410000 */
[----:B------:R0:W-:Y:S01]  /*b600*/  MUFU.EX2 R199, R153 ;  /* 0x0000009900c77308 */ /* 0x0001e20000000800 */
[----:B------:R-:W-:Y:S01]  /*b610*/  FMUL.FTZ R152, R8, UR6 ;  /* 0x0000000608987c20 */ /* 0x000fe20008410000 */
[-C--:B------:R-:W-:Y:S01]  /*b620*/  FMUL.FTZ R120, R120, R10.reuse ;  /* 0x0000000a78787220 */ /* 0x080fe20000410000 */
[-C--:B------:R-:W-:Y:S01]  /*b630*/  FMUL.FTZ R121, R121, R10.reuse ;  /* 0x0000000a79797220 */ /* 0x080fe20000410000 */
[----:B------:R-:W-:Y:S01]  /*b640*/  FMUL.FTZ R124, R124, R10 ;  /* 0x0000000a7c7c7220 */ /* 0x000fe20000410000 */
[--C-:B------:R-:W-:Y:S01]  /*b650*/  FFMA.FTZ R196, R154, UR6, -R152.reuse ;  /* 0x000000069ac47c23 */ /* 0x100fe20008010898 */
[--C-:B------:R-:W-:Y:S01]  /*b660*/  FFMA.FTZ R201, R155, UR6, -R152.reuse ;  /* 0x000000069bc97c23 */ /* 0x100fe20008010898 */
[----:B------:R-:W-:Y:S01]  /*b670*/  FFMA.FTZ R198, R158, UR6, -R152 ;  /* 0x000000069ec67c23 */ /* 0x000fe20008010898 */
[----:B------:R-:W1:Y:S01]  /*b680*/  MUFU.EX2 R181, R181 ;  /* 0x000000b500b57308 */ /* 0x000e620000000800 */
[----:B0-----:R-:W-:-:S02]  /*b690*/  IMAD.MOV R153, RZ, RZ, -R184 ;  /* 0x000000ffff997224 */ /* 0x001fc400078e0ab8 */
[--C-:B------:R-:W-:Y:S01]  /*b6a0*/  FFMA.FTZ R203, R159, UR6, -R152.reuse ;  /* 0x000000069fcb7c23 */ /* 0x100fe20008010898 */
[--C-:B------:R-:W-:Y:S01]  /*b6b0*/  FFMA.FTZ R200, R162, UR6, -R152.reuse ;  /* 0x00000006a2c87c23 */ /* 0x100fe20008010898 */
[--C-:B------:R-:W-:Y:S01]  /*b6c0*/  FFMA.FTZ R205, R163, UR6, -R152.reuse ;  /* 0x00000006a3cd7c23 */ /* 0x100fe20008010898 */
[--C-:B------:R-:W-:Y:S01]  /*b6d0*/  FFMA.FTZ R202, R166, UR6, -R152.reuse ;  /* 0x00000006a6ca7c23 */ /* 0x100fe20008010898 */
        /* <DEDUP_REMOVED lines=10> */
[----:B------:R0:W-:Y:S01]  /*b780*/  @!P2 SYNCS.ARRIVE.TRANS64.RED.A1T0 RZ, [R153+URZ], RZ ;  /* 0x000000ff99ffa9a7 */ /* 0x0001e2000810043f */
[--C-:B------:R-:W-:Y:S01]  /*b790*/  FFMA.FTZ R182, R182, UR6, -R152.reuse ;  /* 0x00000006b6b67c23 */ /* 0x100fe20008010898 */
[----:B------:R-:W-:Y:S01]  /*b7a0*/  FFMA.FTZ R183, R183, UR6, -R152 ;  /* 0x00000006b7b77c23 */ /* 0x000fe20008010898 */
[----:B------:R-:W-:Y:S01]  /*b7b0*/  @!P1 IMAD R154, R197, 0x40, R22 ;  /* 0x00000040c59a9824 */ /* 0x000fe200078e0216 */
[----:B------:R-:W-:Y:S01]  /*b7c0*/  MUFU.EX2 R196, R196 ;  /* 0x000000c400c47308 */ /* 0x000fe20000000800 */
[----:B------:R-:W-:Y:S01]  /*b7d0*/  F2FP.BF16.F32.PACK_AB R152, R12, R11 ;  /* 0x0000000b0c98723e */ /* 0x000fe200000010ff */
[----:B-1----:R-:W-:Y:S01]  /*b7e0*/  FMUL.FTZ R26, R26, R181 ;  /* 0x000000b51a1a7220 */ /* 0x002fe20000410000 */
[----:B------:R-:W-:Y:S01]  /*b7f0*/  @!P1 IMAD R154, R154, 0x4, R17 ;  /* 0x000000049a9a9824 */ /* 0x000fe200078e0211 */
[----:B------:R-:W-:Y:S01]  /*b800*/  F2FP.BF16.F32.PACK_AB R158, R188, R21 ;  /* 0x00000015bc9e723e */ /* 0x000fe200000010ff */
[-C--:B------:R-:W-:Y:S01]  /*b810*/  FMUL.FTZ R27, R27, R181.reuse ;  /* 0x000000b51b1b7220 */ /* 0x080fe20000410000 */
[-C--:B------:R-:W-:Y:S01]  /*b820*/  FMUL.FTZ R30, R30, R181.reuse ;  /* 0x000000b51e1e7220 */ /* 0x080fe20000410000 */
[-C--:B------:R-:W-:Y:S01]  /*b830*/  FMUL.FTZ R31, R31, R181.reuse ;  /* 0x000000b51f1f7220 */ /* 0x080fe20000410000 */
[----:B------:R-:W-:Y:S01]  /*b840*/  @!P1 STS [R154+0x38400], R10 ;  /* 0x0384000a9a009388 */ /* 0x000fe20000000800 */
[----:B------:R-:W0:Y:S01]  /*b850*/  MUFU.EX2 R201, R201 ;  /* 0x000000c900c97308 */ /* 0x000e220000000800 */
[-C--:B------:R-:W-:Y:S01]  /*b860*/  FMUL.FTZ R34, R34, R181.reuse ;  /* 0x000000b522227220 */ /* 0x080fe20000410000 */
[-C--:B------:R-:W-:Y:S01]  /*b870*/  FMUL.FTZ R35, R35, R181.reuse ;  /* 0x000000b523237220 */ /* 0x080fe20000410000 */
[----:B------:R1:W-:Y:S01]  /*b880*/  @!P1 STS [R154+0x38420], R181 ;  /* 0x038420b59a009388 */ /* 0x0003e20000000800 */
        /* <DEDUP_REMOVED lines=9> */
[----:B-1----:R-:W-:Y:S01]  /*b920*/  F2FP.BF16.F32.PACK_AB R154, R14, R13 ;  /* 0x0000000d0e9a723e */ /* 0x002fe200000010ff */
        /* <DEDUP_REMOVED lines=78> */
[----:B------:R-:W-:Y:S01]  /*be10*/  FMUL.FTZ R151, R151, R181 ;  /* 0x000000b597977220 */ /* 0x000fe20000410000 */
[----:B------:R2:W-:Y:S01]  /*be20*/  STSM.16.M88.4 [R185+0x36400], R152 ;  /* 0x03640098b9007844 */ /* 0x0005e20000000200 */
[----:B------:R-:W-:-:S02]  /*be30*/  VIADD R197, R204, 0x80 ;  /* 0x00000080ccc57836 */ /* 0x000fc40000000000 */
[----:B------:R-:W-:Y:S01]  /*be40*/  FFMA.FTZ R5, R10, R5, R11 ;  /* 0x000000050a057223 */ /* 0x000fe2000001000b */
[----:B------:R-:W0:Y:S01]  /*be50*/  MUFU.EX2 R171, R171 ;  /* 0x000000ab00ab7308 */ /* 0x000e220000000800 */
[----:B-1----:R-:W-:Y:S01]  /*be60*/  F2FP.BF16.F32.PACK_AB R162, R173, R172 ;  /* 0x000000acada2723e */ /* 0x002fe200000010ff */
[----:B------:R2:W-:Y:S01]  /*be70*/  STSM.16.M88.4 [R186], R156 ;  /* 0x0000009cba007844 */ /* 0x0005e20000000200 */
[----:B------:R-:W-:Y:S01]  /*be80*/  FFMA.FTZ R6, R181, R6, R196 ;  /* 0x00000006b5067223 */ /* 0x000fe200000100c4 */
[----:B------:R-:W-:Y:S01]  /*be90*/  FADD.FTZ R12, R12, R5 ;  /* 0x000000050c0c7221 */ /* 0x000fe20000010000 */
[----:B------:R-:W-:Y:S01]  /*bea0*/  ISETP.LT.AND P1, PT, RZ, UR30, PT ;  /* 0x0000001eff007c0c */ /* 0x000fe2000bf21270 */
[----:B------:R-:W-:Y:S02]  /*beb0*/  @!P2 VIADD R9, R9, 0x38860 ;  /* 0x000388600909a836 */ /* 0x000fe40000000000 */
[----:B------:R-:W-:Y:S01]  /*bec0*/  FADD.FTZ R201, R201, R6 ;  /* 0x00000006c9c97221 */ /* 0x000fe20000010000 */
[----:B------:R-:W-:Y:S01]  /*bed0*/  MUFU.EX2 R174, R174 ;  /* 0x000000ae00ae7308 */ /* 0x000fe20000000800 */
[----:B------:R-:W-:Y:S01]  /*bee0*/  FADD.FTZ R13, R13, R12 ;  /* 0x0000000c0d0d7221 */ /* 0x000fe20000010000 */
[----:B------:R-:W-:Y:S01]  /*bef0*/  UIADD3 UR30, UR30, -0x1, URZ ;  /* 0xffffffff1e1e7890 */ /* 0x000fe2000fffe03f */
[----:B------:R-:W-:Y:S01]  /*bf00*/  FADD.FTZ R198, R198, R201 ;  /* 0x000000c9c6c67221 */ /* 0x000fe20000010000 */
[----:B------:R-:W-:Y:S01]  /*bf10*/  @!P2 PRMT R9, RZ, 0x654, R9 ;  /* 0x00000654ff09a816 */ /* 0x000fe20000000009 */
[----:B------:R-:W-:Y:S01]  /*bf20*/  FADD.FTZ R14, R14, R13 ;  /* 0x0000000d0e0e7221 */ /* 0x000fe20000010000 */
[----:B------:R-:W-:-:S02]  /*bf30*/  IMAD.MOV.U32 R10, RZ, RZ, R7 ;  /* 0x000000ffff0a7224 */ /* 0x000fc400078e0007 */
        /* <DEDUP_REMOVED lines=16> */
[----:B------:R2:W-:Y:S01]  /*c040*/  STSM.16.M88.4 [R189], R160 ;  /* 0x000000a0bd007844 */ /* 0x0005e20000000200 */
[----:B------:R-:W-:Y:S01]  /*c050*/  FADD.FTZ R169, R169, R168 ;  /* 0x000000a8a9a97221 */ /* 0x000fe20000010000 */
[----:B------:R-:W1:Y:S01]  /*c060*/  MUFU.EX2 R180, R180 ;  /* 0x000000b400b47308 */ /* 0x000e620000000800 */
[----:B------:R-:W-:Y:S02]  /*c070*/  FADD.FTZ R171, R171, R170 ;  /* 0x000000aaabab7221 */ /* 0x000fe40000010000 */
[----:B------:R-:W-:Y:S02]  /*c080*/  FADD.FTZ R172, R172, R169 ;  /* 0x000000a9acac7221 */ /* 0x000fe40000010000 */
[----:B------:R-:W-:Y:S02]  /*c090*/  FADD.FTZ R174, R174, R171 ;  /* 0x000000abaeae7221 */ /* 0x000fe40000010000 */
[----:B------:R-:W-:Y:S01]  /*c0a0*/  FADD.FTZ R173, R173, R172 ;  /* 0x000000acadad7221 */ /* 0x000fe20000010000 */
[----:B------:R-:W-:Y:S01]  /*c0b0*/  MUFU.EX2 R178, R178 ;  /* 0x000000b200b27308 */ /* 0x000fe20000000800 */
[----:B0-----:R-:W-:Y:S01]  /*c0c0*/  F2FP.BF16.F32.PACK_AB R164, R177, R176 ;  /* 0x000000b0b1a4723e */ /* 0x001fe200000010ff */
[----:B------:R-:W-:Y:S01]  /*c0d0*/  FADD.FTZ R175, R175, R174 ;  /* 0x000000aeafaf7221 */ /* 0x000fe20000010000 */
[----:B------:R-:W-:-:S04]  /*c0e0*/  FADD.FTZ R176, R176, R173 ;  /* 0x000000adb0b07221 */ /* 0x000fc80000010000 */
[----:B------:R-:W-:Y:S01]  /*c0f0*/  FADD.FTZ R177, R177, R176 ;  /* 0x000000b0b1b17221 */ /* 0x000fe20000010000 */
[----:B------:R-:W0:Y:S01]  /*c100*/  MUFU.EX2 R179, R179 ;  /* 0x000000b300b37308 */ /* 0x000e220000000800 */
[----:B-1----:R-:W-:Y:S02]  /*c110*/  F2FP.BF16.F32.PACK_AB R166, R199, R180 ;  /* 0x000000b4c7a6723e */ /* 0x002fe400000010ff */
[----:B------:R-:W-:-:S04]  /*c120*/  FADD.FTZ R180, R180, R177 ;  /* 0x000000b1b4b47221 */ /* 0x000fc80000010000 */
[----:B------:R-:W-:Y:S01]  /*c130*/  FADD.FTZ R5, R199, R180 ;  /* 0x000000b4c7057221 */ /* 0x000fe20000010000 */
[----:B------:R-:W1:Y:S01]  /*c140*/  MUFU.EX2 R182, R182 ;  /* 0x000000b600b67308 */ /* 0x000e620000000800 */
[----:B------:R-:W-:-:S07]  /*c150*/  IMAD.MOV.U32 R199, RZ, RZ, R8 ;  /* 0x000000ffffc77224 */ /* 0x000fce00078e0008 */
[----:B------:R-:W3:Y:S01]  /*c160*/  MUFU.EX2 R183, R183 ;  /* 0x000000b700b77308 */ /* 0x000ee20000000800 */
[----:B0-----:R-:W-:Y:S01]  /*c170*/  F2FP.BF16.F32.PACK_AB R165, R179, R178 ;  /* 0x000000b2b3a5723e */ /* 0x001fe200000010ff */
[----:B------:R-:W-:-:S04]  /*c180*/  FADD.FTZ R178, R178, R175 ;  /* 0x000000afb2b27221 */ /* 0x000fc80000010000 */
[----:B------:R-:W-:-:S04]  /*c190*/  FADD.FTZ R179, R179, R178 ;  /* 0x000000b2b3b37221 */ /* 0x000fc80000010000 */
[----:B-1----:R-:W-:Y:S01]  /*c1a0*/  FADD.FTZ R6, R182, R179 ;  /* 0x000000b3b6067221 */ /* 0x002fe20000010000 */
[----:B---3--:R-:W-:-:S03]  /*c1b0*/  F2FP.BF16.F32.PACK_AB R167, R183, R182 ;  /* 0x000000b6b7a7723e */ /* 0x008fc600000010ff */
[----:B------:R-:W-:Y:S02]  /*c1c0*/  FADD.FTZ R6, R183, R6 ;  /* 0x00000006b7067221 */ /* 0x000fe40000010000 */
[----:B------:R2:W-:Y:S01]  /*c1d0*/  STSM.16.M88.4 [R187], R164 ;  /* 0x000000a4bb007844 */ /* 0x0005e20000000200 */
[----:B------:R-:W-:-:S06]  /*c1e0*/  WARPGROUP.ARRIVE ;  /* 0x00000000000079c5 */ /* 0x000fcc0000000000 */
[----:B------:R-:W-:Y:S01]  /*c1f0*/  HGMMA.64x256x16.F32.BF16 R24, R152, gdesc[UR8].tnspB, R24, gsb0 ;  /* 0x43e0000898187df0 */ /* 0x000fe20008001818 */
        /* <DEDUP_REMOVED lines=10> */
[----:B------:R-:W-:Y:S01]  /*c2a0*/  IMAD.MOV.U32 R197, RZ, RZ, R2 ;  /* 0x000000ffffc57224 */ /* 0x000fe200078e0002 */
[----:B------:R-:W-:Y:S02]  /*c2b0*/  WARPGROUP.DEPBAR.LE gsb0, 0x0 ;  /* 0x00008000000079c5 */ /* 0x000fe40000010000 */
[----:B------:R-:W-:-:S15]  /*c2c0*/  WARPGROUP.ARRIVE ;  /* 0x00000000000079c5 */ /* 0x000fde0000000000 */
[----:B------:R-:W-:-:S07]  /*c2d0*/  NOP ;  /* 0x0000000000007918 */ /* 0x000fce0000000000 */
        /* <DEDUP_REMOVED lines=18> */
.L_x_4250:
[----:B------:R-:W1:Y:S01]  /*c400*/  SHFL.BFLY PT, R0, R5, 0x2, 0x1f ;  /* 0x0c401f0005007f89 */ /* 0x000e6200000e0000 */
[----:B------:R-:W-:Y:S01]  /*c410*/  IMAD.U32 R12, RZ, RZ, UR6 ;  /* 0x00000006ff0c7e24 */ /* 0x000fe2000f8e00ff */
[----:B------:R-:W-:Y:S02]  /*c420*/  UIADD3 UR36, UR36, 0x1, URZ ;  /* 0x0000000124247890 */ /* 0x000fe4000fffe03f */
[----:B0-2---:R-:W0:Y:S01]  /*c430*/  SHFL.BFLY PT, R9, R6, 0x2, 0x1f ;  /* 0x0c401f0006097f89 */ /* 0x005e2200000e0000 */
[----:B------:R-:W-:Y:S08]  /*c440*/  BAR.ARV 0x8, 0x100 ;  /* 0x0204000000007b1d */ /* 0x000ff00000002000 */
[----:B------:R-:W-:Y:S01]  /*c450*/  BAR.SYNC.DEFER_BLOCKING 0xf, 0x100 ;  /* 0x03c4000000007b1d */ /* 0x000fe20000010000 */
[----:B-1----:R-:W-:Y:S01]  /*c460*/  FADD.FTZ R0, R0, R5 ;  /* 0x0000000500007221 */ /* 0x002fe20000010000 */
[----:B------:R-:W-:-:S02]  /*c470*/  VIADD R5, R2, 0x1 ;  /* 0x0000000102057836 */ /* 0x000fc40000000000 */
[----:B0-----:R-:W-:Y:S02]  /*c480*/  FADD.FTZ R11, R9, R6 ;  /* 0x00000006090b7221 */ /* 0x001fe40000010000 */
[----:B------:R-:W0:Y:S01]  /*c490*/  SHFL.BFLY PT, R3, R0, 0x1, 0x1f ;  /* 0x0c201f0000037f89 */ /* 0x000e2200000e0000 */
[----:B------:R-:W-:-:S03]  /*c4a0*/  ISETP.NE.AND P1, PT, R5, 0x2, PT ;  /* 0x000000020500780c */ /* 0x000fc60003f25270 */
[----:B------:R-:W1:Y:S01]  /*c4b0*/  SHFL.BFLY PT, R4, R11, 0x1, 0x1f ;  /* 0x0c201f000b047f89 */ /* 0x000e6200000e0000 */
[----:B0-----:R-:W-:Y:S01]  /*c4c0*/  FADD.FTZ R10, R0, R3 ;  /* 0x00000003000a7221 */ /* 0x001fe20000010000 */
[----:B------:R-:W-:Y:S02]  /*c4d0*/  IMAD.MOV R3, RZ, RZ, -R184 ;  /* 0x000000ffff037224 */ /* 0x000fe400078e0ab8 */
[----:B------:R-:W-:Y:S02]  /*c4e0*/  IMAD.MOV.U32 R0, RZ, RZ, -0x800000 ;  /* 0xff800000ff007424 */ /* 0x000fe400078e00ff */
[----:B-1----:R-:W-:Y:S01]  /*c4f0*/  FADD.FTZ R9, R11, R4 ;  /* 0x000000040b097221 */ /* 0x002fe20000010000 */
[----:B------:R-:W-:Y:S01]  /*c500*/  FSETP.NE.FTZ.AND P2, PT, R10, RZ, PT ;  /* 0x000000ff0a00720b */ /* 0x000fe20003f55000 */
[----:B------:R-:W-:Y:S01]  /*c510*/  IMAD.MOV.U32 R4, RZ, RZ, RZ ;  /* 0x000000ffff047224 */ /* 0x000fe200078e00ff */
[----:B------:R-:W-:Y:S01]  /*c520*/  ISETP.NE.AND P0, PT, R18, R3, PT ;  /* 0x000000031200720c */ /* 0x000fe20003f05270 */
[----:B------:R-:W-:Y:S01]  /*c530*/  IMAD.MOV.U32 R3, RZ, RZ, RZ ;  /* 0x000000ffff037224 */ /* 0x000fe200078e00ff */
[----:B------:R-:W-:-:S02]  /*c540*/  FSETP.NE.FTZ.AND P3, PT, R9, RZ, PT ;  /* 0x000000ff0900720b */ /* 0x000fc40003f75000 */
[----:B------:R-:W-:-:S04]  /*c550*/  SEL R11, RZ, 0x1, P1 ;  /* 0x00000001ff0b7807 */ /* 0x000fc80000800000 */
[----:B------:R-:W-:-:S03]  /*c560*/  LOP3.LUT R16, R16, R11, RZ, 0x3c, !PT ;  /* 0x0000000b10107212 */ /* 0x000fc600078e3cff */
[----:B------:R-:W0:Y:S02]  /*c570*/  @P2 MUFU.RCP R3, R10 ;  /* 0x0000000a00032308 */ /* 0x000e240000001000 */
[----:B------:R-:W-:Y:S02]  /*c580*/  @!P0 IMAD R2, R2, 0x40, R22 ;  /* 0x0000004002028824 */ /* 0x000fe400078e0216 */
[----:B------:R-:W-:Y:S02]  /*c590*/  @P3 FMUL.FTZ R12, R12, 0.69314718246459960938 ;  /* 0x3f3172180c0c3820 */ /* 0x000fe40000410000 */
        /* <DEDUP_REMOVED lines=10> */
[----:B------:R2:W0:Y:S01]  /*c640*/  @P3 MUFU.LG2 R11, R9 ;  /* 0x00000009000b3308 */ /* 0x0004220000000c00 */
        /* <DEDUP_REMOVED lines=9> */
[----:B------:R-:W-:Y:S01]  /*c6e0*/  FMUL.FTZ R201, R49, R3 ;  /* 0x0000000331c97220 */ /* 0x000fe20000410000 */
[----:B-1----:R-:W-:-:S02]  /*c6f0*/  IMAD.U32 R2, RZ, RZ, UR6 ;  /* 0x00000006ff027e24 */ /* 0x002fc4000f8e00ff */
[-C--:B------:R-:W-:Y:S01]  /*c700*/  FMUL.FTZ R202, R52, R3.reuse ;  /* 0x0000000334ca7220 */ /* 0x080fe20000410000 */
[-C--:B------:R-:W-:Y:S01]  /*c710*/  FMUL.FTZ R199, R53, R3.reuse ;  /* 0x0000000335c77220 */ /* 0x080fe20000410000 */
[-C--:B------:R-:W-:Y:S01]  /*c720*/  FMUL.FTZ R200, R56, R3.reuse ;  /* 0x0000000338c87220 */ /* 0x080fe20000410000 */
[----:B------:R-:W-:Y:S01]  /*c730*/  @P2 FMUL.FTZ R2, R2, 0.69314718246459960938 ;  /* 0x3f31721802022820 */ /* 0x000fe20000410000 */
        /* <DEDUP_REMOVED lines=118> */
.L_x_4226:
[----:B------:R-:W0:Y:S01]  /*cea0*/  S2R R4, SR_CgaCtaId ;  /* 0x0000000000047919 */ /* 0x000e220000008800 */
[----:B------:R-:W-:Y:S01]  /*ceb0*/  MOV R17, 0x400 ;  /* 0x0000040000117802 */ /* 0x000fe20000000f00 */
[----:B------:R-:W-:Y:S01]  /*cec0*/  BSSY B0, `(.L_x_4260) ;  /* 0x00002a7000007945 */ /* 0x000fe20003800000 */
[----:B------:R-:W-:Y:S02]  /*ced0*/  BAR.SYNC.DEFER_BLOCKING 0x5, 0x180 ;  /* 0x0146000000007b1d */ /* 0x000fe40000010000 */
[----:B0-----:R-:W-:-:S05]  /*cee0*/  LEA R17, R4, R17, 0x18 ;  /* 0x0000001104117211 */ /* 0x001fca00078ec0ff */
[----:B------:R-:W0:Y:S02]  /*cef0*/  LDS R4, [R17+0x388d0] ;  /* 0x0388d00011047984 */ /* 0x000e240000000800 */
[----:B0-----:R-:W-:Y:S01]  /*cf00*/  R2UR UR4, R4 ;  /* 0x00000000040472ca */ /* 0x001fe200000e0000 */
[----:B------:R-:W-:Y:S06]  /*cf10*/  BAR.ARV 0x4, 0x180 ;  /* 0x0106000000007b1d */ /* 0x000fec0000002000 */
[----:B------:R-:W-:Y:S08]  /*cf20*/  @P0 BRA `(.L_x_4261) ;  /* 0x0000001c00880947 */ /* 0x000ff00003800000 */
[----:B------:R-:W0:Y:S01]  /*cf30*/  S2R R4, SR_SWINHI ;  /* 0x0000000000047919 */ /* 0x000e220000002f00 */
[----:B------:R-:W-:Y:S01]  /*cf40*/  IMAD R7, R215, 0x40, R23 ;  /* 0x00000040d7077824 */ /* 0x000fe200078e0217 */
[----:B------:R-:W-:Y:S01]  /*cf50*/  F2FP.BF16.F32.PACK_AB R6, R6, R205 ;  /* 0x000000cd0606723e */ /* 0x000fe200000010ff */
[----:B------:R-:W-:Y:S01]  /*cf60*/  USHF.R.S32.HI UR12, URZ, 0x1f, UR42 ;  /* 0x0000001f3f0c7899 */ /* 0x000fe2000801142a */
[----:B------:R-:W-:Y:S01]  /*cf70*/  BAR.SYNC.DEFER_BLOCKING 0x1, 0x100 ;  /* 0x0044000000007b1d */ /* 0x000fe20000010000 */
[----:B------:R-:W-:Y:S01]  /*cf80*/  F2FP.BF16.F32.PACK_AB R112, R113, R112 ;  /* 0x000000707170723e */ /* 0x000fe200000010ff */
[----:B------:R-:W-:Y:S01]  /*cf90*/  USHF.R.S32.HI UR13, URZ, 0x1f, UR39 ;  /* 0x0000001f3f0d7899 */ /* 0x000fe20008011427 */
[----:B------:R-:W-:Y:S02]  /*cfa0*/  F2FP.BF16.F32.PACK_AB R113, R19, R114 ;  /* 0x000000721371723e */ /* 0x000fe400000010ff */
[----:B------:R-:W-:Y:S02]  /*cfb0*/  F2FP.BF16.F32.PACK_AB R114, R117, R116 ;  /* 0x000000747572723e */ /* 0x000fe400000010ff */
[----:B------:R-:W-:Y:S01]  /*cfc0*/  F2FP.BF16.F32.PACK_AB R115, R108, R115 ;  /* 0x000000736c73723e */ /* 0x000fe200000010ff */
[----:B------:R-:W1:Y:S01]  /*cfd0*/  SHFL.IDX PT, R41, R216, RZ, 0x1f ;  /* 0x00001fffd8297589 */ /* 0x000e6200000e0000 */
        /* <DEDUP_REMOVED lines=10> */
[----:B------:R-:W-:Y:S02]  /*d080*/  MOV R92, R17 ;  /* 0x00000011005c7202 */ /* 0x000fe40000000f00 */
[----:B0-----:R-:W-:Y:S02]  /*d090*/  MOV R93, R4 ;  /* 0x00000004005d7202 */ /* 0x001fe40000000f00 */
[----:B------:R-:W-:-:S02]  /*d0a0*/  F2FP.BF16.F32.PACK_AB R146, R149, R148 ;  /* 0x000000949592723e */ /* 0x000fc400000010ff */
[----:B------:R-:W-:Y:S01]  /*d0b0*/  F2FP.BF16.F32.PACK_AB R147, R151, R150 ;  /* 0x000000969793723e */ /* 0x000fe200000010ff */
[----:B------:R-:W-:-:S04]  /*d0c0*/  IMAD.WIDE R4, R219, 0x2, R92 ;  /* 0x00000002db047825 */ /* 0x000fc800078e025c */
[----:B------:R-:W-:Y:S01]  /*d0d0*/  IMAD.WIDE R92, R7, 0x2, R92 ;  /* 0x00000002075c7825 */ /* 0x000fe200078e025c */
[C---:B------:R-:W-:Y:S02]  /*d0e0*/  IADD3 R15, P3, R4.reuse, 0x40, RZ ;  /* 0x00000040040f7810 */ /* 0x040fe40007f7e0ff */
[----:B------:R-:W-:Y:S02]  /*d0f0*/  IADD3 R25, P4, R4, 0x60, RZ ;  /* 0x0000006004197810 */ /* 0x000fe40007f9e0ff */
[----:B------:R-:W-:Y:S02]  /*d100*/  LOP3.LUT R14, R15, 0x380, RZ, 0xc0, !PT ;  /* 0x000003800f0e7812 */ /* 0x000fe400078ec0ff */
[----:B------:R-:W-:Y:S02]  /*d110*/  LOP3.LUT R24, R25, 0x380, RZ, 0xc0, !PT ;  /* 0x0000038019187812 */ /* 0x000fe400078ec0ff */
[----:B------:R-:W-:Y:S02]  /*d120*/  SHF.R.U64 R14, R14, 0x3, RZ ;  /* 0x000000030e0e7819 */ /* 0x000fe400000012ff */
[----:B------:R-:W-:-:S02]  /*d130*/  SHF.R.U64 R24, R24, 0x3, RZ ;  /* 0x0000000318187819 */ /* 0x000fc400000012ff */
[----:B------:R-:W-:Y:S01]  /*d140*/  LOP3.LUT R14, R14, R15, RZ, 0x3c, !PT ;  /* 0x0000000f0e0e7212 */ /* 0x000fe200078e3cff */
[--C-:B------:R-:W-:Y:S01]  /*d150*/  IMAD.X R15, RZ, RZ, R5.reuse, P3 ;  /* 0x000000ffff0f7224 */ /* 0x100fe200018e0605 */
[----:B------:R-:W-:Y:S01]  /*d160*/  LOP3.LUT R24, R24, R25, RZ, 0x3c, !PT ;  /* 0x0000001918187212 */ /* 0x000fe200078e3cff */
[----:B------:R-:W-:Y:S01]  /*d170*/  IMAD.X R25, RZ, RZ, R5, P4 ;  /* 0x000000ffff197224 */ /* 0x000fe200020e0605 */
[C---:B------:R-:W-:Y:S02]  /*d180*/  IADD3 R29, P5, R4.reuse, 0x2000, RZ ;  /* 0x00002000041d7810 */ /* 0x040fe40007fbe0ff */
[C---:B------:R-:W-:Y:S02]  /*d190*/  IADD3 R119, P3, R4.reuse, 0x4020, RZ ;  /* 0x0000402004777810 */ /* 0x040fe40007f7e0ff */
[----:B------:R-:W-:Y:S02]  /*d1a0*/  IADD3 R123, P4, R4, 0x4040, RZ ;  /* 0x00004040047b7810 */ /* 0x000fe40007f9e0ff */
[----:B------:R-:W-:-:S02]  /*d1b0*/  LOP3.LUT R28, R29, 0x380, RZ, 0xc0, !PT ;  /* 0x000003801d1c7812 */ /* 0x000fc400078ec0ff */
[----:B------:R-:W-:Y:S02]  /*d1c0*/  LOP3.LUT R118, R119, 0x380, RZ, 0xc0, !PT ;  /* 0x0000038077767812 */ /* 0x000fe400078ec0ff */
[----:B------:R-:W-:Y:S02]  /*d1d0*/  LOP3.LUT R122, R123, 0x380, RZ, 0xc0, !PT ;  /* 0x000003807b7a7812 */ /* 0x000fe400078ec0ff */
[----:B------:R-:W-:Y:S02]  /*d1e0*/  SHF.R.U64 R28, R28, 0x3, RZ ;  /* 0x000000031c1c7819 */ /* 0x000fe400000012ff */
[----:B------:R-:W-:Y:S02]  /*d1f0*/  IADD3 R49, P0, R4, 0x2040, RZ ;  /* 0x0000204004317810 */ /* 0x000fe40007f1e0ff */
[----:B------:R-:W-:Y:S02]  /*d200*/  SHF.R.U64 R118, R118, 0x3, RZ ;  /* 0x0000000376767819 */ /* 0x000fe400000012ff */
[----:B------:R-:W-:-:S02]  /*d210*/  SHF.R.U64 R122, R122, 0x3, RZ ;  /* 0x000000037a7a7819 */ /* 0x000fc400000012ff */
[----:B------:R-:W-:Y:S01]  /*d220*/  LOP3.LUT R28, R28, R29, RZ, 0x3c, !PT ;  /* 0x0000001d1c1c7212 */ /* 0x000fe200078e3cff */
[--C-:B------:R-:W-:Y:S01]  /*d230*/  IMAD.X R29, RZ, RZ, R5.reuse, P5 ;  /* 0x000000ffff1d7224 */ /* 0x100fe200028e0605 */
[----:B------:R-:W-:Y:S02]  /*d240*/  LOP3.LUT R48, R49, 0x380, RZ, 0xc0, !PT ;  /* 0x0000038031307812 */ /* 0x000fe400078ec0ff */
[----:B------:R-:W-:Y:S02]  /*d250*/  IADD3 R13, P2, R4, 0x20, RZ ;  /* 0x00000020040d7810 */ /* 0x000fe40007f5e0ff */
[----:B------:R-:W-:Y:S01]  /*d260*/  LOP3.LUT R118, R118, R119, RZ, 0x3c, !PT ;  /* 0x0000007776767212 */ /* 0x000fe200078e3cff */
[--C-:B------:R-:W-:Y:S01]  /*d270*/  IMAD.X R119, RZ, RZ, R5.reuse, P3 ;  /* 0x000000ffff777224 */ /* 0x100fe200018e0605 */
[----:B------:R-:W-:Y:S01]  /*d280*/  LOP3.LUT R122, R122, R123, RZ, 0x3c, !PT ;  /* 0x0000007b7a7a7212 */ /* 0x000fe200078e3cff */
[----:B------:R-:W-:Y:S01]  /*d290*/  IMAD.X R123, RZ, RZ, R5, P4 ;  /* 0x000000ffff7b7224 */ /* 0x000fe200020e0605 */
[----:B------:R-:W-:-:S02]  /*d2a0*/  IADD3 R127, P5, R4, 0x4060, RZ ;  /* 0x00004060047f7810 */ /* 0x000fc40007fbe0ff */
[C---:B------:R-:W-:Y:S02]  /*d2b0*/  IADD3 R81, P3, R92.reuse, 0x1000, RZ ;  /* 0x000010005c517810 */ /* 0x040fe40007f7e0ff */
[----:B------:R-:W-:Y:S02]  /*d2c0*/  IADD3 R77, P4, R92, 0x2000, RZ ;  /* 0x000020005c4d7810 */ /* 0x000fe40007f9e0ff */
[----:B------:R-:W-:Y:S02]  /*d2d0*/  SHF.R.U64 R48, R48, 0x3, RZ ;  /* 0x0000000330307819 */ /* 0x000fe400000012ff */
        /* <DEDUP_REMOVED lines=9> */
[----:B------:R-:W-:-:S02]  /*d370*/  IADD3 R135, P0, R4, 0x6020, RZ ;  /* 0x0000602004877810 */ /* 0x000fc40007f1e0ff */
[----:B------:R-:W-:Y:S02]  /*d380*/  SHF.R.U64 R80, R80, 0x3, RZ ;  /* 0x0000000350507819 */ /* 0x000fe400000012ff */
[----:B------:R-:W-:Y:S02]  /*d390*/  SHF.R.U64 R76, R76, 0x3, RZ ;  /* 0x000000034c4c7819 */ /* 0x000fe400000012ff */
[----:B------:R-:W-:Y:S02]  /*d3a0*/  LOP3.LUT R32, R33, 0x380, RZ, 0xc0, !PT ;  /* 0x0000038021207812 */ /* 0x000fe400078ec0ff */
[----:B------:R-:W-:Y:S01]  /*d3b0*/  LOP3.LUT R12, R12, R13, RZ, 0x3c, !PT ;  /* 0x0000000d0c0c7212 */ /* 0x000fe200078e3cff */
[--C-:B------:R-:W-:Y:S01]  /*d3c0*/  IMAD.X R13, RZ, RZ, R5.reuse, P2 ;  /* 0x000000ffff0d7224 */ /* 0x100fe200010e0605 */
[----:B------:R-:W-:Y:S01]  /*d3d0*/  LOP3.LUT R126, R126, R127, RZ, 0x3c, !PT ;  /* 0x0000007f7e7e7212 */ /* 0x000fe200078e3cff */
[----:B------:R-:W-:Y:S01]  /*d3e0*/  IMAD.X R127, RZ, RZ, R5, P5 ;  /* 0x000000ffff7f7224 */ /* 0x000fe200028e0605 */
[----:B------:R-:W-:-:S02]  /*d3f0*/  LOP3.LUT R134, R135, 0x380, RZ, 0xc0, !PT ;  /* 0x0000038087867812 */ /* 0x000fc400078ec0ff */
[C---:B------:R-:W-:Y:S02]  /*d400*/  IADD3 R101, P1, R4.reuse, 0x2060, RZ ;  /* 0x0000206004657810 */ /* 0x040fe40007f3e0ff */
[----:B------:R-:W-:Y:S02]  /*d410*/  IADD3 R105, P2, R4, 0x4000, RZ ;  /* 0x0000400004697810 */ /* 0x000fe40007f5e0ff */
[----:B------:R-:W-:Y:S01]  /*d420*/  LOP3.LUT R80, R80, R81, RZ, 0x3c, !PT ;  /* 0x0000005150507212 */ /* 0x000fe200078e3cff */
[--C-:B------:R-:W-:Y:S01]  /*d430*/  IMAD.X R81, RZ, RZ, R93.reuse, P3 ;  /* 0x000000ffff517224 */ /* 0x100fe200018e065d */
[----:B------:R-:W-:Y:S01]  /*d440*/  LOP3.LUT R76, R76, R77, RZ, 0x3c, !PT ;  /* 0x0000004d4c4c7212 */ /* 0x000fe200078e3cff */
[----:B------:R-:W-:Y:S01]  /*d450*/  IMAD.X R77, RZ, RZ, R93, P4 ;  /* 0x000000ffff4d7224 */ /* 0x000fe200020e065d */
[----:B------:R-:W-:Y:S02]  /*d460*/  SHF.R.U64 R32, R32, 0x3, RZ ;  /* 0x0000000320207819 */ /* 0x000fe400000012ff */
[----:B------:R-:W-:-:S02]  /*d470*/  IADD3 R73, P5, R92, 0x3000, RZ ;  /* 0x000030005c497810 */ /* 0x000fc40007fbe0ff */
[C---:B------:R-:W-:Y:S02]  /*d480*/  IADD3 R53, P3, R92.reuse, 0x8000, RZ ;  /* 0x000080005c357810 */ /* 0x040fe40007f7e0ff */
[----:B------:R-:W-:Y:S02]  /*d490*/  IADD3 R45, P4, R92, 0x9000, RZ ;  /* 0x000090005c2d7810 */ /* 0x000fe40007f9e0ff */
[----:B------:R-:W-:Y:S02]  /*d4a0*/  SHF.R.U64 R134, R134, 0x3, RZ ;  /* 0x0000000386867819 */ /* 0x000fe400000012ff */
[----:B------:R-:W-:Y:S02]  /*d4b0*/  LOP3.LUT R100, R101, 0x380, RZ, 0xc0, !PT ;  /* 0x0000038065647812 */ /* 0x000fe400078ec0ff */
[----:B------:R-:W-:Y:S02]  /*d4c0*/  LOP3.LUT R104, R105, 0x380, RZ, 0xc0, !PT ;  /* 0x0000038069687812 */ /* 0x000fe400078ec0ff */
[----:B------:R-:W-:Y:S01]  /*d4d0*/  LOP3.LUT R32, R32, R33, RZ, 0x3c, !PT ;  /* 0x0000002120207212 */ /* 0x000fe200078e3cff */
[----:B------:R-:W-:Y:S01]  /*d4e0*/  IMAD.X R33, RZ, RZ, R5, P6 ;  /* 0x000000ffff217224 */ /* 0x000fe200030e0605 */
[----:B------:R-:W-:-:S02]  /*d4f0*/  LOP3.LUT R72, R73, 0x380, RZ, 0xc0, !PT ;  /* 0x0000038049487812 */ /* 0x000fc400078ec0ff */
[----:B------:R-:W-:Y:S02]  /*d500*/  LOP3.LUT R52, R53, 0x380, RZ, 0xc0, !PT ;  /* 0x0000038035347812 */ /* 0x000fe400078ec0ff */
[----:B------:R-:W-:Y:S02]  /*d510*/  LOP3.LUT R44, R45, 0x380, RZ, 0xc0, !PT ;  /* 0x000003802d2c7812 */ /* 0x000fe400078ec0ff */
[----:B------:R-:W-:Y:S02]  /*d520*/  IADD3 R131, P6, R4, 0x6000, RZ ;  /* 0x0000600004837810 */ /* 0x000fe40007fde0ff */
[----:B------:R-:W-:Y:S01]  /*d530*/  LOP3.LUT R134, R134, R135, RZ, 0x3c, !PT ;  /* 0x0000008786867212 */ /* 0x000fe200078e3cff */
[----:B------:R-:W-:Y:S01]  /*d540*/  IMAD.X R135, RZ, RZ, R5, P0 ;  /* 0x000000ffff877224 */ /* 0x000fe200000e0605 */
[----:B------:R-:W-:Y:S02]  /*d550*/  SHF.R.U64 R100, R100, 0x3, RZ ;  /* 0x0000000364647819 */ /* 0x000fe400000012ff */
[----:B------:R-:W-:-:S02]  /*d560*/  SHF.R.U64 R104, R104, 0x3, RZ ;  /* 0x0000000368687819 */ /* 0x000fc400000012ff */
[----:B------:R-:W-:Y:S02]  /*d570*/  IADD3 R65, P0, R92, 0x5000, RZ ;  /* 0x000050005c417810 */ /* 0x000fe40007f1e0ff */
[----:B------:R-:W-:Y:S02]  /*d580*/  SHF.R.U64 R72, R72, 0x3, RZ ;  /* 0x0000000348487819 */ /* 0x000fe400000012ff */
        /* <DEDUP_REMOVED lines=8> */
[----:B------:R-:W-:Y:S01]  /*d610*/  LOP3.LUT R72, R72, R73, RZ, 0x3c, !PT ;  /* 0x0000004948487212 */ /* 0x000fe200078e3cff */
[----:B------:R-:W-:Y:S01]  /*d620*/  IMAD.X R73, RZ, RZ, R93, P5 ;  /* 0x000000ffff497224 */ /* 0x000fe200028e065d */
[C---:B------:R-:W-:Y:S02]  /*d630*/  IADD3 R9, P1, R4.reuse, 0x6040, RZ ;  /* 0x0000604004097810 */ /* 0x040fe40007f3e0ff */
[----:B------:R-:W-:Y:S02]  /*d640*/  IADD3 R11, P2, R4, 0x6060, RZ ;  /* 0x00006060040b7810 */ /* 0x000fe40007f5e0ff */
[----:B------:R-:W-:Y:S02]  /*d650*/  LOP3.LUT R52, R52, R53, RZ, 0x3c, !PT ;  /* 0x0000003534347212 */ /* 0x000fe400078e3cff */
[----:B------:R-:W-:Y:S02]  /*d660*/  LOP3.LUT R44, R44, R45, RZ, 0x3c, !PT ;  /* 0x0000002d2c2c7212 */ /* 0x000fe400078e3cff */
[----:B------:R-:W-:-:S02]  /*d670*/  SHF.R.U64 R130, R130, 0x3, RZ ;  /* 0x0000000382827819 */ /* 0x000fc400000012ff */
[----:B------:R-:W-:Y:S02]  /*d680*/  LOP3.LUT R53, R4, 0x380, RZ, 0xc0, !PT ;  /* 0x0000038004357812 */ /* 0x000fe400078ec0ff */
[----:B------:R-:W-:Y:S02]  /*d690*/  IADD3 R45, P5, R92, 0xa000, RZ ;  /* 0x0000a0005c2d7810 */ /* 0x000fe40007fbe0ff */
[----:B------:R-:W-:Y:S02]  /*d6a0*/  SHF.R.U64 R64, R64, 0x3, RZ ;  /* 0x0000000340407819 */ /* 0x000fe400000012ff */
[----:B------:R-:W-:Y:S02]  /*d6b0*/  LOP3.LUT R8, R9, 0x380, RZ, 0xc0, !PT ;  /* 0x0000038009087812 */ /* 0x000fe400078ec0ff */
[----:B------:R-:W-:Y:S02]  /*d6c0*/  LOP3.LUT R10, R11, 0x380, RZ, 0xc0, !PT ;  /* 0x000003800b0a7812 */ /* 0x000fe400078ec0ff */
[----:B------:R-:W-:Y:S01]  /*d6d0*/  LOP3.LUT R130, R130, R131, RZ, 0x3c, !PT ;  /* 0x0000008382827212 */ /* 0x000fe200078e3cff */
[----:B------:R-:W-:Y:S01]  /*d6e0*/  IMAD.X R131, RZ, RZ, R5, P6 ;  /* 0x000000ffff837224 */ /* 0x000fe200030e0605 */
[----:B------:R-:W-:-:S02]  /*d6f0*/  SHF.R.U64 R53, R53, 0x3, RZ ;  /* 0x0000000335357819 */ /* 0x000fc400000012ff */
[----:B------:R-:W-:Y:S02]  /*d700*/  LOP3.LUT R40, R45, 0x380, RZ, 0xc0, !PT ;  /* 0x000003802d287812 */ /* 0x000fe400078ec0ff */
[----:B------:R-:W-:Y:S02]  /*d710*/  IADD3 R69, P6, R92, 0x4000, RZ ;  /* 0x000040005c457810 */ /* 0x000fe40007fde0ff */
[----:B------:R-:W-:Y:S01]  /*d720*/  LOP3.LUT R64, R64, R65, RZ, 0x3c, !PT ;  /* 0x0000004140407212 */ /* 0x000fe200078e3cff */
[----:B------:R-:W-:Y:S01]  /*d730*/  IMAD.X R65, RZ, RZ, R93, P0 ;  /* 0x000000ffff417224 */ /* 0x000fe200000e065d */
[----:B------:R-:W-:Y:S02]  /*d740*/  SHF.R.U64 R8, R8, 0x3, RZ ;  /* 0x0000000308087819 */ /* 0x000fe400000012ff */
[----:B------:R-:W-:Y:S02]  /*d750*/  SHF.R.U64 R10, R10, 0x3, RZ ;  /* 0x000000030a0a7819 */ /* 0x000fe400000012ff */
[----:B------:R-:W-:-:S02]  /*d760*/  IADD3 R7, P0, R92, 0xc000, RZ ;  /* 0x0000c0005c077810 */ /* 0x000fc40007f1e0ff */
[----:B------:R-:W-:Y:S01]  /*d770*/  LOP3.LUT R4, R53, R4, RZ, 0x3c, !PT ;  /* 0x0000000435047212 */ /* 0x000fe200078e3cff */
[----:B------:R-:W-:Y:S01]  /*d780*/  IMAD.X R53, RZ, RZ, R93, P3 ;  /* 0x000000ffff357224 */ /* 0x000fe200018e065d */
        /* <DEDUP_REMOVED lines=9> */
[----:B------:R-:W-:Y:S02]  /*d820*/  MOV R89, R4 ;  /* 0x0000000400597202 */ /* 0x000fe40000000f00 */
[----:B------:R-:W-:Y:S02]  /*d830*/  F2FP.BF16.F32.PACK_AB R5, R27, R26 ;  /* 0x0000001a1b05723e */ /* 0x000fe400000010ff */
[----:B------:R-:W-:Y:S02]  /*d840*/  SHF.R.U64 R68, R68, 0x3, RZ ;  /* 0x0000000344447819 */ /* 0x000fe400000012ff */
[----:B------:R-:W-:Y:S02]  /*d850*/  IADD3 R27, P4, R92, 0xf000, RZ ;  /* 0x0000f0005c1b7810 */ /* 0x000fe40007f9e0ff */
[----:B------:R-:W-:-:S02]  /*d860*/  SHF.R.U64 R20, R20, 0x3, RZ ;  /* 0x0000000314147819 */ /* 0x000fc400000012ff */
[----:B------:R-:W-:Y:S01]  /*d870*/  LOP3.LUT R68, R68, R69, RZ, 0x3c, !PT ;  /* 0x0000004544447212 */ /* 0x000fe200078e3cff */
[--C-:B------:R-:W-:Y:S01]  /*d880*/  IMAD.X R69, RZ, RZ, R93.reuse, P6 ;  /* 0x000000ffff457224 */ /* 0x100fe200030e065d */
[----:B------:R-:W-:Y:S01]  /*d890*/  LOP3.LUT R26, R27, 0x380, RZ, 0xc0, !PT ;  /* 0x000003801b1a7812 */ /* 0x000fe200078ec0ff */
[----:B------:R-:W-:Y:S01]  /*d8a0*/  IMAD.X R97, RZ, RZ, R93, P4 ;  /* 0x000000ffff617224 */ /* 0x000fe200020e065d */
[C---:B------:R-:W-:Y:S02]  /*d8b0*/  IADD3 R61, P1, R92.reuse, 0x6000, RZ ;  /* 0x000060005c3d7810 */ /* 0x040fe40007f3e0ff */
[C---:B------:R-:W-:Y:S02]  /*d8c0*/  IADD3 R57, P2, R92.reuse, 0x7000, RZ ;  /* 0x000070005c397810 */ /* 0x040fe40007f5e0ff */
[----:B------:R-:W-:Y:S02]  /*d8d0*/  IADD3 R37, P6, R92, 0xb000, RZ ;  /* 0x0000b0005c257810 */ /* 0x000fe40007fde0ff */
[----:B------:R-:W-:-:S02]  /*d8e0*/  LOP3.LUT R20, R20, R7, RZ, 0x3c, !PT ;  /* 0x0000000714147212 */ /* 0x000fc400078e3cff */
[----:B------:R-:W-:Y:S01]  /*d8f0*/  F2FP.BF16.F32.PACK_AB R4, R21, R208 ;  /* 0x000000d01504723e */ /* 0x000fe200000010ff */
[----:B------:R-:W-:Y:S01]  /*d900*/  IMAD.X R21, RZ, RZ, R93, P0 ;  /* 0x000000ffff157224 */ /* 0x000fe200000e065d */
[----:B------:R-:W-:Y:S02]  /*d910*/  F2FP.BF16.F32.PACK_AB R7, R31, R30 ;  /* 0x0000001e1f07723e */ /* 0x000fe400000010ff */
[----:B------:R-:W-:Y:S02]  /*d920*/  SHF.R.U64 R26, R26, 0x3, RZ ;  /* 0x000000031a1a7819 */ /* 0x000fe400000012ff */
[----:B------:R-:W-:Y:S01]  /*d930*/  LOP3.LUT R60, R61, 0x380, RZ, 0xc0, !PT ;  /* 0x000003803d3c7812 */ /* 0x000fe200078ec0ff */
[----:B------:R0:W-:Y:S01]  /*d940*/  STSM.16.M88.4 [R89], R4 ;  /* 0x0000000459007844 */ /* 0x0001e20000000200 */
[----:B------:R-:W-:Y:S02]  /*d950*/  LOP3.LUT R56, R57, 0x380, RZ, 0xc0, !PT ;  /* 0x0000038039387812 */ /* 0x000fe400078ec0ff */
[----:B------:R-:W-:-:S02]  /*d960*/  LOP3.LUT R36, R37, 0x380, RZ, 0xc0, !PT ;  /* 0x0000038025247812 */ /* 0x000fc400078ec0ff */
[----:B------:R-:W-:Y:S02]  /*d970*/  LOP3.LUT R31, R92, 0x380, RZ, 0xc0, !PT ;  /* 0x000003805c1f7812 */ /* 0x000fe400078ec0ff */
[----:B------:R-:W-:Y:S02]  /*d980*/  LOP3.LUT R96, R26, R27, RZ, 0x3c, !PT ;  /* 0x0000001b1a607212 */ /* 0x000fe400078e3cff */
[----:B------:R-:W-:Y:S02]  /*d990*/  SHF.R.U64 R60, R60, 0x3, RZ ;  /* 0x000000033c3c7819 */ /* 0x000fe400000012ff */
[----:B------:R-:W-:Y:S02]  /*d9a0*/  SHF.R.U64 R56, R56, 0x3, RZ ;  /* 0x0000000338387819 */ /* 0x000fe400000012ff */
[----:B------:R-:W-:Y:S02]  /*d9b0*/  MOV R26, R12 ;  /* 0x0000000c001a7202 */ /* 0x000fe40000000f00 */
[----:B------:R-:W-:-:S02]  /*d9c0*/  SHF.R.U64 R36, R36, 0x3, RZ ;  /* 0x0000000324247819 */ /* 0x000fc400000012ff */
[----:B0-----:R-:W-:Y:S02]  /*d9d0*/  F2FP.BF16.F32.PACK_AB R4, R211, R213 ;  /* 0x000000d5d304723e */ /* 0x001fe400000010ff */
[----:B------:R-:W-:Y:S02]  /*d9e0*/  F2FP.BF16.F32.PACK_AB R5, R35, R34 ;  /* 0x000000222305723e */ /* 0x000fe400000010ff */
[----:B------:R-:W-:Y:S02]  /*d9f0*/  F2FP.BF16.F32.PACK_AB R6, R209, R212 ;  /* 0x000000d4d106723e */ /* 0x000fe400000010ff */
[----:B------:R-:W-:Y:S02]  /*da00*/  F2FP.BF16.F32.PACK_AB R7, R39, R38 ;  /* 0x000000262707723e */ /* 0x000fe400000010ff */
[----:B------:R-:W-:Y:S02]  /*da10*/  SHF.R.U64 R31, R31, 0x3, RZ ;  /* 0x000000031f1f7819 */ /* 0x000fe400000012ff */
[----:B------:R-:W-:Y:S01]  /*da20*/  MOV R38, R8 ;  /* 0x0000000800267202 */ /* 0x000fe20000000f00 */
[----:B------:R0:W-:Y:S01]  /*da30*/  STSM.16.M88.4 [R26], R4 ;  /* 0x000000041a007844 */ /* 0x0001e20000000200 */
[----:B------:R-:W-:-:S02]  /*da40*/  MOV R39, R10 ;  /* 0x0000000a00277202 */ /* 0x000fc40000000f00 */
[----:B------:R-:W-:Y:S01]  /*da50*/  LOP3.LUT R60, R60, R61, RZ, 0x3c, !PT ;  /* 0x0000003d3c3c7212 */ /* 0x000fe200078e3cff */
[--C-:B------:R-:W-:Y:S01]  /*da60*/  IMAD.X R61, RZ, RZ, R93.reuse, P1 ;  /* 0x000000ffff3d7224 */ /* 0x100fe200008e065d */
[----:B------:R-:W-:Y:S01]  /*da70*/  LOP3.LUT R56, R56, R57, RZ, 0x3c, !PT ;  /* 0x0000003938387212 */ /* 0x000fe200078e3cff */
[----:B------:R-:W-:Y:S01]  /*da80*/  IMAD.X R57, RZ, RZ, R93, P2 ;  /* 0x000000ffff397224 */ /* 0x000fe200010e065d */
[----:B------:R-:W-:Y:S02]  /*da90*/  MOV R168, R14 ;  /* 0x0000000e00a87202 */ /* 0x000fe40000000f00 */
[----:B------:R-:W-:Y:S02]  /*daa0*/  F2FP.BF16.F32.PACK_AB R8, R206, R210 ;  /* 0x000000d2ce08723e */ /* 0x000fe400000010ff */
[----:B------:R-:W-:Y:S02]  /*dab0*/  F2FP.BF16.F32.PACK_AB R9, R43, R42 ;  /* 0x0000002a2b09723e */ /* 0x000fe400000010ff */
[----:B------:R-:W-:-:S02]  /*dac0*/  F2FP.BF16.F32.PACK_AB R10, R203, R207 ;  /* 0x000000cfcb0a723e */ /* 0x000fc400000010ff */
[----:B------:R-:W-:Y:S02]  /*dad0*/  F2FP.BF16.F32.PACK_AB R11, R47, R46 ;  /* 0x0000002e2f0b723e */ /* 0x000fe400000010ff */
[----:B------:R-:W-:Y:S02]  /*dae0*/  LOP3.LUT R36, R36, R37, RZ, 0x3c, !PT ;  /* 0x0000002524247212 */ /* 0x000fe400078e3cff */
[----:B------:R-:W-:Y:S01]  /*daf0*/  MOV R188, R24 ;  /* 0x0000001800bc7202 */ /* 0x000fe20000000f00 */
[----:B------:R-:W-:Y:S01]  /*db00*/  STSM.16.M88.4 [R168], R8 ;  /* 0x00000008a8007844 */ /* 0x000fe20000000200 */
[----:B------:R-:W-:Y:S02]  /*db10*/  F2FP.BF16.F32.PACK_AB R12, R201, R204 ;  /* 0x000000ccc90c723e */ /* 0x000fe400000010ff */
[----:B------:R-:W-:Y:S02]  /*db20*/  F2FP.BF16.F32.PACK_AB R13, R51, R50 ;  /* 0x00000032330d723e */ /* 0x000fe400000010ff */
[----:B------:R-:W-:-:S02]  /*db30*/  F2FP.BF16.F32.PACK_AB R14, R199, R202 ;  /* 0x000000cac70e723e */ /* 0x000fc400000010ff */
[----:B------:R-:W-:Y:S02]  /*db40*/  F2FP.BF16.F32.PACK_AB R15, R55, R54 ;  /* 0x00000036370f723e */ /* 0x000fe400000010ff */
[C---:B------:R-:W-:Y:S02]  /*db50*/  IADD3 R85, P1, R92.reuse, 0xd000, RZ ;  /* 0x0000d0005c557810 */ /* 0x040fe40007f3e0ff */
[----:B------:R-:W-:Y:S01]  /*db60*/  IADD3 R37, P2, R92, 0xe000, RZ ;  /* 0x0000e0005c257810 */ /* 0x000fe20007f5e0ff */
[----:B------:R-:W-:Y:S01]  /*db70*/  STSM.16.M88.4 [R188], R12 ;  /* 0x0000000cbc007844 */ /* 0x000fe20000000200 */
[----:B------:R-:W-:Y:S02]  /*db80*/  MOV R205, R28 ;  /* 0x0000001c00cd7202 */ /* 0x000fe40000000f00 */
[----:B0-----:R-:W-:Y:S01]  /*db90*/  F2FP.BF16.F32.PACK_AB R4, R197, R200 ;  /* 0x000000c8c504723e */ /* 0x001fe200000010ff */
[----:B------:R-:W-:Y:S01]  /*dba0*/  IMAD.X R89, RZ, RZ, R93, P2 ;  /* 0x000000ffff597224 */ /* 0x000fe200010e065d */
[----:B------:R-:W-:-:S02]  /*dbb0*/  F2FP.BF16.F32.PACK_AB R5, R59, R58 ;  /* 0x0000003a3b05723e */ /* 0x000fc400000010ff */
[----:B------:R-:W-:Y:S02]  /*dbc0*/  F2FP.BF16.F32.PACK_AB R6, R183, R198 ;  /* 0x000000c6b706723e */ /* 0x000fe400000010ff */
[----:B------:R-:W-:Y:S02]  /*dbd0*/  F2FP.BF16.F32.PACK_AB R7, R63, R62 ;  /* 0x0000003e3f07723e */ /* 0x000fe400000010ff */
[----:B------:R-:W-:Y:S02]  /*dbe0*/  LOP3.LUT R92, R31, R92, RZ, 0x3c, !PT ;  /* 0x0000005c1f5c7212 */ /* 0x000fe400078e3cff */
[----:B------:R-:W-:Y:S01]  /*dbf0*/  MOV R32, R32 ;  /* 0x0000002000207202 */ /* 0x000fe20000000f00 */
[----:B------:R-:W-:Y:S01]  /*dc00*/  STSM.16.M88.4 [R205], R4 ;  /* 0x00000004cd007844 */ /* 0x000fe20000000200 */
        /* <DEDUP_REMOVED lines=22> */
[----:B--2---:R-:W-:-:S02]  /*dd70*/  F2FP.BF16.F32.PACK_AB R48, R169, R172 ;  /* 0x000000aca930723e */ /* 0x004fc400000010ff */
[----:B------:R-:W-:Y:S02]  /*dd80*/  F2FP.BF16.F32.PACK_AB R4, R164, R167 ;  /* 0x000000a7a404723e */ /* 0x000fe400000010ff */
[----:B------:R-:W-:Y:S01]  /*dd90*/  F2FP.BF16.F32.PACK_AB R5, R99, R98 ;  /* 0x000000626305723e */ /* 0x000fe200000010ff */
[----:B------:R-:W-:Y:S01]  /*dda0*/  STSM.16.M88.4 [R104], R48 ;  /* 0x0000003068007844 */ /* 0x000fe20000000200 */
        /* <DEDUP_REMOVED lines=8> */
[----:B-1----:R-:W-:Y:S01]  /*de30*/  ISETP.NE.AND P3, PT, R41, RZ, PT ;  /* 0x000000ff2900720c */ /* 0x002fe20003f65270 */
[----:B------:R-:W-:Y:S01]  /*de40*/  IMAD.X R41, RZ, RZ, R93, P5 ;  /* 0x000000ffff297224 */ /* 0x000fe200028e065d */
[----:B------:R-:W-:Y:S01]  /*de50*/  MOV R126, R126 ;  /* 0x0000007e007e7202 */ /* 0x000fe20000000f00 */
[----:B------:R0:W-:Y:S01]  /*de60*/  STSM.16.M88.4 [R122], R8 ;  /* 0x000000087a007844 */ /* 0x0001e20000000200 */
[----:B------:R-:W-:Y:S02]  /*de70*/  MOV R101, R130 ;  /* 0x0000008200657202 */ /* 0x000fe40000000f00 */
[----:B------:R-:W-:Y:S01]  /*de80*/  F2FP.BF16.F32.PACK_AB R123, R156, R155 ;  /* 0x0000009b9c7b723e */ /* 0x000fe200000010ff */
[----:B------:R1:W-:Y:S01]  /*de90*/  STSM.16.M88.4 [R126], R112 ;  /* 0x000000707e007844 */ /* 0x0003e20000000200 */
[----:B------:R-:W-:-:S02]  /*dea0*/  MOV R134, R134 ;  /* 0x0000008600867202 */ /* 0x000fc40000000f00 */
[----:B------:R-:W-:Y:S02]  /*deb0*/  F2FP.BF16.F32.PACK_AB R130, R133, R132 ;  /* 0x000000848582723e */ /* 0x000fe400000010ff */
[----:B------:R-:W-:Y:S02]  /*dec0*/  F2FP.BF16.F32.PACK_AB R131, R161, R160 ;  /* 0x000000a0a183723e */ /* 0x000fe400000010ff */
[----:B------:R-:W-:Y:S02]  /*ded0*/  LOP3.LUT R84, R85, 0x380, RZ, 0xc0, !PT ;  /* 0x0000038055547812 */ /* 0x000fe400078ec0ff */
[----:B------:R-:W-:Y:S02]  /*dee0*/  LOP3.LUT R88, R37, 0x380, RZ, 0xc0, !PT ;  /* 0x0000038025587812 */ /* 0x000fe400078ec0ff */
[----:B------:R-:W-:Y:S02]  /*def0*/  SHF.R.U64 R84, R84, 0x3, RZ ;  /* 0x0000000354547819 */ /* 0x000fe400000012ff */
[----:B0-----:R-:W-:-:S02]  /*df00*/  F2FP.BF16.F32.PACK_AB R122, R125, R124 ;  /* 0x0000007c7d7a723e */ /* 0x001fc400000010ff */
[----:B------:R-:W-:Y:S02]  /*df10*/  SHF.R.U64 R88, R88, 0x3, RZ ;  /* 0x0000000358587819 */ /* 0x000fe400000012ff */
[----:B------:R-:W-:Y:S01]  /*df20*/  LOP3.LUT R84, R84, R85, RZ, 0x3c, !PT ;  /* 0x0000005554547212 */ /* 0x000fe200078e3cff */
[----:B------:R1:W-:Y:S01]  /*df30*/  STSM.16.M88.4 [R101], R120 ;  /* 0x0000007865007844 */ /* 0x0003e20000000200 */
[----:B------:R-:W-:Y:S01]  /*df40*/  LOP3.LUT R88, R88, R37, RZ, 0x3c, !PT ;  /* 0x0000002558587212 */ /* 0x000fe200078e3cff */
[--C-:B------:R-:W-:Y:S02]  /*df50*/  IMAD.X R37, RZ, RZ, R93.reuse, P6 ;  /* 0x000000ffff257224 */ /* 0x100fe400030e065d */
[----:B------:R1:W-:Y:S01]  /*df60*/  STSM.16.M88.4 [R134], R128 ;  /* 0x0000008086007844 */ /* 0x0003e20000000200 */
[----:B------:R-:W-:-:S03]  /*df70*/  IMAD.X R85, RZ, RZ, R93, P1 ;  /* 0x000000ffff557224 */ /* 0x000fc600008e065d */
[----:B------:R1:W-:Y:S04]  /*df80*/  STSM.16.M88.4 [R38], R136 ;  /* 0x0000008826007844 */ /* 0x0003e80000000200 */
[----:B------:R1:W-:Y:S01]  /*df90*/  STSM.16.M88.4 [R39], R144 ;  /* 0x0000009027007844 */ /* 0x0003e20000000200 */
[----:B------:R-:W-:Y:S06]  /*dfa0*/  BAR.SYNC.DEFER_BLOCKING 0x1, 0x100 ;  /* 0x0044000000007b1d */ /* 0x000fec0000010000 */
[----:B------:R-:W-:Y:S05]  /*dfb0*/  @P3 BRA `(.L_x_4262) ;  /* 0x0000000000b83947 */ /* 0x000fea0003800000 */
        /* <DEDUP_REMOVED lines=17> */
[----:B------:R-:W2:Y:S01]  /*e0d0*/  @P0 LDC R6, c[0x0][0xcf0] ;  /* 0x00033c00ff060b82 */ /* 0x000ea20000000800 */
[----:B0-----:R-:W-:-:S05]  /*e0e0*/  @P0 IMAD.HI.U32 R5, R10, R5, RZ ;  /* 0x000000050a050227 */ /* 0x001fca00078e00ff */
[----:B--2---:R-:W-:-:S04]  /*e0f0*/  @P0 SHF.R.U32.HI R4, RZ, R6, R5 ;  /* 0x00000006ff040219 */ /* 0x004fc80000011605 */
        /* <DEDUP_REMOVED lines=23> */
[----:B------:R-:W2:Y:S08]  /*e270*/  SHFL.IDX PT, R7, R11, 0x1, 0x1c1f ;  /* 0x003c1f000b077f89 */ /* 0x000eb000000e0000 */
[----:B0-----:R0:W-:Y:S04]  /*e280*/  @!P1 ST.E desc[UR44][R4.64], R3 ;  /* 0x0000000304009985 */ /* 0x0011e8000c10192c */
[----:B--2---:R0:W-:Y:S02]  /*e290*/  @!P0 ST.E desc[UR44][R6.64], R0 ;  /* 0x0000000006008985 */ /* 0x0041e4000c10192c */
.L_x_4262:
[----:B------:R-:W2:Y:S01]  /*e2a0*/  LDC R15, c[0x0][0xce8] ;  /* 0x00033a00ff0f7b82 */ /* 0x000ea20000000800 */
        /* <DEDUP_REMOVED lines=13> */
[----:B--2---:R-:W-:-:S03]  /*e380*/  ISETP.NE.AND P2, PT, R15, 0x1, PT ;  /* 0x000000010f00780c */ /* 0x004fc60003f45270 */
        /* <DEDUP_REMOVED lines=18> */
[----:B-1----:R-:W5:Y:S01]  /*e4b0*/  LD.E.128 R36, desc[UR44][R36.64] ;  /* 0x0000002c24247980 */ /* 0x002f62000c101d00 */
[----:B------:R-:W-:Y:S01]  /*e4c0*/  SEL R0, RZ, 0xffffffff, P0 ;  /* 0xffffffffff007807 */ /* 0x000fe20000000000 */
[----:B------:R-:W-:Y:S01]  /*e4d0*/  UIMAD.WIDE.U32 UR6, UR42, UR8, URZ ;  /* 0x000000082a0672a5 */ /* 0x000fe2000f8e003f */
[----:B------:R-:W-:Y:S01]  /*e4e0*/  IMAD.SHL.U32 R8, R8, 0x8, RZ ;  /* 0x0000000808087824 */ /* 0x000fe200078e00ff */
[----:B------:R-:W-:Y:S01]  /*e4f0*/  UIMAD UR5, UR42, UR9, UR5 ;  /* 0x000000092a0572a4 */ /* 0x000fe2000f8e0205 */
[----:B------:R1:W5:Y:S01]  /*e500*/  LD.E.128 R4, desc[UR44][R20.64] ;  /* 0x0000002c14047980 */ /* 0x000362000c101d00 */
        /* <DEDUP_REMOVED lines=28> */
[----:B0-----:R-:W0:Y:S01]  /*e6d0*/  FENCE.VIEW.ASYNC.S ;  /* 0x00000000000073c6 */ /* 0x001e220000000000 */
[----:B------:R-:W-:Y:S01]  /*e6e0*/  IMAD R11, R15, R13, R14 ;  /* 0x0000000d0f0b7224 */ /* 0x000fe200078e020e */
[----:B------:R-:W-:Y:S01]  /*e6f0*/  ISETP.GE.AND P0, PT, R218, UR10, PT ;  /* 0x0000000ada007c0c */ /* 0x000fe2000bf06270 */
[----:B------:R-:W-:Y:S01]  /*e700*/  IMAD.U32 R9, RZ, RZ, UR5 ;  /* 0x00000005ff097e24 */ /* 0x000fe2000f8e00ff */
[----:B------:R-:W-:Y:S01]  /*e710*/  ULDC UR5, c[0x0][0xb88] ;  /* 0x0002e20000057ab9 */ /* 0x000fe20000000800 */
[----:B------:R-:W-:Y:S01]  /*e720*/  IMAD.SHL.U32 R19, R0, 0x20, RZ ;  /* 0x0000002000137824 */ /* 0x000fe200078e00ff */
[----:B------:R-:W-:Y:S01]  /*e730*/  SHF.R.S32.HI R0, RZ, 0x1f, R11 ;  /* 0x0000001fff007819 */ /* 0x000fe2000001140b */
[C---:B------:R-:W-:Y:S01]  /*e740*/  IMAD R13, R3.reuse, UR7, R12 ;  /* 0x00000007030d7c24 */ /* 0x040fe2000f8e020c */
[----:B------:R-:W-:Y:S01]  /*e750*/  BSSY B1, `(.L_x_4263) ;  /* 0x0000039000017945 */ /* 0x000fe20003800000 */
[----:B------:R-:W-:Y:S01]  /*e760*/  IMAD.WIDE.U32 R8, R3, UR6, R8 ;  /* 0x0000000603087c25 */ /* 0x000fe2000f8e0008 */
[----:B------:R-:W-:Y:S01]  /*e770*/  ULDC.64 UR6, c[0x0][0xbd8] ;  /* 0x0002f60000067ab9 */ /* 0x000fe20000000a00 */
[----:B------:R-:W-:-:S02]  /*e780*/  LOP3.LUT R10, R19, 0x20, R10, 0xe2, !PT ;  /* 0x00000020130a7812 */ /* 0x000fc400078ee20a */
[----:B------:R-:W-:Y:S01]  /*e790*/  IMAD.IADD R9, R9, 0x1, R13 ;  /* 0x0000000109097824 */ /* 0x000fe200078e020d */
[----:B------:R-:W-:Y:S01]  /*e7a0*/  SEL R3, RZ, 0x40, P0 ;  /* 0x00000040ff037807 */ /* 0x000fe20000000000 */
[----:B------:R-:W-:Y:S01]  /*e7b0*/  IMAD R0, R0, UR6, RZ ;  /* 0x0000000600007c24 */ /* 0x000fe2000f8e02ff */
[----:B------:R-:W-:Y:S01]  /*e7c0*/  ISETP.GE.AND P0, PT, R217, UR10, PT ;  /* 0x0000000ad9007c0c */ /* 0x000fe2000bf06270 */
[----:B------:R-:W-:Y:S01]  /*e7d0*/  VIADD R27, R215, UR41 ;  /* 0x00000029d71b7c36 */ /* 0x000fe20008000000 */
[----:B------:R-:W-:Y:S01]  /*e7e0*/  LOP3.LUT R3, R10, R3, RZ, 0xfc, !PT ;  /* 0x000000030a037212 */ /* 0x000fe200078efcff */
[----:B------:R-:W-:Y:S01]  /*e7f0*/  IMAD R28, R15, UR5, RZ ;  /* 0x000000050f1c7c24 */ /* 0x000fe2000f8e02ff */
[----:B------:R-:W-:Y:S01]  /*e800*/  SEL R10, RZ, 0x80, P0 ;  /* 0x00000080ff0a7807 */ /* 0x000fe20000000000 */
[C---:B------:R-:W-:Y:S02]  /*e810*/  IMAD R13, R11.reuse, UR7, R0 ;  /* 0x000000070b0d7c24 */ /* 0x040fe4000f8e0200 */
[----:B------:R-:W-:Y:S01]  /*e820*/  IMAD.WIDE.U32 R8, R11, UR6, R8 ;  /* 0x000000060b087c25 */ /* 0x000fe2000f8e0008 */
[----:B------:R-:W-:Y:S01]  /*e830*/  ISETP.GE.AND P1, PT, R27, R28, PT ;  /* 0x0000001c1b00720c */ /* 0x000fe20003f26270 */
[----:B------:R-:W-:-:S02]  /*e840*/  ULDC.64 UR6, c[0x0][0xb80] ;  /* 0x0002e00000067ab9 */ /* 0x000fc40000000a00 */
[----:B------:R-:W-:Y:S01]  /*e850*/  VIADD R0, R17, 0x38820 ;  /* 0x0003882011007836 */ /* 0x000fe20000000000 */
[----:B------:R-:W-:Y:S01]  /*e860*/  LEA R19, P2, R8, UR6, 0x1 ;  /* 0x0000000608137c11 */ /* 0x000fe2000f8408ff */
[----:B------:R-:W-:-:S03]  /*e870*/  IMAD.IADD R9, R9, 0x1, R13 ;  /* 0x0000000109097824 */ /* 0x000fc600078e020d */
[----:B------:R-:W-:Y:S02]  /*e880*/  PRMT R0, RZ, 0x654, R0 ;  /* 0x00000654ff007816 */ /* 0x000fe40000000000 */
[----:B------:R-:W-:Y:S02]  /*e890*/  LEA.HI.X R26, R8, UR7, R9, 0x1, P2 ;  /* 0x00000007081a7c11 */ /* 0x000fe400090f0c09 */
[----:B0-----:R0:W-:Y:S03]  /*e8a0*/  SYNCS.ARRIVE.TRANS64.RED.A1T0 RZ, [R0+URZ], RZ ;  /* 0x000000ff00ff79a7 */ /* 0x0011e6000810043f */
[----:B------:R1:W2:Y:S01]  /*e8b0*/  SHFL.IDX PT, R11, R26, RZ, 0x181f ;  /* 0x00181fff1a0b7589 */ /* 0x0002a200000e0000 */
[----:B0-----:R-:W-:-:S03]  /*e8c0*/  LOP3.LUT R0, R3, R10, RZ, 0xfc, !PT ;  /* 0x0000000a03007212 */ /* 0x001fc600078efcff */
[----:B------:R1:W0:Y:S01]  /*e8d0*/  SHFL.IDX PT, R10, R19, RZ, 0x181f ;  /* 0x00181fff130a7589 */ /* 0x00022200000e0000 */
[----:B------:R-:W-:Y:S05]  /*e8e0*/  @P1 BRA `(.L_x_4264) ;  /* 0x00000000007c1947 */ /* 0x000fea0003800000 */
[----:B------:R-:W-:Y:S02]  /*e8f0*/  ISETP.GE.AND P1, PT, R195, UR10, PT ;  /* 0x0000000ac3007c0c */ /* 0x000fe4000bf26270 */
[----:B------:R-:W-:Y:S02]  /*e900*/  ISETP.GE.AND P0, PT, R23, UR10, PT ;  /* 0x0000000a17007c0c */ /* 0x000fe4000bf06270 */
[----:B------:R-:W-:Y:S02]  /*e910*/  ISETP.GE.AND P5, PT, R194, UR10, PT ;  /* 0x0000000ac2007c0c */ /* 0x000fe4000bfa6270 */
[----:B------:R-:W-:-:S07]  /*e920*/  ISETP.GE.AND P3, PT, R193, UR10, PT ;  /* 0x0000000ac1007c0c */ /* 0x000fce000bf66270 */
[-C--:B0-----:R-:W-:Y:S02]  /*e930*/  @!P1 LEA R12, P2, R195, R10.reuse, 0x1 ;  /* 0x0000000ac30c9211 */ /* 0x081fe400078408ff */
        /* <DEDUP_REMOVED lines=10> */
[CC--:B-1----:R-:W-:Y:S01]  /*e9e0*/  @!P3 LEA R20, P6, R193.reuse, R10.reuse, 0x1 ;  /* 0x0000000ac114b211 */ /* 0x0c2fe200078c08ff */
[----:B------:R3:W-:Y:S03]  /*e9f0*/  @!P5 ST.E.128 desc[UR44][R14.64], R68 ;  /* 0x000000440e00d985 */ /* 0x0007e6000c101d2c */
[----:B------:R-:W-:Y:S02]  /*ea00*/  @!P3 LEA.HI.X R21, R193, R11, R225, 0x1, P6 ;  /* 0x0000000bc115b211 */ /* 0x000fe400030f0ce1 */
[----:B0-----:R-:W-:-:S03]  /*ea10*/  @!P2 LEA R8, P5, R192, R10, 0x1 ;  /* 0x0000000ac008a211 */ /* 0x001fc600078a08ff */
        /* <DEDUP_REMOVED lines=12> */
.L_x_4264:
[----:B------:R-:W-:Y:S05]  /*eae0*/  BSYNC B1 ;  /* 0x0000000000017941 */ /* 0x000fea0003800000 */
.L_x_4263:
        /* <DEDUP_REMOVED lines=12> */
[----:B------:R-:W-:Y:S01]  /*ebb0*/  @!P3 LEA R10, P6, R194, R6, 0x1 ;  /* 0x00000006c20ab211 */ /* 0x000fe200078c08ff */
        /* <DEDUP_REMOVED lines=12> */
[----:B-1----:R-:W-:Y:S02]  /*ec80*/  @P4 LEA R20, P5, R218, R6, 0x1 ;  /* 0x00000006da144211 */ /* 0x002fe400078a08ff */
        /* <DEDUP_REMOVED lines=12> */
.L_x_4261:
        /* <DEDUP_REMOVED lines=57> */
.L_x_4267:
[----:B------:R-:W-:Y:S05]  /*f0e0*/  BSYNC B1 ;  /* 0x0000000000017941 */ /* 0x000fea0003800000 */
.L_x_4266:
        /* <DEDUP_REMOVED lines=48> */
[----:B------:R-:W-:Y:S02]  /*f3f0*/  IMAD R3, R7, UR7, R0 ;  /* 0x0000000707037c24 */ /* 0x000fe4000f8e0200 */
[----:B------:R-:W-:Y:S02]  /*f400*/  VIADD R0, R215, UR41 ;  /* 0x00000029d7007c36 */ /* 0x000fe40008000000 */
[----:B------:R-:W-:-:S02]  /*f410*/  IMAD R25, R10, UR5, RZ ;  /* 0x000000050a197c24 */ /* 0x000fc4000f8e02ff */
[----:B------:R-:W-:Y:S01]  /*f420*/  IMAD.WIDE.U32 R4, R7, UR6, R4 ;  /* 0x0000000607047c25 */ /* 0x000fe2000f8e0004 */
[----:B------:R-:W-:Y:S01]  /*f430*/  SEL R7, RZ, 0x40, P0 ;  /* 0x00000040ff077807 */ /* 0x000fe20000000000 */
[----:B------:R-:W-:Y:S01]  /*f440*/  ULDC.64 UR6, c[0x0][0xb80] ;  /* 0x0002e00000067ab9 */ /* 0x000fe20000000a00 */
[----:B------:R-:W-:Y:S01]  /*f450*/  ISETP.GE.AND P0, PT, R0, R25, PT ;  /* 0x000000190000720c */ /* 0x000fe20003f06270 */
[----:B------:R-:W-:Y:S01]  /*f460*/  IMAD.IADD R3, R5, 0x1, R3 ;  /* 0x0000000105037824 */ /* 0x000fe200078e0203 */
        /* <DEDUP_REMOVED lines=39> */
.L_x_4269:
[----:B------:R-:W-:Y:S05]  /*f6e0*/  BSYNC B1 ;  /* 0x0000000000017941 */ /* 0x000fea0003800000 */
.L_x_4268:
        /* <DEDUP_REMOVED lines=36> */
.L_x_4265:
[----:B------:R-:W-:Y:S05]  /*f930*/  BSYNC B0 ;  /* 0x0000000000007941 */ /* 0x000fea0003800000 */
.L_x_4260:
[----:B------:R-:W-:Y:S02]  /*f940*/  ULDC UR5, c[0x0][0xd38] ;  /* 0x00034e0000057ab9 */ /* 0x000fe40000000800 */
[----:B------:R-:W-:-:S06]  /*f950*/  UISETP.GE.AND UP0, UPT, UR4, UR5, UPT ;  /* 0x000000050400728c */ /* 0x000fcc000bf06270 */
[----:B------:R-:W-:-:S13]  /*f960*/  PLOP3.LUT P0, PT, PT, PT, UP0, 0x80, 0x0 ;  /* 0x000000000000781c */ /* 0x000fda0003f0f008 */
[----:B------:R-:W-:Y:S05]  /*f970*/  @!P0 BRA `(.L_x_4270) ;  /* 0xffffff1400b08947 */ /* 0x000fea000383ffff */
[----:B------:R-:W-:Y:S05]  /*f980*/  EXIT ;  /* 0x000000000000794d */ /* 0x000fea0003800000 */
.L_x_4221:
        /* <DEDUP_REMOVED lines=16> */
[----:B------:R-:W1:Y:S01]  /*fa90*/  S2R R5, SR_TID.X ;  /* 0x0000000000057919 */ /* 0x000e620000002100 */
[----:B------:R-:W2:Y:S01]  /*faa0*/  S2UR UR5, SR_CgaCtaId ;  /* 0x00000000000579c3 */ /* 0x000ea20000008800 */
[----:B------:R-:W-:Y:S01]  /*fab0*/  UMOV UR4, 0x400 ;  /* 0x0000040000047882 */ /* 0x000fe20000000000 */
[----:B------:R-:W-:Y:S01]  /*fac0*/  IMAD.MOV.U32 R19, RZ, RZ, RZ ;  /* 0x000000ffff137224 */ /* 0x000fe200078e00ff */
[----:B------:R-:W-:Y:S01]  /*fad0*/  ULDC UR41, c[0x0][0xc] ;  /* 0x0000030000297ab9 */ /* 0x000fe20000000800 */
[----:B------:R-:W-:Y:S01]  /*fae0*/  ULDC.64 UR46, c[0x0][0x198] ;  /* 0x00006600002e7ab9 */ /* 0x000fe20000000a00 */
[----:B--2---:R-:W-:-:S06]  /*faf0*/  ULEA UR4, UR5, UR4, 0x18 ;  /* 0x0000000405047291 */ /* 0x004fcc000f8ec03f */
[----:B------:R-:W-:Y:S01]  /*fb00*/  IMAD.U32 R17, RZ, RZ, UR4 ;  /* 0x00000004ff117e24 */ /* 0x000fe2000f8e00ff */
[C---:B-1----:R-:W-:Y:S01]  /*fb10*/  LOP3.LUT R4, R5.reuse, 0x7f, RZ, 0xc0, !PT ;  /* 0x0000007f05047812 */ /* 0x042fe200078ec0ff */
[----:B0-----:R-:W-:-:S05]  /*fb20*/  IMAD.SHL.U32 R0, R5, 0x8, RZ ;  /* 0x0000000805007824 */ /* 0x001fca00078e00ff */
[C---:B------:R-:W-:Y:S02]  /*fb30*/  LOP3.LUT R2, R0.reuse, 0x1f8, RZ, 0xc0, !PT ;  /* 0x000001f800027812 */ /* 0x040fe400078ec0ff */
[----:B------:R-:W-:Y:S02]  /*fb40*/  LOP3.LUT R0, R0, 0x38, RZ, 0xc0, !PT ;  /* 0x0000003800007812 */ /* 0x000fe400078ec0ff */
        /* <DEDUP_REMOVED lines=20> */
.L_x_4383:
        /* <DEDUP_REMOVED lines=14> */
[----:B01--4-:R-:W-:Y:S05]  /*fd70*/  @!P0 BRA `(.L_x_4272) ;  /* 0x0000000000208947 */ /* 0x013fea0003800000 */
        /* <DEDUP_REMOVED lines=8> */
.L_x_4272:
[----:B------:R-:W-:Y:S01]  /*fe00*/  ULDC UR8, c[0x0][0xd54] ;  /* 0x0003550000087ab9 */ /* 0x000fe20000000800 */
[----:B------:R-:W-:Y:S01]  /*fe10*/  UMOV UR5, UR9 ;  /* 0x0000000900057c82 */ /* 0x000fe20008000000 */
[----:B------:R-:W-:-:S11]  /*fe20*/  UISETP.NE.AND UP0, UPT, UR8, 0x1, UPT ;  /* 0x000000010800788c */ /* 0x000fd6000bf05270 */
[----:B------:R-:W-:Y:S02]  /*fe30*/  @UP0 ULDC.64 UR10, c[0x0][0xd58] ;  /* 0x00035600000a0ab9 */ /* 0x000fe40000000a00 */
[----:B------:R-:W-:-:S04]  /*fe40*/  UIMAD.WIDE.U32 UR6, UR9, UR10, URZ ;  /* 0x0000000a090672a5 */ /* 0x000fc8000f8e003f */
[----:B------:R-:W-:-:S04]  /*fe50*/  @UP0 USHF.R.U32.HI UR5, URZ, UR11, UR7 ;  /* 0x0000000b3f050299 */ /* 0x000fc80008011607 */
[----:B------:R-:W-:-:S12]  /*fe60*/  UIMAD UR8, UR5, UR8, URZ ;  /* 0x00000008050872a4 */ /* 0x000fd8000f8e023f */
.L_x_4273:
[----:B------:R-:W-:Y:S01]  /*fe70*/  ULOP3.LUT UR39, URZ, UR5, URZ, 0x33, !UPT ;  /* 0x000000053f277292 */ /* 0x000fe2000f8e333f */
[----:B------:R-:W-:Y:S01]  /*fe80*/  BSSY B7, `(.L_x_4274) ;  /* 0x00005ad000077945 */ /* 0x000fe20003800000 */
[----:B------:R-:W-:Y:S01]  /*fe90*/  ULDC UR10, c[0x0][0x448] ;  /* 0x00011200000a7ab9 */ /* 0x000fe20000000800 */
[----:B------:R-:W-:Y:S01]  /*fea0*/  ULDC UR5, c[0x0][0xd3c] ;  /* 0x00034f0000057ab9 */ /* 0x000fe20000000800 */
[----:B------:R-:W-:Y:S01]  /*feb0*/  UISETP.NE.AND UP1, UPT, UR10, 0x1, UPT ;  /* 0x000000010a00788c */ /* 0x000fe2000bf25270 */
[----:B------:R-:W-:Y:S01]  /*fec0*/  ULDC.64 UR6, c[0x0][0x418] ;  /* 0x0001060000067ab9 */ /* 0x000fe20000000a00 */
[----:B------:R-:W-:Y:S02]  /*fed0*/  UIADD3 UR39, UR39, UR5, URZ ;  /* 0x0000000527277290 */ /* 0x000fe4000fffe03f */
[----:B------:R-:W-:Y:S02]  /*fee0*/  UISETP.NE.U32.AND UP0, UPT, UR6, URZ, UPT ;  /* 0x0000003f0600728c */ /* 0x000fe4000bf05070 */
[----:B------:R-:W-:-:S02]  /*fef0*/  USHF.L.U32 UR5, UR39, 0x6, URZ ;  /* 0x0000000627057899 */ /* 0x000fc4000800063f */
[----:B------:R-:W-:Y:S02]  /*ff00*/  UISETP.NE.AND.EX UP0, UPT, UR7, URZ, UPT, UP0 ;  /* 0x0000003f0700728c */ /* 0x000fe4000bf05300 */
[----:B------:R-:W-:Y:S01]  /*ff10*/  UIADD3 UR5, UR5, 0x3f, URZ ;  /* 0x0000003f05057890 */ /* 0x000fe2000fffe03f */
[----:B------:R-:W-:Y:S01]  /*ff20*/  ULDC UR7, c[0x0][0x288] ;  /* 0x0000a20000077ab9 */ /* 0x000fe20000000800 */
        /* <DEDUP_REMOVED lines=40> */
[----:B------:R-:W0:Y:S08]  /*101b0*/  FLO.U32 R0, UR4 ;  /* 0x0000000400007d00 */ /* 0x000e3000080e0000 */
[----:B------:R-:W1:Y:S01]  /*101c0*/  POPC R2, UR4 ;  /* 0x0000000400027d09 */ /* 0x000e620008000000 */
[----:B0-----:R-:W-:-:S13]  /*101d0*/  ISETP.EQ.U32.AND P0, PT, R0, R3, PT ;  /* 0x000000030000720c */ /* 0x001fda0003f02070 */
[----:B-1----:R-:W2:Y:S01]  /*101e0*/  @P0 ATOMG.E.ADD.STRONG.GPU PT, R5, desc[UR44][R4.64], R2 ;  /* 0x00000002040509a8 */ /* 0x002ea200081ee1ec */
[----:B------:R-:W0:Y:S02]  /*101f0*/  S2R R3, SR_LTMASK ;  /* 0x0000000000037919 */ /* 0x000e240000003900 */
[----:B0-----:R-:W-:-:S06]  /*10200*/  LOP3.LUT R3, R3, UR4, RZ, 0xc0, !PT ;  /* 0x0000000403037c12 */ /* 0x001fcc000f8ec0ff */
[----:B------:R-:W0:Y:S01]  /*10210*/  POPC R3, R3 ;  /* 0x0000000300037309 */ /* 0x000e220000000000 */
[----:B--2---:R-:W0:Y:S02]  /*10220*/  SHFL.IDX PT, R0, R5, R0, 0x1f ;  /* 0x00001f0005007589 */ /* 0x004e2400000e0000 */
[----:B0-----:R-:W-:-:S05]  /*10230*/  IADD3 R0, R0, UR41, R3 ;  /* 0x0000002900007c10 */ /* 0x001fca000fffe003 */
[----:B------:R3:W-:Y:S01]  /*10240*/  STL [R1+0x10], R0 ;  /* 0x0000100001007387 */ /* 0x0007e20000100800 */
[----:B------:R-:W-:Y:S05]  /*10250*/  BRA `(.L_x_4276) ;  /* 0x0000005400bc7947 */ /* 0x000fea0003800000 */
.L_x_4275:
        /* <DEDUP_REMOVED lines=20> */
.L_x_4278:
[----:B------:R-:W-:Y:S05]  /*103a0*/  BSYNC B6 ;  /* 0x0000000000067941 */ /* 0x000fea0003800000 */
.L_x_4277:
        /* <DEDUP_REMOVED lines=20> */
.L_x_4281:
        /* <DEDUP_REMOVED lines=15> */
.L_x_4280:
[----:B------:R-:W-:Y:S05]  /*105e0*/  BSYNC B6 ;  /* 0x0000000000067941 */ /* 0x000fea0003800000 */
.L_x_4279:
        /* <DEDUP_REMOVED lines=27> */
.L_x_4399:
        /* <DEDUP_REMOVED lines=9> */
.L_x_4402:
        /* <DEDUP_REMOVED lines=22> */
.L_x_4285:
[----:B--2---:R-:W2:Y:S01]  /*10990*/  LDL R2, [R1+0x8] ;  /* 0x0000080001027983 */ /* 0x004ea20000100800 */
[----:B------:R-:W-:Y:S01]  /*109a0*/  IMAD R0, R19, 0x8, R17 ;  /* 0x0000000813007824 */ /* 0x000fe200078e0211 */
[----:B--2---:R-:W-:-:S04]  /*109b0*/  SHF.L.U32 R2, R2, 0x1f, RZ ;  /* 0x0000001f02027819 */ /* 0x004fc800000006ff */
[----:B------:R-:W2:Y:S02]  /*109c0*/  SYNCS.PHASECHK.TRANS64.TRYWAIT P0, [R0+URZ+0x38840], R2 ;  /* 0x03884002000075a7 */ /* 0x000ea4000800017f */
[----:B--2---:R-:W-:Y:S05]  /*109d0*/  @!P0 BRA `(.L_x_4286) ;  /* 0x00000058001c8947 */ /* 0x004fea0003800000 */
.L_x_4403:
        /* <DEDUP_REMOVED lines=11> */
.L_x_4287:
        /* <DEDUP_REMOVED lines=19> */
.L_x_4283:
        /* <DEDUP_REMOVED lines=24> */
.L_x_4289:
[----:B------:R-:W-:Y:S05]  /*10d40*/  BSYNC B6 ;  /* 0x0000000000067941 */ /* 0x000fea0003800000 */
.L_x_4288:
[----:B------:R-:W2:Y:S01]  /*10d50*/  S2R R2, SR_TID.X ;  /* 0x0000000000027919 */ /* 0x000ea20000002100 */
[----:B0-----:R-:W0:Y:S01]  /*10d60*/  LDC R7, c[0x0][0x448] ;  /* 0x00011200ff077b82 */ /* 0x001e220000000800 */
[----:B------:R-:W-:Y:S01]  /*10d70*/  ULDC.64 UR6, c[0x0][0x2d8] ;  /* 0x0000b60000067ab9 */ /* 0x000fe20000000a00 */
[----:B------:R-:W-:Y:S01]  /*10d80*/  ULDC.64 UR8, c[0x0][0x2e0] ;  /* 0x0000b80000087ab9 */ /* 0x000fe20000000a00 */
[----:B-1----:R-:W1:Y:S01]  /*10d90*/  S2R R4, SR_TID.X ;  /* 0x0000000000047919 */ /* 0x002e620000002100 */
[----:B------:R-:W-:Y:S02]  /*10da0*/  UIMAD.WIDE.U32 UR4, UR36, UR6, URZ ;  /* 0x00000006240472a5 */ /* 0x000fe4000f8e003f */
[----:B------:R-:W-:-:S04]  /*10db0*/  UIMAD UR6, UR43, UR6, URZ ;  /* 0x000000062b0672a4 */ /* 0x000fc8000f8e023f */
[----:B------:R-:W-:Y:S02]  /*10dc0*/  UIMAD UR6, UR36, UR7, UR6 ;  /* 0x00000007240672a4 */ /* 0x000fe4000f8e0206 */
[----:B------:R-:W-:Y:S02]  /*10dd0*/  UIMAD UR7, UR37, UR8, URZ ;  /* 0x00000008250772a4 */ /* 0x000fe4000f8e023f */
[----:B------:R-:W-:Y:S02]  /*10de0*/  UIADD3 UR5, UR5, UR6, URZ ;  /* 0x0000000605057290 */ /* 0x000fe4000fffe03f */
[----:B------:R-:W-:Y:S02]  /*10df0*/  UIMAD UR6, UR42, UR9, UR7 ;  /* 0x000000092a0672a4 */ /* 0x000fe4000f8e0207 */
[----:B------:R-:W-:-:S04]  /*10e00*/  UIMAD.WIDE.U32 UR4, UR42, UR8, UR4 ;  /* 0x000000082a0472a5 */ /* 0x000fc8000f8e0004 */
[----:B------:R-:W-:Y:S01]  /*10e10*/  UIADD3 UR6, UR5, UR6, URZ ;  /* 0x0000000605067290 */ /* 0x000fe2000fffe03f */
[----:B0-----:R-:W-:Y:S01]  /*10e20*/  ISETP.NE.AND P0, PT, R7, 0x1, PT ;  /* 0x000000010700780c */ /* 0x001fe20003f05270 */
[----:B------:R-:W-:Y:S01]  /*10e30*/  IMAD.U32 R5, RZ, RZ, UR5 ;  /* 0x00000005ff057e24 */ /* 0x000fe2000f8e00ff */
[----:B--2---:R-:W-:Y:S01]  /*10e40*/  LOP3.LUT R0, R2, 0x7f, RZ, 0xc0, !PT ;  /* 0x0000007f02007812 */ /* 0x004fe200078ec0ff */
[----:B-1----:R-:W-:-:S03]  /*10e50*/  IMAD.SHL.U32 R4, R4, 0x10, RZ ;  /* 0x0000001004047824 */ /* 0x002fc600078e00ff */
[----:B------:R-:W-:-:S07]  /*10e60*/  SHF.R.U32.HI R0, RZ, 0x3, R0 ;  /* 0x00000003ff007819 */ /* 0x000fce0000011600 */
[----:B------:R-:W0:Y:S01]  /*10e70*/  @P0 LDC R3, c[0x0][0x44c] ;  /* 0x00011300ff030b82 */ /* 0x000e220000000800 */
[----:B------:R-:W-:Y:S01]  /*10e80*/  LOP3.LUT R4, R0, 0x70, R4, 0xf8, !PT ;  /* 0x0000007000047812 */ /* 0x000fe200078ef804 */
[----:B------:R-:W-:-:S04]  /*10e90*/  IMAD.U32 R0, RZ, RZ, UR39 ;  /* 0x00000027ff007e24 */ /* 0x000fc8000f8e00ff */
[----:B------:R-:W-:Y:S02]  /*10ea0*/  IMAD R6, R0, 0x40, R4 ;  /* 0x0000004000067824 */ /* 0x000fe400078e0204 */
[----:B------:R-:W1:Y:S01]  /*10eb0*/  @P0 LDC R2, c[0x0][0x450] ;  /* 0x00011400ff020b82 */ /* 0x000e620000000800 */
[----:B------:R-:W-:Y:S01]  /*10ec0*/  IMAD.U32 R4, RZ, RZ, UR4 ;  /* 0x00000004ff047e24 */ /* 0x000fe2000f8e00ff */
[----:B------:R-:W-:Y:S01]  /*10ed0*/  ULDC.64 UR4, c[0x0][0x2d0] ;  /* 0x0000b40000047ab9 */ /* 0x000fe20000000a00 */
[----:B------:R-:W-:Y:S01]  /*10ee0*/  IMAD.MOV.U32 R0, RZ, RZ, R6 ;  /* 0x000000ffff007224 */ /* 0x000fe200078e0006 */
[----:B------:R2:W-:Y:S04]  /*10ef0*/  STL [R1+0x18], R6 ;  /* 0x0000180601007387 */ /* 0x0005e80000100800 */
[----:B------:R3:W5:Y:S01]  /*10f00*/  LDL R8, [R1+0x4] ;  /* 0x0000040001087983 */ /* 0x0007620000100800 */
[----:B0-----:R-:W-:-:S05]  /*10f10*/  @P0 IMAD.HI.U32 R3, R6, R3, RZ ;  /* 0x0000000306030227 */ /* 0x001fca00078e00ff */
[----:B-1----:R-:W-:Y:S01]  /*10f20*/  @P0 SHF.R.U32.HI R0, RZ, R2, R3 ;  /* 0x00000002ff000219 */ /* 0x002fe20000011603 */
[----:B------:R-:W-:Y:S02]  /*10f30*/  IMAD.MOV.U32 R2, RZ, RZ, R4 ;  /* 0x000000ffff027224 */ /* 0x000fe400078e0004 */
[----:B------:R-:W-:Y:S01]  /*10f40*/  IMAD.U32 R3, RZ, RZ, UR6 ;  /* 0x00000006ff037e24 */ /* 0x000fe2000f8e00ff */
[----:B------:R-:W-:Y:S01]  /*10f50*/  SHF.R.S32.HI R4, RZ, 0x1f, R0 ;  /* 0x0000001fff047819 */ /* 0x000fe20000011400 */
[----:B------:R-:W-:Y:S01]  /*10f60*/  ULDC.64 UR6, c[0x0][0x280] ;  /* 0x0000a00000067ab9 */ /* 0x000fe20000000a00 */
[----:B------:R-:W-:-:S04]  /*10f70*/  IMAD.WIDE.U32 R2, R0, UR4, R2 ;  /* 0x0000000400027c25 */ /* 0x000fc8000f8e0002 */
[----:B------:R-:W-:-:S04]  /*10f80*/  IMAD R4, R4, UR4, RZ ;  /* 0x0000000404047c24 */ /* 0x000fc8000f8e02ff */
[----:B------:R-:W-:Y:S01]  /*10f90*/  IMAD R4, R0, UR5, R4 ;  /* 0x0000000500047c24 */ /* 0x000fe2000f8e0204 */
[----:B------:R-:W-:Y:S01]  /*10fa0*/  ULDC.64 UR4, c[0x0][0x2c8] ;  /* 0x0000b20000047ab9 */ /* 0x000fe20000000a00 */
[----:B------:R-:W-:Y:S02]  /*10fb0*/  IMAD.MOV R0, RZ, RZ, -R0 ;  /* 0x000000ffff007224 */ /* 0x000fe400078e0a00 */
[----:B------:R-:W-:Y:S02]  /*10fc0*/  IMAD.IADD R3, R3, 0x1, R4 ;  /* 0x0000000103037824 */ /* 0x000fe400078e0204 */
[----:B------:R-:W-:Y:S02]  /*10fd0*/  IMAD R0, R7, R0, R6 ;  /* 0x0000000007007224 */ /* 0x000fe400078e0206 */
[----:B--2---:R-:W0:Y:S03]  /*10fe0*/  S2R R6, SR_TID.X ;  /* 0x0000000000067919 */ /* 0x004e260000002100 */
[----:B------:R-:W-:Y:S01]  /*10ff0*/  SHF.R.S32.HI R4, RZ, 0x1f, R0 ;  /* 0x0000001fff047819 */ /* 0x000fe20000011400 */
[----:B------:R-:W-:-:S04]  /*11000*/  IMAD.WIDE.U32 R2, R0, UR4, R2 ;  /* 0x0000000400027c25 */ /* 0x000fc8000f8e0002 */
[----:B------:R-:W-:Y:S01]  /*11010*/  IMAD R4, R4, UR4, RZ ;  /* 0x0000000404047c24 */ /* 0x000fe2000f8e02ff */
[----:B------:R-:W-:-:S03]  /*11020*/  ULDC UR4, c[0x0][0x2b8] ;  /* 0x0000ae0000047ab9 */ /* 0x000fc60000000800 */
[----:B------:R-:W-:Y:S01]  /*11030*/  IMAD R4, R0, UR5, R4 ;  /* 0x0000000500047c24 */ /* 0x000fe2000f8e0204 */
[----:B------:R-:W-:-:S03]  /*11040*/  LEA R0, P1, R2, UR6, 0x1 ;  /* 0x0000000602007c11 */ /* 0x000fc6000f8208ff */
[----:B------:R-:W-:Y:S02]  /*11050*/  IMAD.IADD R3, R3, 0x1, R4 ;  /* 0x0000000103037824 */ /* 0x000fe400078e0204 */
[----:B0-----:R-:W-:-:S05]  /*11060*/  IMAD.SHL.U32 R9, R6, 0x8, RZ ;  /* 0x0000000806097824 */ /* 0x001fca00078e00ff */
[----:B------:R-:W-:Y:S02]  /*11070*/  LOP3.LUT R9, R9, 0x38, RZ, 0xc0, !PT ;  /* 0x0000003809097812 */ /* 0x000fe400078ec0ff */
[----:B------:R-:W-:Y:S02]  /*11080*/  LOP3.LUT R6, R6, 0x7f, RZ, 0xc0, !PT ;  /* 0x0000007f06067812 */ /* 0x000fe400078ec0ff */
[----:B------:R-:W-:Y:S01]  /*11090*/  ISETP.GE.AND P0, PT, R9, UR4, PT ;  /* 0x0000000409007c0c */ /* 0x000fe2000bf06270 */
[----:B------:R-:W-:Y:S01]  /*110a0*/  UMOV UR4, 0xffffffff ;  /* 0xffffffff00047882 */ /* 0x000fe20000000000 */
[----:B------:R-:W-:Y:S02]  /*110b0*/  LEA.HI.X R3, R2, UR7, R3, 0x1, P1 ;  /* 0x0000000702037c11 */ /* 0x000fe400088f0c03 */
[----:B------:R-:W-:Y:S01]  /*110c0*/  SHF.R.U32.HI R10, RZ, 0x3, R6 ;  /* 0x00000003ff0a7819 */ /* 0x000fe20000011606 */
[----:B---3--:R-:W-:Y:S08]  /*110d0*/  BRA.DIV UR4, `(.L_x_4290) ;  /* 0x0000005204707947 */ /* 0x008ff0000b800000 */
[----:B------:R-:W0:Y:S01]  /*110e0*/  SHFL.IDX PT, R5, R0, RZ, 0x181f ;  /* 0x00181fff00057589 */ /* 0x000e2200000e0000 */
[----:B------:R-:W-:Y:S01]  /*110f0*/  IMAD.U32 R6, RZ, RZ, UR39 ;  /* 0x00000027ff067e24 */ /* 0x000fe2000f8e00ff */
[----:B------:R-:W-:Y:S02]  /*11100*/  ULDC UR4, c[0x0][0x288] ;  /* 0x0000a20000047ab9 */ /* 0x000fe40000000800 */
[----:B------:R-:W1:Y:S01]  /*11110*/  SHFL.IDX PT, R4, R3, RZ, 0x181f ;  /* 0x00181fff03047589 */ /* 0x000e6200000e0000 */
[----:B------:R-:W-:Y:S02]  /*11120*/  IMAD R2, R7, UR4, RZ ;  /* 0x0000000407027c24 */ /* 0x000fe4000f8e02ff */
[----:B------:R-:W-:-:S04]  /*11130*/  IMAD R10, R6, 0x40, R10 ;  /* 0x00000040060a7824 */ /* 0x000fc800078e020a */
[C---:B------:R-:W-:Y:S01]  /*11140*/  VIADD R7, R10.reuse, 0x10 ;  /* 0x000000100a077836 */ /* 0x040fe20000000000 */
[C---:B------:R-:W-:Y:S01]  /*11150*/  ISETP.GE.AND P1, PT, R10.reuse, R2, PT ;  /* 0x000000020a00720c */ /* 0x040fe20003f26270 */
[----:B------:R-:W-:Y:S01]  /*11160*/  VIADD R6, R10, 0x20 ;  /* 0x000000200a067836 */ /* 0x000fe20000000000 */
[----:B------:R-:W-:Y:S04]  /*11170*/  STL [R1+0x14], R10 ;  /* 0x0000140a01007387 */ /* 0x000fe80000100800 */
[----:B------:R-:W-:Y:S04]  /*11180*/  STL [R1+0x20], R7 ;  /* 0x0000200701007387 */ /* 0x000fe80000100800 */
[----:B------:R-:W-:Y:S03]  /*11190*/  STL [R1+0x24], R6 ;  /* 0x0000240601007387 */ /* 0x000fe60000100800 */
        /* <DEDUP_REMOVED lines=27> */
.L_x_4412:
        /* <DEDUP_REMOVED lines=12> */
.L_x_4291:
        /* <DEDUP_REMOVED lines=35> */
.L_x_4293:
[----:B------:R-:W-:Y:S05]  /*11640*/  BSYNC B6 ;  /* 0x0000000000067941 */ /* 0x000fea0003800000 */
.L_x_4292:
        /* <DEDUP_REMOVED lines=10> */
[----:B0-----:R-:W-:-:S13]  /*116f0*/  ISETP.NE.AND P0, PT, R8, 0x1, PT ;  /* 0x000000010800780c */ /* 0x001fda0003f05270 */
[----:B------:R-:W0:Y:S01]  /*11700*/  @P0 LDC R0, c[0x0][0x450] ;  /* 0x00011400ff000b82 */ /* 0x000e220000000800 */
[----:B-1----:R-:W-:Y:S02]  /*11710*/  IMAD.SHL.U32 R10, R10, 0x8, RZ ;  /* 0x000000080a0a7824 */ /* 0x002fe400078e00ff */
[----:B-----5:R-:W-:-:S03]  /*11720*/  IMAD.SHL.U32 R9, R11, 0x8, RZ ;  /* 0x000000080b097824 */ /* 0x020fc600078e00ff */
[----:B------:R-:W-:-:S04]  /*11730*/  LOP3.LUT R10, R10, 0x38, RZ, 0xc0, !PT ;  /* 0x000000380a0a7812 */ /* 0x000fc800078ec0ff */
[C---:B------:R-:W-:Y:S02]  /*11740*/  LOP3.LUT R12, R10.reuse, 0x80, RZ, 0xfc, !PT ;  /* 0x000000800a0c7812 */ /* 0x040fe400078efcff */
[----:B------:R-:W-:Y:S02]  /*11750*/  LOP3.LUT R10, R10, 0x40, RZ, 0xfc, !PT ;  /* 0x000000400a0a7812 */ /* 0x000fe400078efcff */
[----:B------:R-:W-:Y:S02]  /*11760*/  LOP3.LUT R9, R9, 0x38, RZ, 0xc0, !PT ;  /* 0x0000003809097812 */ /* 0x000fe400078ec0ff */
[----:B--2---:R-:W-:Y:S02]  /*11770*/  R2UR UR5, R5 ;  /* 0x00000000050572ca */ /* 0x004fe400000e0000 */
[----:B------:R-:W-:Y:S02]  /*11780*/  R2UR UR4, R4 ;  /* 0x00000000040472ca */ /* 0x000fe400000e0000 */
[----:B---3--:R-:W-:-:S02]  /*11790*/  R2UR UR5, R2 ;  /* 0x00000000020572ca */ /* 0x008fc400000e0000 */
        /* <DEDUP_REMOVED lines=30> */
[----:B------:R-:W-:Y:S01]  /*11980*/  ISETP.GE.AND P3, PT, R9, UR4, PT ;  /* 0x0000000409007c0c */ /* 0x000fe2000bf66270 */
[----:B------:R-:W1:Y:S01]  /*11990*/  S2R R12, SR_TID.X ;  /* 0x00000000000c7919 */ /* 0x000e620000002100 */
[----:B------:R-:W-:-:S02]  /*119a0*/  LEA.HI.X R6, R2, UR5, R6, 0x1, P0 ;  /* 0x0000000502067c11 */ /* 0x000fc400080f0c06 */
[----:B------:R-:W-:Y:S02]  /*119b0*/  SEL R2, RZ, 0x1, P3 ;  /* 0x00000001ff027807 */ /* 0x000fe40001800000 */
[----:B------:R-:W-:Y:S02]  /*119c0*/  SEL R3, RZ, 0x4, P2 ;  /* 0x00000004ff037807 */ /* 0x000fe40001000000 */
[----:B------:R-:W-:-:S04]  /*119d0*/  SEL R4, RZ, 0x2, P1 ;  /* 0x00000002ff047807 */ /* 0x000fc80000800000 */
[----:B------:R-:W-:Y:S02]  /*119e0*/  IADD3 R2, R3, R4, R2 ;  /* 0x0000000403027210 */ /* 0x000fe40007ffe002 */
        /* <DEDUP_REMOVED lines=10> */
[----:B------:R-:W-:Y:S01]  /*11a90*/  ISETP.GE.AND P0, PT, R10, UR4, PT ;  /* 0x000000040a007c0c */ /* 0x000fe2000bf06270 */
[C---:B------:R-:W-:Y:S01]  /*11aa0*/  IMAD.SHL.U32 R10, R11.reuse, 0x8, RZ ;  /* 0x000000080b0a7824 */ /* 0x040fe200078e00ff */
[----:B------:R-:W-:Y:S01]  /*11ab0*/  LOP3.LUT R12, R12, 0xc0, RZ, 0xfc, !PT ;  /* 0x000000c00c0c7812 */ /* 0x000fe200078efcff */
[----:B------:R-:W-:Y:S01]  /*11ac0*/  IMAD.SHL.U32 R11, R11, 0x8, RZ ;  /* 0x000000080b0b7824 */ /* 0x000fe200078e00ff */
[----:B------:R-:W-:Y:S02]  /*11ad0*/  SEL R3, RZ, 0x10, P0 ;  /* 0x00000010ff037807 */ /* 0x000fe40000000000 */
[----:B------:R-:W-:-:S02]  /*11ae0*/  LOP3.LUT R10, R10, 0x38, RZ, 0xc0, !PT ;  /* 0x000000380a0a7812 */ /* 0x000fc400078ec0ff */
[----:B------:R-:W-:Y:S02]  /*11af0*/  ISETP.GE.AND P5, PT, R12, UR4, PT ;  /* 0x000000040c007c0c */ /* 0x000fe4000bfa6270 */
[----:B------:R-:W-:Y:S02]  /*11b00*/  LOP3.LUT R12, R10, 0x180, RZ, 0xfc, !PT ;  /* 0x000001800a0c7812 */ /* 0x000fe400078efcff */
[----:B------:R-:W-:Y:S02]  /*11b10*/  LOP3.LUT R11, R11, 0x38, RZ, 0xc0, !PT ;  /* 0x000000380b0b7812 */ /* 0x000fe400078ec0ff */
[----:B------:R-:W-:Y:S02]  /*11b20*/  ISETP.GE.AND P1, PT, R12, UR4, PT ;  /* 0x000000040c007c0c */ /* 0x000fe4000bf26270 */
[----:B------:R-:W-:Y:S02]  /*11b30*/  LOP3.LUT R10, R11, 0x140, RZ, 0xfc, !PT ;  /* 0x000001400b0a7812 */ /* 0x000fe400078efcff */
[----:B------:R-:W-:-:S02]  /*11b40*/  SEL R4, RZ, 0x8, P5 ;  /* 0x00000008ff047807 */ /* 0x000fc40002800000 */
[----:B------:R-:W-:Y:S02]  /*11b50*/  SEL R5, RZ, 0x40, P1 ;  /* 0x00000040ff057807 */ /* 0x000fe40000800000 */
[----:B------:R-:W-:Y:S02]  /*11b60*/  LOP3.LUT R7, R11, 0x1c0, RZ, 0xfc, !PT ;  /* 0x000001c00b077812 */ /* 0x000fe400078efcff */
[----:B------:R-:W-:Y:S02]  /*11b70*/  ISETP.GE.AND P1, PT, R10, UR4, PT ;  /* 0x000000040a007c0c */ /* 0x000fe4000bf26270 */
[----:B------:R-:W-:Y:S02]  /*11b80*/  IADD3 R2, R3, R2, R4 ;  /* 0x0000000203027210 */ /* 0x000fe40007ffe004 */
[----:B------:R-:W-:Y:S02]  /*11b90*/  SEL R3, RZ, 0x20, P1 ;  /* 0x00000020ff037807 */ /* 0x000fe40000800000 */
[----:B------:R-:W-:Y:S01]  /*11ba0*/  ISETP.GE.AND P2, PT, R7, UR4, PT ;  /* 0x0000000407007c0c */ /* 0x000fe2000bf46270 */
[----:B------:R-:W-:Y:S01]  /*11bb0*/  UMOV UR4, 0xffffffff ;  /* 0xffffffff00047882 */ /* 0x000fe20000000000 */
[----:B------:R-:W-:-:S02]  /*11bc0*/  IADD3 R5, R5, R2, R3 ;  /* 0x0000000205057210 */ /* 0x000fc40007ffe003 */
[----:B------:R-:W-:-:S05]  /*11bd0*/  SEL R7, RZ, 0x80, P2 ;  /* 0x00000080ff077807 */ /* 0x000fca0001000000 */
        /* <DEDUP_REMOVED lines=9> */
[----:B------:R-:W-:-:S04]  /*11c70*/  @P0 LOP3.LUT R18, R18, 0x400, RZ, 0xfc, !PT ;  /* 0x0000040012120812 */ /* 0x000fc800078efcff */
[C---:B------:R-:W-:Y:S02]  /*11c80*/  LOP3.LUT P0, RZ, R18.reuse, 0x10, RZ, 0xc0, !PT ;  /* 0x0000001012ff7812 */ /* 0x040fe4000780c0ff */
[----:B------:R-:W-:-:S04]  /*11c90*/  LOP3.LUT R18, R18, 0xfffffdff, RZ, 0xc0, !PT ;  /* 0xfffffdff12127812 */ /* 0x000fc800078ec0ff */
[----:B------:R-:W-:-:S04]  /*11ca0*/  @P1 LOP3.LUT R18, R18, 0x200, RZ, 0xfc, !PT ;  /* 0x0000020012121812 */ /* 0x000fc800078efcff */
[C---:B------:R-:W-:Y:S02]  /*11cb0*/  LOP3.LUT P1, RZ, R18.reuse, 0x8, RZ, 0xc0, !PT ;  /* 0x0000000812ff7812 */ /* 0x040fe4000782c0ff */
[----:B------:R-:W-:Y:S01]  /*11cc0*/  LOP3.LUT R18, R18, 0xfffffeff, RZ, 0xc0, !PT ;  /* 0xfffffeff12127812 */ /* 0x000fe200078ec0ff */
[----:B------:R-:W-:Y:S01]  /*11cd0*/  SHFL.IDX PT, R14, R0, 0x1, 0x181f ;  /* 0x00381f00000e7f89 */ /* 0x000fe200000e0000 */
[-C--:B--2---:R-:W-:Y:S02]  /*11ce0*/  ISETP.GE.AND P2, PT, R3, R4.reuse, PT ;  /* 0x000000040300720c */ /* 0x084fe40003f46270 */
[----:B---3--:R-:W-:Y:S02]  /*11cf0*/  ISETP.GE.AND P3, PT, R2, R4, PT ;  /* 0x000000040200720c */ /* 0x008fe40003f66270 */
[----:B------:R-:W0:Y:S01]  /*11d00*/  S2R R2, SR_TID.X ;  /* 0x0000000000027919 */ /* 0x000e220000002100 */
[----:B------:R-:W1:Y:S08]  /*11d10*/  SHFL.IDX PT, R3, R0, RZ, 0x181f ;  /* 0x00181fff00037589 */ /* 0x000e7000000e0000 */
[----:B------:R-:W-:-:S02]  /*11d20*/  @!P2 LOP3.LUT R8, R5, 0x40, RZ, 0xc0, !PT ;  /* 0x000000400508a812 */ /* 0x000fc400078ec0ff */
[----:B------:R-:W-:Y:S02]  /*11d30*/  @P3 LOP3.LUT R18, R18, 0x100, RZ, 0xfc, !PT ;  /* 0x0000010012123812 */ /* 0x000fe400078efcff */
[----:B------:R-:W-:-:S04]  /*11d40*/  @!P2 SHF.R.U32.HI R8, RZ, 0x2, R8 ;  /* 0x00000002ff08a819 */ /* 0x000fc80000011608 */
[----:B------:R-:W-:Y:S02]  /*11d50*/  @!P2 ISETP.NE.U32.AND P3, PT, R8, RZ, PT ;  /* 0x000000ff0800a20c */ /* 0x000fe40003f65070 */
[----:B------:R-:W-:-:S04]  /*11d60*/  @!P2 LOP3.LUT R8, R7, 0x80, RZ, 0xc0, !PT ;  /* 0x000000800708a812 */ /* 0x000fc800078ec0ff */
[----:B------:R-:W-:Y:S01]  /*11d70*/  @!P2 SHF.R.U32.HI R8, RZ, 0x3, R8 ;  /* 0x00000003ff08a819 */ /* 0x000fe20000011608 */
[----:B0-----:R-:W-:Y:S02]  /*11d80*/  IMAD.SHL.U32 R12, R2, 0x8, RZ ;  /* 0x00000008020c7824 */ /* 0x001fe400078e00ff */
[----:B------:R-:W0:Y:S03]  /*11d90*/  SHFL.IDX PT, R2, R6, RZ, 0x181f ;  /* 0x00181fff06027589 */ /* 0x000e2600000e0000 */
[----:B------:R-:W-:-:S04]  /*11da0*/  LOP3.LUT R12, R12, 0x38, RZ, 0xc0, !PT ;  /* 0x000000380c0c7812 */ /* 0x000fc800078ec0ff */
[----:B-1----:R-:W-:-:S05]  /*11db0*/  @!P2 LEA R3, P6, R12, R3, 0x1 ;  /* 0x000000030c03a211 */ /* 0x002fca00078c08ff */
[----:B0-----:R-:W-:-:S05]  /*11dc0*/  @!P2 IMAD.X R2, RZ, RZ, R2, P6 ;  /* 0x000000ffff02a224 */ /* 0x001fca00030e0602 */
[----:B------:R-:W-:-:S04]  /*11dd0*/  @!P2 LOP3.LUT R3, R3, R2, RZ, 0x3c, !PT ;  /* 0x000000020303a212 */ /* 0x000fc800078e3cff */
[----:B------:R-:W-:-:S04]  /*11de0*/  @!P2 LOP3.LUT R2, R3, R2, RZ, 0x3c, !PT ;  /* 0x000000020302a212 */ /* 0x000fc800078e3cff */
[----:B------:R-:W-:Y:S02]  /*11df0*/  @!P2 LOP3.LUT R3, R3, R2, RZ, 0x3c, !PT ;  /* 0x000000020303a212 */ /* 0x000fe400078e3cff */
[----:B------:R-:W-:-:S03]  /*11e00*/  LOP3.LUT P6, RZ, R18, 0x4, RZ, 0xc0, !PT ;  /* 0x0000000412ff7812 */ /* 0x000fc600078cc0ff */
[----:B----4-:R-:W-:Y:S01]  /*11e10*/  @!P2 LDGSTS.E.BYPASS.LTC128B.128 [R11+0x26400], desc[UR44][R2.64], !P0 ;  /* 0x26400000020bafae */ /* 0x010fe2000c101d6c */
[----:B------:R-:W-:-:S03]  /*11e20*/  LOP3.LUT P0, RZ, R18, 0x400, RZ, 0xc0, !PT ;  /* 0x0000040012ff7812 */ /* 0x000fc6000780c0ff */
[----:B------:R-:W-:Y:S01]  /*11e30*/  @!P2 LDGSTS.E.BYPASS.LTC128B.128 [R11+0x28400], desc[UR44][R2.64+0x80], !P1 ;  /* 0x28400080020bafae */ /* 0x000fe2000c901d6c */
[----:B------:R-:W-:Y:S02]  /*11e40*/  LOP3.LUT P1, RZ, R18, 0x200, RZ, 0xc0, !PT ;  /* 0x0000020012ff7812 */ /* 0x000fe4000782c0ff */
[----:B------:R-:W-:Y:S02]  /*11e50*/  @!P2 ISETP.NE.U32.AND P4, PT, R8, RZ, PT ;  /* 0x000000ff0800a20c */ /* 0x000fe40003f85070 */
[----:B------:R-:W0:Y:S04]  /*11e60*/  SHFL.IDX PT, R8, R6, 0x1, 0x181f ;  /* 0x00381f0006087f89 */ /* 0x000e2800000e0000 */
[----:B------:R-:W-:Y:S04]  /*11e70*/  @!P2 LDGSTS.E.BYPASS.LTC128B.128 [R11+0x2a400], desc[UR44][R2.64+0x100], !P6 ;  /* 0x2a400100020bafae */ /* 0x000fe8000f101d6c */
        /* <DEDUP_REMOVED lines=52> */
.L_x_4422:
        /* <DEDUP_REMOVED lines=15> */
[----:B--2---:R-:W-:Y:S01]  /*122b0*/  LEA R2, P2, R2, R0, 0x1 ;  /* 0x0000000002027211 */ /* 0x004fe200078408ff */
[----:B---3--:R-:W-:-:S04]  /*122c0*/  IMAD.MOV.U32 R8, RZ, RZ, R3 ;  /* 0x000000ffff087224 */ /* 0x008fc800078e0003 */
[----:B-1----:R-:W-:Y:S01]  /*122d0*/  IMAD.X R3, RZ, RZ, R6, P2 ;  /* 0x000000ffff037224 */ /* 0x002fe200010e0606 */
[----:B------:R-:W-:-:S04]  /*122e0*/  ISETP.NE.U32.AND P2, PT, R5, RZ, PT ;  /* 0x000000ff0500720c */ /* 0x000fc80003f45070 */
[----:B------:R-:W-:Y:S01]  /*122f0*/  @!PT LDS RZ, [RZ] ;  /* 0x00000000fffff984 */ /* 0x000fe20000000800 */
[----:B------:R-:W-:Y:S01]  /*12300*/  @!PT LDS RZ, [RZ] ;  /* 0x00000000fffff984 */ /* 0x000fe20000000800 */
[----:B------:R-:W-:Y:S01]  /*12310*/  @!PT LDS RZ, [RZ] ;  /* 0x00000000fffff984 */ /* 0x000fe20000000800 */
[----:B------:R0:W-:Y:S04]  /*12320*/  LDGSTS.E.BYPASS.LTC128B.128 [R8+0x27c00], desc[UR44][R2.64], !P6 ;  /* 0x27c0000002087fae */ /* 0x0001e8000f101d6c */
        /* <DEDUP_REMOVED lines=8> */
.L_x_4296:
[----:B------:R-:W-:Y:S05]  /*123b0*/  BSYNC B0 ;  /* 0x0000000000007941 */ /* 0x000fea0003800000 */
.L_x_4295:
[----:B------:R-:W-:Y:S01]  /*123c0*/  NOP ;  /* 0x0000000000007918 */ /* 0x000fe20000000000 */
[----:B------:R-:W-:-:S13]  /*123d0*/  PLOP3.LUT P0, PT, PT, PT, PT, 0x80, 0x0 ;  /* 0x000000000000781c */ /* 0x000fda0003f0f070 */
.L_x_4297:
        /* <DEDUP_REMOVED lines=18> */
.L_x_4423:
[----:B------:R-:W-:Y:S05]  /*12500*/  BSYNC B0 ;  /* 0x0000000000007941 */ /* 0x000fea0003800000 */
.L_x_4298:
[----:B------:R-:W-:Y:S01]  /*12510*/  LOP3.LUT P0, RZ, R18, 0x2, RZ, 0xc0, !PT ;  /* 0x0000000212ff7812 */ /* 0x000fe2000780c0ff */
[----:B------:R-:W-:-:S12]  /*12520*/  BSSY B0, `(.L_x_4300) ;  /* 0x0000094000007945 */ /* 0x000fd80003800000 */
[----:B------:R-:W-:Y:S05]  /*12530*/  @!P0 BRA `(.L_x_4301) ;  /* 0x0000000800488947 */ /* 0x000fea0003800000 */
[----:B------:R-:W2:Y:S01]  /*12540*/  LDL R2, [R1+0x8] ;  /* 0x0000080001027983 */ /* 0x000ea20000100800 */
        /* <DEDUP_REMOVED lines=8> */
.L_x_4424:
[----:B------:R-:W-:Y:S05]  /*125d0*/  BSYNC B1 ;  /* 0x0000000000017941 */ /* 0x000fea0003800000 */
.L_x_4302:
        /* <DEDUP_REMOVED lines=9> */
.L_x_4305:
[----:B------:R-:W-:Y:S05]  /*12670*/  BSYNC B1 ;  /* 0x0000000000017941 */ /* 0x000fea0003800000 */
.L_x_4304:
        /* <DEDUP_REMOVED lines=11> */
.L_x_4306:
        /* <DEDUP_REMOVED lines=15> */
.L_x_4307:
        /* <DEDUP_REMOVED lines=15> */
.L_x_4308:
        /* <DEDUP_REMOVED lines=15> */
.L_x_4309:
        /* <DEDUP_REMOVED lines=15> */
.L_x_4310:
        /* <DEDUP_REMOVED lines=15> */
.L_x_4311:
        /* <DEDUP_REMOVED lines=15> */
.L_x_4312:
        /* <DEDUP_REMOVED lines=15> */
.L_x_4313:
        /* <DEDUP_REMOVED lines=10> */
.L_x_4301:
[----:B------:R-:W-:Y:S05]  /*12e60*/  BSYNC B0 ;  /* 0x0000000000007941 */ /* 0x000fea0003800000 */
.L_x_4300:
[----:B------:R-:W-:-:S06]  /*12e70*/  UISETP.GE.AND UP0, UPT, UR38, 0x2, UPT ;  /* 0x000000022600788c */ /* 0x000fcc000bf06270 */
[----:B------:R-:W-:-:S13]  /*12e80*/  PLOP3.LUT P0, PT, PT, PT, UP0, 0x80, 0x0 ;  /* 0x000000000000781c */ /* 0x000fda0003f0f008 */
[----:B------:R-:W-:Y:S05]  /*12e90*/  @!P0 BRA `(.L_x_4314) ;  /* 0x0000002800448947 */ /* 0x000fea0003800000 */
[----:B------:R-:W-:Y:S02]  /*12ea0*/  ULOP3.LUT UR4, UR38, 0x1, URZ, 0xc0, !UPT ;  /* 0x0000000126047892 */ /* 0x000fe4000f8ec03f */
[----:B-1----:R-:W-:Y:S02]  /*12eb0*/  IMAD.U32 R6, RZ, RZ, UR38 ;  /* 0x00000026ff067e24 */ /* 0x002fe4000f8e00ff */
[----:B------:R-:W-:Y:S02]  /*12ec0*/  UISETP.NE.U32.AND UP0, UPT, UR4, 0x1, UPT ;  /* 0x000000010400788c */ /* 0x000fe4000bf05070 */
[----:B------:R-:W-:-:S04]  /*12ed0*/  VIADD R6, R6, 0xfffffffe ;  /* 0xfffffffe06067836 */ /* 0x000fc80000000000 */
[----:B0-----:R-:W-:Y:S01]  /*12ee0*/  IMAD.MOV.U32 R0, RZ, RZ, R6 ;  /* 0x000000ffff007224 */ /* 0x001fe200078e0006 */
[----:B------:R-:W-:-:S13]  /*12ef0*/  PLOP3.LUT P0, PT, PT, PT, UP0, 0x80, 0x0 ;  /* 0x000000000000781c */ /* 0x000fda0003f0f008 */
[----:B------:R-:W-:Y:S05]  /*12f00*/  @!P0 BRA `(.L_x_4315) ;  /* 0x0000000c00608947 */ /* 0x000fea0003800000 */
        /* <DEDUP_REMOVED lines=21> */
[----:B------:R-:W-:-:S04]  /*13060*/  @P0 SHF.R.U32.HI R2, RZ, R3, R0 ;  /* 0x00000003ff020219 */ /* 0x000fc80000011600 */
[--C-:B------:R-:W-:Y:S01]  /*13070*/  SHF.R.S32.HI R3, RZ, 0x1f, R2.reuse ;  /* 0x0000001fff037819 */ /* 0x100fe20000011402 */
[----:B------:R-:W-:-:S04]  /*13080*/  IMAD.MOV R0, RZ, RZ, -R2 ;  /* 0x000000ffff007224 */ /* 0x000fc800078e0a02 */
[----:B------:R-:W-:Y:S02]  /*13090*/  IMAD R0, R4, R0, R6 ;  /* 0x0000000004007224 */ /* 0x000fe400078e0206 */
        /* <DEDUP_REMOVED lines=8> */
.L_x_4318:
[----:B------:R-:W1:Y:S01]  /*13120*/  S2R R2, SR_TID.X ;  /* 0x0000000000027919 */ /* 0x000e620000002100 */
[----:B------:R-:W-:Y:S01]  /*13130*/  IMAD R3, R19, 0x8, R17 ;  /* 0x0000000813037824 */ /* 0x000fe200078e0211 */
[----:B------:R-:W-:Y:S01]  /*13140*/  BSSY B1, `(.L_x_4319) ;  /* 0x0000006000017945 */ /* 0x000fe20003800000 */
[----:B-1----:R-:W-:Y:S02]  /*13150*/  LOP3.LUT R4, R2, 0x7f, RZ, 0xc0, !PT ;  /* 0x0000007f02047812 */ /* 0x002fe400078ec0ff */
[----:B------:R-:W-:Y:S02]  /*13160*/  SHF.L.U32 R2, R8, 0x1f, RZ ;  /* 0x0000001f08027819 */ /* 0x000fe400000006ff */
[----:B------:R-:W-:Y:S02]  /*13170*/  ISETP.NE.AND P1, PT, R4, RZ, PT ;  /* 0x000000ff0400720c */ /* 0x000fe40003f25270 */
[----:B------:R-:W1:Y:S02]  /*13180*/  SYNCS.PHASECHK.TRANS64.TRYWAIT P0, [R3+URZ+0x38840], R2 ;  /* 0x03884002030075a7 */ /* 0x000e64000800017f */
[----:B-1----:R-:W-:Y:S09]  /*13190*/  @!P0 BRA `(.L_x_4320) ;  /* 0x0000004000148947 */ /* 0x002ff20003800000 */
.L_x_4425:
[----:B------:R-:W-:Y:S05]  /*131a0*/  BSYNC B1 ;  /* 0x0000000000017941 */ /* 0x000fea0003800000 */
.L_x_4319:
        /* <DEDUP_REMOVED lines=9> */
.L_x_4322:
[----:B------:R-:W-:Y:S05]  /*13240*/  BSYNC B1 ;  /* 0x0000000000017941 */ /* 0x000fea0003800000 */
.L_x_4321:
        /* <DEDUP_REMOVED lines=12> */
.L_x_4323:
        /* <DEDUP_REMOVED lines=12> */
.L_x_4426:
[----:B------:R-:W-:Y:S05]  /*133d0*/  BSYNC B1 ;  /* 0x0000000000017941 */ /* 0x000fea0003800000 */
.L_x_4324:
        /* <DEDUP_REMOVED lines=11> */
.L_x_4327:
[----:B------:R-:W-:Y:S05]  /*13490*/  BSYNC B1 ;  /* 0x0000000000017941 */ /* 0x000fea0003800000 */
.L_x_4326:
[----:B------:R-:W-:Y:S01]  /*134a0*/  R2UR UR10, R7 ;  /* 0x00000000070a72ca */ /* 0x000fe200000e0000 */
[----:B-12---:R-:W-:Y:S01]  /*134b0*/  IMAD R2, R19, 0x10000, R17 ;  /* 0x0001000013027824 */ /* 0x006fe200078e0211 */
[----:B------:R-:W-:Y:S01]  /*134c0*/  R2UR UR6, R8 ;  /* 0x00000000080672ca */ /* 0x000fe200000e0000 */
[----:B------:R-:W-:Y:S01]  /*134d0*/  UIADD3 UR4, UP0, UR46, 0x470, URZ ;  /* 0x000004702e047890 */ /* 0x000fe2000ff1e03f */
[----:B------:R-:W-:Y:S01]  /*134e0*/  R2UR UR7, R9 ;  /* 0x00000000090772ca */ /* 0x000fe200000e0000 */
[----:B------:R-:W-:Y:S01]  /*134f0*/  VIADD R3, R3, 0x38850 ;  /* 0x0003885003037836 */ /* 0x000fe20000000000 */
[----:B------:R-:W-:Y:S01]  /*13500*/  R2UR UR11, R0 ;  /* 0x00000000000b72ca */ /* 0x000fe200000e0000 */
[----:B------:R-:W-:Y:S01]  /*13510*/  VIADD R4, R2, 0x400 ;  /* 0x0000040002047836 */ /* 0x000fe20000000000 */
[----:B------:R-:W-:Y:S01]  /*13520*/  PLOP3.LUT P0, PT, PT, PT, PT, 0x80, 0x0 ;  /* 0x000000000000781c */ /* 0x000fe20003f0f070 */
[----:B------:R-:W-:-:S12]  /*13530*/  UIADD3.X UR5, URZ, UR47, URZ, UP0, !UPT ;  /* 0x0000002f3f057290 */ /* 0x000fd800087fe43f */
.L_x_4328:
        /* <DEDUP_REMOVED lines=15> */
.L_x_4329:
        /* <DEDUP_REMOVED lines=15> */
.L_x_4330:
        /* <DEDUP_REMOVED lines=15> */
.L_x_4331:
        /* <DEDUP_REMOVED lines=15> */
.L_x_4332:
        /* <DEDUP_REMOVED lines=15> */
.L_x_4333:
        /* <DEDUP_REMOVED lines=15> */
.L_x_4334:
        /* <DEDUP_REMOVED lines=15> */
.L_x_4335:
        /* <DEDUP_REMOVED lines=9> */
.L_x_4317:
[----:B------:R-:W-:Y:S05]  /*13c60*/  BSYNC B0 ;  /* 0x0000000000007941 */ /* 0x000fea0003800000 */
.L_x_4316:
[----:B------:R-:W-:-:S06]  /*13c70*/  UIADD3 UR4, UR38, -0x3, URZ ;  /* 0xfffffffd26047890 */ /* 0x000fcc000fffe03f */
[----:B------:R-:W-:-:S07]  /*13c80*/  IMAD.U32 R0, RZ, RZ, UR4 ;  /* 0x00000004ff007e24 */ /* 0x000fce000f8e00ff */
.L_x_4315:
[----:B------:R-:W-:Y:S01]  /*13c90*/  ISETP.NE.AND P0, PT, R6, RZ, PT ;  /* 0x000000ff0600720c */ /* 0x000fe20003f05270 */
[----:B------:R-:W-:-:S12]  /*13ca0*/  BSSY B0, `(.L_x_4314) ;  /* 0x00001b0000007945 */ /* 0x000fd80003800000 */
[----:B------:R-:W-:Y:S05]  /*13cb0*/  @!P0 BRA `(.L_x_4336) ;  /* 0x0000001800b88947 */ /* 0x000fea0003800000 */
.L_x_4377:
        /* <DEDUP_REMOVED lines=33> */
.L_x_4339:
        /* <DEDUP_REMOVED lines=8> */
.L_x_4427:
[----:B------:R-:W-:Y:S05]  /*13f50*/  BSYNC B2 ;  /* 0x0000000000027941 */ /* 0x000fea0003800000 */
.L_x_4340:
        /* <DEDUP_REMOVED lines=9> */
.L_x_4343:
[----:B------:R-:W-:Y:S05]  /*13ff0*/  BSYNC B2 ;  /* 0x0000000000027941 */ /* 0x000fea0003800000 */
.L_x_4342:
        /* <DEDUP_REMOVED lines=11> */
.L_x_4344:
        /* <DEDUP_REMOVED lines=13> */
.L_x_4428:
[----:B------:R-:W-:Y:S05]  /*14180*/  BSYNC B2 ;  /* 0x0000000000027941 */ /* 0x000fea0003800000 */
.L_x_4345:
        /* <DEDUP_REMOVED lines=11> */
.L_x_4348:
[----:B------:R-:W-:Y:S05]  /*14240*/  BSYNC B2 ;  /* 0x0000000000027941 */ /* 0x000fea0003800000 */
.L_x_4347:
        /* <DEDUP_REMOVED lines=9> */
.L_x_4349:
        /* <DEDUP_REMOVED lines=15> */
.L_x_4350:
        /* <DEDUP_REMOVED lines=15> */
.L_x_4351:
        /* <DEDUP_REMOVED lines=15> */
.L_x_4352:
        /* <DEDUP_REMOVED lines=15> */
.L_x_4353:
        /* <DEDUP_REMOVED lines=15> */
.L_x_4354:
        /* <DEDUP_REMOVED lines=15> */
.L_x_4355:
        /* <DEDUP_REMOVED lines=15> */
.L_x_4356:
        /* <DEDUP_REMOVED lines=10> */
.L_x_4338:
[----:B------:R-:W-:Y:S05]  /*14a10*/  BSYNC B1 ;  /* 0x0000000000017941 */ /* 0x000fea0003800000 */
.L_x_4337:
[----:B------:R-:W-:Y:S01]  /*14a20*/  VIADD R7, R7, 0x1 ;  /* 0x0000000107077836 */ /* 0x000fe20000000000 */
[----:B------:R-:W-:Y:S01]  /*14a30*/  LOP3.LUT P2, RZ, R18, 0x2, RZ, 0xc0, !PT ;  /* 0x0000000212ff7812 */ /* 0x000fe2000784c0ff */
[----:B------:R-:W-:Y:S03]  /*14a40*/  BSSY B1, `(.L_x_4357) ;  /* 0x00000d2000017945 */ /* 0x000fe60003800000 */
[----:B------:R-:W-:-:S04]  /*14a50*/  ISETP.NE.AND P0, PT, R7, 0x2, PT ;  /* 0x000000020700780c */ /* 0x000fc80003f05270 */
[----:B------:R-:W-:Y:S02]  /*14a60*/  SEL R2, RZ, 0x1, P0 ;  /* 0x00000001ff027807 */ /* 0x000fe40000000000 */
[----:B------:R-:W-:Y:S02]  /*14a70*/  SEL R19, R7, RZ, P0 ;  /* 0x000000ff07137207 */ /* 0x000fe40000000000 */
[----:B0-----:R-:W-:-:S05]  /*14a80*/  LOP3.LUT R8, R6, R2, RZ, 0x3c, !PT ;  /* 0x0000000206087212 */ /* 0x001fca00078e3cff */
[----:B------:R0:W-:Y:S01]  /*14a90*/  STL [R1+0x8], R8 ;  /* 0x0000080801007387 */ /* 0x0001e20000100800 */
[----:B------:R-:W-:Y:S05]  /*14aa0*/  @!P2 BRA `(.L_x_4358) ;  /* 0x0000000c002ca947 */ /* 0x000fea0003800000 */
[----:B------:R-:W-:Y:S01]  /*14ab0*/  LOP3.LUT P2, RZ, R18, 0x1, RZ, 0xc0, !PT ;  /* 0x0000000112ff7812 */ /* 0x000fe2000784c0ff */
[----:B------:R-:W-:-:S12]  /*14ac0*/  VIADD R6, R0, 0xffffffff ;  /* 0xffffffff00067836 */ /* 0x000fd80000000000 */
        /* <DEDUP_REMOVED lines=21> */
.L_x_4359:
[----:B------:R-:W2:Y:S01]  /*14c20*/  S2R R2, SR_TID.X ;  /* 0x0000000000027919 */ /* 0x000ea20000002100 */
[----:B-1----:R-:W-:Y:S01]  /*14c30*/  IMAD R4, R19, 0x8, R17 ;  /* 0x0000000813047824 */ /* 0x002fe200078e0211 */
[----:B------:R-:W-:Y:S01]  /*14c40*/  BSSY B2, `(.L_x_4360) ;  /* 0x0000006000027945 */ /* 0x000fe20003800000 */
[----:B--2---:R-:W-:Y:S02]  /*14c50*/  LOP3.LUT R3, R2, 0x7f, RZ, 0xc0, !PT ;  /* 0x0000007f02037812 */ /* 0x004fe400078ec0ff */
[----:B------:R-:W-:Y:S02]  /*14c60*/  SHF.L.U32 R2, R8, 0x1f, RZ ;  /* 0x0000001f08027819 */ /* 0x000fe400000006ff */
[----:B------:R-:W-:Y:S02]  /*14c70*/  ISETP.NE.AND P1, PT, R3, RZ, PT ;  /* 0x000000ff0300720c */ /* 0x000fe40003f25270 */
[----:B------:R-:W1:Y:S02]  /*14c80*/  SYNCS.PHASECHK.TRANS64.TRYWAIT P0, [R4+URZ+0x38840], R2 ;  /* 0x03884002040075a7 */ /* 0x000e64000800017f */
[----:B-1----:R-:W-:Y:S09]  /*14c90*/  @!P0 BRA `(.L_x_4361) ;  /* 0x0000002400a48947 */ /* 0x002ff20003800000 */
.L_x_4429:
[----:B------:R-:W-:Y:S05]  /*14ca0*/  BSYNC B2 ;  /* 0x0000000000027941 */ /* 0x000fea0003800000 */
.L_x_4360:
        /* <DEDUP_REMOVED lines=9> */
.L_x_4363:
[----:B------:R-:W-:Y:S05]  /*14d40*/  BSYNC B2 ;  /* 0x0000000000027941 */ /* 0x000fea0003800000 */
.L_x_4362:
        /* <DEDUP_REMOVED lines=11> */
.L_x_4364:
        /* <DEDUP_REMOVED lines=13> */
.L_x_4430:
[----:B------:R-:W-:Y:S05]  /*14ed0*/  BSYNC B2 ;  /* 0x0000000000027941 */ /* 0x000fea0003800000 */
.L_x_4365:
[----:B------:R-:W-:Y:S01]  /*14ee0*/  BSSY B2, `(.L_x_4367) ;  /* 0x000000b000027945 */ /* 0x000fe20003800000 */
[----:B-12---:R-:W-:Y:S02]  /*14ef0*/  IMAD.MOV.U32 R2, RZ, RZ, 0x0 ;  /* 0x00000000ff027424 */ /* 0x006fe400078e00ff */
[----:B------:R-:W-:Y:S01]  /*14f00*/  IMAD.MOV.U32 R3, RZ, RZ, 0x14f00000 ;  /* 0x14f00000ff037424 */ /* 0x000fe200078e00ff */
[----:B------:R-:W-:Y:S06]  /*14f10*/  @P1 BRA `(.L_x_4368) ;  /* 0x00000000001c1947 */ /* 0x000fec0003800000 */
[----:B------:R-:W0:Y:S02]  /*14f20*/  S2R R7, SR_TID.X ;  /* 0x0000000000077919 */ /* 0x000e240000002100 */
[----:B0-----:R-:W-:Y:S01]  /*14f30*/  LOP3.LUT R8, R7, 0x1f, RZ, 0xc0, !PT ;  /* 0x0000001f07087812 */ /* 0x001fe200078ec0ff */
[----:B------:R-:W-:-:S03]  /*14f40*/  IMAD.MOV.U32 R7, RZ, RZ, 0x10000 ;  /* 0x00010000ff077424 */ /* 0x000fc600078e00ff */
[----:B------:R-:W-:Y:S01]  /*14f50*/  ISETP.NE.AND P0, PT, R8, RZ, PT ;  /* 0x000000ff0800720c */ /* 0x000fe20003f05270 */
[----:B------:R1:W-:-:S12]  /*14f60*/  SYNCS.ARRIVE.TRANS64 RZ, [R4+URZ+0x38850], R7 ;  /* 0x0388500704ff79a7 */ /* 0x0003d8000800003f */
[----:B-1----:R-:W-:Y:S05]  /*14f70*/  @!P0 BRA `(.L_x_4368) ;  /* 0x0000000000048947 */ /* 0x002fea0003800000 */
[----:B------:R-:W-:Y:S01]  /*14f80*/  BPT.TRAP 0x1 ;  /* 0x000000040000795c */ /* 0x000fe20000300000 */
.L_x_4368:
[----:B------:R-:W-:Y:S05]  /*14f90*/  BSYNC B2 ;  /* 0x0000000000027941 */ /* 0x000fea0003800000 */
.L_x_4367:
        /* <DEDUP_REMOVED lines=9> */
.L_x_4369:
        /* <DEDUP_REMOVED lines=10> */
[----:B------:R-:W-:Y:S01]  /*150d0*/  R2UR UR6, R2 ;  /* 0x00000000020672ca */ /* 0x000fe200000e0000 */
[----:B------:R-:W-:Y:S01]  /*150e0*/  VIADD R7, R5, 0x2400 ;  /* 0x0000240005077836 */ /* 0x000fe20000000000 */
[----:B------:R-:W-:Y:S01]  /*150f0*/  R2UR UR7, R3 ;  /* 0x00000000030772ca */ /* 0x000fe200000e0000 */
[----:B------:R-:W-:Y:S01]  /*15100*/  UMOV UR10, 0x40 ;  /* 0x00000040000a7882 */ /* 0x000fe20000000000 */
[----:B------:R-:W-:-:S13]  /*15110*/  PLOP3.LUT P0, PT, PT, PT, PT, 0x80, 0x0 ;  /* 0x000000000000781c */ /* 0x000fda0003f0f070 */
.L_x_4370:
        /* <DEDUP_REMOVED lines=15> */
.L_x_4371:
        /* <DEDUP_REMOVED lines=15> */
.L_x_4372:
        /* <DEDUP_REMOVED lines=15> */
.L_x_4373:
        /* <DEDUP_REMOVED lines=15> */
.L_x_4374:
        /* <DEDUP_REMOVED lines=15> */
.L_x_4375:
        /* <DEDUP_REMOVED lines=15> */
.L_x_4376:
        /* <DEDUP_REMOVED lines=10> */
.L_x_4358:
[----:B------:R-:W-:Y:S05]  /*15760*/  BSYNC B1 ;  /* 0x0000000000017941 */ /* 0x000fea0003800000 */
.L_x_4357:
[C---:B------:R-:W-:Y:S01]  /*15770*/  ISETP.GT.AND P0, PT, R0.reuse, 0x1, PT ;  /* 0x000000010000780c */ /* 0x040fe20003f04270 */
[----:B------:R-:W-:-:S12]  /*15780*/  VIADD R0, R0, 0xfffffffe ;  /* 0xfffffffe00007836 */ /* 0x000fd80000000000 */
[----:B------:R-:W-:Y:S05]  /*15790*/  @P0 BRA `(.L_x_4377) ;  /* 0xffffffe400480947 */ /* 0x000fea000383ffff */
.L_x_4336:
[----:B------:R-:W-:Y:S05]  /*157a0*/  BSYNC B0 ;  /* 0x0000000000007941 */ /* 0x000fea0003800000 */
.L_x_4314:
        /* <DEDUP_REMOVED lines=11> */
[----:B------:R-:W2:Y:S01]  /*15860*/  S2R R3, SR_LANEID ;  /* 0x0000000000037919 */ /* 0x000ea20000000000 */
[----:B------:R-:W-:Y:S01]  /*15870*/  VOTEU.ANY UR4, UPT, PT ;  /* 0x0000000000047886 */ /* 0x000fe200038e0100 */
[----:B------:R-:W3:Y:S01]  /*15880*/  LDC.64 R4, c[0x0][0xd80] ;  /* 0x00036000ff047b82 */ /* 0x000ee20000000a00 */
[----:B------:R-:W2:Y:S08]  /*15890*/  FLO.U32 R0, UR4 ;  /* 0x0000000400007d00 */ /* 0x000eb000080e0000 */
[----:B0-----:R-:W3:Y:S01]  /*158a0*/  POPC R2, UR4 ;  /* 0x0000000400027d09 */ /* 0x001ee20008000000 */
[----:B--2---:R-:W-:-:S13]  /*158b0*/  ISETP.EQ.U32.AND P1, PT, R0, R3, PT ;  /* 0x000000030000720c */ /* 0x004fda0003f22070 */
[----:B---3--:R-:W2:Y:S01]  /*158c0*/  @P1 ATOMG.E.ADD.STRONG.GPU PT, R5, desc[UR44][R4.64], R2 ;  /* 0x00000002040519a8 */ /* 0x008ea200081ee1ec */
[----:B------:R-:W0:Y:S02]  /*158d0*/  S2R R3, SR_LTMASK ;  /* 0x0000000000037919 */ /* 0x000e240000003900 */
[----:B0-----:R-:W-:-:S06]  /*158e0*/  LOP3.LUT R3, R3, UR4, RZ, 0xc0, !PT ;  /* 0x0000000403037c12 */ /* 0x001fcc000f8ec0ff */
[----:B------:R-:W0:Y:S01]  /*158f0*/  POPC R3, R3 ;  /* 0x0000000300037309 */ /* 0x000e220000000000 */
[----:B--2---:R-:W0:Y:S02]  /*15900*/  SHFL.IDX PT, R0, R5, R0, 0x1f ;  /* 0x00001f0005007589 */ /* 0x004e2400000e0000 */
[----:B0-----:R-:W-:-:S05]  /*15910*/  IADD3 R0, R0, UR41, R3 ;  /* 0x0000002900007c10 */ /* 0x001fca000fffe003 */
[----:B------:R2:W-:Y:S02]  /*15920*/  STL [R1+0x10], R0 ;  /* 0x0000100001007387 */ /* 0x0005e40000100800 */
.L_x_4379:
[----:B------:R-:W-:Y:S05]  /*15930*/  BSYNC B0 ;  /* 0x0000000000007941 */ /* 0x000fea0003800000 */
.L_x_4378:
[----:B------:R-:W-:-:S07]  /*15940*/  SEL R19, R19, RZ, P0 ;  /* 0x000000ff13137207 */ /* 0x000fce0000000000 */
.L_x_4276:
[----:B------:R-:W-:Y:S05]  /*15950*/  BSYNC B7 ;  /* 0x0000000000077941 */ /* 0x000fea0003800000 */
.L_x_4274:
[----:B------:R4:W5:Y:S01]  /*15960*/  LDL R3, [R1+0x10] ;  /* 0x0000100001037983 */ /* 0x0009620000100800 */
[----:B------:R-:W-:-:S13]  /*15970*/  LOP3.LUT P0, RZ, R18, 0x80, RZ, 0xc0, !PT ;  /* 0x0000008012ff7812 */ /* 0x000fda000780c0ff */
[----:B----4-:R-:W-:Y:S05]  /*15980*/  @!P0 BRA `(.L_x_4380) ;  /* 0x0000000000288947 */ /* 0x010fea0003800000 */
[----:B------:R-:W-:Y:S05]  /*15990*/  WARPSYNC.ALL ;  /* 0x0000000000007948 */ /* 0x000fea0003800000 */
[----:B------:R-:W4:Y:S08]  /*159a0*/  S2UR UR5, SR_CgaCtaId ;  /* 0x00000000000579c3 */ /* 0x000f300000008800 */
[----:B------:R-:W-:Y:S06]  /*159b0*/  BAR.SYNC.DEFER_BLOCKING 0x5, 0x180 ;  /* 0x0146000000007b1d */ /* 0x000fec0000010000 */
[----:B------:R-:W-:-:S02]  /*159c0*/  UMOV UR4, 0x400 ;  /* 0x0000040000047882 */ /* 0x000fc40000000000 */
[----:B----4-:R-:W-:-:S06]  /*159d0*/  ULEA UR4, UR5, UR4, 0x18 ;  /* 0x0000000405047291 */ /* 0x010fcc000f8ec03f */
[----:B------:R-:W-:-:S05]  /*159e0*/  IMAD.U32 R17, RZ, RZ, UR4 ;  /* 0x00000004ff117e24 */ /* 0x000fca000f8e00ff */
[----:B-----5:R-:W4:Y:S04]  /*159f0*/  LDS R3, [R17+0x388d0] ;  /* 0x0388d00011037984 */ /* 0x020f280000000800 */
[----:B----4-:R4:W-:Y:S01]  /*15a00*/  STL [R1+0x10], R3 ;  /* 0x0000100301007387 */ /* 0x0109e20000100800 */
[----:B------:R-:W-:Y:S06]  /*15a10*/  BAR.ARV 0x4, 0x180 ;  /* 0x0106000000007b1d */ /* 0x000fec0000002000 */
[----:B------:R-:W-:Y:S05]  /*15a20*/  BRA `(.L_x_4381) ;  /* 0x00000000002c7947 */ /* 0x000fea0003800000 */
.L_x_4380:
[----:B------:R-:W-:-:S03]  /*15a30*/  UMOV UR4, 0xffffffff ;  /* 0xffffffff00047882 */ /* 0x000fc60000000000 */
[----:B------:R-:W-:Y:S05]  /*15a40*/  BRA.DIV UR4, `(.L_x_4382) ;  /* 0x0000001a04607947 */ /* 0x000fea000b800000 */
[----:B-----5:R4:W0:Y:S02]  /*15a50*/  SHFL.IDX PT, R14, R3, RZ, 0x1f ;  /* 0x00001fff030e7589 */ /* 0x02082400000e0000 */
.L_x_4433:
[----:B--23--:R-:W2:Y:S01]  /*15a60*/  @!P2 S2R R0, SR_CgaCtaId ;  /* 0x000000000000a919 */ /* 0x00cea20000008800 */
[----:B------:R-:W-:Y:S05]  /*15a70*/  WARPSYNC.ALL ;  /* 0x0000000000007948 */ /* 0x000fea0003800000 */
[----:B------:R-:W-:Y:S01]  /*15a80*/  BAR.SYNC.DEFER_BLOCKING 0x4, 0x180 ;  /* 0x0106000000007b1d */ /* 0x000fe20000010000 */
[----:B0-----:R-:W-:-:S05]  /*15a90*/  @!P2 MOV R2, 0x400 ;  /* 0x000004000002a802 */ /* 0x001fca0000000f00 */
[----:B------:R0:W-:Y:S01]  /*15aa0*/  STL [R1+0x10], R14 ;  /* 0x0000100e01007387 */ /* 0x0001e20000100800 */
[----:B--2---:R-:W-:-:S05]  /*15ab0*/  @!P2 LEA R17, R0, R2, 0x18 ;  /* 0x000000020011a211 */ /* 0x004fca00078ec0ff */
[----:B------:R0:W-:Y:S01]  /*15ac0*/  @!P2 STS [R17+0x388d0], R3 ;  /* 0x0388d0031100a388 */ /* 0x0001e20000000800 */
[----:B------:R-:W-:Y:S06]  /*15ad0*/  BAR.ARV 0x5, 0x180 ;  /* 0x0146000000007b1d */ /* 0x000fec0000002000 */
.L_x_4381:
[----:B--23--:R-:W2:Y:S01]  /*15ae0*/  LDL R0, [R1+0x10] ;  /* 0x0000100001007983 */ /* 0x00cea20000100800 */
[----:B------:R-:W-:Y:S02]  /*15af0*/  ULDC UR4, c[0x0][0xd38] ;  /* 0x00034e0000047ab9 */ /* 0x000fe40000000800 */
[----:B--2---:R-:W-:-:S13]  /*15b00*/  ISETP.GE.AND P0, PT, R0, UR4, PT ;  /* 0x0000000400007c0c */ /* 0x004fda000bf06270 */
[----:B------:R-:W-:Y:S05]  /*15b10*/  @!P0 BRA `(.L_x_4383) ;  /* 0xffffffa0005c8947 */ /* 0x000fea000383ffff */
.L_x_4271:
[----:B0-----:R-:W2:Y:S01]  /*15b20*/  LDL.LU R0, [R1+0x28] ;  /* 0x0000280001007983 */ /* 0x001ea20000300800 */
[----:B------:R-:W-:Y:S01]  /*15b30*/  BSSY B0, `(.L_x_4384) ;  /* 0x000000b000007945 */ /* 0x000fe20003800000 */
[----:B------:R-:W0:Y:S01]  /*15b40*/  S2R R5, SR_CgaCtaId ;  /* 0x0000000000057919 */ /* 0x000e220000008800 */
[----:B--2---:R-:W-:-:S05]  /*15b50*/  VIADD R0, R0, 0x1 ;  /* 0x0000000100007836 */ /* 0x004fca0000000000 */
[----:B------:R-:W-:-:S04]  /*15b60*/  LEA.HI R2, R0, R0, RZ, 0x1 ;  /* 0x0000000000027211 */ /* 0x000fc800078f08ff */
[----:B----4-:R-:W-:-:S05]  /*15b70*/  LOP3.LUT R3, R2, 0xfffffffe, RZ, 0xc0, !PT ;  /* 0xfffffffe02037812 */ /* 0x010fca00078ec0ff */
[----:B------:R-:W-:Y:S01]  /*15b80*/  IMAD.IADD R3, R0, 0x1, -R3 ;  /* 0x0000000100037824 */ /* 0x000fe200078e0a03 */
[----:B------:R-:W-:-:S04]  /*15b90*/  MOV R0, 0x400 ;  /* 0x0000040000007802 */ /* 0x000fc80000000f00 */
[----:B0-----:R-:W-:Y:S02]  /*15ba0*/  LEA R0, R5, R0, 0x18 ;  /* 0x0000000005007211 */ /* 0x001fe400078ec0ff */
[----:B------:R-:W-:-:S04]  /*15bb0*/  SHF.L.U32 R3, R3, 0x1f, RZ ;  /* 0x0000001f03037819 */ /* 0x000fc800000006ff */
[----:B------:R-:W0:Y:S02]  /*15bc0*/  SYNCS.PHASECHK.TRANS64.TRYWAIT P0, [R0+URZ+0x38820], R3 ;  /* 0x03882003000075a7 */ /* 0x000e24000800017f */
[----:B0-----:R-:W-:Y:S05]  /*15bd0*/  @!P0 BRA `(.L_x_4385) ;  /* 0x0000001800248947 */ /* 0x001fea0003800000 */
.L_x_4434:
[----:B------:R-:W-:Y:S05]  /*15be0*/  BSYNC B0 ;  /* 0x0000000000007941 */ /* 0x000fea0003800000 */
.L_x_4384:
[----:B------:R-:W-:-:S03]  /*15bf0*/  UMOV UR4, 0xffffffff ;  /* 0xffffffff00047882 */ /* 0x000fc60000000000 */
[----:B------:R-:W-:Y:S05]  /*15c00*/  BRA.DIV UR4, `(.L_x_4386) ;  /* 0x0000001a042c7947 */ /* 0x000fea000b800000 */
[----:B------:R-:W2:Y:S02]  /*15c10*/  S2R R2, SR_TID.X ;  /* 0x0000000000027919 */ /* 0x000ea40000002100 */
[----:B--2---:R-:W-:-:S04]  /*15c20*/  SHF.R.U32.HI R2, RZ, 0x5, R2 ;  /* 0x00000005ff027819 */ /* 0x004fc80000011602 */
[----:B------:R-:W-:-:S05]  /*15c30*/  LOP3.LUT R2, R2, 0x3, RZ, 0xc0, !PT ;  /* 0x0000000302027812 */ /* 0x000fca00078ec0ff */
[----:B------:R2:W3:Y:S02]  /*15c40*/  SHFL.IDX PT, R14, R2, RZ, 0x1f ;  /* 0x00001fff020e7589 */ /* 0x0004e400000e0000 */
.L_x_4437:
[----:B---3--:R-:W-:Y:S01]  /*15c50*/  ISETP.NE.AND P0, PT, R14, RZ, PT ;  /* 0x000000ff0e00720c */ /* 0x008fe20003f05270 */
[----:B------:R-:W-:-:S12]  /*15c60*/  BSSY B0, `(.L_x_4387) ;  /* 0x0000025000007945 */ /* 0x000fd80003800000 */
[----:B------:R-:W-:Y:S05]  /*15c70*/  @P0 BRA `(.L_x_4388) ;  /* 0x00000000008c0947 */ /* 0x000fea0003800000 */
[----:B------:R-:W-:-:S03]  /*15c80*/  UMOV UR4, 0xffffffff ;  /* 0xffffffff00047882 */ /* 0x000fc60000000000 */
[----:B------:R-:W-:Y:S05]  /*15c90*/  BRA.DIV UR4, `(.L_x_4389) ;  /* 0x0000001a043c7947 */ /* 0x000fea000b800000 */
[----:B------:R-:W-:-:S13]  /*15ca0*/  ELECT P6, URZ, PT ;  /* 0x00000000003f782f */ /* 0x000fda00038c0000 */
.L_x_4440:
[----:B------:R-:W-:Y:S05]  /*15cb0*/  @!P6 BRA `(.L_x_4388) ;  /* 0x00000000007ce947 */ /* 0x000fea0003800000 */
[----:B------:R-:W-:-:S06]  /*15cc0*/  ULOP3.LUT UR4, UR40, 0x2, URZ, 0xfc, !UPT ;  /* 0x0000000228047892 */ /* 0x000fcc000f8efc3f */
[----:B--2---:R-:W-:-:S05]  /*15cd0*/  IMAD.U32 R2, RZ, RZ, UR4 ;  /* 0x00000004ff027e24 */ /* 0x004fca000f8e00ff */
[----:B------:R-:W-:-:S13]  /*15ce0*/  ISETP.NE.AND P2, PT, R2, 0x3, PT ;  /* 0x000000030200780c */ /* 0x000fda0003f45270 */
[----:B------:R-:W-:Y:S05]  /*15cf0*/  @!P2 BRA `(.L_x_4390) ;  /* 0x000000000004a947 */ /* 0x000fea0003800000 */
[----:B------:R-:W-:Y:S01]  /*15d00*/  BPT.TRAP 0x1 ;  /* 0x000000040000795c */ /* 0x000fe20000300000 */
.L_x_4390:
        /* <DEDUP_REMOVED lines=13> */
.L_x_4441:
[----:B------:R-:W1:Y:S02]  /*15de0*/  SYNCS.PHASECHK.TRANS64.TRYWAIT P0, [R7+URZ], R2 ;  /* 0x00000002070075a7 */ /* 0x000e64000800017f */
[----:B-1----:R-:W-:Y:S05]  /*15df0*/  @!P0 BRA `(.L_x_4392) ;  /* 0x0000001800188947 */ /* 0x002fea0003800000 */
.L_x_4442:
[----:B------:R-:W-:Y:S05]  /*15e00*/  @!P2 BRA `(.L_x_4393) ;  /* 0x000000000004a947 */ /* 0x000fea0003800000 */
[----:B------:R-:W-:Y:S01]  /*15e10*/  BPT.TRAP 0x1 ;  /* 0x000000040000795c */ /* 0x000fe20000300000 */
.L_x_4393:
[----:B------:R-:W-:-:S04]  /*15e20*/  VIADD R0, R0, 0x38860 ;  /* 0x0003886000007836 */ /* 0x000fc80000000000 */
[----:B------:R-:W-:-:S04]  /*15e30*/  IMAD R4, R19, 0x8, R0 ;  /* 0x0000000813047824 */ /* 0x000fc800078e0200 */
[----:B------:R-:W2:Y:S02]  /*15e40*/  SYNCS.PHASECHK.TRANS64.TRYWAIT P0, [R4+URZ], R5 ;  /* 0x00000005040075a7 */ /* 0x000ea4000800017f */
[----:B--2---:R-:W-:Y:S05]  /*15e50*/  @!P0 BRA `(.L_x_4394) ;  /* 0x0000001800148947 */ /* 0x004fea0003800000 */
.L_x_4443:
[----:B------:R-:W-:-:S07]  /*15e60*/  IMAD R3, R3, 0x8, R0 ;  /* 0x0000000803037824 */ /* 0x000fce00078e0200 */
.L_x_4395:
[----:B---3--:R3:W4:Y:S02]  /*15e70*/  SYNCS.PHASECHK.TRANS64.TRYWAIT P0, [R3+URZ], R2 ;  /* 0x00000002030075a7 */ /* 0x008724000800017f */
[----:B----4-:R-:W-:Y:S05]  /*15e80*/  @!P0 NANOSLEEP.SYNCS 0x989680 ;  /* 0x009896800000895d */ /* 0x010fea0003900000 */
[----:B------:R-:W4:Y:S02]  /*15e90*/  @!P0 SYNCS.PHASECHK.TRANS64 P0, [R3+URZ], R2 ;  /* 0x00000002030085a7 */ /* 0x000f24000800007f */
[----:B----4-:R-:W-:Y:S05]  /*15ea0*/  @!P0 BRA `(.L_x_4395) ;  /* 0xfffffffc00f08947 */ /* 0x010fea000383ffff */
.L_x_4388:
[----:B------:R-:W-:Y:S05]  /*15eb0*/  BSYNC B0 ;  /* 0x0000000000007941 */ /* 0x000fea0003800000 */
.L_x_4387:
[----:B------:R-:W-:Y:S05]  /*15ec0*/  EXIT ;  /* 0x000000000000794d */ /* 0x000fea0003800000 */
.L_x_4230:
[----:B0-----:R0:W1:Y:S02]  /*15ed0*/  SYNCS.PHASECHK.TRANS64.TRYWAIT P1, [R17+URZ+0x38800], R4 ;  /* 0x03880004110075a7 */ /* 0x001064000802017f */
[----:B-1----:R-:W-:Y:S05]  /*15ee0*/  @!P1 NANOSLEEP.SYNCS 0x989680 ;  /* 0x009896800000995d */ /* 0x002fea0003900000 */
[----:B------:R-:W1:Y:S02]  /*15ef0*/  @!P1 SYNCS.PHASECHK.TRANS64 P1, [R17+URZ+0x38800], R4 ;  /* 0x03880004110095a7 */ /* 0x000e64000802007f */
[----:B-1----:R-:W-:Y:S05]  /*15f00*/  @!P1 BRA `(.L_x_4230) ;  /* 0xfffffffc00f09947 */ /* 0x002fea000383ffff */
[----:B------:R-:W-:Y:S05]  /*15f10*/  BRA `(.L_x_4396) ;  /* 0xfffffed8005c7947 */ /* 0x000fea000383ffff */
.L_x_4234:
[----:B--2---:R2:W3:Y:S02]  /*15f20*/  SYNCS.PHASECHK.TRANS64.TRYWAIT P1, [R6+URZ+0x38830], R7 ;  /* 0x03883007060075a7 */ /* 0x0044e4000802017f */
[----:B---3--:R-:W-:Y:S05]  /*15f30*/  @!P1 NANOSLEEP.SYNCS 0x989680 ;  /* 0x009896800000995d */ /* 0x008fea0003900000 */
[----:B------:R-:W3:Y:S02]  /*15f40*/  @!P1 SYNCS.PHASECHK.TRANS64 P1, [R6+URZ+0x38830], R7 ;  /* 0x03883007060095a7 */ /* 0x000ee4000802007f */
[----:B---3--:R-:W-:Y:S05]  /*15f50*/  @!P1 BRA `(.L_x_4234) ;  /* 0xfffffffc00f09947 */ /* 0x008fea000383ffff */
[----:B------:R-:W-:Y:S05]  /*15f60*/  BRA `(.L_x_4233) ;  /* 0xfffffed8007c7947 */ /* 0x000fea000383ffff */
.L_x_4235:
[----:B---3--:R3:W4:Y:S02]  /*15f70*/  SYNCS.PHASECHK.TRANS64.TRYWAIT P1, [R17+URZ+0x38810], R4 ;  /* 0x03881004110075a7 */ /* 0x008724000802017f */
[----:B----4-:R-:W-:Y:S05]  /*15f80*/  @!P1 NANOSLEEP.SYNCS 0x989680 ;  /* 0x009896800000995d */ /* 0x010fea0003900000 */
[----:B------:R-:W4:Y:S02]  /*15f90*/  @!P1 SYNCS.PHASECHK.TRANS64 P1, [R17+URZ+0x38810], R4 ;  /* 0x03881004110095a7 */ /* 0x000f24000802007f */
[----:B----4-:R-:W-:Y:S05]  /*15fa0*/  @!P1 BRA `(.L_x_4235) ;  /* 0xfffffffc00f09947 */ /* 0x010fea000383ffff */
[----:B------:R-:W-:Y:S05]  /*15fb0*/  BRA `(.L_x_4397) ;  /* 0xfffffedc00087947 */ /* 0x000fea000383ffff */
.L_x_4239:
[----:B0-----:R0:W3:Y:S02]  /*15fc0*/  SYNCS.PHASECHK.TRANS64.TRYWAIT P1, [R6+URZ+0x38850], R7 ;  /* 0x03885007060075a7 */ /* 0x0010e4000802017f */
[----:B---3--:R-:W-:Y:S05]  /*15fd0*/  @!P1 NANOSLEEP.SYNCS 0x989680 ;  /* 0x009896800000995d */ /* 0x008fea0003900000 */
[----:B------:R-:W3:Y:S02]  /*15fe0*/  @!P1 SYNCS.PHASECHK.TRANS64 P1, [R6+URZ+0x38850], R7 ;  /* 0x03885007060095a7 */ /* 0x000ee4000802007f */
[----:B---3--:R-:W-:Y:S05]  /*15ff0*/  @!P1 BRA `(.L_x_4239) ;  /* 0xfffffffc00f09947 */ /* 0x008fea000383ffff */
[----:B------:R-:W-:Y:S05]  /*16000*/  BRA `(.L_x_4238) ;  /* 0xfffffedc00387947 */ /* 0x000fea000383ffff */
.L_x_4244:
[----:B-1----:R1:W2:Y:S02]  /*16010*/  SYNCS.PHASECHK.TRANS64.TRYWAIT P3, [R9+URZ+0x38830], R8 ;  /* 0x03883008090075a7 */ /* 0x0022a4000806017f */
[----:B--2---:R-:W-:Y:S05]  /*16020*/  @!P3 NANOSLEEP.SYNCS 0x989680 ;  /* 0x009896800000b95d */ /* 0x004fea0003900000 */
[----:B------:R-:W2:Y:S02]  /*16030*/  @!P3 SYNCS.PHASECHK.TRANS64 P3, [R9+URZ+0x38830], R8 ;  /* 0x038830080900b5a7 */ /* 0x000ea4000806007f */
[----:B--2---:R-:W-:Y:S05]  /*16040*/  @!P3 BRA `(.L_x_4244) ;  /* 0xfffffffc00f0b947 */ /* 0x004fea000383ffff */
[----:B------:R-:W-:Y:S05]  /*16050*/  BRA `(.L_x_4243) ;  /* 0xffffff0400607947 */ /* 0x000fea000383ffff */
.L_x_4248:
[----:B---3--:R3:W4:Y:S02]  /*16060*/  SYNCS.PHASECHK.TRANS64.TRYWAIT P3, [R9+URZ+0x38850], R8 ;  /* 0x03885008090075a7 */ /* 0x008724000806017f */
[----:B----4-:R-:W-:Y:S05]  /*16070*/  @!P3 NANOSLEEP.SYNCS 0x989680 ;  /* 0x009896800000b95d */ /* 0x010fea0003900000 */
[----:B------:R-:W4:Y:S02]  /*16080*/  @!P3 SYNCS.PHASECHK.TRANS64 P3, [R9+URZ+0x38850], R8 ;  /* 0x038850080900b5a7 */ /* 0x000f24000806007f */
[----:B----4-:R-:W-:Y:S05]  /*16090*/  @!P3 BRA `(.L_x_4248) ;  /* 0xfffffffc00f0b947 */ /* 0x010fea000383ffff */
[----:B------:R-:W-:Y:S05]  /*160a0*/  BRA `(.L_x_4247) ;  /* 0xffffff0400c47947 */ /* 0x000fea000383ffff */
.L_x_4254:
[----:B-1----:R1:W2:Y:S02]  /*160b0*/  SYNCS.PHASECHK.TRANS64.TRYWAIT P1, [R9+URZ+0x38830], R8 ;  /* 0x03883008090075a7 */ /* 0x0022a4000802017f */
[----:B--2---:R-:W-:Y:S05]  /*160c0*/  @!P1 NANOSLEEP.SYNCS 0x989680 ;  /* 0x009896800000995d */ /* 0x004fea0003900000 */
[----:B------:R-:W2:Y:S02]  /*160d0*/  @!P1 SYNCS.PHASECHK.TRANS64 P1, [R9+URZ+0x38830], R8 ;  /* 0x03883008090095a7 */ /* 0x000ea4000802007f */
[----:B--2---:R-:W-:Y:S05]  /*160e0*/  @!P1 BRA `(.L_x_4254) ;  /* 0xfffffffc00f09947 */ /* 0x004fea000383ffff */
[----:B------:R-:W-:Y:S05]  /*160f0*/  BRA `(.L_x_4253) ;  /* 0xffffff3400d07947 */ /* 0x000fea000383ffff */
.L_x_4258:
[----:B---3--:R3:W4:Y:S02]  /*16100*/  SYNCS.PHASECHK.TRANS64.TRYWAIT P1, [R9+URZ+0x38850], R8 ;  /* 0x03885008090075a7 */ /* 0x008724000802017f */
[----:B----4-:R-:W-:Y:S05]  /*16110*/  @!P1 NANOSLEEP.SYNCS 0x989680 ;  /* 0x009896800000995d */ /* 0x010fea0003900000 */
[----:B------:R-:W4:Y:S02]  /*16120*/  @!P1 SYNCS.PHASECHK.TRANS64 P1, [R9+URZ+0x38850], R8 ;  /* 0x03885008090095a7 */ /* 0x000f24000802007f */
[----:B----4-:R-:W-:Y:S05]  /*16130*/  @!P1 BRA `(.L_x_4258) ;  /* 0xfffffffc00f09947 */ /* 0x010fea000383ffff */
[----:B------:R-:W-:Y:S05]  /*16140*/  BRA `(.L_x_4257) ;  /* 0xffffff38002c7947 */ /* 0x000fea000383ffff */
.L_x_4282:
[----:B------:R-:W-:Y:S02]  /*16150*/  IMAD.MOV.U32 R13, RZ, RZ, R4 ;  /* 0x000000ffff0d7224 */ /* 0x000fe400078e0004 */
[----:B------:R-:W-:Y:S02]  /*16160*/  IMAD.MOV.U32 R12, RZ, RZ, RZ ;  /* 0x000000ffff0c7224 */ /* 0x000fe400078e00ff */
[----:B------:R-:W-:Y:S02]  /*16170*/  IMAD.MOV.U32 R11, RZ, RZ, 0x1f ;  /* 0x0000001fff0b7424 */ /* 0x000fe400078e00ff */
[----:B------:R-:W-:-:S07]  /*16180*/  IMAD.MOV.U32 R15, RZ, RZ, -0x1 ;  /* 0xffffffffff0f7424 */ /* 0x000fce00078e00ff */
[----:B0-----:R-:W-:Y:S05]  /*16190*/  WARPSYNC.COLLECTIVE R15, `(.L_x_4398) ;  /* 0x000000000f087348 */ /* 0x001fea0003c00000 */
[----:B------:R1:W2:Y:S02]  /*161a0*/  SHFL.IDX P6, R14, R13, R12, R11 ;  /* 0x0000000c0d0e7389 */ /* 0x0002a400000c000b */
[----:B012---:R-:W-:Y:S01]  /*161b0*/  ENDCOLLECTIVE ;  /* 0x000000000000791b */ /* 0x007fe20003800000 */
.L_x_4398:
[----:B------:R-:W-:Y:S05]  /*161c0*/  BRA `(.L_x_4399) ;  /* 0xffffffa400747947 */ /* 0x000fea000383ffff */
.L_x_4284:
[----:B------:R-:W-:Y:S01]  /*161d0*/  BSSY B0, `(.L_x_4400) ;  /* 0x0000006000007945 */ /* 0x000fe20003800000 */
[----:B------:R-:W-:-:S07]  /*161e0*/  IMAD.MOV.U32 R15, RZ, RZ, -0x1 ;  /* 0xffffffffff0f7424 */ /* 0x000fce00078e00ff */
[----:B01----:R-:W-:Y:S05]  /*161f0*/  WARPSYNC.COLLECTIVE R15, `(.L_x_4401) ;  /* 0x000000000f0c7348 */ /* 0x003fea0003c00000 */
[----:B------:R-:W-:Y:S02]  /*16200*/  ELECT P6, UR62, PT ;  /* 0x00000000003e782f */ /* 0x000fe400038c0000 */
[----:B------:R-:W-:Y:S01]  /*16210*/  MOV R14, UR62 ;  /* 0x0000003e000e7c02 */ /* 0x000fe20008000f00 */
[----:B01----:R-:W-:Y:S10]  /*16220*/  ENDCOLLECTIVE ;  /* 0x000000000000791b */ /* 0x003ff40003800000 */
.L_x_4401:
[----:B------:R-:W-:Y:S05]  /*16230*/  BSYNC B0 ;  /* 0x0000000000007941 */ /* 0x000fea0003800000 */
.L_x_4400:
[----:B------:R-:W-:Y:S05]  /*16240*/  BRA `(.L_x_4402) ;  /* 0xffffffa400787947 */ /* 0x000fea000383ffff */
.L_x_4286:
[----:B--2---:R2:W3:Y:S02]  /*16250*/  SYNCS.PHASECHK.TRANS64.TRYWAIT P0, [R0+URZ+0x38840], R2 ;  /* 0x03884002000075a7 */ /* 0x0044e4000800017f */
[----:B---3--:R-:W-:Y:S05]  /*16260*/  @!P0 NANOSLEEP.SYNCS 0x989680 ;  /* 0x009896800000895d */ /* 0x008fea0003900000 */
[----:B------:R-:W3:Y:S02]  /*16270*/  @!P0 SYNCS.PHASECHK.TRANS64 P0, [R0+URZ+0x38840], R2 ;  /* 0x03884002000085a7 */ /* 0x000ee4000800007f */
[----:B---3--:R-:W-:Y:S05]  /*16280*/  @!P0 BRA `(.L_x_4286) ;  /* 0xfffffffc00f08947 */ /* 0x008fea000383ffff */
[----:B------:R-:W-:Y:S05]  /*16290*/  BRA `(.L_x_4403) ;  /* 0xffffffa400d07947 */ /* 0x000fea000383ffff */
.L_x_4290:
        /* <DEDUP_REMOVED lines=8> */
.L_x_4404:
[----:B------:R-:W-:-:S04]  /*16320*/  IMAD R10, R6, 0x40, R10 ;  /* 0x00000040060a7824 */ /* 0x000fc800078e020a */
[----:B------:R-:W-:Y:S01]  /*16330*/  VIADD R6, R10, 0x20 ;  /* 0x000000200a067836 */ /* 0x000fe20000000000 */
[----:B------:R0:W-:Y:S01]  /*16340*/  STL [R1+0x14], R10 ;  /* 0x0000140a01007387 */ /* 0x0001e20000100800 */
[----:B------:R-:W-:Y:S02]  /*16350*/  IMAD.MOV.U32 R13, RZ, RZ, R0 ;  /* 0x000000ffff0d7224 */ /* 0x000fe400078e0000 */
[----:B------:R-:W-:-:S07]  /*16360*/  IMAD.MOV.U32 R4, RZ, RZ, R14 ;  /* 0x000000ffff047224 */ /* 0x000fce00078e000e */
[----:B0-----:R-:W-:Y:S05]  /*16370*/  WARPSYNC.COLLECTIVE R15, `(.L_x_4405) ;  /* 0x000000000f087348 */ /* 0x001fea0003c00000 */
[----:B------:R1:W2:Y:S02]  /*16380*/  SHFL.IDX P6, R14, R13, R12, R11 ;  /* 0x0000000c0d0e7389 */ /* 0x0002a400000c000b */
[----:B012---:R-:W-:Y:S01]  /*16390*/  ENDCOLLECTIVE ;  /* 0x000000000000791b */ /* 0x007fe20003800000 */
.L_x_4405:
[----:B------:R-:W-:Y:S02]  /*163a0*/  ULDC UR4, c[0x0][0x288] ;  /* 0x0000a20000047ab9 */ /* 0x000fe40000000800 */
[----:B------:R-:W-:Y:S02]  /*163b0*/  IMAD R2, R7, UR4, RZ ;  /* 0x0000000407027c24 */ /* 0x000fe4000f8e02ff */
[----:B------:R-:W-:-:S03]  /*163c0*/  VIADD R7, R10, 0x10 ;  /* 0x000000100a077836 */ /* 0x000fc60000000000 */
[----:B------:R-:W-:Y:S02]  /*163d0*/  ISETP.GE.AND P1, PT, R10, R2, PT ;  /* 0x000000020a00720c */ /* 0x000fe40003f26270 */
[----:B------:R0:W-:Y:S01]  /*163e0*/  STL [R1+0x20], R7 ;  /* 0x0000200701007387 */ /* 0x0001e20000100800 */
[----:B------:R-:W-:-:S03]  /*163f0*/  IMAD.MOV.U32 R13, RZ, RZ, R3 ;  /* 0x000000ffff0d7224 */ /* 0x000fc600078e0003 */
[----:B------:R0:W-:Y:S01]  /*16400*/  STL [R1+0x24], R6 ;  /* 0x0000240601007387 */ /* 0x0001e20000100800 */
[----:B------:R-:W-:Y:S02]  /*16410*/  IMAD.MOV.U32 R12, RZ, RZ, 0x1 ;  /* 0x00000001ff0c7424 */ /* 0x000fe400078e00ff */
[----:B------:R-:W-:-:S07]  /*16420*/  IMAD.MOV.U32 R5, RZ, RZ, R14 ;  /* 0x000000ffff057224 */ /* 0x000fce00078e000e */
[----:B0-----:R-:W-:Y:S05]  /*16430*/  WARPSYNC.COLLECTIVE R15, `(.L_x_4406) ;  /* 0x000000000f087348 */ /* 0x001fea0003c00000 */
[----:B------:R1:W2:Y:S02]  /*16440*/  SHFL.IDX P6, R14, R13, R12, R11 ;  /* 0x0000000c0d0e7389 */ /* 0x0002a400000c000b */
[----:B012---:R-:W-:Y:S01]  /*16450*/  ENDCOLLECTIVE ;  /* 0x000000000000791b */ /* 0x007fe20003800000 */
.L_x_4406:
        /* <DEDUP_REMOVED lines=15> */
.L_x_4407:
[----:B------:R-:W-:Y:S02]  /*16550*/  IMAD.MOV.U32 R13, RZ, RZ, R3 ;  /* 0x000000ffff0d7224 */ /* 0x000fe400078e0003 */
[----:B------:R-:W-:Y:S02]  /*16560*/  IMAD.MOV.U32 R12, RZ, RZ, 0x2 ;  /* 0x00000002ff0c7424 */ /* 0x000fe400078e00ff */
[----:B------:R-:W-:-:S07]  /*16570*/  IMAD.MOV.U32 R5, RZ, RZ, R14 ;  /* 0x000000ffff057224 */ /* 0x000fce00078e000e */
[----:B------:R-:W-:Y:S05]  /*16580*/  WARPSYNC.COLLECTIVE R15, `(.L_x_4408) ;  /* 0x000000000f087348 */ /* 0x000fea0003c00000 */
[----:B------:R0:W1:Y:S02]  /*16590*/  SHFL.IDX P6, R14, R13, R12, R11 ;  /* 0x0000000c0d0e7389 */ /* 0x00006400000c000b */
[----:B01----:R-:W-:Y:S01]  /*165a0*/  ENDCOLLECTIVE ;  /* 0x000000000000791b */ /* 0x003fe20003800000 */
.L_x_4408:
        /* <DEDUP_REMOVED lines=15> */
.L_x_4409:
[----:B------:R-:W-:Y:S02]  /*166a0*/  IMAD.MOV.U32 R13, RZ, RZ, R3 ;  /* 0x000000ffff0d7224 */ /* 0x000fe400078e0003 */
[----:B------:R-:W-:Y:S02]  /*166b0*/  IMAD.MOV.U32 R12, RZ, RZ, 0x3 ;  /* 0x00000003ff0c7424 */ /* 0x000fe400078e00ff */
[----:B------:R-:W-:-:S07]  /*166c0*/  IMAD.MOV.U32 R5, RZ, RZ, R14 ;  /* 0x000000ffff057224 */ /* 0x000fce00078e000e */
[----:B------:R-:W-:Y:S05]  /*166d0*/  WARPSYNC.COLLECTIVE R15, `(.L_x_4410) ;  /* 0x000000000f087348 */ /* 0x000fea0003c00000 */
[----:B------:R0:W1:Y:S02]  /*166e0*/  SHFL.IDX P6, R14, R13, R12, R11 ;  /* 0x0000000c0d0e7389 */ /* 0x00006400000c000b */
[----:B01----:R-:W-:Y:S01]  /*166f0*/  ENDCOLLECTIVE ;  /* 0x000000000000791b */ /* 0x003fe20003800000 */
.L_x_4410:
        /* <DEDUP_REMOVED lines=10> */
.L_x_4411:
[----:B------:R-:W-:Y:S01]  /*167a0*/  @!PT LDS RZ, [RZ] ;  /* 0x00000000fffff984 */ /* 0x000fe20000000800 */
[----:B------:R-:W-:Y:S01]  /*167b0*/  @!PT LDS RZ, [RZ] ;  /* 0x00000000fffff984 */ /* 0x000fe20000000800 */
[----:B------:R-:W-:Y:S01]  /*167c0*/  @!PT LDS RZ, [RZ] ;  /* 0x00000000fffff984 */ /* 0x000fe20000000800 */
[----:B------:R0:W-:Y:S01]  /*167d0*/  @!P1 LDGSTS.E.BYPASS.LTC128B.128 [R8+0x21400], desc[UR44][R4.64], !P0 ;  /* 0x2140000004089fae */ /* 0x0001e2000c101d6c */
[----:B------:R-:W-:Y:S01]  /*167e0*/  IMAD.MOV.U32 R0, RZ, RZ, R14 ;  /* 0x000000ffff007224 */ /* 0x000fe200078e000e */
[----:B------:R-:W-:Y:S06]  /*167f0*/  BRA `(.L_x_4412) ;  /* 0xffffffa800d47947 */ /* 0x000fec000383ffff */
.L_x_4294:
        /* <DEDUP_REMOVED lines=8> */
.L_x_4414:
[----:B------:R-:W-:Y:S05]  /*16880*/  BSYNC B0 ;  /* 0x0000000000007941 */ /* 0x000fea0003800000 */
.L_x_4413:
        /* <DEDUP_REMOVED lines=10> */
.L_x_4415:
        /* <DEDUP_REMOVED lines=46> */
.L_x_4416:
[----:B------:R-:W-:Y:S02]  /*16c10*/  IMAD.MOV.U32 R13, RZ, RZ, R0 ;  /* 0x000000ffff0d7224 */ /* 0x000fe400078e0000 */
[----:B------:R-:W-:-:S07]  /*16c20*/  IMAD.MOV.U32 R8, RZ, RZ, R14 ;  /* 0x000000ffff087224 */ /* 0x000fce00078e000e */
[----:B------:R-:W-:Y:S05]  /*16c30*/  WARPSYNC.COLLECTIVE R15, `(.L_x_4417) ;  /* 0x000000000f087348 */ /* 0x000fea0003c00000 */
[----:B------:R0:W1:Y:S02]  /*16c40*/  SHFL.IDX P6, R14, R13, R12, R11 ;  /* 0x0000000c0d0e7389 */ /* 0x00006400000c000b */
[----:B01----:R-:W-:Y:S01]  /*16c50*/  ENDCOLLECTIVE ;  /* 0x000000000000791b */ /* 0x003fe20003800000 */
.L_x_4417:
        /* <DEDUP_REMOVED lines=22> */
.L_x_4418:
        /* <DEDUP_REMOVED lines=21> */
.L_x_4419:
        /* <DEDUP_REMOVED lines=29> */
.L_x_4420:
[----:B------:R-:W-:Y:S02]  /*170e0*/  IMAD.MOV.U32 R13, RZ, RZ, R0 ;  /* 0x000000ffff0d7224 */ /* 0x000fe400078e0000 */
[----:B------:R-:W-:-:S07]  /*170f0*/  IMAD.MOV.U32 R6, RZ, RZ, R14 ;  /* 0x000000ffff067224 */ /* 0x000fce00078e000e */
[----:B------:R-:W-:Y:S05]  /*17100*/  WARPSYNC.COLLECTIVE R15, `(.L_x_4421) ;  /* 0x000000000f087348 */ /* 0x000fea0003c00000 */
[----:B------:R0:W1:Y:S02]  /*17110*/  SHFL.IDX P6, R14, R13, R12, R11 ;  /* 0x0000000c0d0e7389 */ /* 0x00006400000c000b */
[----:B01----:R-:W-:Y:S01]  /*17120*/  ENDCOLLECTIVE ;  /* 0x000000000000791b */ /* 0x003fe20003800000 */
.L_x_4421:
[----:B------:R-:W-:Y:S01]  /*17130*/  IMAD.MOV.U32 R0, RZ, RZ, R14 ;  /* 0x000000ffff007224 */ /* 0x000fe200078e000e */
[----:B------:R-:W-:Y:S06]  /*17140*/  BRA `(.L_x_4422) ;  /* 0xffffffb0001c7947 */ /* 0x000fec000383ffff */
.L_x_4299:
[----:B0-----:R0:W2:Y:S02]  /*17150*/  SYNCS.PHASECHK.TRANS64.TRYWAIT P0, [R17+URZ+0x38820], R0 ;  /* 0x03882000110075a7 */ /* 0x0010a4000800017f */
[----:B--2---:R-:W-:Y:S05]  /*17160*/  @!P0 NANOSLEEP.SYNCS 0x989680 ;  /* 0x009896800000895d */ /* 0x004fea0003900000 */
[----:B------:R-:W2:Y:S02]  /*17170*/  @!P0 SYNCS.PHASECHK.TRANS64 P0, [R17+URZ+0x38820], R0 ;  /* 0x03882000110085a7 */ /* 0x000ea4000800007f */
[----:B--2---:R-:W-:Y:S05]  /*17180*/  @!P0 BRA `(.L_x_4299) ;  /* 0xfffffffc00f08947 */ /* 0x004fea000383ffff */
[----:B------:R-:W-:Y:S05]  /*17190*/  BRA `(.L_x_4423) ;  /* 0xffffffb000d87947 */ /* 0x000fea000383ffff */
.L_x_4303:
[----:B0-----:R0:W2:Y:S02]  /*171a0*/  SYNCS.PHASECHK.TRANS64.TRYWAIT P0, [R0+URZ+0x38860], R2 ;  /* 0x03886002000075a7 */ /* 0x0010a4000800017f */
[----:B--2---:R-:W-:Y:S05]  /*171b0*/  @!P0 NANOSLEEP.SYNCS 0x989680 ;  /* 0x009896800000895d */ /* 0x004fea0003900000 */
[----:B------:R-:W2:Y:S02]  /*171c0*/  @!P0 SYNCS.PHASECHK.TRANS64 P0, [R0+URZ+0x38860], R2 ;  /* 0x03886002000085a7 */ /* 0x000ea4000800007f */
[----:B--2---:R-:W-:Y:S05]  /*171d0*/  @!P0 BRA `(.L_x_4303) ;  /* 0xfffffffc00f08947 */ /* 0x004fea000383ffff */
[----:B------:R-:W-:Y:S05]  /*171e0*/  BRA `(.L_x_4424) ;  /* 0xffffffb000f87947 */ /* 0x000fea000383ffff */
.L_x_4320:
[----:B-1----:R1:W2:Y:S02]  /*171f0*/  SYNCS.PHASECHK.TRANS64.TRYWAIT P0, [R3+URZ+0x38840], R2 ;  /* 0x03884002030075a7 */ /* 0x0022a4000800017f */
[----:B--2---:R-:W-:Y:S05]  /*17200*/  @!P0 NANOSLEEP.SYNCS 0x989680 ;  /* 0x009896800000895d */ /* 0x004fea0003900000 */
[----:B------:R-:W2:Y:S02]  /*17210*/  @!P0 SYNCS.PHASECHK.TRANS64 P0, [R3+URZ+0x38840], R2 ;  /* 0x03884002030085a7 */ /* 0x000ea4000800007f */
[----:B--2---:R-:W-:Y:S05]  /*17220*/  @!P0 BRA `(.L_x_4320) ;  /* 0xfffffffc00f08947 */ /* 0x004fea000383ffff */
[----:B------:R-:W-:Y:S05]  /*17230*/  BRA `(.L_x_4425) ;  /* 0xffffffbc00d87947 */ /* 0x000fea000383ffff */
.L_x_4325:
[----:B--2---:R2:W3:Y:S02]  /*17240*/  SYNCS.PHASECHK.TRANS64.TRYWAIT P0, [R3+URZ+0x38860], R2 ;  /* 0x03886002030075a7 */ /* 0x0044e4000800017f */
[----:B---3--:R-:W-:Y:S05]  /*17250*/  @!P0 NANOSLEEP.SYNCS 0x989680 ;  /* 0x009896800000895d */ /* 0x008fea0003900000 */
[----:B------:R-:W3:Y:S02]  /*17260*/  @!P0 SYNCS.PHASECHK.TRANS64 P0, [R3+URZ+0x38860], R2 ;  /* 0x03886002030085a7 */ /* 0x000ee4000800007f */
[----:B---3--:R-:W-:Y:S05]  /*17270*/  @!P0 BRA `(.L_x_4325) ;  /* 0xfffffffc00f08947 */ /* 0x008fea000383ffff */
[----:B------:R-:W-:Y:S05]  /*17280*/  BRA `(.L_x_4426) ;  /* 0xffffffc000507947 */ /* 0x000fea000383ffff */
.L_x_4341:
[----:B0-----:R0:W1:Y:S02]  /*17290*/  SYNCS.PHASECHK.TRANS64.TRYWAIT P0, [R4+URZ+0x38840], R2 ;  /* 0x03884002040075a7 */ /* 0x001064000800017f */
[----:B-1----:R-:W-:Y:S05]  /*172a0*/  @!P0 NANOSLEEP.SYNCS 0x989680 ;  /* 0x009896800000895d */ /* 0x002fea0003900000 */
[----:B------:R-:W1:Y:S02]  /*172b0*/  @!P0 SYNCS.PHASECHK.TRANS64 P0, [R4+URZ+0x38840], R2 ;  /* 0x03884002040085a7 */ /* 0x000e64000800007f */
[----:B-1----:R-:W-:Y:S05]  /*172c0*/  @!P0 BRA `(.L_x_4341) ;  /* 0xfffffffc00f08947 */ /* 0x002fea000383ffff */
[----:B------:R-:W-:Y:S05]  /*172d0*/  BRA `(.L_x_4427) ;  /* 0xffffffcc001c7947 */ /* 0x000fea000383ffff */
.L_x_4346:
[----:B-1----:R1:W2:Y:S02]  /*172e0*/  SYNCS.PHASECHK.TRANS64.TRYWAIT P0, [R4+URZ+0x38860], R2 ;  /* 0x03886002040075a7 */ /* 0x0022a4000800017f */
[----:B--2---:R-:W-:Y:S05]  /*172f0*/  @!P0 NANOSLEEP.SYNCS 0x989680 ;  /* 0x009896800000895d */ /* 0x004fea0003900000 */
[----:B------:R-:W2:Y:S02]  /*17300*/  @!P0 SYNCS.PHASECHK.TRANS64 P0, [R4+URZ+0x38860], R2 ;  /* 0x03886002040085a7 */ /* 0x000ea4000800007f */
[----:B--2---:R-:W-:Y:S05]  /*17310*/  @!P0 BRA `(.L_x_4346) ;  /* 0xfffffffc00f08947 */ /* 0x004fea000383ffff */
[----:B------:R-:W-:Y:S05]  /*17320*/  BRA `(.L_x_4428) ;  /* 0xffffffcc00947947 */ /* 0x000fea000383ffff */
.L_x_4361:
[----:B-1----:R1:W2:Y:S02]  /*17330*/  SYNCS.PHASECHK.TRANS64.TRYWAIT P0, [R4+URZ+0x38840], R2 ;  /* 0x03884002040075a7 */ /* 0x0022a4000800017f */
[----:B--2---:R-:W-:Y:S05]  /*17340*/  @!P0 NANOSLEEP.SYNCS 0x989680 ;  /* 0x009896800000895d */ /* 0x004fea0003900000 */
[----:B------:R-:W2:Y:S02]  /*17350*/  @!P0 SYNCS.PHASECHK.TRANS64 P0, [R4+URZ+0x38840], R2 ;  /* 0x03884002040085a7 */ /* 0x000ea4000800007f */
[----:B--2---:R-:W-:Y:S05]  /*17360*/  @!P0 BRA `(.L_x_4361) ;  /* 0xfffffffc00f08947 */ /* 0x004fea000383ffff */
[----:B------:R-:W-:Y:S05]  /*17370*/  BRA `(.L_x_4429) ;  /* 0xffffffd800487947 */ /* 0x000fea000383ffff */
.L_x_4366:
[----:B--2---:R2:W3:Y:S02]  /*17380*/  SYNCS.PHASECHK.TRANS64.TRYWAIT P0, [R4+URZ+0x38860], R2 ;  /* 0x03886002040075a7 */ /* 0x0044e4000800017f */
[----:B---3--:R-:W-:Y:S05]  /*17390*/  @!P0 NANOSLEEP.SYNCS 0x989680 ;  /* 0x009896800000895d */ /* 0x008fea0003900000 */
[----:B------:R-:W3:Y:S02]  /*173a0*/  @!P0 SYNCS.PHASECHK.TRANS64 P0, [R4+URZ+0x38860], R2 ;  /* 0x03886002040085a7 */ /* 0x000ee4000800007f */
[----:B---3--:R-:W-:Y:S05]  /*173b0*/  @!P0 BRA `(.L_x_4366) ;  /* 0xfffffffc00f08947 */ /* 0x008fea000383ffff */
[----:B------:R-:W-:Y:S05]  /*173c0*/  BRA `(.L_x_4430) ;  /* 0xffffffd800c07947 */ /* 0x000fea000383ffff */
.L_x_4382:
[----:B------:R-:W-:Y:S01]  /*173d0*/  BSSY B0, `(.L_x_4431) ;  /* 0x0000008000007945 */ /* 0x000fe20003800000 */
[----:B-----5:R-:W-:Y:S02]  /*173e0*/  IMAD.MOV.U32 R13, RZ, RZ, R3 ;  /* 0x000000ffff0d7224 */ /* 0x020fe400078e0003 */
[----:B------:R-:W-:Y:S02]  /*173f0*/  IMAD.MOV.U32 R12, RZ, RZ, RZ ;  /* 0x000000ffff0c7224 */ /* 0x000fe400078e00ff */
[----:B------:R-:W-:Y:S02]  /*17400*/  IMAD.MOV.U32 R11, RZ, RZ, 0x1f ;  /* 0x0000001fff0b7424 */ /* 0x000fe400078e00ff */
[----:B------:R-:W-:-:S07]  /*17410*/  IMAD.MOV.U32 R15, RZ, RZ, -0x1 ;  /* 0xffffffffff0f7424 */ /* 0x000fce00078e00ff */
[----:B0123--:R-:W-:Y:S05]  /*17420*/  WARPSYNC.COLLECTIVE R15, `(.L_x_4432) ;  /* 0x000000000f087348 */ /* 0x00ffea0003c00000 */
[----:B------:R4:W0:Y:S02]  /*17430*/  SHFL.IDX P6, R14, R13, R12, R11 ;  /* 0x0000000c0d0e7389 */ /* 0x00082400000c000b */
[----:B01234-:R-:W-:Y:S01]  /*17440*/  ENDCOLLECTIVE ;  /* 0x000000000000791b */ /* 0x01ffe20003800000 */
.L_x_4432:
[----:B------:R-:W-:Y:S05]  /*17450*/  BSYNC B0 ;  /* 0x0000000000007941 */ /* 0x000fea0003800000 */
.L_x_4431:
[----:B------:R-:W-:Y:S05]  /*17460*/  BRA `(.L_x_4433) ;  /* 0xffffffe4007c7947 */ /* 0x000fea000383ffff */
.L_x_4385:
[----:B0-----:R0:W2:Y:S02]  /*17470*/  SYNCS.PHASECHK.TRANS64.TRYWAIT P0, [R0+URZ+0x38820], R3 ;  /* 0x03882003000075a7 */ /* 0x0010a4000800017f */
[----:B--2---:R-:W-:Y:S05]  /*17480*/  @!P0 NANOSLEEP.SYNCS 0x989680 ;  /* 0x009896800000895d */ /* 0x004fea0003900000 */
[----:B------:R-:W2:Y:S02]  /*17490*/  @!P0 SYNCS.PHASECHK.TRANS64 P0, [R0+URZ+0x38820], R3 ;  /* 0x03882003000085a7 */ /* 0x000ea4000800007f */
[----:B--2---:R-:W-:Y:S05]  /*174a0*/  @!P0 BRA `(.L_x_4385) ;  /* 0xfffffffc00f08947 */ /* 0x004fea000383ffff */
[----:B------:R-:W-:Y:S05]  /*174b0*/  BRA `(.L_x_4434) ;  /* 0xffffffe400c87947 */ /* 0x000fea000383ffff */
.L_x_4386:
        /* <DEDUP_REMOVED lines=11> */
.L_x_4436:
[----:B------:R-:W-:Y:S05]  /*17570*/  BSYNC B0 ;  /* 0x0000000000007941 */ /* 0x000fea0003800000 */
.L_x_4435:
[----:B------:R-:W-:Y:S05]  /*17580*/  BRA `(.L_x_4437) ;  /* 0xffffffe400b07947 */ /* 0x000fea000383ffff */
.L_x_4389:
[----:B------:R-:W-:Y:S01]  /*17590*/  BSSY B1, `(.L_x_4438) ;  /* 0x0000006000017945 */ /* 0x000fe20003800000 */
[----:B------:R-:W-:-:S07]  /*175a0*/  IMAD.MOV.U32 R15, RZ, RZ, -0x1 ;  /* 0xffffffffff0f7424 */ /* 0x000fce00078e00ff */
[----:B012---:R-:W-:Y:S05]  /*175b0*/  WARPSYNC.COLLECTIVE R15, `(.L_x_4439) ;  /* 0x000000000f0c7348 */ /* 0x007fea0003c00000 */
[----:B------:R-:W-:Y:S02]  /*175c0*/  ELECT P6, UR62, PT ;  /* 0x00000000003e782f */ /* 0x000fe400038c0000 */
[----:B------:R-:W-:Y:S01]  /*175d0*/  MOV R14, UR62 ;  /* 0x0000003e000e7c02 */ /* 0x000fe20008000f00 */
[----:B012---:R-:W-:Y:S10]  /*175e0*/  ENDCOLLECTIVE ;  /* 0x000000000000791b */ /* 0x007ff40003800000 */
.L_x_4439:
[----:B------:R-:W-:Y:S05]  /*175f0*/  BSYNC B1 ;  /* 0x0000000000017941 */ /* 0x000fea0003800000 */
.L_x_4438:
[----:B------:R-:W-:Y:S05]  /*17600*/  BRA `(.L_x_4440) ;  /* 0xffffffe400a87947 */ /* 0x000fea000383ffff */
.L_x_4391:
[----:B0-----:R0:W1:Y:S02]  /*17610*/  SYNCS.PHASECHK.TRANS64.TRYWAIT P0, [R6+URZ], R5 ;  /* 0x00000005060075a7 */ /* 0x001064000800017f */
[----:B-1----:R-:W-:Y:S05]  /*17620*/  @!P0 NANOSLEEP.SYNCS 0x989680 ;  /* 0x009896800000895d */ /* 0x002fea0003900000 */
[----:B------:R-:W1:Y:S02]  /*17630*/  @!P0 SYNCS.PHASECHK.TRANS64 P0, [R6+URZ], R5 ;  /* 0x00000005060085a7 */ /* 0x000e64000800007f */
[----:B-1----:R-:W-:Y:S05]  /*17640*/  @!P0 BRA `(.L_x_4391) ;  /* 0xfffffffc00f08947 */ /* 0x002fea000383ffff */
[----:B------:R-:W-:Y:S05]  /*17650*/  BRA `(.L_x_4441) ;  /* 0xffffffe400e07947 */ /* 0x000fea000383ffff */
.L_x_4392:
[----:B-1----:R1:W2:Y:S02]  /*17660*/  SYNCS.PHASECHK.TRANS64.TRYWAIT P0, [R7+URZ], R2 ;  /* 0x00000002070075a7 */ /* 0x0022a4000800017f */
[----:B--2---:R-:W-:Y:S05]  /*17670*/  @!P0 NANOSLEEP.SYNCS 0x989680 ;  /* 0x009896800000895d */ /* 0x004fea0003900000 */
[----:B------:R-:W2:Y:S02]  /*17680*/  @!P0 SYNCS.PHASECHK.TRANS64 P0, [R7+URZ], R2 ;  /* 0x00000002070085a7 */ /* 0x000ea4000800007f */
[----:B--2---:R-:W-:Y:S05]  /*17690*/  @!P0 BRA `(.L_x_4392) ;  /* 0xfffffffc00f08947 */ /* 0x004fea000383ffff */
[----:B------:R-:W-:Y:S05]  /*176a0*/  BRA `(.L_x_4442) ;  /* 0xffffffe400d47947 */ /* 0x000fea000383ffff */
.L_x_4394:
[----:B--2---:R2:W3:Y:S02]  /*176b0*/  SYNCS.PHASECHK.TRANS64.TRYWAIT P0, [R4+URZ], R5 ;  /* 0x00000005040075a7 */ /* 0x0044e4000800017f */
[----:B---3--:R-:W-:Y:S05]  /*176c0*/  @!P0 NANOSLEEP.SYNCS 0x989680 ;  /* 0x009896800000895d */ /* 0x008fea0003900000 */
[----:B------:R-:W3:Y:S02]  /*176d0*/  @!P0 SYNCS.PHASECHK.TRANS64 P0, [R4+URZ], R5 ;  /* 0x00000005040085a7 */ /* 0x000ee4000800007f */
[----:B---3--:R-:W-:Y:S05]  /*176e0*/  @!P0 BRA `(.L_x_4394) ;  /* 0xfffffffc00f08947 */ /* 0x008fea000383ffff */
[----:B------:R-:W-:Y:S05]  /*176f0*/  BRA `(.L_x_4443) ;  /* 0xffffffe400d87947 */ /* 0x000fea000383ffff */
.L_x_4444:
        /* <DEDUP_REMOVED lines=16> */
.L_x_5880:


//--------------------- .text._ZN7cutlass13device_kernelIN5flash11enable_sm90INS1_16FlashAttnFwdSm90INS1_25CollectiveMainloopFwdSm90ILi2EN4cute5tupleIJNS5_1CILi1EEES8_S8_EEENS6_IJNS7_ILi64EEESA_SA_EEELi512ENS_10bfloat16_tEfNS_4arch4Sm90ELb1ELb0ELb0ELb1ELb0ELb0ELb0ELb0ELb0ELb1ELb0ELb0EEENS1_21CollectiveEpilogueFwdINS6_IJSA_NS7_ILi512EEESA_EEES9_SC_SE_Li256ELb1ELb1ELb0ELb0EEENS1_36VarlenDynamicPersistentTileSchedulerILi64ELi64ELi256ELi128ELb0ELb1ELb1ELb1ELb1ELb1EEEEEEEEEvNT_6ParamsE --------------------------
	.section	.text._ZN7cutlass13device_kernelIN5flash11enable_sm90INS1_16FlashAttnFwdSm90INS1_25CollectiveMainloopFwdSm90ILi2EN4cute5tupleIJNS5_1CILi1EEES8_S8_EEENS6_IJNS7_ILi64EEESA_SA_EEELi512ENS_10bfloat16_tEfNS_4arch4Sm90ELb1ELb0ELb0ELb1ELb0ELb0ELb0ELb0ELb0ELb1ELb0ELb0EEENS1_21CollectiveEpilogueFwdINS6_IJSA_NS7_ILi512EEESA_EEES9_SC_SE_Li256ELb1ELb1ELb0ELb0EEENS1_36VarlenDynamicPersistentTileSchedulerILi64ELi64ELi256ELi128ELb0ELb1ELb1ELb1ELb1ELb1EEEEEEEEEvNT_6ParamsE,"ax",@progbits
	.align	128
.text._ZN7cutlass13device_kernelIN5flash11enable_sm90INS1_16FlashAttnFwdSm90INS1_25CollectiveMainloopFwdSm90ILi2EN4cute5tupleIJNS5_1CILi1EEES8_S8_EEENS6_IJNS7_ILi64EEESA_SA_EEELi512ENS_10bfloat16_tEfNS_4arch4Sm90ELb1ELb0ELb0ELb1ELb0ELb0ELb0ELb0ELb0ELb1ELb0ELb0EEENS1_21CollectiveEpilogueFwdINS6_IJSA_NS7_ILi512EEESA_EEES9_SC_SE_Li256ELb1ELb1ELb0ELb0EEENS1_36VarlenDynamicPersistentTileSchedulerILi64ELi64ELi256ELi128ELb0ELb1ELb1ELb1ELb1ELb1EEEEEEEEEvNT_6ParamsE:
        .type           _ZN7cutlass13device_kernelIN5flash11enable_sm90INS1_16FlashAttnFwdSm90INS1_25CollectiveMainloopFwdSm90ILi2EN4cute5tupleIJNS5_1CILi1EEES8_S8_EEENS6_IJNS7_ILi64EEESA_SA_EEELi512ENS_10bfloat16_tEfNS_4arch4Sm90ELb1ELb0ELb0ELb1ELb0ELb0ELb0ELb0ELb0ELb1ELb0ELb0EEENS1_21CollectiveEpilogueFwdINS6_IJSA_NS7_ILi512EEESA_EEES9_SC_SE_Li256ELb1ELb1ELb0ELb0EEENS1_36VarlenDynamicPersistentTileSchedulerILi64ELi64ELi256ELi128ELb0ELb1ELb1ELb1ELb1ELb1EEEEEEEEEvNT_6ParamsE,@function
        .size           _ZN7cutlass13device_kernelIN5flash11enable_sm90INS1_16FlashAttnFwdSm90INS1_25CollectiveMainloopFwdSm90ILi2EN4cute5tupleIJNS5_1CILi1EEES8_S8_EEENS6_IJNS7_ILi64EEESA_SA_EEELi512ENS_10bfloat16_tEfNS_4arch4Sm90ELb1ELb0ELb0ELb1ELb0ELb0ELb0ELb0ELb0ELb1ELb0ELb0EEENS1_21CollectiveEpilogueFwdINS6_IJSA_NS7_ILi512EEESA_EEES9_SC_SE_Li256ELb1ELb1ELb0ELb0EEENS1_36VarlenDynamicPersistentTileSchedulerILi64ELi64ELi256ELi128ELb0ELb1ELb1ELb1ELb1ELb1EEEEEEEEEvNT_6ParamsE,(.L_x_5881 - _ZN7cutlass13device_kernelIN5flash11enable_sm90INS1_16FlashAttnFwdSm90INS1_25CollectiveMainloopFwdSm90ILi2EN4cute5tupleIJNS5_1CILi1EEES8_S8_EEENS6_IJNS7_ILi64EEESA_SA_EEELi512ENS_10bfloat16_tEfNS_4arch4Sm90ELb1ELb0ELb0ELb1ELb0ELb0ELb0ELb0ELb0ELb1ELb0ELb0EEENS1_21CollectiveEpilogueFwdINS6_IJSA_NS7_ILi512EEESA_EEES9_SC_SE_Li256ELb1ELb1ELb0ELb0EEENS1_36VarlenDynamicPersistentTileSchedulerILi64ELi64ELi256ELi128ELb0ELb1ELb1ELb1ELb1ELb1EEEEEEEEEvNT_6ParamsE)
        .other          _ZN7cutlass13device_kernelIN5flash11enable_sm90INS1_16FlashAttnFwdSm90INS1_25CollectiveMainloopFwdSm90ILi2EN4cute5tupleIJNS5_1CILi1EEES8_S8_EEENS6_IJNS7_ILi64EEESA_SA_EEELi512ENS_10bfloat16_tEfNS_4arch4Sm90ELb1ELb0ELb0ELb1ELb0ELb0ELb0ELb0ELb0ELb1ELb0ELb0EEENS1_21CollectiveEpilogueFwdINS6_IJSA_NS7_ILi512EEESA_EEES9_SC_SE_Li256ELb1ELb1ELb0ELb0EEENS1_36VarlenDynamicPersistentTileSchedulerILi64ELi64ELi256ELi128ELb0ELb1ELb1ELb1ELb1ELb1EEEEEEEEEvNT_6ParamsE,@"STO_CUDA_ENTRY STV_DEFAULT"
_ZN7cutlass13device_kernelIN5flash11enable_sm90INS1_16FlashAttnFwdSm90INS1_25CollectiveMainloopFwdSm90ILi2EN4cute5tupleIJNS5_1CILi1EEES8_S8_EEENS6_IJNS7_ILi64EEESA_SA_EEELi512ENS_10bfloat16_tEfNS_4arch4Sm90ELb1ELb0ELb0ELb1ELb0ELb0ELb0ELb0ELb0ELb1ELb0ELb0EEENS1_21CollectiveEpilogueFwdINS6_IJSA_NS7_ILi512EEESA_EEES9_SC_SE_Li256ELb1ELb1ELb0ELb0EEENS1_36VarlenDynamicPersistentTileSchedulerILi64ELi64ELi256ELi128ELb0ELb1ELb1ELb1ELb1ELb1EEEEEEEEEvNT_6ParamsE:
        /* <DEDUP_REMOVED lines=18> */
.L_x_4446:
[----:B------:R-:W-:Y:S05]  /*0120*/  BSYNC B0 ;  /* 0x0000000000007941 */ /* 0x000fea0003800000 */
.L_x_4445:
        /* <DEDUP_REMOVED lines=37> */
.L_x_4447:
        /* <DEDUP_REMOVED lines=22> */
.L_x_4448:
        /* <DEDUP_REMOVED lines=18> */
.L_x_4449:
        /* <DEDUP_REMOVED lines=22> */
.L_x_4450:
        /* <DEDUP_REMOVED lines=22> */
.L_x_4451:
[----:B------:R-:W-:Y:S01]  /*08c0*/  PLOP3.LUT P0, PT, PT, PT, UP0, 0x80, 0x0 ;  /* 0x000000000000781c */ /* 0x000fe20003f0f008 */
[----:B------:R-:W-:Y:S01]  /*08d0*/  UMOV UR36, 0x1 ;  /* 0x0000000100247882 */ /* 0x000fe20000000000 */
[----:B------:R-:W-:Y:S01]  /*08e0*/  NOP ;  /* 0x0000000000007918 */ /* 0x000fe20000000000 */
[----:B------:R-:W-:Y:S01]  /*08f0*/  USEL UR36, UR36, 0x2, !UP0 ;  /* 0x0000000224247887 */ /* 0x000fe2000c000000 */
[----:B------:R-:W-:Y:S01]  /*0900*/  ULDC.64 UR40, c[0x0][0x208] ;  /* 0x0000820000287ab9 */ /* 0x000fe20000000a00 */
[----:B012-4-:R-:W-:Y:S08]  /*0910*/  BAR.SYNC.DEFER_BLOCKING 0x0 ;  /* 0x0000000000007b1d */ /* 0x017ff00000010000 */
[----:B------:R-:W-:Y:S05]  /*0920*/  @!P0 BRA `(.L_x_4452) ;  /* 0x000000b8004c8947 */ /* 0x000fea0003800000 */
.L_x_4453:
        /* <DEDUP_REMOVED lines=28> */
[----:B------:R-:W-:Y:S01]  /*0af0*/  LEA.HI R3, R0, R197, RZ, 0x4 ;  /* 0x000000c500037211 */ /* 0x000fe200078f20ff */
[----:B------:R-:W-:-:S03]  /*0b00*/  UMOV UR37, URZ ;  /* 0x0000003f00257c82 */ /* 0x000fc60008000000 */
[----:B------:R-:W-:Y:S02]  /*0b10*/  SHF.R.S32.HI R2, RZ, 0x4, R3 ;  /* 0x00000004ff027819 */ /* 0x000fe40000011403 */
[C---:B------:R-:W-:Y:S02]  /*0b20*/  LOP3.LUT R6, R3.reuse, 0xfffffff0, RZ, 0xc0, !PT ;  /* 0xfffffff003067812 */ /* 0x040fe400078ec0ff */
[----:B------:R-:W-:-:S03]  /*0b30*/  LEA.HI R4, R3, R2, RZ, 0x1 ;  /* 0x0000000203047211 */ /* 0x000fc600078f08ff */
[----:B------:R-:W-:Y:S01]  /*0b40*/  IMAD.IADD R6, R197, 0x1, -R6 ;  /* 0x00000001c5067824 */ /* 0x000fe200078e0a06 */
[----:B------:R-:W-:Y:S02]  /*0b50*/  LOP3.LUT R5, R4, 0x1ffffffe, RZ, 0xc0, !PT ;  /* 0x1ffffffe04057812 */ /* 0x000fe400078ec0ff */
[----:B------:R-:W-:-:S03]  /*0b60*/  LEA.HI R4, R0, R197, RZ, 0x5 ;  /* 0x000000c500047211 */ /* 0x000fc600078f28ff */
[----:B------:R-:W-:Y:S01]  /*0b70*/  IMAD.IADD R10, R2, 0x1, -R5 ;  /* 0x00000001020a7824 */ /* 0x000fe200078e0a05 */
[CC--:B------:R-:W-:Y:S02]  /*0b80*/  LEA.HI R5, R0.reuse, R197.reuse, RZ, 0x2 ;  /* 0x000000c500057211 */ /* 0x0c0fe400078f10ff */
[----:B------:R-:W-:Y:S02]  /*0b90*/  LEA.HI R2, R0, R197, RZ, 0x7 ;  /* 0x000000c500027211 */ /* 0x000fe400078f38ff */
[--C-:B------:R-:W-:Y:S02]  /*0ba0*/  SHF.R.S32.HI R12, RZ, 0x5, R4.reuse ;  /* 0x00000005ff0c7819 */ /* 0x100fe40000011404 */
[----:B------:R-:W-:Y:S02]  /*0bb0*/  SHF.R.S32.HI R3, RZ, 0x1f, R4 ;  /* 0x0000001fff037819 */ /* 0x000fe40000011404 */
[----:B------:R-:W-:Y:S02]  /*0bc0*/  LOP3.LUT R8, R5, 0xfffffffc, RZ, 0xc0, !PT ;  /* 0xfffffffc05087812 */ /* 0x000fe400078ec0ff */
[----:B------:R-:W-:-:S02]  /*0bd0*/  LOP3.LUT R4, R2, 0xffffff80, RZ, 0xc0, !PT ;  /* 0xffffff8002047812 */ /* 0x000fc400078ec0ff */
[----:B------:R-:W-:Y:S01]  /*0be0*/  LEA.HI R5, R3, R12, RZ, 0x2 ;  /* 0x0000000c03057211 */ /* 0x000fe200078f10ff */
[C---:B------:R-:W-:Y:S01]  /*0bf0*/  IMAD.IADD R8, R197.reuse, 0x1, -R8 ;  /* 0x00000001c5087824 */ /* 0x040fe200078e0a08 */
        /* <DEDUP_REMOVED lines=11> */
[-C--:B------:R-:W-:Y:S02]  /*0cb0*/  LEA.HI R5, R3, R4.reuse, RZ, 0x2 ;  /* 0x0000000403057211 */ /* 0x080fe400078f10ff */
[----:B------:R-:W-:Y:S01]  /*0cc0*/  LOP3.LUT R9, R7, 0xfffffff8, RZ, 0xc0, !PT ;  /* 0xfffffff807097812 */ /* 0x000fe200078ec0ff */
[----:B------:R-:W-:Y:S01]  /*0cd0*/  IMAD.IADD R185, R8, 0x1, -R11 ;  /* 0x0000000108b97824 */ /* 0x000fe200078e0a0b */
[----:B------:R-:W-:Y:S01]  /*0ce0*/  LOP3.LUT R11, R5, 0x7ffffffc, RZ, 0xc0, !PT ;  /* 0x7ffffffc050b7812 */ /* 0x000fe200078ec0ff */
[----:B------:R-:W-:Y:S01]  /*0cf0*/  IMAD.SHL.U32 R7, R7, 0x40, RZ ;  /* 0x0000004007077824 */ /* 0x000fe200078e00ff */
[----:B------:R-:W-:Y:S01]  /*0d00*/  SHF.R.S32.HI R8, RZ, 0x1f, R5 ;  /* 0x0000001fff087819 */ /* 0x000fe20000011405 */
[----:B------:R-:W-:Y:S01]  /*0d10*/  IMAD.IADD R9, R6, 0x1, -R9 ;  /* 0x0000000106097824 */ /* 0x000fe200078e0a09 */
[----:B------:R-:W-:Y:S01]  /*0d20*/  LEA.HI R6, R3, R4, RZ, 0x5 ;  /* 0x0000000403067211 */ /* 0x000fe200078f28ff */
[----:B------:R-:W-:Y:S01]  /*0d30*/  IMAD.IADD R11, R4, 0x1, -R11 ;  /* 0x00000001040b7824 */ /* 0x000fe200078e0a0b */
[----:B------:R-:W-:Y:S01]  /*0d40*/  SHF.R.S32.HI R3, RZ, 0x2, R5 ;  /* 0x00000002ff037819 */ /* 0x000fe20000011405 */
[----:B------:R-:W-:Y:S01]  /*0d50*/  IMAD.SHL.U32 R4, R9, 0x40, RZ ;  /* 0x0000004009047824 */ /* 0x000fe200078e00ff */
[----:B------:R-:W-:Y:S01]  /*0d60*/  LOP3.LUT R7, R7, 0x7ffffe00, RZ, 0xc0, !PT ;  /* 0x7ffffe0007077812 */ /* 0x000fe200078ec0ff */
[----:B------:R-:W-:Y:S01]  /*0d70*/  IMAD.SHL.U32 R5, R10, 0x8, RZ ;  /* 0x000000080a057824 */ /* 0x000fe200078e00ff */
[----:B------:R-:W-:-:S02]  /*0d80*/  LEA.HI R8, R8, R3, RZ, 0x3 ;  /* 0x0000000308087211 */ /* 0x000fc400078f18ff */
[----:B------:R-:W-:Y:S01]  /*0d90*/  LOP3.LUT R4, R4, 0x1c0, RZ, 0xc0, !PT ;  /* 0x000001c004047812 */ /* 0x000fe200078ec0ff */
[----:B------:R-:W-:Y:S01]  /*0da0*/  IMAD.U32 R196, R14, 0x40, R5 ;  /* 0x000000400ec47824 */ /* 0x000fe200078e0005 */
[----:B------:R-:W-:Y:S01]  /*0db0*/  LOP3.LUT R8, R8, 0xfffffff8, RZ, 0xc0, !PT ;  /* 0xfffffff808087812 */ /* 0x000fe200078ec0ff */
[----:B------:R-:W-:Y:S01]  /*0dc0*/  IMAD R7, R12, 0x400, R7 ;  /* 0x000004000c077824 */ /* 0x000fe200078e0207 */
[----:B------:R-:W-:Y:S02]  /*0dd0*/  LOP3.LUT R5, R4, 0x8, R5, 0xf8, !PT ;  /* 0x0000000804057812 */ /* 0x000fe400078ef805 */
[----:B------:R-:W-:Y:S01]  /*0de0*/  SHF.R.U32.HI R4, RZ, 0x3, R4 ;  /* 0x00000003ff047819 */ /* 0x000fe20000011604 */
[----:B------:R-:W-:Y:S01]  /*0df0*/  IMAD.IADD R3, R3, 0x1, -R8 ;  /* 0x0000000103037824 */ /* 0x000fe200078e0a08 */
[----:B------:R-:W-:Y:S02]  /*0e00*/  LEA.HI R0, R0, R197, RZ, 0x3 ;  /* 0x000000c500007211 */ /* 0x000fe400078f18ff */
[----:B------:R-:W-:-:S02]  /*0e10*/  LOP3.LUT R4, R5, R4, RZ, 0x3c, !PT ;  /* 0x0000000405047212 */ /* 0x000fc400078e3cff */
[----:B------:R-:W-:Y:S02]  /*0e20*/  LOP3.LUT R8, R0, 0xfffffff8, RZ, 0xc0, !PT ;  /* 0xfffffff800087812 */ /* 0x000fe400078ec0ff */
[----:B------:R-:W-:Y:S01]  /*0e30*/  R2P PR, R9, 0x6 ;  /* 0x0000000609007804 */ /* 0x000fe20000000000 */
[----:B------:R-:W-:Y:S01]  /*0e40*/  IMAD.IADD R4, R7, 0x1, R4 ;  /* 0x0000000107047824 */ /* 0x000fe200078e0204 */
[----:B------:R-:W-:Y:S01]  /*0e50*/  LEA.HI R2, R2, R193, RZ, 0x1 ;  /* 0x000000c102027211 */ /* 0x000fe200078f08ff */
[----:B------:R-:W-:Y:S01]  /*0e60*/  IMAD.IADD R191, R197, 0x1, -R8 ;  /* 0x00000001c5bf7824 */ /* 0x000fe200078e0a08 */
[----:B------:R-:W-:Y:S02]  /*0e70*/  SHF.R.S32.HI R6, RZ, 0x5, R6 ;  /* 0x00000005ff067819 */ /* 0x000fe40000011406 */
[----:B------:R-:W-:Y:S01]  /*0e80*/  LEA R19, R4, UR46, 0x1 ;  /* 0x0000002e04137c11 */ /* 0x000fe2000f8e08ff */
[----:B------:R-:W-:Y:S01]  /*0e90*/  IMAD.SHL.U32 R17, R191, 0x8, RZ ;  /* 0x00000008bf117824 */ /* 0x000fe200078e00ff */
[----:B------:R-:W-:Y:S01]  /*0ea0*/  LOP3.LUT R2, R2, 0xfffffe, RZ, 0xc0, !PT ;  /* 0x00fffffe02027812 */ /* 0x000fe200078ec0ff */
[----:B------:R-:W-:Y:S01]  /*0eb0*/  IMAD R16, R6, 0x10, R3 ;  /* 0x0000001006107824 */ /* 0x000fe200078e0203 */
[----:B------:R-:W-:Y:S01]  /*0ec0*/  SEL R23, R23, 0xffffffc0, !P2 ;  /* 0xffffffc017177807 */ /* 0x000fe20005000000 */
[----:B------:R-:W-:Y:S01]  /*0ed0*/  VIADD R184, R19, 0x26800 ;  /* 0x0002680013b87836 */ /* 0x000fe20000000000 */
[----:B------:R-:W-:Y:S01]  /*0ee0*/  SHF.R.S32.HI R192, RZ, 0x3, R0 ;  /* 0x00000003ffc07819 */ /* 0x000fe20000011400 */
[----:B------:R-:W-:-:S02]  /*0ef0*/  IMAD.IADD R2, R193, 0x1, -R2 ;  /* 0x00000001c1027824 */ /* 0x000fc400078e0a02 */
        /* <DEDUP_REMOVED lines=14> */
[----:B------:R-:W-:Y:S01]  /*0fe0*/  @P1 VIADD R22, R184, 0xffffffe0 ;  /* 0xffffffe0b8161836 */ /* 0x000fe20000000000 */
[----:B------:R-:W-:Y:S01]  /*0ff0*/  SHF.R.S32.HI R198, RZ, 0x1f, R194 ;  /* 0x0000001fffc67819 */ /* 0x000fe200000114c2 */
[----:B------:R-:W-:-:S02]  /*1000*/  IMAD.SHL.U32 R18, R2, 0x100, RZ ;  /* 0x0000010002127824 */ /* 0x000fc400078e00ff */
[----:B------:R-:W-:Y:S02]  /*1010*/  IMAD.IADD R184, R184, 0x1, R23 ;  /* 0x00000001b8b87824 */ /* 0x000fe400078e0217 */
[----:B------:R-:W-:Y:S02]  /*1020*/  IMAD.SHL.U32 R2, R11, 0x2, RZ ;  /* 0x000000020b027824 */ /* 0x000fe400078e00ff */
[----:B------:R-:W-:Y:S02]  /*1030*/  IMAD R185, R185, 0x8, R16 ;  /* 0x00000008b9b97824 */ /* 0x000fe400078e0210 */
[----:B------:R-:W-:-:S07]  /*1040*/  IMAD.IADD R23, R23, 0x1, R22 ;  /* 0x0000000117177824 */ /* 0x000fce00078e0216 */
.L_x_4509:
[----:B------:R-:W-:Y:S01]  /*1050*/  ULDC.64 UR8, c[0x0][0xc88] ;  /* 0x0003220000087ab9 */ /* 0x000fe20000000a00 */
[----:B------:R-:W-:Y:S01]  /*1060*/  ULDC.64 UR10, c[0x0][0xa18] ;  /* 0x00028600000a7ab9 */ /* 0x000fe20000000a00 */
[----:B------:R-:W-:Y:S02]  /*1070*/  UIMAD.WIDE UR8, UR7, 0x4, UR8 ;  /* 0x00000004070878a5 */ /* 0x000fe4000f8e0208 */
[----:B------:R-:W-:Y:S01]  /*1080*/  UISETP.NE.U32.AND UP1, UPT, UR10, URZ, UPT ;  /* 0x0000003f0a00728c */ /* 0x000fe2000bf25070 */
[----:B------:R-:W-:Y:S01]  /*1090*/  ULDC UR4, c[0x0][0x424] ;  /* 0x0001090000047ab9 */ /* 0x000fe20000000800 */
[----:B------:R-:W-:Y:S02]  /*10a0*/  ULDC UR7, c[0x0][0x2f0] ;  /* 0x0000bc0000077ab9 */ /* 0x000fe40000000800 */
[----:B0-23--:R-:W-:Y:S02]  /*10b0*/  IMAD.U32 R4, RZ, RZ, UR8 ;  /* 0x00000008ff047e24 */ /* 0x00dfe4000f8e00ff */
[----:B------:R-:W-:Y:S01]  /*10c0*/  IMAD.U32 R5, RZ, RZ, UR9 ;  /* 0x00000009ff057e24 */ /* 0x000fe2000f8e00ff */
[----:B------:R-:W-:-:S04]  /*10d0*/  ULDC.64 UR8, c[0x0][0xa28] ;  /* 0x00028a0000087ab9 */ /* 0x000fc80000000a00 */
[----:B------:R-:W2:Y:S01]  /*10e0*/  LDG.E R4, desc[UR40][R4.64] ;  /* 0x0000002804047981 */ /* 0x000ea2000c1e1900 */
[----:B------:R-:W-:Y:S02]  /*10f0*/  UISETP.NE.U32.AND UP0, UPT, UR8, URZ, UPT ;  /* 0x0000003f0800728c */ /* 0x000fe4000bf05070 */
[----:B------:R-:W-:Y:S02]  /*1100*/  UISETP.NE.AND.EX UP1, UPT, UR11, URZ, UPT, UP1 ;  /* 0x0000003f0b00728c */ /* 0x000fe4000bf25310 */
[----:B------:R-:W-:-:S04]  /*1110*/  UISETP.NE.AND.EX UP0, UPT, UR9, URZ, UPT, UP0 ;  /* 0x0000003f0900728c */ /* 0x000fc8000bf05300 */
[----:B------:R-:W-:Y:S02]  /*1120*/  PLOP3.LUT P2, PT, PT, PT, UP1, 0x80, 0x0 ;  /* 0x000000000000781c */ /* 0x000fe40003f4f018 */
[----:B------:R-:W-:Y:S02]  /*1130*/  PLOP3.LUT P0, PT, PT, PT, UP0, 0x80, 0x0 ;  /* 0x000000000000781c */ /* 0x000fe40003f0f008 */
[----:B--2---:R-:W-:-:S13]  /*1140*/  R2UR UR45, R4 ;  /* 0x00000000042d72ca */ /* 0x004fda00000e0000 */
[----:B------:R-:W-:Y:S02]  /*1150*/  USHF.R.S32.HI UR44, URZ, 0x1f, UR45 ;  /* 0x0000001f3f2c7899 */ /* 0x000fe4000801142d */
[----:B------:R-:W-:-:S04]  /*1160*/  @UP0 ULEA UR8, UP2, UR45, UR8, 0x2 ;  /* 0x000000082d080291 */ /* 0x000fc8000f84103f */
[----:B------:R-:W-:Y:S02]  /*1170*/  @UP0 ULEA.HI.X UR9, UR45, UR9, UR44, 0x2, UP2 ;  /* 0x000000092d090291 */ /* 0x000fe400090f142c */
[----:B------:R-:W-:Y:S01]  /*1180*/  @UP1 ULEA UR10, UP0, UR45, UR10, 0x2 ;  /* 0x0000000a2d0a1291 */ /* 0x000fe2000f80103f */
[----:B------:R-:W-:-:S03]  /*1190*/  IMAD.U32 R4, RZ, RZ, UR8 ;  /* 0x00000008ff047e24 */ /* 0x000fc6000f8e00ff */
[----:B------:R-:W-:Y:S01]  /*11a0*/  @UP1 ULEA.HI.X UR11, UR45, UR11, UR44, 0x2, UP0 ;  /* 0x0000000b2d0b1291 */ /* 0x000fe200080f142c */
[----:B------:R-:W-:Y:S01]  /*11b0*/  IMAD.U32 R5, RZ, RZ, UR9 ;  /* 0x00000009ff057e24 */ /* 0x000fe2000f8e00ff */
[----:B------:R-:W-:Y:S01]  /*11c0*/  ULDC.64 UR8, c[0x0][0x418] ;  /* 0x0001060000087ab9 */ /* 0x000fe20000000a00 */
[----:B-1----:R-:W-:-:S03]  /*11d0*/  IMAD.U32 R6, RZ, RZ, UR10 ;  /* 0x0000000aff067e24 */ /* 0x002fc6000f8e00ff */
[----:B----4-:R-:W-:Y:S01]  /*11e0*/  IMAD.U32 R7, RZ, RZ, UR11 ;  /* 0x0000000bff077e24 */ /* 0x010fe2000f8e00ff */
[----:B------:R-:W2:Y:S04]  /*11f0*/  @P0 LDG.E R4, desc[UR40][R4.64] ;  /* 0x0000002804040981 */ /* 0x000ea8000c1e1900 */
[----:B------:R-:W3:Y:S01]  /*1200*/  @P2 LDG.E R6, desc[UR40][R6.64] ;  /* 0x0000002806062981 */ /* 0x000ee2000c1e1900 */
[----:B------:R-:W-:Y:S01]  /*1210*/  UISETP.NE.U32.AND UP0, UPT, UR8, URZ, UPT ;  /* 0x0000003f0800728c */ /* 0x000fe2000bf05070 */
[----:B------:R-:W-:Y:S01]  /*1220*/  UMOV UR50, URZ ;  /* 0x0000003f00327c82 */ /* 0x000fe20008000000 */
[----:B------:R-:W-:Y:S02]  /*1230*/  ULDC UR51, c[0x0][0x288] ;  /* 0x0000a20000337ab9 */ /* 0x000fe40000000800 */
[----:B------:R-:W-:Y:S01]  /*1240*/  UISETP.NE.AND.EX UP0, UPT, UR9, URZ, UPT, UP0 ;  /* 0x0000003f0900728c */ /* 0x000fe2000bf05300 */
[----:B------:R-:W-:-:S02]  /*1250*/  UMOV UR43, UR6 ;  /* 0x00000006002b7c82 */ /* 0x000fc40008000000 */
[----:B------:R-:W-:Y:S01]  /*1260*/  ULDC.64 UR8, c[0x0][0xa20] ;  /* 0x0002880000087ab9 */ /* 0x000fe20000000a00 */
[----:B------:R-:W-:Y:S01]  /*1270*/  USEL UR4, UR4, 0x1, UP0 ;  /* 0x0000000104047887 */ /* 0x000fe20008000000 */
[----:B------:R-:W-:-:S03]  /*1280*/  ISETP.NE.U32.AND P1, PT, RZ, UR8, PT ;  /* 0x00000008ff007c0c */ /* 0x000fc6000bf25070 */
        /* <DEDUP_REMOVED lines=18> */
.L_x_4454:
[----:B------:R-:W-:Y:S05]  /*13b0*/  @!P1 BRA `(.L_x_4455) ;  /* 0x00000000001c9947 */ /* 0x000fea0003800000 */
[----:B------:R-:W-:-:S04]  /*13c0*/  ULEA UR4, UP0, UR45, UR8, 0x2 ;  /* 0x000000082d047291 */ /* 0x000fc8000f80103f */
[----:B------:R-:W-:Y:S02]  /*13d0*/  ULEA.HI.X UR6, UR45, UR9, UR44, 0x2, UP0 ;  /* 0x000000092d067291 */ /* 0x000fe400080f142c */
[----:B------:R-:W-:-:S04]  /*13e0*/  IMAD.U32 R4, RZ, RZ, UR4 ;  /* 0x00000004ff047e24 */ /* 0x000fc8000f8e00ff */
[----:B------:R-:W-:-:S05]  /*13f0*/  IMAD.U32 R5, RZ, RZ, UR6 ;  /* 0x00000006ff057e24 */ /* 0x000fca000f8e00ff */
[----:B------:R-:W2:Y:S02]  /*1400*/  LDG.E R4, desc[UR40][R4.64] ;  /* 0x0000002804047981 */ /* 0x000ea4000c1e1900 */
[----:B--2---:R-:W-:Y:S01]  /*1410*/  R2UR UR4, R4 ;  /* 0x00000000040472ca */ /* 0x004fe200000e0000 */
[----:B------:R-:W-:-:S14]  /*1420*/  BRA `(.L_x_4456) ;  /* 0x0000000000347947 */ /* 0x000fdc0003800000 */
.L_x_4455:
        /* <DEDUP_REMOVED lines=13> */
.L_x_4456:
        /* <DEDUP_REMOVED lines=9> */
[----:B------:R-:W0:Y:S01]  /*1590*/  LDC R0, c[0x0][0x448] ;  /* 0x00011200ff007b82 */ /* 0x000e220000000800 */
[----:B------:R-:W-:Y:S01]  /*15a0*/  UIADD3 UR4, UR42, 0x3f, URZ ;  /* 0x0000003f2a047890 */ /* 0x000fe2000fffe03f */
[----:B------:R-:W-:Y:S01]  /*15b0*/  CS2R R150, SRZ ;  /* 0x0000000000967805 */ /* 0x000fe2000001ff00 */
[----:B------:R-:W-:Y:S01]  /*15c0*/  UIADD3 UR50, UR50, 0x40, -UR51 ;  /* 0x0000004032327890 */ /* 0x000fe2000fffe833 */
        /* <DEDUP_REMOVED lines=20> */
[----:B0-----:R-:W-:Y:S01]  /*1710*/  ISETP.NE.AND P0, PT, R0, 0x1, PT ;  /* 0x000000010000780c */ /* 0x001fe20003f05270 */
[----:B------:R-:W-:Y:S01]  /*1720*/  IMAD.U32 R0, RZ, RZ, UR4 ;  /* 0x00000004ff007e24 */ /* 0x000fe2000f8e00ff */
        /* <DEDUP_REMOVED lines=11> */
[----:B------:R-:W0:Y:S01]  /*17e0*/  @P0 LDC R3, c[0x0][0x44c] ;  /* 0x00011300ff030b82 */ /* 0x000e220000000800 */
[----:B------:R-:W-:Y:S02]  /*17f0*/  CS2R R44, SRZ ;  /* 0x00000000002c7805 */ /* 0x000fe4000001ff00 */
[----:B------:R-:W-:-:S02]  /*1800*/  CS2R R92, SRZ ;  /* 0x00000000005c7805 */ /* 0x000fc4000001ff00 */
[----:B------:R-:W-:Y:S02]  /*1810*/  CS2R R42, SRZ ;  /* 0x00000000002a7805 */ /* 0x000fe4000001ff00 */
[----:B------:R-:W-:Y:S02]  /*1820*/  CS2R R40, SRZ ;  /* 0x0000000000287805 */ /* 0x000fe4000001ff00 */
[----:B------:R-:W-:Y:S02]  /*1830*/  CS2R R88, SRZ ;  /* 0x0000000000587805 */ /* 0x000fe4000001ff00 */
[----:B------:R-:W-:Y:S02]  /*1840*/  CS2R R86, SRZ ;  /* 0x0000000000567805 */ /* 0x000fe4000001ff00 */
[----:B------:R-:W-:Y:S01]  /*1850*/  CS2R R84, SRZ ;  /* 0x0000000000547805 */ /* 0x000fe2000001ff00 */
[----:B------:R-:W1:Y:S01]  /*1860*/  @P0 LDC R4, c[0x0][0x450] ;  /* 0x00011400ff040b82 */ /* 0x000e620000000800 */
        /* <DEDUP_REMOVED lines=15> */
[----:B0-----:R-:W-:Y:S01]  /*1960*/  @P0 IMAD.HI.U32 R3, R3, UR4, RZ ;  /* 0x0000000403030c27 */ /* 0x001fe2000f8e00ff */
[----:B------:R-:W-:Y:S02]  /*1970*/  CS2R R52, SRZ ;  /* 0x0000000000347805 */ /* 0x000fe4000001ff00 */
[----:B------:R-:W-:Y:S02]  /*1980*/  CS2R R50, SRZ ;  /* 0x0000000000327805 */ /* 0x000fe4000001ff00 */
[----:B------:R-:W-:Y:S02]  /*1990*/  CS2R R48, SRZ ;  /* 0x0000000000307805 */ /* 0x000fe4000001ff00 */
[----:B------:R-:W-:-:S02]  /*19a0*/  CS2R R10, SRZ ;  /* 0x00000000000a7805 */ /* 0x000fc4000001ff00 */
[----:B------:R-:W-:Y:S02]  /*19b0*/  CS2R R8, SRZ ;  /* 0x0000000000087805 */ /* 0x000fe4000001ff00 */
[----:B------:R-:W-:Y:S02]  /*19c0*/  CS2R R38, SRZ ;  /* 0x0000000000267805 */ /* 0x000fe4000001ff00 */
[----:B------:R-:W-:Y:S02]  /*19d0*/  CS2R R34, SRZ ;  /* 0x0000000000227805 */ /* 0x000fe4000001ff00 */
[----:B-1----:R-:W-:Y:S02]  /*19e0*/  @P0 SHF.R.U32.HI R0, RZ, R4, R3 ;  /* 0x00000004ff000219 */ /* 0x002fe40000011603 */
[----:B------:R-:W-:Y:S02]  /*19f0*/  CS2R R30, SRZ ;  /* 0x00000000001e7805 */ /* 0x000fe4000001ff00 */
[----:B------:R-:W-:Y:S01]  /*1a00*/  PLOP3.LUT P0, PT, PT, PT, PT, 0x80, 0x0 ;  /* 0x000000000000781c */ /* 0x000fe20003f0f070 */
[----:B------:R-:W-:Y:S01]  /*1a10*/  IMAD.MOV.U32 R12, RZ, RZ, RZ ;  /* 0x000000ffff0c7224 */ /* 0x000fe200078e00ff */
[----:B------:R-:W-:Y:S01]  /*1a20*/  CS2R R26, SRZ ;  /* 0x00000000001a7805 */ /* 0x000fe2000001ff00 */
[----:B------:R-:W-:-:S02]  /*1a30*/  VIADD R3, R0, UR50 ;  /* 0x0000003200037c36 */ /* 0x000fc40008000000 */
[----:B------:R-:W-:Y:S02]  /*1a40*/  IMAD.MOV.U32 R0, RZ, RZ, RZ ;  /* 0x000000ffff007224 */ /* 0x000fe400078e00ff */
        /* <DEDUP_REMOVED lines=22> */
.L_x_4459:
[----:B------:R-:W-:Y:S01]  /*1bb0*/  ULEA UR21, UR37, UR46, 0x3 ;  /* 0x0000002e25157291 */ /* 0x000fe2000f8e183f */
[----:B------:R-:W-:-:S05]  /*1bc0*/  IMAD.U32 R0, RZ, RZ, UR38 ;  /* 0x00000026ff007e24 */ /* 0x000fca000f8e00ff */
[----:B------:R-:W-:-:S04]  /*1bd0*/  SHF.L.U32 R0, R0, 0x1f, RZ ;  /* 0x0000001f00007819 */ /* 0x000fc800000006ff */
[----:B------:R-:W0:Y:S02]  /*1be0*/  SYNCS.PHASECHK.TRANS64.TRYWAIT P1, [UR21+0x28c50], R0 ;  /* 0x028c5000ff0075a7 */ /* 0x000e240008020155 */
[----:B0-----:R-:W-:Y:S05]  /*1bf0*/  @!P1 BRA `(.L_x_4460) ;  /* 0x0000011800009947 */ /* 0x001fea0003800000 */
.L_x_4650:
        /* <DEDUP_REMOVED lines=45> */
.L_x_4466:
        /* <DEDUP_REMOVED lines=143> */
.L_x_4462:
[----:B------:R-:W-:Y:S01]  /*27c0*/  ULEA UR21, UR37, UR46, 0x3 ;  /* 0x0000002e25157291 */ /* 0x000fe2000f8e183f */
[----:B------:R-:W-:-:S05]  /*27d0*/  IMAD.U32 R0, RZ, RZ, UR38 ;  /* 0x00000026ff007e24 */ /* 0x000fca000f8e00ff */
[----:B------:R-:W-:-:S04]  /*27e0*/  SHF.L.U32 R0, R0, 0x1f, RZ ;  /* 0x0000001f00007819 */ /* 0x000fc800000006ff */
[----:B------:R0:W1:Y:S01]  /*27f0*/  SYNCS.PHASECHK.TRANS64.TRYWAIT P1, [UR21+0x28c50], R0 ;  /* 0x028c5000ff0075a7 */ /* 0x0000620008020155 */
[----:B------:R-:W-:Y:S05]  /*2800*/  @!P0 BRA `(.L_x_4463) ;  /* 0x0000000000048947 */ /* 0x000fea0003800000 */
[----:B------:R-:W-:Y:S01]  /*2810*/  BPT.TRAP 0x1 ;  /* 0x000000040000795c */ /* 0x000fe20000300000 */
.L_x_4463:
[----:B-1----:R-:W-:Y:S05]  /*2820*/  @P1 BRA `(.L_x_4464) ;  /* 0x0000000000081947 */ /* 0x002fea0003800000 */
[----:B------:R-:W1:Y:S02]  /*2830*/  SYNCS.PHASECHK.TRANS64.TRYWAIT P1, [UR21+0x28c50], R0 ;  /* 0x028c5000ff0075a7 */ /* 0x000e640008020155 */
[----:B-1----:R-:W-:Y:S05]  /*2840*/  @!P1 BRA `(.L_x_4465) ;  /* 0x0000010c00049947 */ /* 0x002fea0003800000 */
.L_x_4464:
        /* <DEDUP_REMOVED lines=29> */
.L_x_4461:
        /* <DEDUP_REMOVED lines=144> */
.L_x_4457:
[----:B------:R-:W-:Y:S01]  /*3320*/  ULDC UR4, c[0x0][0x448] ;  /* 0x0001120000047ab9 */ /* 0x000fe20000000800 */
[----:B------:R-:W-:Y:S01]  /*3330*/  UIADD3 UR6, UR42, 0x3f, URZ ;  /* 0x0000003f2a067890 */ /* 0x000fe2000fffe03f */
[----:B------:R-:W-:Y:S01]  /*3340*/  PLOP3.LUT P0, PT, PT, PT, PT, 0x80, 0x0 ;  /* 0x000000000000781c */ /* 0x000fe20003f0f070 */
[----:B------:R-:W-:Y:S01]  /*3350*/  UISETP.NE.AND UP0, UPT, UR4, 0x1, UPT ;  /* 0x000000010400788c */ /* 0x000fe2000bf05270 */
[----:B------:R-:W-:Y:S01]  /*3360*/  IMAD.MOV.U32 R0, RZ, RZ, RZ ;  /* 0x000000ffff007224 */ /* 0x000fe200078e00ff */
[----:B------:R-:W-:Y:S01]  /*3370*/  UIADD3 UR7, UR50, 0x40, -UR51 ;  /* 0x0000004032077890 */ /* 0x000fe2000fffe833 */
        /* <DEDUP_REMOVED lines=8> */
[----:B------:R-:W-:Y:S01]  /*3400*/  @UP0 ULDC UR4, c[0x0][0x44c] ;  /* 0x0001130000040ab9 */ /* 0x000fe20000000800 */
[----:B------:R-:W-:Y:S01]  /*3410*/  @UP0 ULDC UR8, c[0x0][0x450] ;  /* 0x0001140000080ab9 */ /* 0x000fe20000000800 */
[----:B------:R-:W-:Y:S01]  /*3420*/  UIMAD.WIDE.U32 UR4, UR6, UR4, URZ ;  /* 0x00000004060472a5 */ /* 0x000fe2000f8e003f */
[----:B------:R-:W-:-:S02]  /*3430*/  CS2R R136, SRZ ;  /* 0x0000000000887805 */ /* 0x000fc4000001ff00 */
[----:B------:R-:W-:Y:S02]  /*3440*/  CS2R R134, SRZ ;  /* 0x0000000000867805 */ /* 0x000fe4000001ff00 */
[----:B------:R-:W-:Y:S01]  /*3450*/  CS2R R132, SRZ ;  /* 0x0000000000847805 */ /* 0x000fe2000001ff00 */
[----:B------:R-:W-:Y:S01]  /*3460*/  @UP0 USHF.R.U32.HI UR6, URZ, UR8, UR5 ;  /* 0x000000083f060299 */ /* 0x000fe20008011605 */
[----:B------:R-:W-:Y:S02]  /*3470*/  CS2R R130, SRZ ;  /* 0x0000000000827805 */ /* 0x000fe4000001ff00 */
[----:B------:R-:W-:Y:S02]  /*3480*/  CS2R R128, SRZ ;  /* 0x0000000000807805 */ /* 0x000fe4000001ff00 */
[----:B------:R-:W-:Y:S01]  /*3490*/  CS2R R126, SRZ ;  /* 0x00000000007e7805 */ /* 0x000fe2000001ff00 */
[----:B------:R-:W-:Y:S01]  /*34a0*/  UIADD3 UR6, UR7, UR6, URZ ;  /* 0x0000000607067290 */ /* 0x000fe2000fffe03f */
[----:B------:R-:W-:-:S02]  /*34b0*/  CS2R R124, SRZ ;  /* 0x00000000007c7805 */ /* 0x000fc4000001ff00 */
[----:B------:R-:W-:Y:S02]  /*34c0*/  CS2R R122, SRZ ;  /* 0x00000000007a7805 */ /* 0x000fe4000001ff00 */
[----:B------:R-:W-:Y:S01]  /*34d0*/  CS2R R120, SRZ ;  /* 0x0000000000787805 */ /* 0x000fe2000001ff00 */
[----:B------:R-:W-:Y:S01]  /*34e0*/  USHF.R.S32.HI UR4, URZ, 0x1f, UR6 ;  /* 0x0000001f3f047899 */ /* 0x000fe20008011406 */
[----:B------:R-:W-:Y:S02]  /*34f0*/  CS2R R168, SRZ ;  /* 0x0000000000a87805 */ /* 0x000fe4000001ff00 */
[----:B------:R-:W-:Y:S02]  /*3500*/  CS2R R166, SRZ ;  /* 0x0000000000a67805 */ /* 0x000fe4000001ff00 */
[----:B------:R-:W-:Y:S01]  /*3510*/  CS2R R116, SRZ ;  /* 0x0000000000747805 */ /* 0x000fe2000001ff00 */
[----:B------:R-:W-:Y:S01]  /*3520*/  ULEA.HI UR4, UR4, UR6, URZ, 0x6 ;  /* 0x0000000604047291 */ /* 0x000fe2000f8f303f */
[----:B------:R-:W-:-:S02]  /*3530*/  CS2R R164, SRZ ;  /* 0x0000000000a47805 */ /* 0x000fc4000001ff00 */
[----:B------:R-:W-:Y:S02]  /*3540*/  CS2R R162, SRZ ;  /* 0x0000000000a27805 */ /* 0x000fe4000001ff00 */
[----:B------:R-:W-:Y:S01]  /*3550*/  CS2R R112, SRZ ;  /* 0x0000000000707805 */ /* 0x000fe2000001ff00 */
[----:B------:R-:W-:Y:S01]  /*3560*/  USHF.R.S32.HI UR4, URZ, 0x6, UR4 ;  /* 0x000000063f047899 */ /* 0x000fe20008011404 */
[----:B------:R-:W-:Y:S02]  /*3570*/  CS2R R160, SRZ ;  /* 0x0000000000a07805 */ /* 0x000fe4000001ff00 */
[----:B------:R-:W-:Y:S02]  /*3580*/  CS2R R158, SRZ ;  /* 0x00000000009e7805 */ /* 0x000fe4000001ff00 */
[----:B------:R-:W-:Y:S01]  /*3590*/  CS2R R108, SRZ ;  /* 0x00000000006c7805 */ /* 0x000fe2000001ff00 */
[----:B------:R-:W-:Y:S01]  /*35a0*/  UISETP.LT.AND UP0, UPT, UR52, UR4, UPT ;  /* 0x000000043400728c */ /* 0x000fe2000bf01270 */
[----:B------:R-:W-:-:S02]  /*35b0*/  CS2R R156, SRZ ;  /* 0x00000000009c7805 */ /* 0x000fc4000001ff00 */
[----:B------:R-:W-:Y:S02]  /*35c0*/  CS2R R104, SRZ ;  /* 0x0000000000687805 */ /* 0x000fe4000001ff00 */
[----:B------:R-:W-:Y:S01]  /*35d0*/  CS2R R154, SRZ ;  /* 0x00000000009a7805 */ /* 0x000fe2000001ff00 */
[----:B------:R-:W-:Y:S01]  /*35e0*/  USEL UR52, UR52, UR4, UP0 ;  /* 0x0000000434347287 */ /* 0x000fe20008000000 */
[----:B------:R-:W-:Y:S02]  /*35f0*/  CS2R R100, SRZ ;  /* 0x0000000000647805 */ /* 0x000fe4000001ff00 */
[----:B------:R-:W-:Y:S02]  /*3600*/  CS2R R152, SRZ ;  /* 0x0000000000987805 */ /* 0x000fe4000001ff00 */
[----:B------:R-:W-:Y:S01]  /*3610*/  CS2R R96, SRZ ;  /* 0x0000000000607805 */ /* 0x000fe2000001ff00 */
[----:B------:R-:W-:Y:S01]  /*3620*/  UISETP.GE.AND UP0, UPT, UR52, 0x1, UPT ;  /* 0x000000013400788c */ /* 0x000fe2000bf06270 */
[----:B------:R-:W-:-:S02]  /*3630*/  CS2R R46, SRZ ;  /* 0x00000000002e7805 */ /* 0x000fc4000001ff00 */
[----:B------:R-:W-:Y:S02]  /*3640*/  CS2R R44, SRZ ;  /* 0x00000000002c7805 */ /* 0x000fe4000001ff00 */
[----:B------:R-:W-:Y:S02]  /*3650*/  CS2R R92, SRZ ;  /* 0x00000000005c7805 */ /* 0x000fe4000001ff00 */
[----:B------:R-:W-:Y:S02]  /*3660*/  CS2R R42, SRZ ;  /* 0x00000000002a7805 */ /* 0x000fe4000001ff00 */
[----:B------:R-:W-:Y:S02]  /*3670*/  CS2R R40, SRZ ;  /* 0x0000000000287805 */ /* 0x000fe4000001ff00 */
[----:B------:R-:W-:Y:S02]  /*3680*/  PLOP3.LUT P1, PT, PT, PT, UP0, 0x80, 0x0 ;  /* 0x000000000000781c */ /* 0x000fe40003f2f008 */
        /* <DEDUP_REMOVED lines=60> */
.L_x_4467:
        /* <DEDUP_REMOVED lines=9> */
.L_x_4651:
[----:B------:R-:W-:Y:S05]  /*3ae0*/  @!P0 BRA `(.L_x_4469) ;  /* 0x0000000000048947 */ /* 0x000fea0003800000 */
[----:B------:R-:W-:Y:S01]  /*3af0*/  BPT.TRAP 0x1 ;  /* 0x000000040000795c */ /* 0x000fe20000300000 */
.L_x_4469:
[----:B------:R-:W-:Y:S02]  /*3b00*/  IMAD.U32 R7, RZ, RZ, UR37 ;  /* 0x00000025ff077e24 */ /* 0x000fe4000f8e00ff */
[----:B------:R-:W-:-:S03]  /*3b10*/  IMAD.U32 R8, RZ, RZ, UR38 ;  /* 0x00000026ff087e24 */ /* 0x000fc6000f8e00ff */
[----:B------:R-:W-:Y:S02]  /*3b20*/  LEA R7, R7, UR46, 0x3 ;  /* 0x0000002e07077c11 */ /* 0x000fe4000f8e18ff */
[----:B------:R-:W-:-:S04]  /*3b30*/  SHF.L.U32 R8, R8, 0x1f, RZ ;  /* 0x0000001f08087819 */ /* 0x000fc800000006ff */
[----:B------:R1:W2:Y:S01]  /*3b40*/  SYNCS.PHASECHK.TRANS64.TRYWAIT P1, [R7+URZ+0x28c30], R8 ;  /* 0x028c3008070075a7 */ /* 0x0002a2000802017f */
[----:B------:R-:W-:Y:S05]  /*3b50*/  @!P0 BRA `(.L_x_4470) ;  /* 0x0000000000048947 */ /* 0x000fea0003800000 */
[----:B------:R-:W-:Y:S01]  /*3b60*/  BPT.TRAP 0x1 ;  /* 0x000000040000795c */ /* 0x000fe20000300000 */
.L_x_4470:
[----:B--2---:R-:W-:Y:S05]  /*3b70*/  @P1 BRA `(.L_x_4471) ;  /* 0x0000000000081947 */ /* 0x004fea0003800000 */
[----:B------:R-:W2:Y:S02]  /*3b80*/  SYNCS.PHASECHK.TRANS64.TRYWAIT P1, [R7+URZ+0x28c30], R8 ;  /* 0x028c3008070075a7 */ /* 0x000ea4000802017f */
[----:B--2---:R-:W-:Y:S05]  /*3b90*/  @!P1 BRA `(.L_x_4472) ;  /* 0x000000f800609947 */ /* 0x004fea0003800000 */
.L_x_4471:
        /* <DEDUP_REMOVED lines=44> */
[----:B------:R-:W0:Y:S02]  /*3e60*/  SHFL.IDX PT, R6, R3, 0x1, 0x1c1f ;  /* 0x003c1f0003067f89 */ /* 0x000e2400000e0000 */
[----:B------:R-:W-:Y:S02]  /*3e70*/  UIADD3 UR7, UR50, 0x1, UR6 ;  /* 0x0000000132077890 */ /* 0x000fe4000fffe006 */
[----:B------:R-:W-:Y:S01]  /*3e80*/  IMAD.U32 R5, RZ, RZ, UR6 ;  /* 0x00000006ff057e24 */ /* 0x000fe2000f8e00ff */
[----:B------:R-:W3:Y:S03]  /*3e90*/  SHFL.IDX PT, R3, R3, RZ, 0x1c1f ;  /* 0x001c1fff03037589 */ /* 0x000ee600000e0000 */
[----:B------:R-:W-:Y:S01]  /*3ea0*/  IMAD.U32 R9, RZ, RZ, UR7 ;  /* 0x00000007ff097e24 */ /* 0x000fe2000f8e00ff */
[----:B------:R-:W-:-:S04]  /*3eb0*/  IADD3 R4, -R2, UR50, R5 ;  /* 0x0000003202047c10 */ /* 0x000fc8000fffe105 */
[----:B------:R-:W-:-:S04]  /*3ec0*/  IADD3 R5, R9, -UR51, -R2 ;  /* 0x8000003309057c10 */ /* 0x000fc8000fffe802 */
[----:B0-----:R-:W-:-:S04]  /*3ed0*/  VIADDMNMX R6, R6, R5, R4, PT ;  /* 0x0000000506067246 */ /* 0x001fc80003800104 */
[C---:B------:R-:W-:Y:S02]  /*3ee0*/  ISETP.GT.AND P3, PT, R6.reuse, RZ, PT ;  /* 0x000000ff0600720c */ /* 0x040fe40003f64270 */
[C---:B------:R-:W-:Y:S02]  /*3ef0*/  ISETP.GT.AND P4, PT, R6.reuse, 0x1, PT ;  /* 0x000000010600780c */ /* 0x040fe40003f84270 */
[----:B------:R-:W-:Y:S02]  /*3f00*/  ISETP.GT.AND P5, PT, R6, 0x8, PT ;  /* 0x000000080600780c */ /* 0x000fe40003fa4270 */
[----:B---3--:R-:W-:Y:S01]  /*3f10*/  VIADDMNMX R4, R3, R5, R4, PT ;  /* 0x0000000503047246 */ /* 0x008fe20003800104 */
[----:B------:R-:W-:Y:S02]  /*3f20*/  WARPGROUP.DEPBAR.LE gsb0, 0x0 ;  /* 0x00008000000079c5 */ /* 0x000fe40000010000 */
[----:B------:R-:W-:-:S06]  /*3f30*/  WARPGROUP.ARRIVE ;  /* 0x00000000000079c5 */ /* 0x000fcc0000000000 */
[----:B------:R-:W-:Y:S01]  /*3f40*/  HGMMA.64x64x16.F32.BF16 R24, gdesc[UR8], R24, gsb0 ;  /* 0x00e00000081879f0 */ /* 0x000fe20008001818 */
[----:B------:R-:W-:Y:S02]  /*3f50*/  ULDC UR10, c[0x0][0x988] ;  /* 0x00026200000a7ab9 */ /* 0x000fe40000000800 */
        /* <DEDUP_REMOVED lines=47> */
[C---:B------:R-:W-:Y:S02]  /*4250*/  ISETP.GT.AND P3, PT, R4.reuse, RZ, PT ;  /* 0x000000ff0400720c */ /* 0x040fe40003f64270 */
[----:B------:R-:W-:Y:S02]  /*4260*/  FMNMX.FTZ R6, R55, R6, !PT ;  /* 0x0000000637067209 */ /* 0x000fe40007810000 */
[----:B------:R-:W-:-:S02]  /*4270*/  ISETP.GT.AND P4, PT, R4, 0x1, PT ;  /* 0x000000010400780c */ /* 0x000fc40003f84270 */
[----:B------:R-:W-:Y:S01]  /*4280*/  ISETP.GT.AND P5, PT, R4, 0x8, PT ;  /* 0x000000080400780c */ /* 0x000fe20003fa4270 */
[----:B------:R-:W0:Y:S01]  /*4290*/  SHFL.BFLY PT, R9, R6, 0x2, 0x1f ;  /* 0x0c401f0006097f89 */ /* 0x000e2200000e0000 */
[----:B------:R-:W-:Y:S02]  /*42a0*/  FSEL R24, R24, -INF , P3 ;  /* 0xff80000018187808 */ /* 0x000fe40001800000 */
[----:B------:R-:W-:Y:S02]  /*42b0*/  FSEL R25, R25, -INF , P4 ;  /* 0xff80000019197808 */ /* 0x000fe40002000000 */
[----:B------:R-:W-:Y:S02]  /*42c0*/  ISETP.GT.AND P3, PT, R4, 0x9, PT ;  /* 0x000000090400780c */ /* 0x000fe40003f64270 */
[----:B------:R-:W-:Y:S02]  /*42d0*/  FSEL R28, R28, -INF , P5 ;  /* 0xff8000001c1c7808 */ /* 0x000fe40002800000 */
[----:B------:R-:W-:-:S02]  /*42e0*/  FMNMX.FTZ R3, R24, R25, !PT ;  /* 0x0000001918037209 */ /* 0x000fc40007810000 */
[C---:B------:R-:W-:Y:S02]  /*42f0*/  ISETP.GT.AND P4, PT, R4.reuse, 0x10, PT ;  /* 0x000000100400780c */ /* 0x040fe40003f84270 */
[----:B------:R-:W-:Y:S02]  /*4300*/  FSEL R29, R29, -INF , P3 ;  /* 0xff8000001d1d7808 */ /* 0x000fe40001800000 */
[----:B------:R-:W-:Y:S02]  /*4310*/  ISETP.GT.AND P3, PT, R4, 0x11, PT ;  /* 0x000000110400780c */ /* 0x000fe40003f64270 */
[----:B------:R-:W-:Y:S02]  /*4320*/  FSEL R32, R32, -INF , P4 ;  /* 0xff80000020207808 */ /* 0x000fe40002000000 */
[----:B------:R-:W-:Y:S02]  /*4330*/  ISETP.GT.AND P4, PT, R4, 0x18, PT ;  /* 0x000000180400780c */ /* 0x000fe40003f84270 */
[----:B------:R-:W-:-:S02]  /*4340*/  FSEL R33, R33, -INF , P3 ;  /* 0xff80000021217808 */ /* 0x000fc40001800000 */
[----:B------:R-:W-:Y:S02]  /*4350*/  ISETP.GT.AND P3, PT, R4, 0x19, PT ;  /* 0x000000190400780c */ /* 0x000fe40003f64270 */
[----:B0-----:R-:W-:Y:S02]  /*4360*/  FMNMX.FTZ R9, R6, R9, !PT ;  /* 0x0000000906097209 */ /* 0x001fe40007810000 */
[----:B------:R-:W-:Y:S02]  /*4370*/  FMNMX.FTZ R6, R28, R3, !PT ;  /* 0x000000031c067209 */ /* 0x000fe40007810000 */
[----:B------:R-:W-:Y:S01]  /*4380*/  FSEL R36, R36, -INF , P4 ;  /* 0xff80000024247808 */ /* 0x000fe20002000000 */
[----:B------:R-:W0:Y:S01]  /*4390*/  SHFL.BFLY PT, R10, R9, 0x1, 0x1f ;  /* 0x0c201f00090a7f89 */ /* 0x000e2200000e0000 */
[----:B------:R-:W-:Y:S02]  /*43a0*/  FMNMX.FTZ R3, R29, R6, !PT ;  /* 0x000000061d037209 */ /* 0x000fe40007810000 */
[----:B------:R-:W-:-:S02]  /*43b0*/  ISETP.GT.AND P4, PT, R4, 0x20, PT ;  /* 0x000000200400780c */ /* 0x000fc40003f84270 */
[----:B------:R-:W-:Y:S02]  /*43c0*/  FMNMX.FTZ R6, R32, R3, !PT ;  /* 0x0000000320067209 */ /* 0x000fe40007810000 */
[----:B------:R-:W-:Y:S02]  /*43d0*/  FSEL R37, R37, -INF , P3 ;  /* 0xff80000025257808 */ /* 0x000fe40001800000 */
[----:B------:R-:W-:Y:S02]  /*43e0*/  FMNMX.FTZ R3, R33, R6, !PT ;  /* 0x0000000621037209 */ /* 0x000fe40007810000 */
[----:B------:R-:W-:Y:S02]  /*43f0*/  ISETP.GT.AND P5, PT, R4, 0x21, PT ;  /* 0x000000210400780c */ /* 0x000fe40003fa4270 */
[----:B------:R-:W-:Y:S02]  /*4400*/  FSEL R40, R40, -INF , P4 ;  /* 0xff80000028287808 */ /* 0x000fe40002000000 */
[----:B------:R-:W-:-:S02]  /*4410*/  ISETP.GT.AND P4, PT, R4, 0x28, PT ;  /* 0x000000280400780c */ /* 0x000fc40003f84270 */
[----:B------:R-:W-:Y:S02]  /*4420*/  FSEL R41, R41, -INF , P5 ;  /* 0xff80000029297808 */ /* 0x000fe40002800000 */
[----:B------:R-:W-:Y:S02]  /*4430*/  ISETP.GT.AND P3, PT, R4, 0x29, PT ;  /* 0x000000290400780c */ /* 0x000fe40003f64270 */
[----:B------:R-:W-:Y:S02]  /*4440*/  FSEL R44, R44, -INF , P4 ;  /* 0xff8000002c2c7808 */ /* 0x000fe40002000000 */
[----:B------:R-:W-:Y:S02]  /*4450*/  ISETP.GT.AND P4, PT, R4, 0x30, PT ;  /* 0x000000300400780c */ /* 0x000fe40003f84270 */
[----:B0-----:R-:W-:Y:S02]  /*4460*/  FMNMX.FTZ R6, R9, R10, !PT ;  /* 0x0000000a09067209 */ /* 0x001fe40007810000 */
[----:B------:R-:W-:-:S02]  /*4470*/  FMNMX.FTZ R10, R36, R3, !PT ;  /* 0x00000003240a7209 */ /* 0x000fc40007810000 */
[----:B------:R-:W-:Y:S01]  /*4480*/  FSEL R45, R45, -INF , P3 ;  /* 0xff8000002d2d7808 */ /* 0x000fe20001800000 */
[----:B------:R-:W-:Y:S01]  /*4490*/  FMUL.FTZ R5, R6, UR10 ;  /* 0x0000000a06057c20 */ /* 0x000fe20008410000 */
        /* <DEDUP_REMOVED lines=15> */
[----:B------:R-:W-:Y:S02]  /*4590*/  FSETP.NEU.FTZ.AND P5, PT, R6, -INF , PT ;  /* 0xff8000000600780b */ /* 0x000fe40003fbd000 */
[----:B------:R-:W-:-:S02]  /*45a0*/  FMNMX.FTZ R4, R53, R4, !PT ;  /* 0x0000000435047209 */ /* 0x000fc40007810000 */
        /* <DEDUP_REMOVED lines=128> */
.L_x_4473:
[----:B------:R3:W4:Y:S01]  /*4db0*/  SYNCS.PHASECHK.TRANS64.TRYWAIT P3, [R7+URZ+0x28c50], R8 ;  /* 0x028c5008070075a7 */ /* 0x000722000806017f */
[----:B------:R-:W-:Y:S05]  /*4dc0*/  @!P0 BRA `(.L_x_4474) ;  /* 0x0000000000048947 */ /* 0x000fea0003800000 */
[----:B------:R-:W-:Y:S01]  /*4dd0*/  BPT.TRAP 0x1 ;  /* 0x000000040000795c */ /* 0x000fe20000300000 */
.L_x_4474:
[----:B----4-:R-:W-:Y:S05]  /*4de0*/  @P3 BRA `(.L_x_4475) ;  /* 0x0000000000083947 */ /* 0x010fea0003800000 */
[----:B------:R-:W4:Y:S02]  /*4df0*/  SYNCS.PHASECHK.TRANS64.TRYWAIT P3, [R7+URZ+0x28c50], R8 ;  /* 0x028c5008070075a7 */ /* 0x000f24000806017f */
[----:B----4-:R-:W-:Y:S05]  /*4e00*/  @!P3 BRA `(.L_x_4476) ;  /* 0x000000e400d8b947 */ /* 0x010fea0003800000 */
.L_x_4475:
[----:B------:R-:W-:Y:S01]  /*4e10*/  ULEA UR11, UR37, UR49, 0xc ;  /* 0x00000031250b7291 */ /* 0x000fe2000f8e603f */
[----:B------:R-:W-:Y:S01]  /*4e20*/  WARPGROUP.ARRIVE ;  /* 0x00000000000079c5 */ /* 0x000fe20000000000 */
[----:B------:R-:W-:Y:S01]  /*4e30*/  UMOV UR7, 0x40000040 ;  /* 0x4000004000077882 */ /* 0x000fe20000000000 */
[----:B------:R-:W-:Y:S01]  /*4e40*/  @UP0 ULDC UR14, c[0x0][0x450] ;  /* 0x00011400000e0ab9 */ /* 0x000fe20000000800 */
[----:B------:R-:W-:Y:S01]  /*4e50*/  UIADD3 UR21, UR52, -0x2, URZ ;  /* 0xfffffffe34157890 */ /* 0x000fe2000fffe03f */
        /* <DEDUP_REMOVED lines=48> */
[----:B------:R-:W-:-:S06]  /*5160*/  ULDC UR22, c[0x0][0x988] ;  /* 0x0002620000167ab9 */ /* 0x000fcc0000000800 */
.L_x_4486:
[----:B------:R-:W-:-:S04]  /*5170*/  UIADD3 UR37, UR23, 0x1, URZ ;  /* 0x0000000117257890 */ /* 0x000fc8000fffe03f */
[----:B------:R-:W-:-:S04]  /*5180*/  UISETP.NE.AND UP1, UPT, UR37, 0x2, UPT ;  /* 0x000000022500788c */ /* 0x000fc8000bf25270 */
[----:B------:R-:W-:Y:S02]  /*5190*/  USEL UR6, URZ, 0x1, UP1 ;  /* 0x000000013f067887 */ /* 0x000fe40008800000 */
[----:B------:R-:W-:Y:S02]  /*51a0*/  USEL UR37, UR37, URZ, UP1 ;  /* 0x0000003f25257287 */ /* 0x000fe40008800000 */
[----:B------:R-:W-:Y:S01]  /*51b0*/  ULOP3.LUT UR38, UR38, UR6, URZ, 0x3c, !UPT ;  /* 0x0000000626267292 */ /* 0x000fe2000f8e3c3f */
[----:B--23--:R-:W-:Y:S11]  /*51c0*/  @!P0 BRA `(.L_x_4478) ;  /* 0x0000000000048947 */ /* 0x00cff60003800000 */
[----:B------:R-:W-:Y:S01]  /*51d0*/  BPT.TRAP 0x1 ;  /* 0x000000040000795c */ /* 0x000fe20000300000 */
.L_x_4478:
[----:B------:R-:W-:Y:S01]  /*51e0*/  ULEA UR24, UR37, UR46, 0x3 ;  /* 0x0000002e25187291 */ /* 0x000fe2000f8e183f */
[----:B-1----:R-:W-:-:S05]  /*51f0*/  IMAD.U32 R7, RZ, RZ, UR38 ;  /* 0x00000026ff077e24 */ /* 0x002fca000f8e00ff */
[----:B------:R-:W-:-:S04]  /*5200*/  SHF.L.U32 R7, R7, 0x1f, RZ ;  /* 0x0000001f07077819 */ /* 0x000fc800000006ff */
[----:B------:R1:W2:Y:S01]  /*5210*/  SYNCS.PHASECHK.TRANS64.TRYWAIT P3, [UR24+0x28c30], R7 ;  /* 0x028c3007ff0075a7 */ /* 0x0002a20008060158 */
[----:B------:R-:W-:Y:S05]  /*5220*/  @!P0 BRA `(.L_x_4479) ;  /* 0x0000000000048947 */ /* 0x000fea0003800000 */
[----:B------:R-:W-:Y:S01]  /*5230*/  BPT.TRAP 0x1 ;  /* 0x000000040000795c */ /* 0x000fe20000300000 */
.L_x_4479:
[----:B--2---:R-:W-:Y:S05]  /*5240*/  @P3 BRA `(.L_x_4480) ;  /* 0x0000000000083947 */ /* 0x004fea0003800000 */
[----:B------:R-:W2:Y:S02]  /*5250*/  SYNCS.PHASECHK.TRANS64.TRYWAIT P3, [UR24+0x28c30], R7 ;  /* 0x028c3007ff0075a7 */ /* 0x000ea40008060158 */
[----:B--2---:R-:W-:Y:S05]  /*5260*/  @!P3 BRA `(.L_x_4481) ;  /* 0x000000e000d4b947 */ /* 0x004fea0003800000 */
.L_x_4480:
[----:B------:R-:W-:Y:S01]  /*5270*/  R2UR UR18, R0 ;  /* 0x00000000001272ca */ /* 0x000fe200000e0000 */
[----:B0-----:R-:W-:Y:S01]  /*5280*/  WARPGROUP.ARRIVE ;  /* 0x00000000000079c5 */ /* 0x001fe20000000000 */
[----:B------:R-:W-:Y:S01]  /*5290*/  UMOV UR19, 0x40000040 ;  /* 0x4000004000137882 */ /* 0x000fe20000000000 */
[----:B------:R-:W-:Y:S01]  /*52a0*/  UMOV UR7, 0x40000040 ;  /* 0x4000004000077882 */ /* 0x000fe20000000000 */
[----:B------:R-:W-:Y:S01]  /*52b0*/  UMOV UR11, 0x40000040 ;  /* 0x40000040000b7882 */ /* 0x000fe20000000000 */
[----:B------:R-:W-:Y:S01]  /*52c0*/  UMOV UR15, 0x40000040 ;  /* 0x40000040000f7882 */ /* 0x000fe20000000000 */
[----:B------:R-:W-:Y:S02]  /*52d0*/  VIADD R5, R185, UR42 ;  /* 0x0000002ab9057c36 */ /* 0x000fe40008000000 */
[----:B------:R-:W-:-:S05]  /*52e0*/  IMAD.U32 R13, RZ, RZ, UR50 ;  /* 0x00000032ff0d7e24 */ /* 0x000fca000f8e00ff */
        /* <DEDUP_REMOVED lines=14> */
[----:B------:R-:W0:Y:S04]  /*53d0*/  SHFL.IDX PT, R11, R5, RZ, 0x1c1f ;  /* 0x001c1fff050b7589 */ /* 0x000e2800000e0000 */
[----:B------:R-:W-:Y:S01]  /*53e0*/  IADD3 R6, R13, UR6, -R2 ;  /* 0x000000060d067c10 */ /* 0x000fe2000fffe802 */
[----:B------:R-:W2:Y:S04]  /*53f0*/  SHFL.IDX PT, R5, R5, 0x1, 0x1c1f ;  /* 0x003c1f0005057f89 */ /* 0x000ea800000e0000 */
[----:B------:R-:W-:-:S04]  /*5400*/  VIADD R6, R6, -UR51 ;  /* 0x8000003306067c36 */ /* 0x000fc80008000000 */
[----:B0-----:R-:W-:-:S05]  /*5410*/  IMAD.IADD R11, R6, 0x1, R11 ;  /* 0x00000001060b7824 */ /* 0x001fca00078e020b */
[C---:B------:R-:W-:Y:S01]  /*5420*/  ISETP.GT.AND P3, PT, R11.reuse, RZ, PT ;  /* 0x000000ff0b00720c */ /* 0x040fe20003f64270 */
[----:B--2---:R-:W-:Y:S01]  /*5430*/  IMAD.IADD R6, R6, 0x1, R5 ;  /* 0x0000000106067824 */ /* 0x004fe200078e0205 */
[----:B------:R-:W-:-:S04]  /*5440*/  ISETP.GT.AND P4, PT, R11, 0x1, PT ;  /* 0x000000010b00780c */ /* 0x000fc80003f84270 */
        /* <DEDUP_REMOVED lines=382> */
.L_x_4482:
[----:B------:R2:W3:Y:S01]  /*6c30*/  SYNCS.PHASECHK.TRANS64.TRYWAIT P3, [UR24+0x28c50], R7 ;  /* 0x028c5007ff0075a7 */ /* 0x0004e20008060158 */
[----:B------:R-:W-:Y:S05]  /*6c40*/  @!P0 BRA `(.L_x_4483) ;  /* 0x0000000000048947 */ /* 0x000fea0003800000 */
[----:B------:R-:W-:Y:S01]  /*6c50*/  BPT.TRAP 0x1 ;  /* 0x000000040000795c */ /* 0x000fe20000300000 */
.L_x_4483:
[----:B---3--:R-:W-:Y:S05]  /*6c60*/  @P3 BRA `(.L_x_4484) ;  /* 0x0000000000083947 */ /* 0x008fea0003800000 */
[----:B------:R-:W3:Y:S02]  /*6c70*/  SYNCS.PHASECHK.TRANS64.TRYWAIT P3, [UR24+0x28c50], R7 ;  /* 0x028c5007ff0075a7 */ /* 0x000ee40008060158 */
[----:B---3--:R-:W-:Y:S05]  /*6c80*/  @!P3 BRA `(.L_x_4485) ;  /* 0x000000c80064b947 */ /* 0x008fea0003800000 */
.L_x_4484:
        /* <DEDUP_REMOVED lines=42> */
.L_x_4477:
[----:B------:R-:W-:-:S13]  /*6f30*/  ISETP.LE.AND P2, PT, RZ, UR21, PT ;  /* 0x00000015ff007c0c */ /* 0x000fda000bf43270 */
[----:B------:R-:W-:Y:S05]  /*6f40*/  @!P2 BRA `(.L_x_4487) ;  /* 0x00000018002ca947 */ /* 0x000fea0003800000 */
[----:B------:R-:W-:Y:S01]  /*6f50*/  IMAD.MOV.U32 R9, RZ, RZ, R6 ;  /* 0x000000ffff097224 */ /* 0x000fe200078e0006 */
[----:B------:R-:W-:Y:S01]  /*6f60*/  UMOV UR22, UR37 ;  /* 0x0000002500167c82 */ /* 0x000fe20008000000 */
[----:B------:R-:W-:Y:S01]  /*6f70*/  IMAD.MOV.U32 R8, RZ, RZ, R5 ;  /* 0x000000ffff087224 */ /* 0x000fe200078e0005 */
[----:B------:R-:W-:-:S06]  /*6f80*/  ULDC UR20, c[0x0][0x988] ;  /* 0x0002620000147ab9 */ /* 0x000fcc0000000800 */
.L_x_4496:
[----:B------:R-:W-:-:S04]  /*6f90*/  UIADD3 UR37, UR22, 0x1, URZ ;  /* 0x0000000116257890 */ /* 0x000fc8000fffe03f */
[----:B------:R-:W-:-:S04]  /*6fa0*/  UISETP.NE.AND UP0, UPT, UR37, 0x2, UPT ;  /* 0x000000022500788c */ /* 0x000fc8000bf05270 */
[----:B------:R-:W-:Y:S02]  /*6fb0*/  USEL UR6, URZ, 0x1, UP0 ;  /* 0x000000013f067887 */ /* 0x000fe40008000000 */
[----:B------:R-:W-:Y:S02]  /*6fc0*/  USEL UR37, UR37, URZ, UP0 ;  /* 0x0000003f25257287 */ /* 0x000fe40008000000 */
[----:B------:R-:W-:Y:S01]  /*6fd0*/  ULOP3.LUT UR38, UR38, UR6, URZ, 0x3c, !UPT ;  /* 0x0000000626267292 */ /* 0x000fe2000f8e3c3f */
[----:B----4-:R-:W-:Y:S11]  /*6fe0*/  @!P0 BRA `(.L_x_4488) ;  /* 0x0000000000048947 */ /* 0x010ff60003800000 */
[----:B------:R-:W-:Y:S01]  /*6ff0*/  BPT.TRAP 0x1 ;  /* 0x000000040000795c */ /* 0x000fe20000300000 */
.L_x_4488:
[----:B------:R-:W-:Y:S01]  /*7000*/  ULEA UR23, UR37, UR46, 0x3 ;  /* 0x0000002e25177291 */ /* 0x000fe2000f8e183f */
[----:B-12---:R-:W-:-:S05]  /*7010*/  IMAD.U32 R7, RZ, RZ, UR38 ;  /* 0x00000026ff077e24 */ /* 0x006fca000f8e00ff */
[----:B------:R-:W-:-:S04]  /*7020*/  SHF.L.U32 R7, R7, 0x1f, RZ ;  /* 0x0000001f07077819 */ /* 0x000fc800000006ff */
[----:B------:R1:W2:Y:S01]  /*7030*/  SYNCS.PHASECHK.TRANS64.TRYWAIT P2, [UR23+0x28c30], R7 ;  /* 0x028c3007ff0075a7 */ /* 0x0002a20008040157 */
[----:B------:R-:W-:Y:S05]  /*7040*/  @!P0 BRA `(.L_x_4489) ;  /* 0x0000000000048947 */ /* 0x000fea0003800000 */
[----:B------:R-:W-:Y:S01]  /*7050*/  BPT.TRAP 0x1 ;  /* 0x000000040000795c */ /* 0x000fe20000300000 */
.L_x_4489:
[----:B--2---:R-:W-:Y:S05]  /*7060*/  @P2 BRA `(.L_x_4490) ;  /* 0x0000000000082947 */ /* 0x004fea0003800000 */
[----:B------:R-:W2:Y:S02]  /*7070*/  SYNCS.PHASECHK.TRANS64.TRYWAIT P2, [UR23+0x28c30], R7 ;  /* 0x028c3007ff0075a7 */ /* 0x000ea40008040157 */
[----:B--2---:R-:W-:Y:S05]  /*7080*/  @!P2 BRA `(.L_x_4491) ;  /* 0x000000c40078a947 */ /* 0x004fea0003800000 */
.L_x_4490:
        /* <DEDUP_REMOVED lines=328> */
.L_x_4492:
[----:B------:R2:W3:Y:S01]  /*8510*/  SYNCS.PHASECHK.TRANS64.TRYWAIT P2, [UR23+0x28c50], R7 ;  /* 0x028c5007ff0075a7 */ /* 0x0004e20008040157 */
[----:B------:R-:W-:Y:S05]  /*8520*/  @!P0 BRA `(.L_x_4493) ;  /* 0x0000000000048947 */ /* 0x000fea0003800000 */
[----:B------:R-:W-:Y:S01]  /*8530*/  BPT.TRAP 0x1 ;  /* 0x000000040000795c */ /* 0x000fe20000300000 */
.L_x_4493:
[----:B---3--:R-:W-:Y:S05]  /*8540*/  @P2 BRA `(.L_x_4494) ;  /* 0x0000000000082947 */ /* 0x008fea0003800000 */
[----:B------:R-:W3:Y:S02]  /*8550*/  SYNCS.PHASECHK.TRANS64.TRYWAIT P2, [UR23+0x28c50], R7 ;  /* 0x028c5007ff0075a7 */ /* 0x000ee40008040157 */
[----:B---3--:R-:W-:Y:S05]  /*8560*/  @!P2 BRA `(.L_x_4495) ;  /* 0x000000b00058a947 */ /* 0x008fea0003800000 */
.L_x_4494:
        /* <DEDUP_REMOVED lines=41> */
.L_x_4487:
[----:B------:R-:W5:Y:S01]  /*8800*/  SHFL.BFLY PT, R0, R3, 0x2, 0x1f ;  /* 0x0c401f0003007f89 */ /* 0x000f6200000e0000 */
[----:B------:R-:W-:Y:S01]  /*8810*/  IMAD.U32 R14, RZ, RZ, UR10 ;  /* 0x0000000aff0e7e24 */ /* 0x000fe2000f8e00ff */
        /* <DEDUP_REMOVED lines=19> */
[----:B------:R-:W-:Y:S02]  /*8950*/  FSETP.NE.FTZ.AND P1, PT, R13, RZ, PT ;  /* 0x000000ff0d00720b */ /* 0x000fe40003f35000 */
[----:B------:R-:W-:Y:S01]  /*8960*/  ISETP.NE.AND P0, PT, R2, R7, PT ;  /* 0x000000070200720c */ /* 0x000fe20003f05270 */
[----:B------:R-:W-:Y:S01]  /*8970*/  IMAD.MOV.U32 R7, RZ, RZ, RZ ;  /* 0x000000ffff077224 */ /* 0x000fe200078e00ff */
[----:B------:R-:W-:-:S09]  /*8980*/  FSETP.NE.FTZ.AND P2, PT, R11, RZ, PT ;  /* 0x000000ff0b00720b */ /* 0x000fd20003f55000 */
[----:B------:R-:W3:Y:S01]  /*8990*/  @P1 MUFU.RCP R7, R13 ;  /* 0x0000000d00071308 */ /* 0x000ee20000001000 */
[----:B------:R-:W-:Y:S01]  /*89a0*/  @P1 FMUL.FTZ R14, R14, 0.69314718246459960938 ;  /* 0x3f3172180e0e1820 */ /* 0x000fe20000410000 */
[----:B------:R-:W-:Y:S02]  /*89b0*/  @!P0 IMAD R0, R3, 0x40, R16 ;  /* 0x0000004003008824 */ /* 0x000fe400078e0210 */
[----:B------:R-:W-:Y:S01]  /*89c0*/  @P2 FMUL.FTZ R20, R20, 0.69314718246459960938 ;  /* 0x3f31721814142820 */ /* 0x000fe20000410000 */
[----:B------:R-:W-:Y:S02]  /*89d0*/  IMAD.MOV.U32 R3, RZ, RZ, -0x800000 ;  /* 0xff800000ff037424 */ /* 0x000fe400078e00ff */
[----:B------:R-:W-:Y:S01]  /*89e0*/  @!P0 LEA R9, R0, UR46, 0x2 ;  /* 0x0000002e00098c11 */ /* 0x000fe2000f8e10ff */
[----:B------:R-:W-:Y:S01]  /*89f0*/  @P2 MUFU.RCP R4, R11 ;  /* 0x0000000b00042308 */ /* 0x000fe20000001000 */
[----:B------:R-:W-:-:S07]  /*8a00*/  IMAD.MOV.U32 R0, RZ, RZ, -0x800000 ;  /* 0xff800000ff007424 */ /* 0x000fce00078e00ff */
[----:B------:R-:W0:Y:S01]  /*8a10*/  @P1 MUFU.LG2 R13, R13 ;  /* 0x0000000d000d1308 */ /* 0x000e220000000c00 */
        /* <DEDUP_REMOVED lines=65> */
[----:B0-----:R-:W-:Y:S01]  /*8e30*/  @P1 FMUL.FTZ R13, R13, 0.69314718246459960938 ;  /* 0x3f3172180d0d1820 */ /* 0x001fe20000410000 */
        /* <DEDUP_REMOVED lines=71> */
.L_x_4458:
        /* <DEDUP_REMOVED lines=37> */
[----:B------:R-:W-:Y:S01]  /*9500*/  UIADD3 UR4, UP1, UR10, UR8, URZ ;  /* 0x000000080a047290 */ /* 0x000fe2000ff3e03f */
[----:B------:R-:W-:Y:S01]  /*9510*/  F2FP.BF16.F32.PACK_AB R73, R75, R74 ;  /* 0x0000004a4b49723e */ /* 0x000fe200000010ff */
[----:B------:R-:W-:Y:S01]  /*9520*/  UISETP.NE.U32.AND UP0, UPT, UR8, URZ, UPT ;  /* 0x0000003f0800728c */ /* 0x000fe2000bf05070 */
[C---:B------:R-:W-:Y:S01]  /*9530*/  IADD3 R175, P1, R4.reuse, 0x20, RZ ;  /* 0x0000002004af7810 */ /* 0x040fe20007f3e0ff */
[----:B------:R-:W-:Y:S01]  /*9540*/  UIADD3.X UR8, UR11, UR9, URZ, UP1, !UPT ;  /* 0x000000090b087290 */ /* 0x000fe20008ffe43f */
[C---:B------:R-:W-:Y:S01]  /*9550*/  LOP3.LUT R7, R4.reuse, 0x380, RZ, 0xc0, !PT ;  /* 0x0000038004077812 */ /* 0x040fe200078ec0ff */
[----:B------:R-:W-:Y:S01]  /*9560*/  UISETP.NE.AND.EX UP0, UPT, UR9, URZ, UPT, UP0 ;  /* 0x0000003f0900728c */ /* 0x000fe2000bf05300 */
        /* <DEDUP_REMOVED lines=78> */
[----:B------:R-:W-:Y:S02]  /*9a50*/  LOP3.LUT R167, R118, 0x380, RZ, 0xc0, !PT ;  /* 0x0000038076a77812 */ /* 0x000fe400078ec0ff */
[----:B------:R-:W-:Y:S01]  /*9a60*/  MOV R26, R20 ;  /* 0x00000014001a7202 */ /* 0x000fe20000000f00 */
[----:B------:R0:W-:Y:S01]  /*9a70*/  STSM.16.M88.4 [R27], R4 ;  /* 0x000000041b007844 */ /* 0x0001e20000000200 */
[----:B------:R-:W-:Y:S02]  /*9a80*/  F2FP.BF16.F32.PACK_AB R8, R41, R158 ;  /* 0x0000009e2908723e */ /* 0x000fe400000010ff */
[----:B------:R-:W-:Y:S02]  /*9a90*/  LOP3.LUT R90, R90, R183, RZ, 0x3c, !PT ;  /* 0x000000b75a5a7212 */ /* 0x000fe400078e3cff */
        /* <DEDUP_REMOVED lines=11> */
[----:B------:R-:W-:Y:S01]  /*9b50*/  SHF.R.U64 R167, R167, 0x3, RZ ;  /* 0x00000003a7a77819 */ /* 0x000fe200000012ff */
[----:B------:R-:W-:Y:S01]  /*9b60*/  STSM.16.M88.4 [R32], R64 ;  /* 0x0000004020007844 */ /* 0x000fe20000000200 */
[----:B------:R-:W-:Y:S01]  /*9b70*/  MOV R36, R36 ;  /* 0x0000002400247202 */ /* 0x000fe20000000f00 */
[----:B------:R-:W-:Y:S01]  /*9b80*/  ULDC.64 UR8, c[0x0][0xc08] ;  /* 0x0003020000087ab9 */ /* 0x000fe20000000a00 */
[----:B------:R-:W-:Y:S01]  /*9b90*/  F2FP.BF16.F32.PACK_AB R74, R77, R76 ;  /* 0x0000004c4d4a723e */ /* 0x000fe200000010ff */
[----:B------:R-:W-:Y:S01]  /*9ba0*/  IMAD.U32 R4, RZ, RZ, UR4 ;  /* 0x00000004ff047e24 */ /* 0x000fe2000f8e00ff */
[----:B------:R-:W-:-:S02]  /*9bb0*/  F2FP.BF16.F32.PACK_AB R75, R79, R78 ;  /* 0x0000004e4f4b723e */ /* 0x000fc400000010ff */
[----:B------:R-:W-:Y:S02]  /*9bc0*/  F2FP.BF16.F32.PACK_AB R81, R83, R82 ;  /* 0x000000525351723e */ /* 0x000fe400000010ff */
[----:B------:R-:W-:Y:S01]  /*9bd0*/  MOV R21, R90 ;  /* 0x0000005a00157202 */ /* 0x000fe20000000f00 */
[----:B------:R-:W-:Y:S01]  /*9be0*/  STSM.16.M88.4 [R36], R72 ;  /* 0x0000004824007844 */ /* 0x000fe20000000200 */
[----:B------:R-:W-:Y:S02]  /*9bf0*/  F2FP.BF16.F32.PACK_AB R82, R85, R84 ;  /* 0x000000545552723e */ /* 0x000fe400000010ff */
[----:B------:R-:W-:Y:S02]  /*9c00*/  F2FP.BF16.F32.PACK_AB R83, R87, R86 ;  /* 0x000000565753723e */ /* 0x000fe400000010ff */
[----:B------:R-:W-:Y:S02]  /*9c10*/  F2FP.BF16.F32.PACK_AB R88, R89, R88 ;  /* 0x000000585958723e */ /* 0x000fe400000010ff */
[----:B------:R-:W-:Y:S01]  /*9c20*/  LOP3.LUT R110, R110, R211, RZ, 0x3c, !PT ;  /* 0x000000d36e6e7212 */ /* 0x000fe200078e3cff */
[----:B------:R-:W-:Y:S01]  /*9c30*/  STSM.16.M88.4 [R21], R80 ;  /* 0x0000005015007844 */ /* 0x000fe20000000200 */
[----:B------:R-:W-:-:S02]  /*9c40*/  MOV R94, R94 ;  /* 0x0000005e005e7202 */ /* 0x000fc40000000f00 */
[----:B------:R-:W-:Y:S02]  /*9c50*/  MOV R20, R98 ;  /* 0x0000006200147202 */ /* 0x000fe40000000f00 */
[----:B------:R-:W-:Y:S02]  /*9c60*/  F2FP.BF16.F32.PACK_AB R89, R42, R40 ;  /* 0x000000282a59723e */ /* 0x000fe400000010ff */
        /* <DEDUP_REMOVED lines=8> */
[----:B------:R-:W-:Y:S02]  /*9cf0*/  F2FP.BF16.F32.PACK_AB R104, R105, R104 ;  /* 0x000000686968723e */ /* 0x000fe400000010ff */
[----:B------:R-:W-:Y:S01]  /*9d00*/  LOP3.LUT R118, R167, R118, RZ, 0x3c, !PT ;  /* 0x00000076a7767212 */ /* 0x000fe200078e3cff */
[----:B------:R-:W-:Y:S01]  /*9d10*/  STSM.16.M88.4 [R20], R96 ;  /* 0x0000006014007844 */ /* 0x000fe20000000200 */
[----:B------:R-:W-:Y:S02]  /*9d20*/  MOV R102, R102 ;  /* 0x0000006600667202 */ /* 0x000fe40000000f00 */
[----:B------:R-:W-:-:S02]  /*9d30*/  MOV R14, R114 ;  /* 0x00000072000e7202 */ /* 0x000fc40000000f00 */
[----:B------:R-:W-:Y:S02]  /*9d40*/  F2FP.BF16.F32.PACK_AB R105, R157, R156 ;  /* 0x0000009c9d69723e */ /* 0x000fe400000010ff */
[----:B------:R-:W-:Y:S02]  /*9d50*/  F2FP.BF16.F32.PACK_AB R106, R109, R108 ;  /* 0x0000006c6d6a723e */ /* 0x000fe400000010ff */
[----:B------:R-:W-:Y:S02]  /*9d60*/  F2FP.BF16.F32.PACK_AB R107, R161, R159 ;  /* 0x0000009fa16b723e */ /* 0x000fe400000010ff */
[----:B------:R-:W-:Y:S02]  /*9d70*/  F2FP.BF16.F32.PACK_AB R112, R113, R112 ;  /* 0x000000707170723e */ /* 0x000fe400000010ff */
[----:B------:R-:W-:Y:S01]  /*9d80*/  F2FP.BF16.F32.PACK_AB R120, R121, R120 ;  /* 0x000000787978723e */ /* 0x000fe200000010ff */
[----:B------:R-:W-:Y:S01]  /*9d90*/  STSM.16.M88.4 [R102], R104 ;  /* 0x0000006866007844 */ /* 0x000fe20000000200 */
[----:B------:R-:W-:-:S02]  /*9da0*/  LOP3.LUT R12, R12, R171, RZ, 0x3c, !PT ;  /* 0x000000ab0c0c7212 */ /* 0x000fc400078e3cff */
        /* <DEDUP_REMOVED lines=15> */
[----:B------:R-:W-:Y:S01]  /*9ea0*/  F2FP.BF16.F32.PACK_AB R144, R145, R144 ;  /* 0x000000909190723e */ /* 0x000fe200000010ff */
[----:B------:R0:W-:Y:S01]  /*9eb0*/  STSM.16.M88.4 [R14], R128 ;  /* 0x000000800e007844 */ /* 0x0001e20000000200 */
[----:B------:R-:W-:Y:S02]  /*9ec0*/  MOV R118, R118 ;  /* 0x0000007600767202 */ /* 0x000fe40000000f00 */
[----:B------:R-:W-:Y:S02]  /*9ed0*/  F2FP.BF16.F32.PACK_AB R138, R141, R140 ;  /* 0x0000008c8d8a723e */ /* 0x000fe400000010ff */
[----:B------:R-:W-:Y:S02]  /*9ee0*/  F2FP.BF16.F32.PACK_AB R139, R143, R142 ;  /* 0x0000008e8f8b723e */ /* 0x000fe400000010ff */
[----:B------:R-:W-:-:S02]  /*9ef0*/  F2FP.BF16.F32.PACK_AB R145, R147, R146 ;  /* 0x000000929391723e */ /* 0x000fc400000010ff */
        /* <DEDUP_REMOVED lines=14> */
[----:B------:R-:W-:Y:S01]  /*9fe0*/  IMAD.U32 R76, RZ, RZ, UR4 ;  /* 0x00000004ff4c7e24 */ /* 0x000fe2000f8e00ff */
[----:B------:R-:W2:Y:S01]  /*9ff0*/  @P0 LDG.E R6, desc[UR40][R4.64] ;  /* 0x0000002804060981 */ /* 0x000ea2000c1e1900 */
        /* <DEDUP_REMOVED lines=12> */
[----:B-1----:R-:W-:Y:S02]  /*a0c0*/  LOP3.LUT R12, R13, 0x380, RZ, 0xc0, !PT ;  /* 0x000003800d0c7812 */ /* 0x002fe400078ec0ff */
        /* <DEDUP_REMOVED lines=23> */
.L_x_4499:
        /* <DEDUP_REMOVED lines=69> */
[----:B------:R-:W-:Y:S01]  /*a690*/  IMAD.MOV R21, RZ, RZ, -R18 ;  /* 0x000000ffff157224 */ /* 0x000fe200078e0a12 */
[----:B------:R-:W-:Y:S01]  /*a6a0*/  UIMAD.WIDE.U32 UR8, UR43, UR12, UR8 ;  /* 0x0000000c2b0872a5 */ /* 0x000fe2000f8e0008 */
[----:B------:R-:W-:Y:S01]  /*a6b0*/  VIADD R20, R16, UR42 ;  /* 0x0000002a10147c36 */ /* 0x000fe20008000000 */
[----:B------:R-:W-:-:S03]  /*a6c0*/  UIMAD UR10, UR43, UR13, UR10 ;  /* 0x0000000d2b0a72a4 */ /* 0x000fc6000f8e020a */
[----:B------:R-:W-:Y:S01]  /*a6d0*/  ULDC.64 UR12, c[0x0][0xb98] ;  /* 0x0002e600000c7ab9 */ /* 0x000fe20000000a00 */
[----:B------:R-:W-:Y:S02]  /*a6e0*/  UIADD3 UR9, UR9, UR10, URZ ;  /* 0x0000000a09097290 */ /* 0x000fe4000fffe03f */
[----:B------:R-:W-:Y:S02]  /*a6f0*/  UIMAD UR11, UR44, UR12, URZ ;  /* 0x0000000c2c0b72a4 */ /* 0x000fe4000f8e023f */
[----:B------:R-:W-:Y:S02]  /*a700*/  UIMAD.WIDE.U32 UR8, UR45, UR12, UR8 ;  /* 0x0000000c2d0872a5 */ /* 0x000fe4000f8e0008 */
[----:B------:R-:W-:Y:S01]  /*a710*/  UIMAD UR11, UR45, UR13, UR11 ;  /* 0x0000000d2d0b72a4 */ /* 0x000fe2000f8e020b */
        /* <DEDUP_REMOVED lines=31> */
.L_x_4500:
        /* <DEDUP_REMOVED lines=17> */
[----:B------:R-:W-:-:S03]  /*aa20*/  SEL R3, RZ, 0xffffffff, P0 ;  /* 0xffffffffff037807 */ /* 0x000fc60000000000 */
[----:B------:R-:W5:Y:S04]  /*aa30*/  LD.E.128 R36, desc[UR40][R36.64] ;  /* 0x0000002824247980 */ /* 0x000f68000c101d00 */
[----:B------:R-:W5:Y:S02]  /*aa40*/  LD.E.128 R40, desc[UR40][R40.64] ;  /* 0x0000002828287980 */ /* 0x000f64000c101d00 */
[----:B------:R-:W1:Y:S01]  /*aa50*/  @P2 LDC R21, c[0x0][0xbec] ;  /* 0x0002fb00ff152b82 */ /* 0x000e620000000800 */
[----:B------:R-:W-:Y:S01]  /*aa60*/  IMAD.SHL.U32 R3, R3, 0x4, RZ ;  /* 0x0000000403037824 */ /* 0x000fe200078e00ff */
[----:B------:R-:W-:Y:S01]  /*aa70*/  UIMAD UR10, UR14, UR12, URZ ;  /* 0x0000000c0e0a72a4 */ /* 0x000fe2000f8e023f */
[----:B------:R-:W-:Y:S01]  /*aa80*/  ISETP.GE.AND P0, PT, R188, UR16, PT ;  /* 0x00000010bc007c0c */ /* 0x000fe2000bf06270 */
[----:B------:R-:W5:Y:S04]  /*aa90*/  LD.E.128 R48, desc[UR40][R48.64] ;  /* 0x0000002830307980 */ /* 0x000f68000c101d00 */
[----:B------:R-:W2:Y:S01]  /*aaa0*/  @P2 LDC R77, c[0x0][0xbf0] ;  /* 0x0002fc00ff4d2b82 */ /* 0x000ea20000000800 */
[----:B------:R-:W-:Y:S01]  /*aab0*/  LOP3.LUT R3, R3, 0x4, R0, 0xe2, !PT ;  /* 0x0000000403037812 */ /* 0x000fe200078ee200 */
[----:B------:R-:W-:Y:S01]  /*aac0*/  UIMAD.WIDE.U32 UR8, UR4, UR12, URZ ;  /* 0x0000000c040872a5 */ /* 0x000fe2000f8e003f */
[----:B------:R-:W-:Y:S01]  /*aad0*/  SEL R20, RZ, 0xffffffff, P0 ;  /* 0xffffffffff147807 */ /* 0x000fe20000000000 */
[----:B------:R-:W-:Y:S01]  /*aae0*/  UIMAD UR10, UR4, UR13, UR10 ;  /* 0x0000000d040a72a4 */ /* 0x000fe2000f8e020a */
[----:B------:R-:W-:Y:S01]  /*aaf0*/  IMAD R0, R191, 0x20, R192 ;  /* 0x00000020bf007824 */ /* 0x000fe200078e02c0 */
[----:B------:R-:W-:Y:S01]  /*ab00*/  ISETP.GE.AND P0, PT, R187, UR16, PT ;  /* 0x00000010bb007c0c */ /* 0x000fe2000bf06270 */
[----:B------:R-:W-:Y:S01]  /*ab10*/  ULDC.64 UR12, c[0x0][0xae8] ;  /* 0x0002ba00000c7ab9 */ /* 0x000fe20000000a00 */
[----:B------:R-:W-:Y:S01]  /*ab20*/  UIADD3 UR9, UR9, UR10, URZ ;  /* 0x0000000a09097290 */ /* 0x000fe2000fffe03f */
[----:B------:R-:W-:Y:S01]  /*ab30*/  VIADD R82, R0, UR42 ;  /* 0x0000002a00527c36 */ /* 0x000fe20008000000 */
[----:B------:R-:W-:Y:S01]  /*ab40*/  UIMAD UR4, UR15, UR12, URZ ;  /* 0x0000000c0f0472a4 */ /* 0x000fe2000f8e023f */
[----:B------:R-:W-:Y:S01]  /*ab50*/  SEL R0, RZ, 0xffffffff, P0 ;  /* 0xffffffffff007807 */ /* 0x000fe20000000000 */
[----:B------:R-:W-:Y:S01]  /*ab60*/  UIMAD.WIDE.U32 UR8, UR43, UR12, UR8 ;  /* 0x0000000c2b0872a5 */ /* 0x000fe2000f8e0008 */
        /* <DEDUP_REMOVED lines=26> */
[----:B------:R-:W-:-:S02]  /*ad10*/  IMAD R77, R81, R79, R82 ;  /* 0x0000004f514d7224 */ /* 0x000fc400078e0252 */
[----:B------:R-:W-:Y:S01]  /*ad20*/  IMAD.U32 R21, RZ, RZ, UR4 ;  /* 0x00000004ff157e24 */ /* 0x000fe2000f8e00ff */
[----:B------:R-:W5:Y:S01]  /*ad30*/  LD.E.128 R60, desc[UR40][R60.64] ;  /* 0x000000283c3c7980 */ /* 0x000f62000c101d00 */
[----:B------:R-:W-:Y:S01]  /*ad40*/  IMAD.SHL.U32 R83, R0, 0x20, RZ ;  /* 0x0000002000537824 */ /* 0x000fe200078e00ff */
[----:B------:R-:W-:Y:S02]  /*ad50*/  SHF.R.S32.HI R0, RZ, 0x1f, R77 ;  /* 0x0000001fff007819 */ /* 0x000fe4000001144d */
[----:B------:R-:W5:Y:S01]  /*ad60*/  LD.E.128 R72, desc[UR40][R72.64] ;  /* 0x0000002848487980 */ /* 0x000f62000c101d00 */
[----:B------:R-:W-:-:S03]  /*ad70*/  ISETP.GE.AND P0, PT, R195, UR16, PT ;  /* 0x00000010c3007c0c */ /* 0x000fc6000bf06270 */
[----:B------:R-:W5:Y:S01]  /*ad80*/  LD.E.128 R68, desc[UR40][R68.64] ;  /* 0x0000002844447980 */ /* 0x000f62000c101d00 */
[C---:B------:R-:W-:Y:S01]  /*ad90*/  IMAD R79, R3.reuse, UR9, R80 ;  /* 0x00000009034f7c24 */ /* 0x040fe2000f8e0250 */
[----:B------:R-:W-:Y:S01]  /*ada0*/  UIADD3 UR4, UR46, 0x28c20, URZ ;  /* 0x00028c202e047890 */ /* 0x000fe2000fffe03f */
[----:B------:R-:W-:Y:S01]  /*adb0*/  IMAD.WIDE.U32 R20, R3, UR8, R20 ;  /* 0x0000000803147c25 */ /* 0x000fe2000f8e0014 */
[----:B------:R-:W-:Y:S01]  /*adc0*/  @!PT LDS RZ, [RZ] ;  /* 0x00000000fffff984 */ /* 0x000fe20000000800 */
[----:B------:R-:W-:Y:S01]  /*add0*/  @!PT LDS RZ, [RZ] ;  /* 0x00000000fffff984 */ /* 0x000fe20000000800 */
[----:B------:R-:W-:Y:S01]  /*ade0*/  @!PT LDS RZ, [RZ] ;  /* 0x00000000fffff984 */ /* 0x000fe20000000800 */
[----:B------:R-:W-:Y:S01]  /*adf0*/  @!PT LDS RZ, [RZ] ;  /* 0x00000000fffff984 */ /* 0x000fe20000000800 */
[----:B------:R1:W-:Y:S06]  /*ae00*/  MEMBAR.ALL.CTA ;  /* 0x0000000000007992 */ /* 0x0003ec0000008000 */
[----:B-1----:R-:W1:Y:S01]  /*ae10*/  FENCE.VIEW.ASYNC.S ;  /* 0x00000000000073c6 */ /* 0x002e620000000000 */
[----:B------:R-:W-:Y:S01]  /*ae20*/  ULDC.64 UR8, c[0x0][0xad8] ;  /* 0x0002b60000087ab9 */ /* 0x000fe20000000a00 */
[----:B------:R-:W-:Y:S01]  /*ae30*/  SEL R3, RZ, 0x40, P0 ;  /* 0x00000040ff037807 */ /* 0x000fe20000000000 */
[----:B------:R-:W-:Y:S01]  /*ae40*/  IMAD.IADD R21, R21, 0x1, R79 ;  /* 0x0000000115157824 */ /* 0x000fe200078e024f */
[----:B------:R-:W-:Y:S01]  /*ae50*/  ISETP.GE.AND P0, PT, R194, UR16, PT ;  /* 0x00000010c2007c0c */ /* 0x000fe2000bf06270 */
[----:B------:R-:W-:Y:S01]  /*ae60*/  IMAD R0, R0, UR8, RZ ;  /* 0x0000000800007c24 */ /* 0x000fe2000f8e02ff */
[----:B------:R-:W-:Y:S01]  /*ae70*/  UPRMT UR4, URZ, 0x654, UR4 ;  /* 0x000006543f047896 */ /* 0x000fe20008000004 */
[----:B-----5:R-:W-:Y:S01]  /*ae80*/  IMAD R87, R76, R81, RZ ;  /* 0x000000514c577224 */ /* 0x020fe200078e02ff */
[----:B------:R-:W-:Y:S01]  /*ae90*/  LOP3.LUT R78, R83, 0x20, R78, 0xe2, !PT ;  /* 0x00000020534e7812 */ /* 0x000fe200078ee24e */
[----:B------:R-:W-:Y:S01]  /*aea0*/  VIADD R86, R192, UR42 ;  /* 0x0000002ac0567c36 */ /* 0x000fe20008000000 */
[----:B------:R-:W-:Y:S01]  /*aeb0*/  BSSY B1, `(.L_x_4501) ;  /* 0x000002e000017945 */ /* 0x000fe20003800000 */
[C---:B------:R-:W-:Y:S01]  /*aec0*/  IMAD R79, R77.reuse, UR9, R0 ;  /* 0x000000094d4f7c24 */ /* 0x040fe2000f8e0200 */
[----:B------:R-:W-:Y:S01]  /*aed0*/  SEL R0, RZ, 0x80, P0 ;  /* 0x00000080ff007807 */ /* 0x000fe20000000000 */
[----:B------:R-:W-:Y:S01]  /*aee0*/  IMAD.WIDE.U32 R20, R77, UR8, R20 ;  /* 0x000000084d147c25 */ /* 0x000fe2000f8e0014 */
[----:B------:R-:W-:Y:S01]  /*aef0*/  ISETP.GE.AND P0, PT, R86, R87, PT ;  /* 0x000000575600720c */ /* 0x000fe20003f06270 */
[----:B------:R-:W-:Y:S01]  /*af00*/  ULDC.64 UR8, c[0x0][0xa80] ;  /* 0x0002a00000087ab9 */ /* 0x000fe20000000a00 */
[----:B------:R-:W-:Y:S01]  /*af10*/  LOP3.LUT R3, R78, R3, RZ, 0xfc, !PT ;  /* 0x000000034e037212 */ /* 0x000fe200078efcff */
[----:B------:R-:W-:Y:S01]  /*af20*/  IMAD.IADD R21, R21, 0x1, R79 ;  /* 0x0000000115157824 */ /* 0x000fe200078e024f */
[----:B------:R-:W-:-:S02]  /*af30*/  LEA R84, P1, R20, UR8, 0x1 ;  /* 0x0000000814547c11 */ /* 0x000fc4000f8208ff */
[----:B------:R-:W-:Y:S02]  /*af40*/  LOP3.LUT R0, R3, R0, RZ, 0xfc, !PT ;  /* 0x0000000003007212 */ /* 0x000fe400078efcff */
[----:B------:R-:W-:Y:S01]  /*af50*/  LEA.HI.X R85, R20, UR9, R21, 0x1, P1 ;  /* 0x0000000914557c11 */ /* 0x000fe200088f0c15 */
[----:B-1----:R0:W1:Y:S01]  /*af60*/  SHFL.IDX PT, R76, R84, RZ, 0x181f ;  /* 0x00181fff544c7589 */ /* 0x00206200000e0000 */
[----:B------:R-:W-:Y:S03]  /*af70*/  SYNCS.ARRIVE.TRANS64.RED.A1T0 RZ, [UR4], RZ ;  /* 0x000000ffffff79a7 */ /* 0x000fe60008100404 */
        /* <DEDUP_REMOVED lines=33> */
.L_x_4502:
[----:B------:R-:W-:Y:S05]  /*b190*/  BSYNC B1 ;  /* 0x0000000000017941 */ /* 0x000fea0003800000 */
.L_x_4501:
        /* <DEDUP_REMOVED lines=38> */
.L_x_4498:
        /* <DEDUP_REMOVED lines=31> */
.L_x_4504:
[----:B------:R-:W-:Y:S01]  /*b5f0*/  USEL UR45, UR45, URZ, !UP0 ;  /* 0x0000003f2d2d7287 */ /* 0x000fe2000c000000 */
[----:B------:R-:W-:Y:S01]  /*b600*/  BSSY B1, `(.L_x_4505) ;  /* 0x000002c000017945 */ /* 0x000fe20003800000 */
[----:B------:R-:W-:-:S03]  /*b610*/  USEL UR44, UR44, URZ, !UP0 ;  /* 0x0000003f2c2c7287 */ /* 0x000fc6000c000000 */
[----:B------:R-:W-:Y:S09]  /*b620*/  @P0 BRA `(.L_x_4506) ;  /* 0x0000000000a40947 */ /* 0x000ff20003800000 */
        /* <DEDUP_REMOVED lines=41> */
.L_x_4506:
[----:B------:R-:W-:Y:S05]  /*b8c0*/  BSYNC B1 ;  /* 0x0000000000017941 */ /* 0x000fea0003800000 */
.L_x_4505:
        /* <DEDUP_REMOVED lines=23> */
[----:B------:R-:W-:Y:S01]  /*ba40*/  VIADD R8, R3, UR42 ;  /* 0x0000002a03087c36 */ /* 0x000fe20008000000 */
        /* <DEDUP_REMOVED lines=11> */
[----:B------:R-:W-:Y:S01]  /*bb00*/  VIADD R26, R192, UR42 ;  /* 0x0000002ac01a7c36 */ /* 0x000fe20008000000 */
[----:B------:R-:W-:Y:S01]  /*bb10*/  ISETP.GE.AND P2, PT, R194, UR13, PT ;  /* 0x0000000dc2007c0c */ /* 0x000fe2000bf46270 */
[----:B0-----:R-:W-:Y:S01]  /*bb20*/  @P0 IMAD.HI.U32 R6, R8, R5, RZ ;  /* 0x0000000508060227 */ /* 0x001fe200078e00ff */
[----:B------:R-:W-:Y:S01]  /*bb30*/  UIADD3 UR4, UR9, UR4, URZ ;  /* 0x0000000409047290 */ /* 0x000fe2000fffe03f */
[----:B------:R-:W-:Y:S01]  /*bb40*/  LOP3.LUT R10, R10, 0x8, R9, 0xe2, !PT ;  /* 0x000000080a0a7812 */ /* 0x000fe200078ee209 */
[----:B------:R-:W-:Y:S01]  /*bb50*/  BSSY B1, `(.L_x_4507) ;  /* 0x0000046000017945 */ /* 0x000fe20003800000 */
[----:B------:R-:W-:Y:S01]  /*bb60*/  IMAD.U32 R4, RZ, RZ, UR8 ;  /* 0x00000008ff047e24 */ /* 0x000fe2000f8e00ff */
[----:B------:R-:W-:Y:S01]  /*bb70*/  SEL R0, RZ, 0x80, P2 ;  /* 0x00000080ff007807 */ /* 0x000fe20001000000 */
[----:B------:R-:W-:Y:S01]  /*bb80*/  IMAD.U32 R5, RZ, RZ, UR9 ;  /* 0x00000009ff057e24 */ /* 0x000fe2000f8e00ff */
[----:B------:R-:W-:Y:S01]  /*bb90*/  ULDC.64 UR8, c[0x0][0xae0] ;  /* 0x0002b80000087ab9 */ /* 0x000fe20000000a00 */
[----:B-1----:R-:W-:Y:S01]  /*bba0*/  @P0 SHF.R.U32.HI R3, RZ, R7, R6 ;  /* 0x00000007ff030219 */ /* 0x002fe20000011606 */
[----:B------:R-:W-:Y:S01]  /*bbb0*/  IMAD.U32 R5, RZ, RZ, UR4 ;  /* 0x00000004ff057e24 */ /* 0x000fe2000f8e00ff */
[----:B------:R-:W-:-:S02]  /*bbc0*/  ISETP.GE.AND P0, PT, R187, UR13, PT ;  /* 0x0000000dbb007c0c */ /* 0x000fc4000bf06270 */
        /* <DEDUP_REMOVED lines=62> */
.L_x_4508:
[----:B------:R-:W-:Y:S05]  /*bfb0*/  BSYNC B1 ;  /* 0x0000000000017941 */ /* 0x000fea0003800000 */
.L_x_4507:
        /* <DEDUP_REMOVED lines=36> */
.L_x_4503:
[----:B------:R-:W-:Y:S05]  /*c200*/  BSYNC B0 ;  /* 0x0000000000007941 */ /* 0x000fea0003800000 */
.L_x_4497:
[----:B------:R-:W-:Y:S02]  /*c210*/  ULDC UR4, c[0x0][0xc3c] ;  /* 0x00030f0000047ab9 */ /* 0x000fe40000000800 */
[----:B------:R-:W-:-:S06]  /*c220*/  UISETP.GE.AND UP0, UPT, UR7, UR4, UPT ;  /* 0x000000040700728c */ /* 0x000fcc000bf06270 */
[----:B------:R-:W-:-:S13]  /*c230*/  PLOP3.LUT P0, PT, PT, PT, UP0, 0x80, 0x0 ;  /* 0x000000000000781c */ /* 0x000fda0003f0f008 */
[----:B------:R-:W-:Y:S05]  /*c240*/  @!P0 BRA `(.L_x_4509) ;  /* 0xffffff4c00808947 */ /* 0x000fea000383ffff */
[----:B------:R-:W-:Y:S05]  /*c250*/  EXIT ;  /* 0x000000000000794d */ /* 0x000fea0003800000 */
.L_x_4452:
[----:B------:R-:W-:-:S08]  /*c260*/  NOP ;  /* 0x0000000000007918 */ /* 0x000fd00000000000 */
[----:B------:R-:W0:-:S00]  /*c270*/  USETMAXREG.DEALLOC.CTAPOOL 0x18 ;  /* 0x00000018000079c8 */ /* 0x000e0000080e0500 */
[----:B0-----:R-:W-:Y:S01]  /*c280*/  LOP3.LUT R0, R0, 0x3, RZ, 0xc0, !PT ;  /* 0x0000000300007812 */ /* 0x001fe200078ec0ff */
[----:B------:R-:W-:-:S05]  /*c290*/  IMAD.MOV.U32 R4, RZ, RZ, RZ ;  /* 0x000000ffff047224 */ /* 0x000fca00078e00ff */
[----:B------:R-:W0:Y:S02]  /*c2a0*/  SHFL.IDX PT, R0, R0, RZ, 0x1f ;  /* 0x00001fff00007589 */ /* 0x000e2400000e0000 */
[----:B0-----:R-:W-:-:S04]  /*c2b0*/  ISETP.NE.AND P0, PT, R0, RZ, PT ;  /* 0x000000ff0000720c */ /* 0x001fc80003f05270 */
        /* <DEDUP_REMOVED lines=10> */
.L_x_4510:
        /* <DEDUP_REMOVED lines=42> */
.L_x_4516:
        /* <DEDUP_REMOVED lines=12> */
.L_x_4515:
[----:B------:R-:W-:Y:S05]  /*c6c0*/  BSYNC B0 ;  /* 0x0000000000007941 */ /* 0x000fea0003800000 */
.L_x_4514:
        /* <DEDUP_REMOVED lines=21> */
.L_x_4512:
        /* <DEDUP_REMOVED lines=20> */
.L_x_4517:
[--C-:B-12---:R-:W-:Y:S02]  /*c960*/  IMAD.MOV R5, RZ, RZ, -R3.reuse ;  /* 0x000000ffff057224 */ /* 0x106fe400078e0a03 */
[----:B---3--:R-:W-:Y:S01]  /*c970*/  IMAD R16, R16, UR5, R6 ;  /* 0x0000000510107c24 */ /* 0x008fe2000f8e0206 */
[----:B------:R-:W-:Y:S01]  /*c980*/  IABS R6, R8 ;  /* 0x0000000800067213 */ /* 0x000fe20000000000 */
        /* <DEDUP_REMOVED lines=22> */
[----:B------:R-:W-:-:S04]  /*caf0*/  VIADDMNMX R9, R10, UR5, R9, PT ;  /* 0x000000050a097c46 */ /* 0x000fc8000b800109 */
[-C--:B------:R-:W-:Y:S02]  /*cb00*/  IABS R7, R9.reuse ;  /* 0x0000000900077213 */ /* 0x080fe40000000000 */
[----:B------:R-:W-:Y:S02]  /*cb10*/  IABS R8, R9 ;  /* 0x0000000900087213 */ /* 0x000fe40000000000 */
[----:B------:R-:W1:Y:S03]  /*cb20*/  I2F.RP R10, R7 ;  /* 0x00000007000a7306 */ /* 0x000e660000209400 */
[----:B------:R-:W-:-:S05]  /*cb30*/  IMAD.MOV R8, RZ, RZ, -R8 ;  /* 0x000000ffff087224 */ /* 0x000fca00078e0a08 */
[----:B-1----:R-:W1:Y:S02]  /*cb40*/  MUFU.RCP R10, R10 ;  /* 0x0000000a000a7308 */ /* 0x002e640000001000 */
[----:B-1----:R-:W-:-:S06]  /*cb50*/  VIADD R3, R10, 0xffffffe ;  /* 0x0ffffffe0a037836 */ /* 0x002fcc0000000000 */
[----:B------:R-:W1:Y:S02]  /*cb60*/  F2I.FTZ.U32.TRUNC.NTZ R3, R3 ;  /* 0x0000000300037305 */ /* 0x000e64000021f000 */
        /* <DEDUP_REMOVED lines=23> */
.L_x_4513:
[----:B------:R-:W-:Y:S02]  /*cce0*/  IMAD.MOV.U32 R17, RZ, RZ, RZ ;  /* 0x000000ffff117224 */ /* 0x000fe400078e00ff */
[----:B------:R-:W-:Y:S02]  /*ccf0*/  IMAD.U32 R16, RZ, RZ, UR6 ;  /* 0x00000006ff107e24 */ /* 0x000fe4000f8e00ff */
[----:B------:R-:W-:-:S07]  /*cd00*/  IMAD.MOV.U32 R18, RZ, RZ, RZ ;  /* 0x000000ffff127224 */ /* 0x000fce00078e00ff */
.L_x_4518:
[----:B------:R-:W-:-:S13]  /*cd10*/  ISETP.NE.AND P0, PT, R0, RZ, PT ;  /* 0x000000ff0000720c */ /* 0x000fda0003f05270 */
[----:B------:R-:W1:Y:S01]  /*cd20*/  @!P0 S2R R3, SR_CgaCtaId ;  /* 0x0000000000038919 */ /* 0x000e620000008800 */
[----:B------:R-:W-:-:S04]  /*cd30*/  @!P0 MOV R0, 0x400 ;  /* 0x0000040000008802 */ /* 0x000fc80000000f00 */
[----:B-1----:R-:W-:-:S05]  /*cd40*/  @!P0 LEA R0, R3, R0, 0x18 ;  /* 0x0000000003008211 */ /* 0x002fca00078ec0ff */
[----:B------:R2:W-:Y:S01]  /*cd50*/  @!P0 STS.128 [R0+0x28cd0], R16 ;  /* 0x028cd01000008388 */ /* 0x0005e20000000c00 */
[----:B------:R-:W-:Y:S06]  /*cd60*/  BAR.ARV 0x5, 0x180 ;  /* 0x0146000000007b1d */ /* 0x000fec0000002000 */
.L_x_4511:
[----:B0-2---:R-:W-:Y:S01]  /*cd70*/  IMAD.MOV.U32 R0, RZ, RZ, 0x1 ;  /* 0x00000001ff007424 */ /* 0x005fe200078e00ff */
        /* <DEDUP_REMOVED lines=30> */
.L_x_4637:
        /* <DEDUP_REMOVED lines=56> */
.L_x_4520:
[----:B------:R-:W-:Y:S01]  /*d2e0*/  IMAD.MOV.U32 R2, RZ, RZ, R12 ;  /* 0x000000ffff027224 */ /* 0x000fe200078e000c */
[----:B------:R-:W-:Y:S01]  /*d2f0*/  ULDC.64 UR4, c[0x0][0xa20] ;  /* 0x0002880000047ab9 */ /* 0x000fe20000000a00 */
[----:B-----5:R-:W-:Y:S01]  /*d300*/  IMAD.IADD R3, R8, 0x1, R0 ;  /* 0x0000000108037824 */ /* 0x020fe200078e0200 */
[----:B------:R-:W-:Y:S02]  /*d310*/  ISETP.NE.U32.AND P1, PT, RZ, UR4, PT ;  /* 0x00000004ff007c0c */ /* 0x000fe4000bf25070 */
[----:B------:R2:W-:Y:S02]  /*d320*/  STL [R1+0xc], R2 ;  /* 0x00000c0201007387 */ /* 0x0005e40000100800 */
[----:B------:R-:W-:Y:S02]  /*d330*/  ISETP.NE.AND.EX P1, PT, RZ, UR5, PT, P1 ;  /* 0x00000005ff007c0c */ /* 0x000fe4000bf25310 */
[----:B------:R2:W-:Y:S11]  /*d340*/  STL [R1+0x1c], R3 ;  /* 0x00001c0301007387 */ /* 0x0005f60000100800 */
[----:B--2---:R-:W-:Y:S05]  /*d350*/  @!P1 BRA `(.L_x_4521) ;  /* 0x0000000000109947 */ /* 0x004fea0003800000 */
[----:B------:R-:W-:-:S04]  /*d360*/  IADD3 R6, P0, R11, UR4, RZ ;  /* 0x000000040b067c10 */ /* 0x000fc8000ff1e0ff */
[----:B------:R-:W-:-:S05]  /*d370*/  IADD3.X R7, R10, UR5, RZ, P0, !PT ;  /* 0x000000050a077c10 */ /* 0x000fca00087fe4ff */
[----:B------:R2:W5:Y:S01]  /*d380*/  LDG.E R6, desc[UR40][R6.64] ;  /* 0x0000002806067981 */ /* 0x000562000c1e1900 */
[----:B------:R-:W-:Y:S05]  /*d390*/  BRA `(.L_x_4522) ;  /* 0x0000000000107947 */ /* 0x000fea0003800000 */
.L_x_4521:
[----:B------:R-:W-:Y:S05]  /*d3a0*/  @!P0 BRA `(.L_x_4522) ;  /* 0x00000000000c8947 */ /* 0x000fea0003800000 */
[----:B------:R-:W2:Y:S04]  /*d3b0*/  LDG.E R6, desc[UR40][R4.64] ;  /* 0x0000002804067981 */ /* 0x000ea8000c1e1900 */
[----:B------:R-:W2:Y:S02]  /*d3c0*/  LDG.E R4, desc[UR40][R4.64+0x4] ;  /* 0x0000042804047981 */ /* 0x000ea4000c1e1900 */
[----:B--2---:R-:W-:-:S07]  /*d3d0*/  IMAD.IADD R6, R4, 0x1, -R6 ;  /* 0x0000000104067824 */ /* 0x004fce00078e0a06 */
.L_x_4522:
[----:B-----5:R-:W-:Y:S01]  /*d3e0*/  IMAD.IADD R6, R6, 0x1, -R0 ;  /* 0x0000000106067824 */ /* 0x020fe200078e0a00 */
[----:B------:R-:W-:Y:S01]  /*d3f0*/  BSSY B7, `(.L_x_4523) ;  /* 0x00004fd000077945 */ /* 0x000fe20003800000 */
[----:B------:R-:W3:Y:S02]  /*d400*/  LDC R0, c[0x0][0x448] ;  /* 0x00011200ff007b82 */ /* 0x000ee40000000800 */
[----:B---3--:R-:W-:Y:S01]  /*d410*/  ISETP.NE.AND P0, PT, R0, 0x1, PT ;  /* 0x000000010000780c */ /* 0x008fe20003f05270 */
[----:B------:R-:W-:-:S04]  /*d420*/  IMAD.SHL.U32 R0, R17, 0x40, RZ ;  /* 0x0000004011007824 */ /* 0x000fc800078e00ff */
[----:B------:R-:W-:-:S08]  /*d430*/  VIADD R0, R0, 0x3f ;  /* 0x0000003f00007836 */ /* 0x000fd00000000000 */
[----:B------:R-:W3:Y:S08]  /*d440*/  @P0 LDC R2, c[0x0][0x44c] ;  /* 0x00011300ff020b82 */ /* 0x000ef00000000800 */
[----:B------:R-:W4:Y:S01]  /*d450*/  @P0 LDC R3, c[0x0][0x450] ;  /* 0x00011400ff030b82 */ /* 0x000f220000000800 */
[----:B---3--:R-:W-:-:S05]  /*d460*/  @P0 IMAD.HI.U32 R2, R0, R2, RZ ;  /* 0x0000000200020227 */ /* 0x008fca00078e00ff */
[----:B----4-:R-:W-:Y:S02]  /*d470*/  @P0 SHF.R.U32.HI R0, RZ, R3, R2 ;  /* 0x00000003ff000219 */ /* 0x010fe40000011602 */
[C---:B------:R-:W-:Y:S01]  /*d480*/  IADD3 R2, R6.reuse, 0x40, -R9 ;  /* 0x0000004006027810 */ /* 0x040fe20007ffe809 */
[----:B------:R-:W-:-:S04]  /*d490*/  VIADD R6, R6, 0x3f ;  /* 0x0000003f06067836 */ /* 0x000fc80000000000 */
[----:B------:R-:W-:Y:S01]  /*d4a0*/  IMAD.IADD R0, R2, 0x1, R0 ;  /* 0x0000000102007824 */ /* 0x000fe200078e0200 */
[----:B------:R-:W-:-:S04]  /*d4b0*/  SHF.R.S32.HI R2, RZ, 0x1f, R6 ;  /* 0x0000001fff027819 */ /* 0x000fc80000011406 */
[----:B------:R-:W-:Y:S02]  /*d4c0*/  SHF.R.S32.HI R3, RZ, 0x1f, R0 ;  /* 0x0000001fff037819 */ /* 0x000fe40000011400 */
[----:B------:R-:W-:Y:S02]  /*d4d0*/  LEA.HI R2, R2, R6, RZ, 0x6 ;  /* 0x0000000602027211 */ /* 0x000fe400078f30ff */
[----:B------:R-:W-:Y:S02]  /*d4e0*/  LEA.HI R3, R3, R0, RZ, 0x6 ;  /* 0x0000000003037211 */ /* 0x000fe400078f30ff */
[----:B------:R-:W-:Y:S02]  /*d4f0*/  SHF.R.S32.HI R2, RZ, 0x6, R2 ;  /* 0x00000006ff027819 */ /* 0x000fe40000011402 */
[----:B------:R-:W-:-:S04]  /*d500*/  SHF.R.S32.HI R3, RZ, 0x6, R3 ;  /* 0x00000006ff037819 */ /* 0x000fc80000011403 */
[----:B------:R-:W-:-:S04]  /*d510*/  VIMNMX R4, R2, R3, PT ;  /* 0x0000000302047248 */ /* 0x000fc80003fe0100 */
[----:B------:R-:W-:Y:S01]  /*d520*/  ISETP.GT.AND P0, PT, R4, RZ, PT ;  /* 0x000000ff0400720c */ /* 0x000fe20003f04270 */
        /* <DEDUP_REMOVED lines=19> */
.L_x_4524:
[----:B------:R-:W3:Y:S01]  /*d660*/  LDL R0, [R1+0x4] ;  /* 0x0000040001007983 */ /* 0x000ee20000100800 */
        /* <DEDUP_REMOVED lines=20> */
.L_x_4527:
[----:B------:R-:W-:Y:S05]  /*d7b0*/  BSYNC B6 ;  /* 0x0000000000067941 */ /* 0x000fea0003800000 */
.L_x_4526:
        /* <DEDUP_REMOVED lines=21> */
.L_x_4530:
        /* <DEDUP_REMOVED lines=16> */
.L_x_4529:
[----:B------:R-:W-:Y:S05]  /*da10*/  BSYNC B6 ;  /* 0x0000000000067941 */ /* 0x000fea0003800000 */
.L_x_4528:
[----:B------:R-:W3:Y:S01]  /*da20*/  LDL.LU R2, [R1] ;  /* 0x0000000001027983 */ /* 0x000ee20000300800 */
[----:B------:R-:W-:-:S03]  /*da30*/  ULDC.64 UR4, c[0x0][0x9f8] ;  /* 0x00027e0000047ab9 */ /* 0x000fc60000000a00 */
[----:B------:R-:W4:Y:S04]  /*da40*/  LDL.LU R4, [R1+0x14] ;  /* 0x0000140001047983 */ /* 0x000f280000300800 */
[----:B--2---:R-:W2:Y:S01]  /*da50*/  LDL R7, [R1+0xc] ;  /* 0x00000c0001077983 */ /* 0x004ea20000100800 */
[----:B------:R-:W-:-:S03]  /*da60*/  ISETP.NE.U32.AND P0, PT, RZ, UR4, PT ;  /* 0x00000004ff007c0c */ /* 0x000fc6000bf05070 */
[----:B------:R-:W5:Y:S01]  /*da70*/  LDL R0, [R1+0x28] ;  /* 0x0000280001007983 */ /* 0x000f620000100800 */
[----:B------:R-:W-:-:S13]  /*da80*/  ISETP.NE.AND.EX P0, PT, RZ, UR5, PT, P0 ;  /* 0x00000005ff007c0c */ /* 0x000fda000bf05300 */
[----:B---3--:R-:W-:-:S04]  /*da90*/  @P0 IADD3 R2, P1, R2, UR4, RZ ;  /* 0x0000000402020c10 */ /* 0x008fc8000ff3e0ff */
[----:B----4-:R-:W-:Y:S01]  /*daa0*/  @P0 IADD3.X R3, R4, UR5, RZ, P1, !PT ;  /* 0x0000000504030c10 */ /* 0x010fe20008ffe4ff */
[----:B------:R-:W-:-:S04]  /*dab0*/  ULDC.64 UR4, c[0x0][0xa08] ;  /* 0x0002820000047ab9 */ /* 0x000fc80000000a00 */
[----:B--2---:R2:W3:Y:S02]  /*dac0*/  @P0 LDG.E R7, desc[UR40][R2.64] ;  /* 0x0000002802070981 */ /* 0x0044e4000c1e1900 */
[----:B--2---:R-:W2:Y:S01]  /*dad0*/  LDC.64 R2, c[0x0][0x418] ;  /* 0x00010600ff027b82 */ /* 0x004ea20000000a00 */
[----:B-----5:R-:W-:Y:S01]  /*dae0*/  VIADD R4, R0, 0xffffffff ;  /* 0xffffffff00047836 */ /* 0x020fe20000000000 */
[----:B---3--:R-:W-:Y:S01]  /*daf0*/  SHF.R.S32.HI R8, RZ, 0x1f, R7 ;  /* 0x0000001fff087819 */ /* 0x008fe20000011407 */
[----:B------:R3:W-:Y:S04]  /*db00*/  @P0 STL [R1+0xc], R7 ;  /* 0x00000c0701000387 */ /* 0x0007e80000100800 */
[----:B------:R3:W-:Y:S01]  /*db10*/  STL [R1+0x14], R8 ;  /* 0x0000140801007387 */ /* 0x0007e20000100800 */
[----:B--2---:R-:W-:Y:S01]  /*db20*/  LOP3.LUT P0, RZ, R2, UR4, RZ, 0xfc, !PT ;  /* 0x0000000402ff7c12 */ /* 0x004fe2000f80fcff */
[----:B------:R-:W-:-:S03]  /*db30*/  UMOV UR4, 0xffffffff ;  /* 0xffffffff00047882 */ /* 0x000fc60000000000 */
[----:B------:R-:W-:-:S04]  /*db40*/  LOP3.LUT P0, RZ, R3, UR5, RZ, 0xfc, P0 ;  /* 0x0000000503ff7c12 */ /* 0x000fc8000800fcff */
[----:B------:R-:W-:Y:S01]  /*db50*/  SEL R0, R7, RZ, !P0 ;  /* 0x000000ff07007207 */ /* 0x000fe20004000000 */
[----:B---3--:R-:W-:Y:S08]  /*db60*/  BRA.DIV UR4, `(.L_x_4531) ;  /* 0x0000005a04ec7947 */ /* 0x008ff0000b800000 */
[----:B------:R-:W2:Y:S02]  /*db70*/  S2R R5, SR_TID.X ;  /* 0x0000000000057919 */ /* 0x000ea40000002100 */
[----:B--2---:R-:W-:-:S04]  /*db80*/  SHF.R.U32.HI R5, RZ, 0x5, R5 ;  /* 0x00000005ff057819 */ /* 0x004fc80000011605 */
[----:B------:R-:W-:-:S05]  /*db90*/  LOP3.LUT R5, R5, 0x3, RZ, 0xc0, !PT ;  /* 0x0000000305057812 */ /* 0x000fca00078ec0ff */
[----:B------:R2:W3:Y:S02]  /*dba0*/  SHFL.IDX PT, R14, R5, RZ, 0x1f ;  /* 0x00001fff050e7589 */ /* 0x0004e400000e0000 */
.L_x_4654:
[----:B------:R-:W-:Y:S01]  /*dbb0*/  PLOP3.LUT P1, PT, PT, PT, PT, 0x8, 0x0 ;  /* 0x000000000000781c */ /* 0x000fe20003f2e170 */
[----:B------:R4:W-:Y:S01]  /*dbc0*/  STL [R1], R0 ;  /* 0x0000000001007387 */ /* 0x0009e20000100800 */
[----:B---3--:R-:W-:-:S03]  /*dbd0*/  ISETP.NE.AND P0, PT, R14, RZ, PT ;  /* 0x000000ff0e00720c */ /* 0x008fc60003f05270 */
[----:B------:R3:W-:Y:S01]  /*dbe0*/  STL [R1+0x24], R4 ;  /* 0x0000240401007387 */ /* 0x0007e20000100800 */
[----:B----4-:R-:W-:-:S05]  /*dbf0*/  P2R R0, PR, RZ, 0x2 ;  /* 0x00000002ff007803 */ /* 0x010fca0000000000 */
[----:B------:R3:W-:Y:S04]  /*dc00*/  STL [R1+0x18], R0 ;  /* 0x0000180001007387 */ /* 0x0007e80000100800 */
[----:B------:R-:W-:Y:S05]  /*dc10*/  @P0 BRA `(.L_x_4532) ;  /* 0x00000004001c0947 */ /* 0x000fea0003800000 */
[----:B------:R-:W-:-:S03]  /*dc20*/  UMOV UR4, 0xffffffff ;  /* 0xffffffff00047882 */ /* 0x000fc60000000000 */
[----:B------:R-:W-:Y:S05]  /*dc30*/  BRA.DIV UR4, `(.L_x_4533) ;  /* 0x0000005a04ec7947 */ /* 0x000fea000b800000 */
[----:B------:R-:W-:-:S13]  /*dc40*/  ELECT P6, URZ, PT ;  /* 0x00000000003f782f */ /* 0x000fda00038c0000 */
.L_x_4657:
[----:B------:R-:W-:Y:S05]  /*dc50*/  @!P6 BRA `(.L_x_4532) ;  /* 0x00000004000ce947 */ /* 0x000fea0003800000 */
[----:B------:R-:W-:-:S04]  /*dc60*/  ISETP.NE.U32.AND P0, PT, R2, RZ, PT ;  /* 0x000000ff0200720c */ /* 0x000fc80003f05070 */
[----:B------:R-:W-:-:S13]  /*dc70*/  ISETP.NE.AND.EX P0, PT, R3, RZ, PT, P0 ;  /* 0x000000ff0300720c */ /* 0x000fda0003f05300 */
[----:B------:R-:W-:Y:S05]  /*dc80*/  @!P0 BRA `(.L_x_4534) ;  /* 0x0000000000548947 */ /* 0x000fea0003800000 */
[----:B------:R-:W4:Y:S01]  /*dc90*/  LDC R6, c[0x0][0x43c] ;  /* 0x00010f00ff067b82 */ /* 0x000f220000000800 */
[----:B01----:R-:W-:Y:S01]  /*dca0*/  IMAD.MOV.U32 R9, RZ, RZ, R4 ;  /* 0x000000ffff097224 */ /* 0x003fe200078e0004 */
[----:B------:R-:W-:-:S03]  /*dcb0*/  ULDC.64 UR4, c[0x0][0x428] ;  /* 0x00010a0000047ab9 */ /* 0x000fc60000000a00 */
[----:B---3--:R-:W-:Y:S01]  /*dcc0*/  IMAD.MOV.U32 R0, RZ, RZ, R9 ;  /* 0x000000ffff007224 */ /* 0x008fe200078e0009 */
[----:B----4-:R-:W-:-:S13]  /*dcd0*/  ISETP.NE.AND P0, PT, R6, 0x1, PT ;  /* 0x000000010600780c */ /* 0x010fda0003f05270 */
[----:B--2---:R-:W0:Y:S02]  /*dce0*/  @P0 LDC.64 R4, c[0x0][0x440] ;  /* 0x00011000ff040b82 */ /* 0x004e240000000a00 */
        /* <DEDUP_REMOVED lines=13> */
[----:B------:R-:W2:Y:S04]  /*ddc0*/  LDG.E R0, desc[UR40][R2.64] ;  /* 0x0000002802007981 */ /* 0x000ea8000c1e1900 */
[----:B--2---:R4:W-:Y:S02]  /*ddd0*/  STL [R1], R0 ;  /* 0x0000000001007387 */ /* 0x0049e40000100800 */
.L_x_4534:
[----:B------:R-:W5:Y:S04]  /*dde0*/  LDL R7, [R1+0x4] ;  /* 0x0000040001077983 */ /* 0x000f680000100800 */
[----:B---34-:R-:W5:Y:S04]  /*ddf0*/  LDL R0, [R1+0x8] ;  /* 0x0000080001007983 */ /* 0x018f680000100800 */
[----:B------:R-:W3:Y:S01]  /*de00*/  LDL R2, [R1+0x10] ;  /* 0x0000100001027983 */ /* 0x000ee20000100800 */
[----:B-----5:R-:W-:Y:S01]  /*de10*/  IMAD R0, R0, 0x8, R7 ;  /* 0x0000000800007824 */ /* 0x020fe200078e0207 */
[----:B---3--:R-:W-:-:S04]  /*de20*/  SHF.L.U32 R2, R2, 0x1f, RZ ;  /* 0x0000001f02027819 */ /* 0x008fc800000006ff */
[----:B------:R-:W3:Y:S02]  /*de30*/  SYNCS.PHASECHK.TRANS64.TRYWAIT P0, [R0+URZ+0x28c40], R2 ;  /* 0x028c4002000075a7 */ /* 0x000ee4000800017f */
[----:B---3--:R-:W-:Y:S05]  /*de40*/  @!P0 BRA `(.L_x_4535) ;  /* 0x0000005800888947 */ /* 0x008fea0003800000 */
.L_x_4658:
[----:B------:R-:W4:Y:S02]  /*de50*/  S2R R3, SR_TID.X ;  /* 0x0000000000037919 */ /* 0x000f240000002100 */
[----:B----4-:R-:W-:-:S04]  /*de60*/  LOP3.LUT R3, R3, 0x7f, RZ, 0xc0, !PT ;  /* 0x0000007f03037812 */ /* 0x010fc800078ec0ff */
[----:B------:R-:W-:-:S13]  /*de70*/  ISETP.NE.AND P0, PT, R3, RZ, PT ;  /* 0x000000ff0300720c */ /* 0x000fda0003f05270 */
[----:B------:R-:W-:Y:S05]  /*de80*/  @P0 BRA `(.L_x_4536) ;  /* 0x00000000001c0947 */ /* 0x000fea0003800000 */
[----:B------:R-:W4:Y:S01]  /*de90*/  S2R R3, SR_TID.X ;  /* 0x0000000000037919 */ /* 0x000f220000002100 */
[----:B---3--:R-:W-:-:S04]  /*dea0*/  IMAD.MOV.U32 R2, RZ, RZ, 0x2000 ;  /* 0x00002000ff027424 */ /* 0x008fc800078e00ff */
[----:B------:R3:W-:Y:S01]  /*deb0*/  SYNCS.ARRIVE.TRANS64 RZ, [R0+URZ+0x28c30], R2 ;  /* 0x028c300200ff79a7 */ /* 0x0007e2000800003f */
[----:B----4-:R-:W-:-:S04]  /*dec0*/  LOP3.LUT R3, R3, 0x1f, RZ, 0xc0, !PT ;  /* 0x0000001f03037812 */ /* 0x010fc800078ec0ff */
[----:B------:R-:W-:-:S13]  /*ded0*/  ISETP.NE.AND P0, PT, R3, RZ, PT ;  /* 0x000000ff0300720c */ /* 0x000fda0003f05270 */
[----:B---3--:R-:W-:Y:S05]  /*dee0*/  @!P0 BRA `(.L_x_4536) ;  /* 0x0000000000048947 */ /* 0x008fea0003800000 */
[----:B------:R-:W-:Y:S01]  /*def0*/  BPT.TRAP 0x1 ;  /* 0x000000040000795c */ /* 0x000fe20000300000 */
.L_x_4536:
[----:B--2---:R-:W2:Y:S04]  /*df00*/  LDL R5, [R1+0x4] ;  /* 0x0000040001057983 */ /* 0x004ea80000100800 */
[----:B------:R-:W2:Y:S04]  /*df10*/  LDL R4, [R1+0x8] ;  /* 0x0000080001047983 */ /* 0x000ea80000100800 */
[----:B------:R-:W4:Y:S04]  /*df20*/  LDL R6, [R1+0x24] ;  /* 0x0000240001067983 */ /* 0x000f280000100800 */
[----:B------:R-:W5:Y:S04]  /*df30*/  LDL R3, [R1+0x1c] ;  /* 0x00001c0001037983 */ /* 0x000f680000100800 */
[----:B---3--:R-:W3:Y:S01]  /*df40*/  LDL R2, [R1] ;  /* 0x0000000001027983 */ /* 0x008ee20000100800 */
        /* <DEDUP_REMOVED lines=8> */
[----:B--2---:R-:W-:Y:S01]  /*dfd0*/  IMAD R0, R4, 0x2000, R5 ;  /* 0x0000200004007824 */ /* 0x004fe200078e0205 */
[----:B----4-:R-:W-:-:S04]  /*dfe0*/  R2UR UR11, R6 ;  /* 0x00000000060b72ca */ /* 0x010fc800000e0000 */
[----:B------:R-:W-:Y:S02]  /*dff0*/  R2UR UR8, R0 ;  /* 0x00000000000872ca */ /* 0x000fe400000e0000 */
[----:B-----5:R-:W-:Y:S02]  /*e000*/  R2UR UR4, R3 ;  /* 0x00000000030472ca */ /* 0x020fe400000e0000 */
[----:B---3--:R-:W-:Y:S02]  /*e010*/  R2UR UR13, R2 ;  /* 0x00000000020d72ca */ /* 0x008fe400000e0000 */
[----:B------:R-:W-:-:S07]  /*e020*/  P2R R0, PR, RZ, 0x1 ;  /* 0x00000001ff007803 */ /* 0x000fce0000000000 */
[----:B------:R-:W-:Y:S02]  /*e030*/  UIADD3 UR8, UR8, 0x22400, URZ ;  /* 0x0002240008087890 */ /* 0x000fe4000fffe03f */
[----:B------:R-:W-:Y:S01]  /*e040*/  ULEA UR11, UR11, UR4, 0x6 ;  /* 0x000000040b0b7291 */ /* 0x000fe2000f8e303f */
[----:B------:R4:W-:Y:S02]  /*e050*/  STL [R1+0x18], R0 ;  /* 0x0000180001007387 */ /* 0x0009e40000100800 */
[----:B------:R-:W-:-:S06]  /*e060*/  UMOV UR4, 0x0 ;  /* 0x0000000000047882 */ /* 0x000fcc0000000000 */
[----:B------:R4:W-:Y:S01]  /*e070*/  UTMALDG.4D [UR8], [UR6], desc[UR4] ;  /* 0x00000408060075b4 */ /* 0x0009e20008019000 */
[----:B------:R-:W-:Y:S02]  /*e080*/  NOP ;  /* 0x0000000000007918 */ /* 0x000fe40000000000 */
.L_x_4532:
[----:B------:R-:W5:Y:S04]  /*e090*/  LDL R2, [R1+0x4] ;  /* 0x0000040001027983 */ /* 0x000f680000100800 */
[----:B------:R-:W5:Y:S04]  /*e0a0*/  LDL.LU R3, [R1+0x2c] ;  /* 0x00002c0001037983 */ /* 0x000f680000300800 */
[----:B--2---:R-:W2:Y:S04]  /*e0b0*/  LDL.LU R5, [R1+0x20] ;  /* 0x0000200001057983 */ /* 0x004ea80000300800 */
[----:B---3--:R-:W3:Y:S01]  /*e0c0*/  LDL.LU R4, [R1+0x34] ;  /* 0x0000340001047983 */ /* 0x008ee20000300800 */
[----:B------:R-:W-:Y:S05]  /*e0d0*/  WARPSYNC.ALL ;  /* 0x0000000000007948 */ /* 0x000fea0003800000 */
[----:B----4-:R-:W-:Y:S01]  /*e0e0*/  ULDC.64 UR4, c[0x0][0x298] ;  /* 0x0000a60000047ab9 */ /* 0x010fe20000000a00 */
[----:B------:R-:W-:Y:S01]  /*e0f0*/  ULDC.64 UR6, c[0x0][0xa00] ;  /* 0x0002800000067ab9 */ /* 0x000fe20000000a00 */
[----:B------:R-:W-:Y:S01]  /*e100*/  BSSY B6, `(.L_x_4537) ;  /* 0x0000024000067945 */ /* 0x000fe20003800000 */
[----:B------:R-:W-:Y:S01]  /*e110*/  BAR.SYNC.DEFER_BLOCKING 0x8, 0x100 ;  /* 0x0204000000007b1d */ /* 0x000fe20000010000 */
[----:B------:R-:W-:-:S04]  /*e120*/  ISETP.NE.U32.AND P0, PT, RZ, UR6, PT ;  /* 0x00000006ff007c0c */ /* 0x000fc8000bf05070 */
[----:B------:R-:W-:Y:S01]  /*e130*/  ISETP.NE.AND.EX P0, PT, RZ, UR7, PT, P0 ;  /* 0x00000007ff007c0c */ /* 0x000fe2000bf05300 */
[----:B-----5:R-:W-:Y:S01]  /*e140*/  VIADD R2, R2, 0x20400 ;  /* 0x0002040002027836 */ /* 0x020fe20000000000 */
[----:B------:R-:W-:-:S04]  /*e150*/  SHF.R.S32.HI R0, RZ, 0x1f, R3 ;  /* 0x0000001fff007819 */ /* 0x000fc80000011403 */
[----:B------:R-:W-:Y:S02]  /*e160*/  LOP3.LUT P1, RZ, R2, 0x3ff, RZ, 0xc0, !PT ;  /* 0x000003ff02ff7812 */ /* 0x000fe4000782c0ff */
[----:B--2---:R-:W-:Y:S01]  /*e170*/  SEL R5, R5, RZ, !P0 ;  /* 0x000000ff05057207 */ /* 0x004fe20004000000 */
[----:B------:R-:W-:Y:S01]  /*e180*/  IMAD R0, R0, UR4, RZ ;  /* 0x0000000400007c24 */ /* 0x000fe2000f8e02ff */
[----:B---3--:R-:W-:-:S03]  /*e190*/  SEL R4, R4, RZ, !P0 ;  /* 0x000000ff04047207 */ /* 0x008fc60004000000 */
[C---:B------:R-:W-:Y:S02]  /*e1a0*/  IMAD R0, R3.reuse, UR5, R0 ;  /* 0x0000000503007c24 */ /* 0x040fe4000f8e0200 */
[----:B------:R-:W-:-:S05]  /*e1b0*/  IMAD.WIDE.U32 R2, R3, UR4, RZ ;  /* 0x0000000403027c25 */ /* 0x000fca000f8e00ff */
[----:B------:R2:W-:Y:S04]  /*e1c0*/  STL.64 [R1+0x40], R2 ;  /* 0x0000400201007387 */ /* 0x0005e80000100a00 */
[----:B------:R3:W-:Y:S04]  /*e1d0*/  STL [R1+0x20], R5 ;  /* 0x0000200501007387 */ /* 0x0007e80000100800 */
[----:B------:R3:W-:Y:S01]  /*e1e0*/  STL [R1+0x4c], R4 ;  /* 0x00004c0401007387 */ /* 0x0007e20000100800 */
[----:B--2---:R-:W-:Y:S01]  /*e1f0*/  IMAD.IADD R2, R3, 0x1, R0 ;  /* 0x0000000103027824 */ /* 0x004fe200078e0200 */
[----:B------:R-:W-:-:S05]  /*e200*/  SHF.R.S32.HI R0, RZ, 0x1f, R18 ;  /* 0x0000001fff007819 */ /* 0x000fca0000011412 */
        /* <DEDUP_REMOVED lines=18> */
[----:B012---:R-:W-:Y:S05]  /*e330*/  CALL.ABS.NOINC R2 ;  /* 0x0000000002007343 */ /* 0x007fea0003c00000 */
.L_x_4538:
[----:B------:R-:W-:Y:S05]  /*e340*/  BSYNC B6 ;  /* 0x0000000000067941 */ /* 0x000fea0003800000 */
.L_x_4537:
[----:B---3--:R-:W2:Y:S01]  /*e350*/  LDL.LU R5, [R1+0x2c] ;  /* 0x00002c0001057983 */ /* 0x008ea20000300800 */
[----:B------:R-:W-:Y:S01]  /*e360*/  ULDC.64 UR4, c[0x0][0x2d8] ;  /* 0x0000b60000047ab9 */ /* 0x000fe20000000a00 */
[----:B------:R-:W3:Y:S01]  /*e370*/  LDC R7, c[0x0][0x448] ;  /* 0x00011200ff077b82 */ /* 0x000ee20000000800 */
[----:B------:R-:W-:Y:S01]  /*e380*/  ULDC UR6, c[0x0][0x2b8] ;  /* 0x0000ae0000067ab9 */ /* 0x000fe20000000800 */
[----:B------:R-:W2:Y:S04]  /*e390*/  LDL.LU.64 R2, [R1+0x40] ;  /* 0x0000400001027983 */ /* 0x000ea80000300a00 */
[----:B------:R-:W4:Y:S04]  /*e3a0*/  LDL.LU R0, [R1+0x34] ;  /* 0x0000340001007983 */ /* 0x000f280000300800 */
[----:B------:R-:W4:Y:S04]  /*e3b0*/  LDL.LU R6, [R1+0x4c] ;  /* 0x00004c0001067983 */ /* 0x000f280000300800 */
[----:B------:R-:W4:Y:S04]  /*e3c0*/  LDL.LU R4, [R1+0x20] ;  /* 0x0000200001047983 */ /* 0x000f280000300800 */
[----:B01----:R0:W5:Y:S01]  /*e3d0*/  LDL R9, [R1+0x48] ;  /* 0x0000480001097983 */ /* 0x0031620000100800 */
[----:B---3--:R-:W-:Y:S01]  /*e3e0*/  ISETP.NE.AND P0, PT, R7, 0x1, PT ;  /* 0x000000010700780c */ /* 0x008fe20003f05270 */
[----:B--2---:R-:W-:-:S02]  /*e3f0*/  IMAD.MOV.U32 R3, RZ, RZ, R5 ;  /* 0x000000ffff037224 */ /* 0x004fc400078e0005 */
[----:B------:R-:W1:Y:S01]  /*e400*/  S2R R5, SR_TID.X ;  /* 0x0000000000057919 */ /* 0x000e620000002100 */
[----:B----4-:R-:W-:Y:S02]  /*e410*/  IMAD R0, R0, UR4, RZ ;  /* 0x0000000400007c24 */ /* 0x010fe4000f8e02ff */
[----:B------:R-:W-:-:S04]  /*e420*/  IMAD.WIDE.U32 R2, R18, UR4, R2 ;  /* 0x0000000412027c25 */ /* 0x000fc8000f8e0002 */
[----:B------:R-:W-:Y:S01]  /*e430*/  IMAD R0, R18, UR5, R0 ;  /* 0x0000000512007c24 */ /* 0x000fe2000f8e0200 */
[----:B------:R-:W-:-:S03]  /*e440*/  ULDC.64 UR4, c[0x0][0x2e0] ;  /* 0x0000b80000047ab9 */ /* 0x000fc60000000a00 */
[----:B------:R-:W-:Y:S02]  /*e450*/  IMAD.IADD R3, R3, 0x1, R0 ;  /* 0x0000000103037824 */ /* 0x000fe400078e0200 */
[----:B------:R-:W-:Y:S02]  /*e460*/  IMAD R0, R6, UR4, RZ ;  /* 0x0000000406007c24 */ /* 0x000fe4000f8e02ff */
        /* <DEDUP_REMOVED lines=27> */
[----:B------:R-:W1:Y:S01]  /*e620*/  S2R R8, SR_TID.X ;  /* 0x0000000000087919 */ /* 0x000e620000002100 */
[----:B------:R-:W-:Y:S01]  /*e630*/  ULDC.64 UR4, c[0x0][0x280] ;  /* 0x0000a00000047ab9 */ /* 0x000fe20000000a00 */
[----:B------:R0:W5:Y:S01]  /*e640*/  LDL R6, [R1+0x30] ;  /* 0x0000300001067983 */ /* 0x0001620000100800 */
[----:B------:R-:W-:Y:S01]  /*e650*/  IMAD.IADD R0, R5, 0x1, R0 ;  /* 0x0000000105007824 */ /* 0x000fe200078e0200 */
[----:B------:R-:W-:Y:S01]  /*e660*/  LEA R3, P1, R4, UR4, 0x1 ;  /* 0x0000000404037c11 */ /* 0x000fe2000f8208ff */
[----:B------:R-:W-:-:S03]  /*e670*/  UMOV UR4, 0xffffffff ;  /* 0xffffffff00047882 */ /* 0x000fc60000000000 */
[----:B------:R-:W-:Y:S01]  /*e680*/  LEA.HI.X R2, R4, UR5, R0, 0x1, P1 ;  /* 0x0000000504027c11 */ /* 0x000fe200088f0c00 */
[C---:B-1----:R-:W-:Y:S01]  /*e690*/  IMAD.SHL.U32 R10, R8.reuse, 0x8, RZ ;  /* 0x00000008080a7824 */ /* 0x042fe200078e00ff */
[----:B------:R-:W-:-:S04]  /*e6a0*/  LOP3.LUT R8, R8, 0x7f, RZ, 0xc0, !PT ;  /* 0x0000007f08087812 */ /* 0x000fc800078ec0ff */
[----:B------:R-:W-:-:S04]  /*e6b0*/  LOP3.LUT R10, R10, 0x38, RZ, 0xc0, !PT ;  /* 0x000000380a0a7812 */ /* 0x000fc800078ec0ff */
[----:B------:R-:W-:Y:S02]  /*e6c0*/  ISETP.GE.AND P0, PT, R10, UR6, PT ;  /* 0x000000060a007c0c */ /* 0x000fe4000bf06270 */
[----:B------:R-:W-:Y:S01]  /*e6d0*/  SHF.R.U32.HI R8, RZ, 0x3, R8 ;  /* 0x00000003ff087819 */ /* 0x000fe20000011608 */
[----:B0-----:R-:W-:Y:S10]  /*e6e0*/  BRA.DIV UR4, `(.L_x_4539) ;  /* 0x0000005204747947 */ /* 0x001ff4000b800000 */
[----:B------:R-:W0:Y:S01]  /*e6f0*/  SHFL.IDX PT, R5, R3, RZ, 0x181f ;  /* 0x00181fff03057589 */ /* 0x000e2200000e0000 */
[----:B-----5:R-:W-:Y:S02]  /*e700*/  IMAD R0, R6, R7, RZ ;  /* 0x0000000706007224 */ /* 0x020fe400078e02ff */
[----:B------:R-:W-:Y:S01]  /*e710*/  IMAD R17, R17, 0x40, R8 ;  /* 0x0000004011117824 */ /* 0x000fe200078e0208 */
[----:B------:R-:W1:Y:S04]  /*e720*/  SHFL.IDX PT, R4, R2, RZ, 0x181f ;  /* 0x00181fff02047589 */ /* 0x000e6800000e0000 */
[----:B------:R-:W-:-:S13]  /*e730*/  ISETP.GE.AND P1, PT, R17, R0, PT ;  /* 0x000000001100720c */ /* 0x000fda0003f26270 */
[----:B0-----:R-:W-:-:S05]  /*e740*/  @!P1 LEA R5, P2, R10, R5, 0x1 ;  /* 0x000000050a059211 */ /* 0x001fca00078408ff */
[----:B-1----:R-:W-:-:S05]  /*e750*/  @!P1 IMAD.X R4, RZ, RZ, R4, P2 ;  /* 0x000000ffff049224 */ /* 0x002fca00010e0604 */
[----:B------:R-:W-:-:S04]  /*e760*/  @!P1 LOP3.LUT R5, R5, R4, RZ, 0x3c, !PT ;  /* 0x0000000405059212 */ /* 0x000fc800078e3cff */
[----:B------:R-:W-:-:S04]  /*e770*/  @!P1 LOP3.LUT R4, R5, R4, RZ, 0x3c, !PT ;  /* 0x0000000405049212 */ /* 0x000fc800078e3cff */
[----:B------:R-:W-:-:S05]  /*e780*/  @!P1 LOP3.LUT R5, R5, R4, RZ, 0x3c, !PT ;  /* 0x0000000405059212 */ /* 0x000fca00078e3cff */
[----:B------:R-:W-:Y:S01]  /*e790*/  @!PT LDS RZ, [RZ] ;  /* 0x00000000fffff984 */ /* 0x000fe20000000800 */
[----:B------:R0:W-:Y:S02]  /*e7a0*/  @!P1 LDGSTS.E.BYPASS.LTC128B.128 [R9+0x20400], desc[UR40][R4.64], !P0 ;  /* 0x2040000004099fae */ /* 0x0001e4000c101d68 */
[----:B0-----:R-:W-:Y:S02]  /*e7b0*/  VIADD R4, R17, 0x10 ;  /* 0x0000001011047836 */ /* 0x001fe40000000000 */
[----:B------:R-:W0:Y:S03]  /*e7c0*/  SHFL.IDX PT, R5, R3, 0x1, 0x181f ;  /* 0x00381f0003057f89 */ /* 0x000e2600000e0000 */
[----:B------:R-:W-:Y:S02]  /*e7d0*/  ISETP.GE.AND P1, PT, R4, R0, PT ;  /* 0x000000000400720c */ /* 0x000fe40003f26270 */
[----:B------:R-:W1:Y:S11]  /*e7e0*/  SHFL.IDX PT, R4, R2, 0x1, 0x181f ;  /* 0x00381f0002047f89 */ /* 0x000e7600000e0000 */
[----:B0-----:R-:W-:-:S05]  /*e7f0*/  @!P1 LEA R5, P2, R10, R5, 0x1 ;  /* 0x000000050a059211 */ /* 0x001fca00078408ff */
[----:B-1----:R-:W-:-:S05]  /*e800*/  @!P1 IMAD.X R4, RZ, RZ, R4, P2 ;  /* 0x000000ffff049224 */ /* 0x002fca00010e0604 */
[----:B------:R-:W-:-:S04]  /*e810*/  @!P1 LOP3.LUT R5, R5, R4, RZ, 0x3c, !PT ;  /* 0x0000000405059212 */ /* 0x000fc800078e3cff */
[----:B------:R-:W-:-:S04]  /*e820*/  @!P1 LOP3.LUT R4, R5, R4, RZ, 0x3c, !PT ;  /* 0x0000000405049212 */ /* 0x000fc800078e3cff */
[----:B------:R-:W-:-:S05]  /*e830*/  @!P1 LOP3.LUT R5, R5, R4, RZ, 0x3c, !PT ;  /* 0x0000000405059212 */ /* 0x000fca00078e3cff */
[----:B------:R0:W-:Y:S02]  /*e840*/  @!P1 LDGSTS.E.BYPASS.LTC128B.128 [R9+0x20c00], desc[UR40][R4.64], !P0 ;  /* 0x20c0000004099fae */ /* 0x0001e4000c101d68 */
[----:B0-----:R-:W-:Y:S02]  /*e850*/  VIADD R4, R17, 0x20 ;  /* 0x0000002011047836 */ /* 0x001fe40000000000 */
[----:B------:R-:W0:Y:S03]  /*e860*/  SHFL.IDX PT, R5, R3, 0x2, 0x181f ;  /* 0x00581f0003057f89 */ /* 0x000e2600000e0000 */
[----:B------:R-:W-:Y:S01]  /*e870*/  ISETP.GE.AND P1, PT, R4, R0, PT ;  /* 0x000000000400720c */ /* 0x000fe20003f26270 */
[----:B------:R-:W-:Y:S04]  /*e880*/  SHFL.IDX PT, R3, R3, 0x3, 0x181f ;  /* 0x00781f0003037f89 */ /* 0x000fe800000e0000 */
[----:B------:R-:W1:Y:S08]  /*e890*/  SHFL.IDX PT, R4, R2, 0x2, 0x181f ;  /* 0x00581f0002047f89 */ /* 0x000e7000000e0000 */
[----:B0-----:R-:W-:-:S05]  /*e8a0*/  @!P1 LEA R5, P2, R10, R5, 0x1 ;  /* 0x000000050a059211 */ /* 0x001fca00078408ff */
[----:B-1----:R-:W-:-:S05]  /*e8b0*/  @!P1 IMAD.X R4, RZ, RZ, R4, P2 ;  /* 0x000000ffff049224 */ /* 0x002fca00010e0604 */
[----:B------:R-:W-:-:S04]  /*e8c0*/  @!P1 LOP3.LUT R5, R5, R4, RZ, 0x3c, !PT ;  /* 0x0000000405059212 */ /* 0x000fc800078e3cff */
[----:B------:R-:W-:-:S04]  /*e8d0*/  @!P1 LOP3.LUT R4, R5, R4, RZ, 0x3c, !PT ;  /* 0x0000000405049212 */ /* 0x000fc800078e3cff */
[----:B------:R-:W-:-:S05]  /*e8e0*/  @!P1 LOP3.LUT R5, R5, R4, RZ, 0x3c, !PT ;  /* 0x0000000405059212 */ /* 0x000fca00078e3cff */
[----:B------:R0:W-:Y:S04]  /*e8f0*/  @!P1 LDGSTS.E.BYPASS.LTC128B.128 [R9+0x21400], desc[UR40][R4.64], !P0 ;  /* 0x2140000004099fae */ /* 0x0001e8000c101d68 */
[----:B0-----:R0:W1:Y:S02]  /*e900*/  SHFL.IDX PT, R4, R2, 0x3, 0x181f ;  /* 0x00781f0002047f89 */ /* 0x00106400000e0000 */
.L_x_4667:
[----:B------:R2:W5:Y:S01]  /*e910*/  LDL R8, [R1+0x4] ;  /* 0x0000040001087983 */ /* 0x0005620000100800 */
[----:B------:R-:W-:-:S05]  /*e920*/  VIADD R17, R17, 0x30 ;  /* 0x0000003011117836 */ /* 0x000fca0000000000 */
[----:B------:R-:W-:-:S13]  /*e930*/  ISETP.GE.AND P1, PT, R17, R0, PT ;  /* 0x000000001100720c */ /* 0x000fda0003f26270 */
[----:B0-----:R-:W-:-:S05]  /*e940*/  @!P1 LEA R2, P2, R10, R3, 0x1 ;  /* 0x000000030a029211 */ /* 0x001fca00078408ff */
[----:B-1----:R-:W-:-:S05]  /*e950*/  @!P1 IMAD.X R3, RZ, RZ, R4, P2 ;  /* 0x000000ffff039224 */ /* 0x002fca00010e0604 */
[----:B------:R-:W-:Y:S01]  /*e960*/  @!PT LDS RZ, [RZ] ;  /* 0x00000000fffff984 */ /* 0x000fe20000000800 */
[----:B------:R-:W-:Y:S01]  /*e970*/  @!PT LDS RZ, [RZ] ;  /* 0x00000000fffff984 */ /* 0x000fe20000000800 */
[----:B------:R-:W-:Y:S01]  /*e980*/  @!PT LDS RZ, [RZ] ;  /* 0x00000000fffff984 */ /* 0x000fe20000000800 */
[----:B------:R2:W-:Y:S01]  /*e990*/  @!P1 LDGSTS.E.BYPASS.LTC128B.128 [R9+0x21c00], desc[UR40][R2.64], !P0 ;  /* 0x21c0000002099fae */ /* 0x0005e2000c101d68 */
[----:B------:R-:W-:Y:S01]  /*e9a0*/  PLOP3.LUT P0, PT, PT, PT, PT, 0x80, 0x0 ;  /* 0x000000000000781c */ /* 0x000fe20003f0f070 */
[----:B------:R-:W-:-:S12]  /*e9b0*/  NOP ;  /* 0x0000000000007918 */ /* 0x000fd80000000000 */
.L_x_4540:
[----:B--2---:R-:W2:Y:S01]  /*e9c0*/  LDL R2, [R1+0x4] ;  /* 0x0000040001027983 */ /* 0x004ea20000100800 */
        /* <DEDUP_REMOVED lines=18> */
.L_x_4668:
[----:B------:R-:W-:Y:S05]  /*eaf0*/  BSYNC B0 ;  /* 0x0000000000007941 */ /* 0x000fea0003800000 */
.L_x_4541:
        /* <DEDUP_REMOVED lines=8> */
[----:B------:R-:W2:Y:S02]  /*eb80*/  LDL R2, [R1+0x10] ;  /* 0x0000100001027983 */ /* 0x000ea40000100800 */
[----:B---3--:R-:W-:Y:S01]  /*eb90*/  IMAD R0, R4, 0x8, R5 ;  /* 0x0000000804007824 */ /* 0x008fe200078e0205 */
[----:B0-----:R-:W-:Y:S01]  /*eba0*/  LOP3.LUT R3, R3, 0x7f, RZ, 0xc0, !PT ;  /* 0x0000007f03037812 */ /* 0x001fe200078ec0ff */
[----:B------:R-:W-:Y:S03]  /*ebb0*/  BSSY B1, `(.L_x_4545) ;  /* 0x0000005000017945 */ /* 0x000fe60003800000 */
[----:B------:R-:W-:-:S02]  /*ebc0*/  ISETP.NE.AND P1, PT, R3, RZ, PT ;  /* 0x000000ff0300720c */ /* 0x000fc40003f25270 */
[----:B--2---:R-:W-:-:S04]  /*ebd0*/  SHF.L.U32 R2, R2, 0x1f, RZ ;  /* 0x0000001f02027819 */ /* 0x004fc800000006ff */
[----:B------:R-:W0:Y:S02]  /*ebe0*/  SYNCS.PHASECHK.TRANS64.TRYWAIT P0, [R0+URZ+0x28c60], R2 ;  /* 0x028c6002000075a7 */ /* 0x000e24000800017f */
[----:B0-----:R-:W-:Y:S05]  /*ebf0*/  @!P0 BRA `(.L_x_4546) ;  /* 0x00000050008c8947 */ /* 0x001fea0003800000 */
.L_x_4669:
[----:B------:R-:W-:Y:S05]  /*ec00*/  BSYNC B1 ;  /* 0x0000000000017941 */ /* 0x000fea0003800000 */
.L_x_4545:
        /* <DEDUP_REMOVED lines=9> */
.L_x_4548:
[----:B------:R-:W-:Y:S05]  /*eca0*/  BSYNC B1 ;  /* 0x0000000000017941 */ /* 0x000fea0003800000 */
.L_x_4547:
[----:B------:R-:W2:Y:S04]  /*ecb0*/  LDL R5, [R1+0x1c] ;  /* 0x00001c0001057983 */ /* 0x000ea80000100800 */
[----:B------:R-:W2:Y:S04]  /*ecc0*/  LDL.LU R3, [R1+0x24] ;  /* 0x0000240001037983 */ /* 0x000ea80000300800 */
[----:B------:R-:W3:Y:S04]  /*ecd0*/  LDL R4, [R1+0x4] ;  /* 0x0000040001047983 */ /* 0x000ee80000100800 */
        /* <DEDUP_REMOVED lines=11> */
.L_x_4549:
        /* <DEDUP_REMOVED lines=16> */
.L_x_4550:
        /* <DEDUP_REMOVED lines=16> */
.L_x_4551:
        /* <DEDUP_REMOVED lines=16> */
.L_x_4552:
        /* <DEDUP_REMOVED lines=16> */
.L_x_4553:
        /* <DEDUP_REMOVED lines=16> */
.L_x_4554:
        /* <DEDUP_REMOVED lines=16> */
.L_x_4555:
        /* <DEDUP_REMOVED lines=16> */
.L_x_4556:
        /* <DEDUP_REMOVED lines=11> */
.L_x_4544:
[----:B------:R-:W-:Y:S05]  /*f540*/  BSYNC B0 ;  /* 0x0000000000007941 */ /* 0x000fea0003800000 */
.L_x_4543:
[----:B------:R-:W2:Y:S01]  /*f550*/  LDL R4, [R1+0x28] ;  /* 0x0000280001047983 */ /* 0x000ea20000100800 */
[----:B------:R-:W-:Y:S01]  /*f560*/  BSSY B0, `(.L_x_4557) ;  /* 0x00002ca000007945 */ /* 0x000fe20003800000 */
[----:B--2---:R-:W-:-:S13]  /*f570*/  ISETP.GE.AND P0, PT, R4, 0x2, PT ;  /* 0x000000020400780c */ /* 0x004fda0003f06270 */
[----:B------:R-:W-:Y:S05]  /*f580*/  @!P0 BRA `(.L_x_4558) ;  /* 0x0000002c001c8947 */ /* 0x000fea0003800000 */
[C---:B------:R-:W-:Y:S01]  /*f590*/  LOP3.LUT R0, R4.reuse, 0x1, RZ, 0xc0, !PT ;  /* 0x0000000104007812 */ /* 0x040fe200078ec0ff */
[----:B------:R-:W-:Y:S01]  /*f5a0*/  VIADD R4, R4, 0xfffffffe ;  /* 0xfffffffe04047836 */ /* 0x000fe20000000000 */
[----:B------:R-:W-:Y:S02]  /*f5b0*/  BSSY B2, `(.L_x_4559) ;  /* 0x00000f0000027945 */ /* 0x000fe40003800000 */
[----:B------:R-:W-:Y:S01]  /*f5c0*/  ISETP.NE.U32.AND P0, PT, R0, 0x1, PT ;  /* 0x000000010000780c */ /* 0x000fe20003f05070 */
[----:B------:R-:W-:-:S12]  /*f5d0*/  IMAD.MOV.U32 R0, RZ, RZ, R4 ;  /* 0x000000ffff007224 */ /* 0x000fd800078e0004 */
[----:B------:R-:W-:Y:S05]  /*f5e0*/  @!P0 BRA `(.L_x_4560) ;  /* 0x0000000c00b08947 */ /* 0x000fea0003800000 */
[----:B------:R-:W2:Y:S04]  /*f5f0*/  LDL R6, [R1+0x18] ;  /* 0x0000180001067983 */ /* 0x000ea80000100800 */
[----:B------:R-:W3:Y:S04]  /*f600*/  LDL.LU R5, [R1+0x8] ;  /* 0x0000080001057983 */ /* 0x000ee80000300800 */
[----:B-----5:R-:W4:Y:S01]  /*f610*/  LDL.LU R8, [R1+0x10] ;  /* 0x0000100001087983 */ /* 0x020f220000300800 */
[----:B------:R-:W-:Y:S01]  /*f620*/  BSSY B1, `(.L_x_4561) ;  /* 0x00000e6000017945 */ /* 0x000fe20003800000 */
[----:B--2---:R-:W-:Y:S01]  /*f630*/  ISETP.NE.AND P2, PT, R6, RZ, PT ;  /* 0x000000ff0600720c */ /* 0x004fe20003f45270 */
[----:B---3--:R-:W-:-:S05]  /*f640*/  VIADD R0, R5, 0x1 ;  /* 0x0000000105007836 */ /* 0x008fca0000000000 */
[----:B------:R-:W-:-:S04]  /*f650*/  ISETP.NE.AND P0, PT, R0, 0x2, PT ;  /* 0x000000020000780c */ /* 0x000fc80003f05270 */
[----:B------:R-:W-:Y:S02]  /*f660*/  SEL R2, RZ, 0x1, P0 ;  /* 0x00000001ff027807 */ /* 0x000fe40000000000 */
[----:B------:R-:W-:Y:S02]  /*f670*/  SEL R9, R0, RZ, P0 ;  /* 0x000000ff00097207 */ /* 0x000fe40000000000 */
[----:B----4-:R-:W-:-:S05]  /*f680*/  LOP3.LUT R8, R8, R2, RZ, 0x3c, !PT ;  /* 0x0000000208087212 */ /* 0x010fca00078e3cff */
        /* <DEDUP_REMOVED lines=28> */
.L_x_4563:
        /* <DEDUP_REMOVED lines=9> */
.L_x_4670:
[----:B------:R-:W-:Y:S05]  /*f8e0*/  BSYNC B3 ;  /* 0x0000000000037941 */ /* 0x000fea0003800000 */
.L_x_4564:
        /* <DEDUP_REMOVED lines=9> */
.L_x_4567:
[----:B------:R-:W-:Y:S05]  /*f980*/  BSYNC B3 ;  /* 0x0000000000037941 */ /* 0x000fea0003800000 */
.L_x_4566:
[----:B------:R-:W2:Y:S04]  /*f990*/  LDL R7, [R1+0x4] ;  /* 0x0000040001077983 */ /* 0x000ea80000100800 */
[----:B------:R-:W2:Y:S04]  /*f9a0*/  LDL R5, [R1+0x8] ;  /* 0x0000080001057983 */ /* 0x000ea80000100800 */
[----:B------:R-:W3:Y:S01]  /*f9b0*/  LDL R6, [R1+0x1c] ;  /* 0x00001c0001067983 */ /* 0x000ee20000100800 */
[----:B0-----:R-:W-:Y:S01]  /*f9c0*/  IMAD.MOV.U32 R8, RZ, RZ, RZ ;  /* 0x000000ffff087224 */ /* 0x001fe200078e00ff */
        /* <DEDUP_REMOVED lines=10> */
.L_x_4568:
        /* <DEDUP_REMOVED lines=14> */
.L_x_4671:
[----:B------:R-:W-:Y:S05]  /*fb50*/  BSYNC B3 ;  /* 0x0000000000037941 */ /* 0x000fea0003800000 */
.L_x_4569:
        /* <DEDUP_REMOVED lines=11> */
.L_x_4572:
[----:B------:R-:W-:Y:S05]  /*fc10*/  BSYNC B3 ;  /* 0x0000000000037941 */ /* 0x000fea0003800000 */
.L_x_4571:
        /* <DEDUP_REMOVED lines=11> */
.L_x_4573:
        /* <DEDUP_REMOVED lines=16> */
.L_x_4574:
        /* <DEDUP_REMOVED lines=16> */
.L_x_4575:
        /* <DEDUP_REMOVED lines=16> */
.L_x_4576:
        /* <DEDUP_REMOVED lines=16> */
.L_x_4577:
        /* <DEDUP_REMOVED lines=16> */
.L_x_4578:
        /* <DEDUP_REMOVED lines=16> */
.L_x_4579:
        /* <DEDUP_REMOVED lines=16> */
.L_x_4580:
        /* <DEDUP_REMOVED lines=11> */
.L_x_4562:
[----:B------:R-:W-:Y:S05]  /*10480*/  BSYNC B1 ;  /* 0x0000000000017941 */ /* 0x000fea0003800000 */
.L_x_4561:
[----:B------:R-:W2:Y:S02]  /*10490*/  LDL.LU R5, [R1+0x28] ;  /* 0x0000280001057983 */ /* 0x000ea40000300800 */
[----:B--2---:R-:W-:-:S07]  /*104a0*/  VIADD R0, R5, 0xfffffffd ;  /* 0xfffffffd05007836 */ /* 0x004fce0000000000 */
.L_x_4560:
[----:B------:R-:W-:Y:S05]  /*104b0*/  BSYNC B2 ;  /* 0x0000000000027941 */ /* 0x000fea0003800000 */
.L_x_4559:
[----:B------:R-:W-:-:S13]  /*104c0*/  ISETP.NE.AND P0, PT, R4, RZ, PT ;  /* 0x000000ff0400720c */ /* 0x000fda0003f05270 */
[----:B------:R-:W-:Y:S05]  /*104d0*/  @!P0 BRA `(.L_x_4558) ;  /* 0x0000001c00488947 */ /* 0x000fea0003800000 */
.L_x_4621:
        /* <DEDUP_REMOVED lines=13> */
[----:B0----5:R-:W-:Y:S01]  /*105b0*/  IMAD.MOV.U32 R8, RZ, RZ, R0 ;  /* 0x000000ffff087224 */ /* 0x021fe200078e0000 */
        /* <DEDUP_REMOVED lines=23> */
.L_x_4583:
        /* <DEDUP_REMOVED lines=9> */
.L_x_4672:
[----:B------:R-:W-:Y:S05]  /*107c0*/  BSYNC B2 ;  /* 0x0000000000027941 */ /* 0x000fea0003800000 */
.L_x_4584:
        /* <DEDUP_REMOVED lines=9> */
.L_x_4587:
[----:B------:R-:W-:Y:S05]  /*10860*/  BSYNC B2 ;  /* 0x0000000000027941 */ /* 0x000fea0003800000 */
.L_x_4586:
        /* <DEDUP_REMOVED lines=13> */
.L_x_4588:
        /* <DEDUP_REMOVED lines=14> */
.L_x_4673:
[----:B------:R-:W-:Y:S05]  /*10a20*/  BSYNC B2 ;  /* 0x0000000000027941 */ /* 0x000fea0003800000 */
.L_x_4589:
        /* <DEDUP_REMOVED lines=11> */
.L_x_4592:
[----:B------:R-:W-:Y:S05]  /*10ae0*/  BSYNC B2 ;  /* 0x0000000000027941 */ /* 0x000fea0003800000 */
.L_x_4591:
        /* <DEDUP_REMOVED lines=10> */
.L_x_4593:
        /* <DEDUP_REMOVED lines=16> */
.L_x_4594:
        /* <DEDUP_REMOVED lines=16> */
.L_x_4595:
        /* <DEDUP_REMOVED lines=16> */
.L_x_4596:
        /* <DEDUP_REMOVED lines=16> */
.L_x_4597:
        /* <DEDUP_REMOVED lines=16> */
.L_x_4598:
        /* <DEDUP_REMOVED lines=16> */
.L_x_4599:
        /* <DEDUP_REMOVED lines=16> */
.L_x_4600:
        /* <DEDUP_REMOVED lines=11> */
.L_x_4582:
[----:B------:R-:W-:Y:S05]  /*11340*/  BSYNC B1 ;  /* 0x0000000000017941 */ /* 0x000fea0003800000 */
.L_x_4581:
[----:B------:R-:W2:Y:S01]  /*11350*/  LDL R2, [R1+0x18] ;  /* 0x0000180001027983 */ /* 0x000ea20000100800 */
[----:B------:R-:W-:Y:S01]  /*11360*/  VIADD R6, R6, 0x1 ;  /* 0x0000000106067836 */ /* 0x000fe20000000000 */
[----:B------:R-:W-:Y:S04]  /*11370*/  BSSY B1, `(.L_x_4601) ;  /* 0x00000e5000017945 */ /* 0x000fe80003800000 */
[----:B------:R-:W-:-:S04]  /*11380*/  ISETP.NE.AND P0, PT, R6, 0x2, PT ;  /* 0x000000020600780c */ /* 0x000fc80003f05270 */
[----:B0----5:R-:W-:Y:S02]  /*11390*/  SEL R8, R6, RZ, P0 ;  /* 0x000000ff06087207 */ /* 0x021fe40000000000 */
        /* <DEDUP_REMOVED lines=31> */
.L_x_4603:
        /* <DEDUP_REMOVED lines=9> */
.L_x_4674:
[----:B------:R-:W-:Y:S05]  /*11620*/  BSYNC B2 ;  /* 0x0000000000027941 */ /* 0x000fea0003800000 */
.L_x_4604:
        /* <DEDUP_REMOVED lines=9> */
.L_x_4607:
[----:B------:R-:W-:Y:S05]  /*116c0*/  BSYNC B2 ;  /* 0x0000000000027941 */ /* 0x000fea0003800000 */
.L_x_4606:
        /* <DEDUP_REMOVED lines=14> */
.L_x_4608:
        /* <DEDUP_REMOVED lines=14> */
.L_x_4675:
[----:B------:R-:W-:Y:S05]  /*11890*/  BSYNC B2 ;  /* 0x0000000000027941 */ /* 0x000fea0003800000 */
.L_x_4609:
        /* <DEDUP_REMOVED lines=11> */
.L_x_4612:
[----:B------:R-:W-:Y:S05]  /*11950*/  BSYNC B2 ;  /* 0x0000000000027941 */ /* 0x000fea0003800000 */
.L_x_4611:
        /* <DEDUP_REMOVED lines=11> */
.L_x_4613:
        /* <DEDUP_REMOVED lines=16> */
.L_x_4614:
        /* <DEDUP_REMOVED lines=16> */
.L_x_4615:
        /* <DEDUP_REMOVED lines=16> */
.L_x_4616:
        /* <DEDUP_REMOVED lines=16> */
.L_x_4617:
        /* <DEDUP_REMOVED lines=16> */
.L_x_4618:
        /* <DEDUP_REMOVED lines=16> */
.L_x_4619:
        /* <DEDUP_REMOVED lines=16> */
.L_x_4620:
        /* <DEDUP_REMOVED lines=11> */
.L_x_4602:
[----:B------:R-:W-:Y:S05]  /*121c0*/  BSYNC B1 ;  /* 0x0000000000017941 */ /* 0x000fea0003800000 */
.L_x_4601:
[C---:B------:R-:W-:Y:S01]  /*121d0*/  ISETP.GT.AND P0, PT, R0.reuse, 0x1, PT ;  /* 0x000000010000780c */ /* 0x040fe20003f04270 */
[----:B------:R-:W-:-:S12]  /*121e0*/  VIADD R0, R0, 0xfffffffe ;  /* 0xfffffffe00007836 */ /* 0x000fd80000000000 */
[----:B------:R-:W-:Y:S05]  /*121f0*/  @P0 BRA `(.L_x_4621) ;  /* 0xffffffe000b80947 */ /* 0x000fea000383ffff */
.L_x_4558:
[----:B------:R-:W-:Y:S05]  /*12200*/  BSYNC B0 ;  /* 0x0000000000007941 */ /* 0x000fea0003800000 */
.L_x_4557:
        /* <DEDUP_REMOVED lines=24> */
.L_x_4623:
[----:B------:R-:W-:Y:S05]  /*12390*/  BSYNC B0 ;  /* 0x0000000000007941 */ /* 0x000fea0003800000 */
.L_x_4622:
[----:B------:R-:W-:-:S05]  /*123a0*/  SEL R0, R0, RZ, P0 ;  /* 0x000000ff00007207 */ /* 0x000fca0000000000 */
[----:B------:R2:W-:Y:S02]  /*123b0*/  STL [R1+0x8], R0 ;  /* 0x0000080001007387 */ /* 0x0005e40000100800 */
.L_x_4525:
[----:B------:R-:W-:Y:S05]  /*123c0*/  BSYNC B7 ;  /* 0x0000000000077941 */ /* 0x000fea0003800000 */
.L_x_4523:
        /* <DEDUP_REMOVED lines=13> */
.L_x_4624:
        /* <DEDUP_REMOVED lines=36> */
.L_x_4685:
[----:B------:R-:W-:Y:S02]  /*126e0*/  ULDC UR4, c[0x0][0xc38] ;  /* 0x00030e0000047ab9 */ /* 0x000fe40000000800 */
[----:B------:R-:W-:-:S04]  /*126f0*/  IMAD.U32 R4, RZ, RZ, UR4 ;  /* 0x00000004ff047e24 */ /* 0x000fc8000f8e00ff */
[----:B--2---:R-:W-:-:S04]  /*12700*/  IMAD R5, R14, R4, RZ ;  /* 0x000000040e057224 */ /* 0x004fc800078e02ff */
[----:B------:R-:W-:-:S05]  /*12710*/  IMAD.IADD R16, R16, 0x1, R5 ;  /* 0x0000000110107824 */ /* 0x000fca00078e0205 */
[----:B------:R-:W-:-:S13]  /*12720*/  ISETP.GT.AND P6, PT, R16, R0, PT ;  /* 0x000000001000720c */ /* 0x000fda0003fc4270 */
[----:B------:R-:W-:Y:S05]  /*12730*/  @P6 BRA `(.L_x_4627) ;  /* 0x00000000009c6947 */ /* 0x000fea0003800000 */
.L_x_4632:
        /* <DEDUP_REMOVED lines=14> */
.L_x_4630:
[----:B------:R-:W-:Y:S05]  /*12820*/  BSYNC B0 ;  /* 0x0000000000007941 */ /* 0x000fea0003800000 */
.L_x_4629:
        /* <DEDUP_REMOVED lines=14> */
[----:B------:R-:W1:Y:S02]  /*12910*/  SHFL.UP PT, R14, R6, 0x10, RZ ;  /* 0x06000000060e7989 */ /* 0x000e6400000e00ff */
[----:B-12---:R-:W-:-:S05]  /*12920*/  SEL R3, R14, RZ, P5 ;  /* 0x000000ff0e037207 */ /* 0x006fca0002800000 */
[----:B------:R-:W-:-:S05]  /*12930*/  IMAD.IADD R3, R6, 0x1, R3 ;  /* 0x0000000106037824 */ /* 0x000fca00078e0203 */
[----:B------:R1:W2:Y:S02]  /*12940*/  SHFL.IDX PT, R14, R3, 0x1f, 0x1f ;  /* 0x03e01f00030e7f89 */ /* 0x0002a400000e0000 */
.L_x_4693:
[----:B------:R-:W-:Y:S02]  /*12950*/  ULDC UR4, c[0x0][0xc38] ;  /* 0x00030e0000047ab9 */ /* 0x000fe40000000800 */
[----:B------:R-:W-:-:S04]  /*12960*/  IMAD.U32 R4, RZ, RZ, UR4 ;  /* 0x00000004ff047e24 */ /* 0x000fc8000f8e00ff */
[----:B--2---:R-:W-:-:S04]  /*12970*/  IMAD R5, R14, R4, RZ ;  /* 0x000000040e057224 */ /* 0x004fc800078e02ff */
[----:B------:R-:W-:-:S05]  /*12980*/  IMAD.IADD R16, R5, 0x1, R16 ;  /* 0x0000000105107824 */ /* 0x000fca00078e0210 */
[----:B------:R-:W-:-:S13]  /*12990*/  ISETP.GT.AND P6, PT, R16, R0, PT ;  /* 0x000000001000720c */ /* 0x000fda0003fc4270 */
[----:B------:R-:W-:Y:S05]  /*129a0*/  @!P6 BRA `(.L_x_4632) ;  /* 0xfffffffc0064e947 */ /* 0x000fea000383ffff */
.L_x_4627:
        /* <DEDUP_REMOVED lines=8> */
.L_x_4697:
[----:B------:R-:W-:Y:S01]  /*12a30*/  ISETP.NE.AND P0, PT, R5, RZ, PT ;  /* 0x000000ff0500720c */ /* 0x000fe20003f05270 */
[----:B------:R-:W-:-:S12]  /*12a40*/  IMAD.MOV.U32 R5, RZ, RZ, RZ ;  /* 0x000000ffff057224 */ /* 0x000fd800078e00ff */
[----:B------:R-:W-:Y:S05]  /*12a50*/  @!P0 BRA `(.L_x_4634) ;  /* 0x0000000000108947 */ /* 0x000fea0003800000 */
[----:B------:R-:W-:Y:S01]  /*12a60*/  UMOV UR4, 0xffffffff ;  /* 0xffffffff00047882 */ /* 0x000fe20000000000 */
[----:B------:R-:W-:Y:S02]  /*12a70*/  VIADD R12, R6, 0xffffffff ;  /* 0xffffffff060c7836 */ /* 0x000fe40000000000 */
[----:B------:R-:W-:Y:S05]  /*12a80*/  BRA.DIV UR4, `(.L_x_4635) ;  /* 0x0000001e049c7947 */ /* 0x000fea000b800000 */
[----:B------:R4:W0:Y:S02]  /*12a90*/  SHFL.IDX PT, R5, R3, R12, 0x1f ;  /* 0x00001f0c03057589 */ /* 0x00082400000e0000 */
.L_x_4634:
[----:B-12-4-:R-:W1:Y:S01]  /*12aa0*/  LDC.64 R2, c[0x0][0xc90] ;  /* 0x00032400ff027b82 */ /* 0x016e620000000a00 */
[----:B------:R-:W-:-:S04]  /*12ab0*/  IMAD.IADD R19, R6, 0x1, R19 ;  /* 0x0000000106137824 */ /* 0x000fc800078e0213 */
[----:B-1----:R-:W-:-:S05]  /*12ac0*/  IMAD.WIDE R2, R19, 0x4, R2 ;  /* 0x0000000413027825 */ /* 0x002fca00078e0202 */
[----:B0-----:R-:W3:Y:S01]  /*12ad0*/  LDG.E R7, desc[UR40][R2.64] ;  /* 0x0000002802077981 */ /* 0x001ee2000c1e1900 */
[----:B------:R-:W-:-:S04]  /*12ae0*/  IMAD R16, R5, R4, R16 ;  /* 0x0000000405107224 */ /* 0x000fc800078e0210 */
[----:B------:R-:W-:Y:S02]  /*12af0*/  IMAD.IADD R0, R0, 0x1, -R16 ;  /* 0x0000000100007824 */ /* 0x000fe400078e0a10 */
[----:B---3--:R-:W-:-:S05]  /*12b00*/  IMAD R6, R17, R7, RZ ;  /* 0x0000000711067224 */ /* 0x008fca00078e02ff */
        /* <DEDUP_REMOVED lines=59> */
.L_x_4628:
[----:B------:R-:W-:Y:S01]  /*12ec0*/  UMOV UR4, URZ ;  /* 0x0000003f00047c82 */ /* 0x000fe20008000000 */
[----:B------:R-:W-:Y:S01]  /*12ed0*/  UMOV UR5, URZ ;  /* 0x0000003f00057c82 */ /* 0x000fe20008000000 */
[----:B------:R-:W-:Y:S01]  /*12ee0*/  ULDC UR6, c[0x0][0xc3c] ;  /* 0x00030f0000067ab9 */ /* 0x000fe20000000800 */
[----:B------:R-:W-:Y:S02]  /*12ef0*/  IMAD.MOV.U32 R16, RZ, RZ, R0 ;  /* 0x000000ffff107224 */ /* 0x000fe400078e0000 */
[----:B------:R-:W-:Y:S02]  /*12f00*/  IMAD.U32 R17, RZ, RZ, UR4 ;  /* 0x00000004ff117e24 */ /* 0x000fe4000f8e00ff */
[----:B------:R-:W-:Y:S02]  /*12f10*/  IMAD.U32 R18, RZ, RZ, UR5 ;  /* 0x00000005ff127e24 */ /* 0x000fe4000f8e00ff */
[----:B------:R-:W-:-:S07]  /*12f20*/  IMAD.U32 R19, RZ, RZ, UR6 ;  /* 0x00000006ff137e24 */ /* 0x000fce000f8e00ff */
.L_x_4636:
        /* <DEDUP_REMOVED lines=12> */
.L_x_4625:
[----:B------:R-:W-:Y:S02]  /*12ff0*/  ULDC UR4, c[0x0][0xc3c] ;  /* 0x00030f0000047ab9 */ /* 0x000fe40000000800 */
[----:B----4-:R-:W-:-:S13]  /*13000*/  ISETP.GE.AND P0, PT, R19, UR4, PT ;  /* 0x0000000413007c0c */ /* 0x010fda000bf06270 */
[----:B------:R-:W-:Y:S05]  /*13010*/  @!P0 BRA `(.L_x_4637) ;  /* 0xffffff9c00d08947 */ /* 0x000fea000383ffff */
[----:B------:R-:W-:Y:S05]  /*13020*/  BSYNC B8 ;  /* 0x0000000000087941 */ /* 0x000fea0003800000 */
.L_x_4519:
        /* <DEDUP_REMOVED lines=12> */
.L_x_4700:
[----:B------:R-:W-:Y:S05]  /*130f0*/  BSYNC B0 ;  /* 0x0000000000007941 */ /* 0x000fea0003800000 */
.L_x_4638:
[----:B------:R-:W-:-:S03]  /*13100*/  UMOV UR4, 0xffffffff ;  /* 0xffffffff00047882 */ /* 0x000fc60000000000 */
[----:B------:R-:W-:Y:S05]  /*13110*/  BRA.DIV UR4, `(.L_x_4640) ;  /* 0x0000001a04347947 */ /* 0x000fea000b800000 */
[----:B------:R-:W2:Y:S02]  /*13120*/  S2R R2, SR_TID.X ;  /* 0x0000000000027919 */ /* 0x000ea40000002100 */
[----:B--2---:R-:W-:-:S04]  /*13130*/  SHF.R.U32.HI R2, RZ, 0x5, R2 ;  /* 0x00000005ff027819 */ /* 0x004fc80000011602 */
[----:B------:R-:W-:-:S05]  /*13140*/  LOP3.LUT R2, R2, 0x3, RZ, 0xc0, !PT ;  /* 0x0000000302027812 */ /* 0x000fca00078ec0ff */
[----:B------:R2:W3:Y:S02]  /*13150*/  SHFL.IDX PT, R14, R2, RZ, 0x1f ;  /* 0x00001fff020e7589 */ /* 0x0004e400000e0000 */
.L_x_4703:
[----:B---3--:R-:W-:Y:S01]  /*13160*/  ISETP.NE.AND P0, PT, R14, RZ, PT ;  /* 0x000000ff0e00720c */ /* 0x008fe20003f05270 */
[----:B------:R-:W-:-:S12]  /*13170*/  BSSY B0, `(.L_x_4641) ;  /* 0x0000027000007945 */ /* 0x000fd80003800000 */
[----:B------:R-:W-:Y:S05]  /*13180*/  @P0 BRA `(.L_x_4642) ;  /* 0x0000000000940947 */ /* 0x000fea0003800000 */
[----:B------:R-:W-:-:S03]  /*13190*/  UMOV UR4, 0xffffffff ;  /* 0xffffffff00047882 */ /* 0x000fc60000000000 */
[----:B------:R-:W-:Y:S05]  /*131a0*/  BRA.DIV UR4, `(.L_x_4643) ;  /* 0x0000001a04447947 */ /* 0x000fea000b800000 */
[----:B------:R-:W-:-:S13]  /*131b0*/  ELECT P6, URZ, PT ;  /* 0x00000000003f782f */ /* 0x000fda00038c0000 */
.L_x_4706:
[----:B------:R-:W-:Y:S05]  /*131c0*/  @!P6 BRA `(.L_x_4642) ;  /* 0x000000000084e947 */ /* 0x000fea0003800000 */
[----:B------:R-:W-:-:S06]  /*131d0*/  ULOP3.LUT UR4, UR36, 0x2, URZ, 0xfc, !UPT ;  /* 0x0000000224047892 */ /* 0x000fcc000f8efc3f */
[----:B--2---:R-:W-:-:S05]  /*131e0*/  IMAD.U32 R2, RZ, RZ, UR4 ;  /* 0x00000004ff027e24 */ /* 0x004fca000f8e00ff */
[----:B------:R-:W-:-:S13]  /*131f0*/  ISETP.NE.AND P2, PT, R2, 0x3, PT ;  /* 0x000000030200780c */ /* 0x000fda0003f45270 */
[----:B------:R-:W-:Y:S05]  /*13200*/  @!P2 BRA `(.L_x_4644) ;  /* 0x000000000004a947 */ /* 0x000fea0003800000 */
[----:B------:R-:W-:Y:S01]  /*13210*/  BPT.TRAP 0x1 ;  /* 0x000000040000795c */ /* 0x000fe20000300000 */
.L_x_4644:
        /* <DEDUP_REMOVED lines=14> */
.L_x_4707:
[----:B------:R-:W1:Y:S02]  /*13300*/  SYNCS.PHASECHK.TRANS64.TRYWAIT P0, [R7+URZ], R2 ;  /* 0x00000002070075a7 */ /* 0x000e64000800017f */
[----:B-1----:R-:W-:Y:S05]  /*13310*/  @!P0 BRA `(.L_x_4646) ;  /* 0x00000018001c8947 */ /* 0x002fea0003800000 */
.L_x_4708:
[----:B------:R-:W-:Y:S05]  /*13320*/  @!P2 BRA `(.L_x_4647) ;  /* 0x000000000004a947 */ /* 0x000fea0003800000 */
[----:B------:R-:W-:Y:S01]  /*13330*/  BPT.TRAP 0x1 ;  /* 0x000000040000795c */ /* 0x000fe20000300000 */
.L_x_4647:
[----:B------:R-:W2:Y:S01]  /*13340*/  LDL.LU R4, [R1+0x8] ;  /* 0x0000080001047983 */ /* 0x000ea20000300800 */
[----:B------:R-:W-:-:S04]  /*13350*/  VIADD R0, R0, 0x28c60 ;  /* 0x00028c6000007836 */ /* 0x000fc80000000000 */
[----:B--2---:R-:W-:-:S04]  /*13360*/  IMAD R4, R4, 0x8, R0 ;  /* 0x0000000804047824 */ /* 0x004fc800078e0200 */
[----:B------:R-:W2:Y:S02]  /*13370*/  SYNCS.PHASECHK.TRANS64.TRYWAIT P0, [R4+URZ], R5 ;  /* 0x00000005040075a7 */ /* 0x000ea4000800017f */
[----:B--2---:R-:W-:Y:S05]  /*13380*/  @!P0 BRA `(.L_x_4648) ;  /* 0x0000001800148947 */ /* 0x004fea0003800000 */
.L_x_4709:
[----:B------:R-:W-:-:S07]  /*13390*/  IMAD R3, R3, 0x8, R0 ;  /* 0x0000000803037824 */ /* 0x000fce00078e0200 */
.L_x_4649:
[----:B---3--:R3:W4:Y:S02]  /*133a0*/  SYNCS.PHASECHK.TRANS64.TRYWAIT P0, [R3+URZ], R2 ;  /* 0x00000002030075a7 */ /* 0x008724000800017f */
[----:B----4-:R-:W-:Y:S05]  /*133b0*/  @!P0 NANOSLEEP.SYNCS 0x989680 ;  /* 0x009896800000895d */ /* 0x010fea0003900000 */
[----:B------:R-:W4:Y:S02]  /*133c0*/  @!P0 SYNCS.PHASECHK.TRANS64 P0, [R3+URZ], R2 ;  /* 0x00000002030085a7 */ /* 0x000f24000800007f */
[----:B----4-:R-:W-:Y:S05]  /*133d0*/  @!P0 BRA `(.L_x_4649) ;  /* 0xfffffffc00f08947 */ /* 0x010fea000383ffff */
.L_x_4642:
[----:B------:R-:W-:Y:S05]  /*133e0*/  BSYNC B0 ;  /* 0x0000000000007941 */ /* 0x000fea0003800000 */
.L_x_4641:
[----:B------:R-:W-:Y:S05]  /*133f0*/  EXIT ;  /* 0x000000000000794d */ /* 0x000fea0003800000 */
.L_x_4460:
[----:B0-----:R-:W-:-:S04]  /*13400*/  IMAD.U32 R3, RZ, RZ, UR21 ;  /* 0x00000015ff037e24 */ /* 0x001fc8000f8e00ff */
[----:B------:R0:W1:Y:S03]  /*13410*/  SYNCS.PHASECHK.TRANS64.TRYWAIT P1, [R3+URZ+0x28c50], R0 ;  /* 0x028c5000030075a7 */ /* 0x000066000802017f */
[----:B-1----:R-:W-:Y:S05]  /*13420*/  @!P1 NANOSLEEP.SYNCS 0x989680 ;  /* 0x009896800000995d */ /* 0x002fea0003900000 */
[----:B------:R-:W1:Y:S02]  /*13430*/  @!P1 SYNCS.PHASECHK.TRANS64 P1, [R3+URZ+0x28c50], R0 ;  /* 0x028c5000030095a7 */ /* 0x000e64000802007f */
[----:B-1----:R-:W-:Y:S05]  /*13440*/  @!P1 BRA `(.L_x_4460) ;  /* 0xfffffffc00ec9947 */ /* 0x002fea000383ffff */
[----:B------:R-:W-:Y:S05]  /*13450*/  BRA `(.L_x_4650) ;  /* 0xfffffee400e87947 */ /* 0x000fea000383ffff */
.L_x_4465:
[----:B-1----:R-:W-:-:S04]  /*13460*/  IMAD.U32 R3, RZ, RZ, UR21 ;  /* 0x00000015ff037e24 */ /* 0x002fc8000f8e00ff */
[----:B------:R1:W2:Y:S03]  /*13470*/  SYNCS.PHASECHK.TRANS64.TRYWAIT P1, [R3+URZ+0x28c50], R0 ;  /* 0x028c5000030075a7 */ /* 0x0002a6000802017f */
[----:B--2---:R-:W-:Y:S05]  /*13480*/  @!P1 NANOSLEEP.SYNCS 0x989680 ;  /* 0x009896800000995d */ /* 0x004fea0003900000 */
[----:B------:R-:W2:Y:S02]  /*13490*/  @!P1 SYNCS.PHASECHK.TRANS64 P1, [R3+URZ+0x28c50], R0 ;  /* 0x028c5000030095a7 */ /* 0x000ea4000802007f */
[----:B--2---:R-:W-:Y:S05]  /*134a0*/  @!P1 BRA `(.L_x_4465) ;  /* 0xfffffffc00ec9947 */ /* 0x004fea000383ffff */
[----:B------:R-:W-:Y:S05]  /*134b0*/  BRA `(.L_x_4464) ;  /* 0xfffffef000e47947 */ /* 0x000fea000383ffff */
.L_x_4468:
[----:B0-----:R-:W-:-:S04]  /*134c0*/  IMAD.U32 R3, RZ, RZ, UR46 ;  /* 0x0000002eff037e24 */ /* 0x001fc8000f8e00ff */
[----:B------:R0:W1:Y:S03]  /*134d0*/  SYNCS.PHASECHK.TRANS64.TRYWAIT P1, [R3+URZ+0x28c00], R0 ;  /* 0x028c0000030075a7 */ /* 0x000066000802017f */
[----:B-1----:R-:W-:Y:S05]  /*134e0*/  @!P1 NANOSLEEP.SYNCS 0x989680 ;  /* 0x009896800000995d */ /* 0x002fea0003900000 */
[----:B------:R-:W1:Y:S02]  /*134f0*/  @!P1 SYNCS.PHASECHK.TRANS64 P1, [R3+URZ+0x28c00], R0 ;  /* 0x028c0000030095a7 */ /* 0x000e64000802007f */
[----:B-1----:R-:W-:Y:S05]  /*13500*/  @!P1 BRA `(.L_x_4468) ;  /* 0xfffffffc00ec9947 */ /* 0x002fea000383ffff */
[----:B------:R-:W-:Y:S05]  /*13510*/  BRA `(.L_x_4651) ;  /* 0xffffff0400707947 */ /* 0x000fea000383ffff */
.L_x_4472:
[----:B--2---:R2:W3:Y:S02]  /*13520*/  SYNCS.PHASECHK.TRANS64.TRYWAIT P1, [R7+URZ+0x28c30], R8 ;  /* 0x028c3008070075a7 */ /* 0x0044e4000802017f */
[----:B---3--:R-:W-:Y:S05]  /*13530*/  @!P1 NANOSLEEP.SYNCS 0x989680 ;  /* 0x009896800000995d */ /* 0x008fea0003900000 */
[----:B------:R-:W3:Y:S02]  /*13540*/  @!P1 SYNCS.PHASECHK.TRANS64 P1, [R7+URZ+0x28c30], R8 ;  /* 0x028c3008070095a7 */ /* 0x000ee4000802007f */
[----:B---3--:R-:W-:Y:S05]  /*13550*/  @!P1 BRA `(.L_x_4472) ;  /* 0xfffffffc00f09947 */ /* 0x008fea000383ffff */
[----:B------:R-:W-:Y:S05]  /*13560*/  BRA `(.L_x_4471) ;  /* 0xffffff04008c7947 */ /* 0x000fea000383ffff */
.L_x_4476:
[----:B----4-:R4:W0:Y:S02]  /*13570*/  SYNCS.PHASECHK.TRANS64.TRYWAIT P3, [R7+URZ+0x28c50], R8 ;  /* 0x028c5008070075a7 */ /* 0x010824000806017f */
[----:B0-----:R-:W-:Y:S05]  /*13580*/  @!P3 NANOSLEEP.SYNCS 0x989680 ;  /* 0x009896800000b95d */ /* 0x001fea0003900000 */
[----:B------:R-:W0:Y:S02]  /*13590*/  @!P3 SYNCS.PHASECHK.TRANS64 P3, [R7+URZ+0x28c50], R8 ;  /* 0x028c50080700b5a7 */ /* 0x000e24000806007f */
[----:B0-----:R-:W-:Y:S05]  /*135a0*/  @!P3 BRA `(.L_x_4476) ;  /* 0xfffffffc00f0b947 */ /* 0x001fea000383ffff */
[----:B------:R-:W-:Y:S05]  /*135b0*/  BRA `(.L_x_4475) ;  /* 0xffffff1800147947 */ /* 0x000fea000383ffff */
.L_x_4481:
[----:B--2---:R-:W-:-:S04]  /*135c0*/  IMAD.U32 R6, RZ, RZ, UR24 ;  /* 0x00000018ff067e24 */ /* 0x004fc8000f8e00ff */
[----:B------:R2:W3:Y:S03]  /*135d0*/  SYNCS.PHASECHK.TRANS64.TRYWAIT P3, [R6+URZ+0x28c30], R7 ;  /* 0x028c3007060075a7 */ /* 0x0004e6000806017f */
[----:B---3--:R-:W-:Y:S05]  /*135e0*/  @!P3 NANOSLEEP.SYNCS 0x989680 ;  /* 0x009896800000b95d */ /* 0x008fea0003900000 */
[----:B------:R-:W3:Y:S02]  /*135f0*/  @!P3 SYNCS.PHASECHK.TRANS64 P3, [R6+URZ+0x28c30], R7 ;  /* 0x028c30070600b5a7 */ /* 0x000ee4000806007f */
[----:B---3--:R-:W-:Y:S05]  /*13600*/  @!P3 BRA `(.L_x_4481) ;  /* 0xfffffffc00ecb947 */ /* 0x008fea000383ffff */
[----:B------:R-:W-:Y:S05]  /*13610*/  BRA `(.L_x_4480) ;  /* 0xffffff1c00147947 */ /* 0x000fea000383ffff */
.L_x_4485:
[----:B---3--:R3:W4:Y:S02]  /*13620*/  SYNCS.PHASECHK.TRANS64.TRYWAIT P3, [R170+URZ+0x28c50], R7 ;  /* 0x028c5007aa0075a7 */ /* 0x008724000806017f */
[----:B----4-:R-:W-:Y:S05]  /*13630*/  @!P3 NANOSLEEP.SYNCS 0x989680 ;  /* 0x009896800000b95d */ /* 0x010fea0003900000 */
[----:B------:R-:W4:Y:S02]  /*13640*/  @!P3 SYNCS.PHASECHK.TRANS64 P3, [R170+URZ+0x28c50], R7 ;  /* 0x028c5007aa00b5a7 */ /* 0x000f24000806007f */
[----:B----4-:R-:W-:Y:S05]  /*13650*/  @!P3 BRA `(.L_x_4485) ;  /* 0xfffffffc00f0b947 */ /* 0x010fea000383ffff */
[----:B------:R-:W-:Y:S05]  /*13660*/  BRA `(.L_x_4484) ;  /* 0xffffff3400887947 */ /* 0x000fea000383ffff */
.L_x_4491:
[----:B--2---:R-:W-:-:S04]  /*13670*/  IMAD.U32 R6, RZ, RZ, UR23 ;  /* 0x00000017ff067e24 */ /* 0x004fc8000f8e00ff */
[----:B------:R2:W4:Y:S03]  /*13680*/  SYNCS.PHASECHK.TRANS64.TRYWAIT P2, [R6+URZ+0x28c30], R7 ;  /* 0x028c3007060075a7 */ /* 0x000526000804017f */
[----:B----4-:R-:W-:Y:S05]  /*13690*/  @!P2 NANOSLEEP.SYNCS 0x989680 ;  /* 0x009896800000a95d */ /* 0x010fea0003900000 */
[----:B------:R-:W4:Y:S02]  /*136a0*/  @!P2 SYNCS.PHASECHK.TRANS64 P2, [R6+URZ+0x28c30], R7 ;  /* 0x028c30070600a5a7 */ /* 0x000f24000804007f */
[----:B----4-:R-:W-:Y:S05]  /*136b0*/  @!P2 BRA `(.L_x_4491) ;  /* 0xfffffffc00eca947 */ /* 0x010fea000383ffff */
[----:B------:R-:W-:Y:S05]  /*136c0*/  BRA `(.L_x_4490) ;  /* 0xffffff3800707947 */ /* 0x000fea000383ffff */
.L_x_4495:
[----:B---3--:R3:W4:Y:S02]  /*136d0*/  SYNCS.PHASECHK.TRANS64.TRYWAIT P2, [R170+URZ+0x28c50], R7 ;  /* 0x028c5007aa0075a7 */ /* 0x008724000804017f */
[----:B----4-:R-:W-:Y:S05]  /*136e0*/  @!P2 NANOSLEEP.SYNCS 0x989680 ;  /* 0x009896800000a95d */ /* 0x010fea0003900000 */
[----:B------:R-:W4:Y:S02]  /*136f0*/  @!P2 SYNCS.PHASECHK.TRANS64 P2, [R170+URZ+0x28c50], R7 ;  /* 0x028c5007aa00a5a7 */ /* 0x000f24000804007f */
[----:B----4-:R-:W-:Y:S05]  /*13700*/  @!P2 BRA `(.L_x_4495) ;  /* 0xfffffffc00f0a947 */ /* 0x010fea000383ffff */
[----:B------:R-:W-:Y:S05]  /*13710*/  BRA `(.L_x_4494) ;  /* 0xffffff4c00947947 */ /* 0x000fea000383ffff */
.L_x_4531:
        /* <DEDUP_REMOVED lines=11> */
.L_x_4653:
[----:B------:R-:W-:Y:S05]  /*137d0*/  BSYNC B0 ;  /* 0x0000000000007941 */ /* 0x000fea0003800000 */
.L_x_4652:
[----:B------:R-:W-:Y:S05]  /*137e0*/  BRA `(.L_x_4654) ;  /* 0xffffffa000f07947 */ /* 0x000fea000383ffff */
.L_x_4533:
[----:B------:R-:W-:Y:S01]  /*137f0*/  BSSY B0, `(.L_x_4655) ;  /* 0x0000006000007945 */ /* 0x000fe20003800000 */
[----:B------:R-:W-:-:S07]  /*13800*/  IMAD.MOV.U32 R15, RZ, RZ, -0x1 ;  /* 0xffffffffff0f7424 */ /* 0x000fce00078e00ff */
[----:B0123--:R-:W-:Y:S05]  /*13810*/  WARPSYNC.COLLECTIVE R15, `(.L_x_4656) ;  /* 0x000000000f0c7348 */ /* 0x00ffea0003c00000 */
[----:B------:R-:W-:Y:S02]  /*13820*/  ELECT P6, UR62, PT ;  /* 0x00000000003e782f */ /* 0x000fe400038c0000 */
[----:B------:R-:W-:Y:S01]  /*13830*/  MOV R14, UR62 ;  /* 0x0000003e000e7c02 */ /* 0x000fe20008000f00 */
[----:B0123--:R-:W-:Y:S10]  /*13840*/  ENDCOLLECTIVE ;  /* 0x000000000000791b */ /* 0x00fff40003800000 */
.L_x_4656:
[----:B------:R-:W-:Y:S05]  /*13850*/  BSYNC B0 ;  /* 0x0000000000007941 */ /* 0x000fea0003800000 */
.L_x_4655:
[----:B------:R-:W-:Y:S05]  /*13860*/  BRA `(.L_x_4657) ;  /* 0xffffffa000f87947 */ /* 0x000fea000383ffff */
.L_x_4535:
[----:B---3--:R3:W4:Y:S02]  /*13870*/  SYNCS.PHASECHK.TRANS64.TRYWAIT P0, [R0+URZ+0x28c40], R2 ;  /* 0x028c4002000075a7 */ /* 0x008724000800017f */
[----:B----4-:R-:W-:Y:S05]  /*13880*/  @!P0 NANOSLEEP.SYNCS 0x989680 ;  /* 0x009896800000895d */ /* 0x010fea0003900000 */
[----:B------:R-:W4:Y:S02]  /*13890*/  @!P0 SYNCS.PHASECHK.TRANS64 P0, [R0+URZ+0x28c40], R2 ;  /* 0x028c4002000085a7 */ /* 0x000f24000800007f */
[----:B----4-:R-:W-:Y:S05]  /*138a0*/  @!P0 BRA `(.L_x_4535) ;  /* 0xfffffffc00f08947 */ /* 0x010fea000383ffff */
[----:B------:R-:W-:Y:S05]  /*138b0*/  BRA `(.L_x_4658) ;  /* 0xffffffa400647947 */ /* 0x000fea000383ffff */
.L_x_4539:
[----:B------:R-:W-:Y:S02]  /*138c0*/  IMAD.MOV.U32 R13, RZ, RZ, R2 ;  /* 0x000000ffff0d7224 */ /* 0x000fe400078e0002 */
[----:B------:R-:W-:Y:S02]  /*138d0*/  IMAD.MOV.U32 R12, RZ, RZ, RZ ;  /* 0x000000ffff0c7224 */ /* 0x000fe400078e00ff */
[----:B------:R-:W-:Y:S02]  /*138e0*/  IMAD.MOV.U32 R11, RZ, RZ, 0x181f ;  /* 0x0000181fff0b7424 */ /* 0x000fe400078e00ff */
[----:B------:R-:W-:Y:S02]  /*138f0*/  IMAD.MOV.U32 R15, RZ, RZ, -0x1 ;  /* 0xffffffffff0f7424 */ /* 0x000fe400078e00ff */
[----:B-----5:R-:W-:Y:S02]  /*13900*/  IMAD R0, R6, R7, RZ ;  /* 0x0000000706007224 */ /* 0x020fe400078e02ff */
[----:B------:R-:W-:-:S07]  /*13910*/  IMAD R17, R17, 0x40, R8 ;  /* 0x0000004011117824 */ /* 0x000fce00078e0208 */
[----:B------:R-:W-:Y:S05]  /*13920*/  WARPSYNC.COLLECTIVE R15, `(.L_x_4659) ;  /* 0x000000000f087348 */ /* 0x000fea0003c00000 */
[----:B------:R0:W1:Y:S02]  /*13930*/  SHFL.IDX P6, R14, R13, R12, R11 ;  /* 0x0000000c0d0e7389 */ /* 0x00006400000c000b */
[----:B01----:R-:W-:Y:S01]  /*13940*/  ENDCOLLECTIVE ;  /* 0x000000000000791b */ /* 0x003fe20003800000 */
.L_x_4659:
[C---:B------:R-:W-:Y:S01]  /*13950*/  VIADD R7, R17.reuse, 0x10 ;  /* 0x0000001011077836 */ /* 0x040fe20000000000 */
[----:B------:R-:W-:Y:S01]  /*13960*/  ISETP.GE.AND P1, PT, R17, R0, PT ;  /* 0x000000001100720c */ /* 0x000fe20003f26270 */
[----:B------:R-:W-:Y:S02]  /*13970*/  IMAD.MOV.U32 R13, RZ, RZ, R3 ;  /* 0x000000ffff0d7224 */ /* 0x000fe400078e0003 */
[----:B------:R-:W-:-:S10]  /*13980*/  IMAD.MOV.U32 R4, RZ, RZ, R14 ;  /* 0x000000ffff047224 */ /* 0x000fd400078e000e */
[----:B------:R-:W-:Y:S05]  /*13990*/  WARPSYNC.COLLECTIVE R15, `(.L_x_4660) ;  /* 0x000000000f087348 */ /* 0x000fea0003c00000 */
[----:B------:R0:W1:Y:S02]  /*139a0*/  SHFL.IDX P6, R14, R13, R12, R11 ;  /* 0x0000000c0d0e7389 */ /* 0x00006400000c000b */
[----:B01----:R-:W-:Y:S01]  /*139b0*/  ENDCOLLECTIVE ;  /* 0x000000000000791b */ /* 0x003fe20003800000 */
.L_x_4660:
[----:B------:R-:W-:Y:S02]  /*139c0*/  IMAD.MOV.U32 R13, RZ, RZ, R2 ;  /* 0x000000ffff0d7224 */ /* 0x000fe400078e0002 */
[----:B------:R-:W-:Y:S02]  /*139d0*/  IMAD.MOV.U32 R12, RZ, RZ, 0x1 ;  /* 0x00000001ff0c7424 */ /* 0x000fe400078e00ff */
[----:B------:R-:W-:-:S07]  /*139e0*/  IMAD.MOV.U32 R5, RZ, RZ, R14 ;  /* 0x000000ffff057224 */ /* 0x000fce00078e000e */
[----:B------:R-:W-:Y:S05]  /*139f0*/  WARPSYNC.COLLECTIVE R15, `(.L_x_4661) ;  /* 0x000000000f087348 */ /* 0x000fea0003c00000 */
[----:B------:R0:W1:Y:S02]  /*13a00*/  SHFL.IDX P6, R14, R13, R12, R11 ;  /* 0x0000000c0d0e7389 */ /* 0x00006400000c000b */
[----:B01----:R-:W-:Y:S01]  /*13a10*/  ENDCOLLECTIVE ;  /* 0x000000000000791b */ /* 0x003fe20003800000 */
.L_x_4661:
        /* <DEDUP_REMOVED lines=15> */
.L_x_4662:
[----:B------:R-:W-:Y:S02]  /*13b10*/  IMAD.MOV.U32 R13, RZ, RZ, R2 ;  /* 0x000000ffff0d7224 */ /* 0x000fe400078e0002 */
[----:B------:R-:W-:Y:S02]  /*13b20*/  IMAD.MOV.U32 R12, RZ, RZ, 0x2 ;  /* 0x00000002ff0c7424 */ /* 0x000fe400078e00ff */
[----:B------:R-:W-:-:S07]  /*13b30*/  IMAD.MOV.U32 R5, RZ, RZ, R14 ;  /* 0x000000ffff057224 */ /* 0x000fce00078e000e */
[----:B------:R-:W-:Y:S05]  /*13b40*/  WARPSYNC.COLLECTIVE R15, `(.L_x_4663) ;  /* 0x000000000f087348 */ /* 0x000fea0003c00000 */
[----:B------:R0:W1:Y:S02]  /*13b50*/  SHFL.IDX P6, R14, R13, R12, R11 ;  /* 0x0000000c0d0e7389 */ /* 0x00006400000c000b */
[----:B01----:R-:W-:Y:S01]  /*13b60*/  ENDCOLLECTIVE ;  /* 0x000000000000791b */ /* 0x003fe20003800000 */
.L_x_4663:
        /* <DEDUP_REMOVED lines=10> */
[----:B0-----:R-:W-:-:S05]  /*13c10*/  VIADD R4, R17, 0x20 ;  /* 0x0000002011047836 */ /* 0x001fca0000000000 */
[----:B------:R-:W-:Y:S01]  /*13c20*/  ISETP.GE.AND P1, PT, R4, R0, PT ;  /* 0x000000000400720c */ /* 0x000fe20003f26270 */
[----:B------:R-:W-:-:S12]  /*13c30*/  IMAD.MOV.U32 R4, RZ, RZ, R14 ;  /* 0x000000ffff047224 */ /* 0x000fd800078e000e */
[----:B------:R-:W-:Y:S05]  /*13c40*/  WARPSYNC.COLLECTIVE R15, `(.L_x_4664) ;  /* 0x000000000f087348 */ /* 0x000fea0003c00000 */
[----:B------:R0:W1:Y:S02]  /*13c50*/  SHFL.IDX P6, R14, R13, R12, R11 ;  /* 0x0000000c0d0e7389 */ /* 0x00006400000c000b */
[----:B01----:R-:W-:Y:S01]  /*13c60*/  ENDCOLLECTIVE ;  /* 0x000000000000791b */ /* 0x003fe20003800000 */
.L_x_4664:
[----:B------:R-:W-:Y:S02]  /*13c70*/  IMAD.MOV.U32 R13, RZ, RZ, R2 ;  /* 0x000000ffff0d7224 */ /* 0x000fe400078e0002 */
[----:B------:R-:W-:Y:S02]  /*13c80*/  IMAD.MOV.U32 R12, RZ, RZ, 0x3 ;  /* 0x00000003ff0c7424 */ /* 0x000fe400078e00ff */
[----:B------:R-:W-:-:S07]  /*13c90*/  IMAD.MOV.U32 R5, RZ, RZ, R14 ;  /* 0x000000ffff057224 */ /* 0x000fce00078e000e */
[----:B------:R-:W-:Y:S05]  /*13ca0*/  WARPSYNC.COLLECTIVE R15, `(.L_x_4665) ;  /* 0x000000000f087348 */ /* 0x000fea0003c00000 */
[----:B------:R0:W1:Y:S02]  /*13cb0*/  SHFL.IDX P6, R14, R13, R12, R11 ;  /* 0x0000000c0d0e7389 */ /* 0x00006400000c000b */
[----:B01----:R-:W-:Y:S01]  /*13cc0*/  ENDCOLLECTIVE ;  /* 0x000000000000791b */ /* 0x003fe20003800000 */
.L_x_4665:
        /* <DEDUP_REMOVED lines=14> */
.L_x_4666:
[----:B------:R-:W-:Y:S01]  /*13db0*/  IMAD.MOV.U32 R3, RZ, RZ, R14 ;  /* 0x000000ffff037224 */ /* 0x000fe200078e000e */
[----:B------:R-:W-:Y:S06]  /*13dc0*/  BRA `(.L_x_4667) ;  /* 0xffffffa800d07947 */ /* 0x000fec000383ffff */
.L_x_4542:
[----:B0-----:R-:W2:Y:S02]  /*13dd0*/  LDL R2, [R1+0x4] ;  /* 0x0000040001027983 */ /* 0x001ea40000100800 */
[----:B--2---:R0:W1:Y:S02]  /*13de0*/  SYNCS.PHASECHK.TRANS64.TRYWAIT P0, [R2+URZ+0x28c20], R0 ;  /* 0x028c2000020075a7 */ /* 0x004064000800017f */
[----:B-1----:R-:W-:Y:S05]  /*13df0*/  @!P0 NANOSLEEP.SYNCS 0x989680 ;  /* 0x009896800000895d */ /* 0x002fea0003900000 */
[----:B------:R-:W1:Y:S02]  /*13e00*/  @!P0 SYNCS.PHASECHK.TRANS64 P0, [R2+URZ+0x28c20], R0 ;  /* 0x028c2000020085a7 */ /* 0x000e64000800007f */
[----:B-1----:R-:W-:Y:S05]  /*13e10*/  @!P0 BRA `(.L_x_4542) ;  /* 0xfffffffc00ec8947 */ /* 0x002fea000383ffff */
[----:B------:R-:W-:Y:S05]  /*13e20*/  BRA `(.L_x_4668) ;  /* 0xffffffac00307947 */ /* 0x000fea000383ffff */
.L_x_4546:
[----:B0-----:R0:W1:Y:S02]  /*13e30*/  SYNCS.PHASECHK.TRANS64.TRYWAIT P0, [R0+URZ+0x28c60], R2 ;  /* 0x028c6002000075a7 */ /* 0x001064000800017f */
[----:B-1----:R-:W-:Y:S05]  /*13e40*/  @!P0 NANOSLEEP.SYNCS 0x989680 ;  /* 0x009896800000895d */ /* 0x002fea0003900000 */
[----:B------:R-:W1:Y:S02]  /*13e50*/  @!P0 SYNCS.PHASECHK.TRANS64 P0, [R0+URZ+0x28c60], R2 ;  /* 0x028c6002000085a7 */ /* 0x000e64000800007f */
[----:B-1----:R-:W-:Y:S05]  /*13e60*/  @!P0 BRA `(.L_x_4546) ;  /* 0xfffffffc00f08947 */ /* 0x002fea000383ffff */
[----:B------:R-:W-:Y:S05]  /*13e70*/  BRA `(.L_x_4669) ;  /* 0xffffffac00607947 */ /* 0x000fea000383ffff */
.L_x_4565:
[----:B-1----:R1:W2:Y:S02]  /*13e80*/  SYNCS.PHASECHK.TRANS64.TRYWAIT P0, [R3+URZ+0x28c40], R2 ;  /* 0x028c4002030075a7 */ /* 0x0022a4000800017f */
[----:B--2---:R-:W-:Y:S05]  /*13e90*/  @!P0 NANOSLEEP.SYNCS 0x989680 ;  /* 0x009896800000895d */ /* 0x004fea0003900000 */
[----:B------:R-:W2:Y:S02]  /*13ea0*/  @!P0 SYNCS.PHASECHK.TRANS64 P0, [R3+URZ+0x28c40], R2 ;  /* 0x028c4002030085a7 */ /* 0x000ea4000800007f */
[----:B--2---:R-:W-:Y:S05]  /*13eb0*/  @!P0 BRA `(.L_x_4565) ;  /* 0xfffffffc00f08947 */ /* 0x004fea000383ffff */
[----:B------:R-:W-:Y:S05]  /*13ec0*/  BRA `(.L_x_4670) ;  /* 0xffffffb800847947 */ /* 0x000fea000383ffff */
.L_x_4570:
[----:B0-----:R0:W2:Y:S02]  /*13ed0*/  SYNCS.PHASECHK.TRANS64.TRYWAIT P0, [R3+URZ+0x28c60], R2 ;  /* 0x028c6002030075a7 */ /* 0x0010a4000800017f */
[----:B--2---:R-:W-:Y:S05]  /*13ee0*/  @!P0 NANOSLEEP.SYNCS 0x989680 ;  /* 0x009896800000895d */ /* 0x004fea0003900000 */
[----:B------:R-:W2:Y:S02]  /*13ef0*/  @!P0 SYNCS.PHASECHK.TRANS64 P0, [R3+URZ+0x28c60], R2 ;  /* 0x028c6002030085a7 */ /* 0x000ea4000800007f */
[----:B--2---:R-:W-:Y:S05]  /*13f00*/  @!P0 BRA `(.L_x_4570) ;  /* 0xfffffffc00f08947 */ /* 0x004fea000383ffff */
[----:B------:R-:W-:Y:S05]  /*13f10*/  BRA `(.L_x_4671) ;  /* 0xffffffbc000c7947 */ /* 0x000fea000383ffff */
.L_x_4585:
[----:B0-----:R0:W1:Y:S02]  /*13f20*/  SYNCS.PHASECHK.TRANS64.TRYWAIT P0, [R4+URZ+0x28c40], R2 ;  /* 0x028c4002040075a7 */ /* 0x001064000800017f */
[----:B-1----:R-:W-:Y:S05]  /*13f30*/  @!P0 NANOSLEEP.SYNCS 0x989680 ;  /* 0x009896800000895d */ /* 0x002fea0003900000 */
[----:B------:R-:W1:Y:S02]  /*13f40*/  @!P0 SYNCS.PHASECHK.TRANS64 P0, [R4+URZ+0x28c40], R2 ;  /* 0x028c4002040085a7 */ /* 0x000e64000800007f */
[----:B-1----:R-:W-:Y:S05]  /*13f50*/  @!P0 BRA `(.L_x_4585) ;  /* 0xfffffffc00f08947 */ /* 0x002fea000383ffff */
[----:B------:R-:W-:Y:S05]  /*13f60*/  BRA `(.L_x_4672) ;  /* 0xffffffc800147947 */ /* 0x000fea000383ffff */
.L_x_4590:
[----:B-1----:R1:W2:Y:S02]  /*13f70*/  SYNCS.PHASECHK.TRANS64.TRYWAIT P0, [R4+URZ+0x28c60], R2 ;  /* 0x028c6002040075a7 */ /* 0x0022a4000800017f */
[----:B--2---:R-:W-:Y:S05]  /*13f80*/  @!P0 NANOSLEEP.SYNCS 0x989680 ;  /* 0x009896800000895d */ /* 0x004fea0003900000 */
[----:B------:R-:W2:Y:S02]  /*13f90*/  @!P0 SYNCS.PHASECHK.TRANS64 P0, [R4+URZ+0x28c60], R2 ;  /* 0x028c6002040085a7 */ /* 0x000ea4000800007f */
[----:B--2---:R-:W-:Y:S05]  /*13fa0*/  @!P0 BRA `(.L_x_4590) ;  /* 0xfffffffc00f08947 */ /* 0x004fea000383ffff */
[----:B------:R-:W-:Y:S05]  /*13fb0*/  BRA `(.L_x_4673) ;  /* 0xffffffc800987947 */ /* 0x000fea000383ffff */
.L_x_4605:
[----:B-1----:R1:W2:Y:S02]  /*13fc0*/  SYNCS.PHASECHK.TRANS64.TRYWAIT P0, [R4+URZ+0x28c40], R2 ;  /* 0x028c4002040075a7 */ /* 0x0022a4000800017f */
[----:B--2---:R-:W-:Y:S05]  /*13fd0*/  @!P0 NANOSLEEP.SYNCS 0x989680 ;  /* 0x009896800000895d */ /* 0x004fea0003900000 */
[----:B------:R-:W2:Y:S02]  /*13fe0*/  @!P0 SYNCS.PHASECHK.TRANS64 P0, [R4+URZ+0x28c40], R2 ;  /* 0x028c4002040085a7 */ /* 0x000ea4000800007f */
[----:B--2---:R-:W-:Y:S05]  /*13ff0*/  @!P0 BRA `(.L_x_4605) ;  /* 0xfffffffc00f08947 */ /* 0x004fea000383ffff */
[----:B------:R-:W-:Y:S05]  /*14000*/  BRA `(.L_x_4674) ;  /* 0xffffffd400847947 */ /* 0x000fea000383ffff */
.L_x_4610:
[----:B0-----:R0:W2:Y:S02]  /*14010*/  SYNCS.PHASECHK.TRANS64.TRYWAIT P0, [R4+URZ+0x28c60], R2 ;  /* 0x028c6002040075a7 */ /* 0x0010a4000800017f */
[----:B--2---:R-:W-:Y:S05]  /*14020*/  @!P0 NANOSLEEP.SYNCS 0x989680 ;  /* 0x009896800000895d */ /* 0x004fea0003900000 */
[----:B------:R-:W2:Y:S02]  /*14030*/  @!P0 SYNCS.PHASECHK.TRANS64 P0, [R4+URZ+0x28c60], R2 ;  /* 0x028c6002040085a7 */ /* 0x000ea4000800007f */
[----:B--2---:R-:W-:Y:S05]  /*14040*/  @!P0 BRA `(.L_x_4610) ;  /* 0xfffffffc00f08947 */ /* 0x004fea000383ffff */
[----:B------:R-:W-:Y:S05]  /*14050*/  BRA `(.L_x_4675) ;  /* 0xffffffd8000c7947 */ /* 0x000fea000383ffff */
.L_x_4626:
        /* <DEDUP_REMOVED lines=8> */
.L_x_4677:
[----:B------:R-:W-:Y:S05]  /*140e0*/  BSYNC B0 ;  /* 0x0000000000007941 */ /* 0x000fea0003800000 */
.L_x_4676:
        /* <DEDUP_REMOVED lines=9> */
.L_x_4678:
        /* <DEDUP_REMOVED lines=18> */
.L_x_4679:
[----:B------:R-:W-:Y:S01]  /*142a0*/  IMAD.MOV.U32 R12, RZ, RZ, 0x2 ;  /* 0x00000002ff0c7424 */ /* 0x000fe200078e00ff */
[----:B------:R-:W-:-:S05]  /*142b0*/  SEL R5, R14, RZ, P1 ;  /* 0x000000ff0e057207 */ /* 0x000fca0000800000 */
[----:B------:R-:W-:-:S04]  /*142c0*/  IMAD.IADD R3, R2, 0x1, R5 ;  /* 0x0000000102037824 */ /* 0x000fc800078e0205 */
[----:B------:R-:W-:-:S07]  /*142d0*/  IMAD.MOV.U32 R13, RZ, RZ, R3 ;  /* 0x000000ffff0d7224 */ /* 0x000fce00078e0003 */
[----:B------:R-:W-:Y:S05]  /*142e0*/  WARPSYNC.COLLECTIVE R15, `(.L_x_4680) ;  /* 0x000000000f087348 */ /* 0x000fea0003c00000 */
[----:B------:R0:W1:Y:S02]  /*142f0*/  SHFL.UP P6, R14, R13, R12, R11 ;  /* 0x0400000c0d0e7389 */ /* 0x00006400000c000b */
[----:B01----:R-:W-:Y:S01]  /*14300*/  ENDCOLLECTIVE ;  /* 0x000000000000791b */ /* 0x003fe20003800000 */
.L_x_4680:
[----:B------:R-:W-:Y:S01]  /*14310*/  IMAD.MOV.U32 R12, RZ, RZ, 0x4 ;  /* 0x00000004ff0c7424 */ /* 0x000fe200078e00ff */
[----:B------:R-:W-:-:S05]  /*14320*/  SEL R14, R14, RZ, P2 ;  /* 0x000000ff0e0e7207 */ /* 0x000fca0001000000 */
[----:B------:R-:W-:-:S04]  /*14330*/  IMAD.IADD R3, R3, 0x1, R14 ;  /* 0x0000000103037824 */ /* 0x000fc800078e020e */
[----:B------:R-:W-:-:S07]  /*14340*/  IMAD.MOV.U32 R13, RZ, RZ, R3 ;  /* 0x000000ffff0d7224 */ /* 0x000fce00078e0003 */
[----:B------:R-:W-:Y:S05]  /*14350*/  WARPSYNC.COLLECTIVE R15, `(.L_x_4681) ;  /* 0x000000000f087348 */ /* 0x000fea0003c00000 */
[----:B------:R0:W1:Y:S02]  /*14360*/  SHFL.UP P6, R14, R13, R12, R11 ;  /* 0x0400000c0d0e7389 */ /* 0x00006400000c000b */
[----:B01----:R-:W-:Y:S01]  /*14370*/  ENDCOLLECTIVE ;  /* 0x000000000000791b */ /* 0x003fe20003800000 */
.L_x_4681:
[----:B------:R-:W-:Y:S01]  /*14380*/  IMAD.MOV.U32 R12, RZ, RZ, 0x8 ;  /* 0x00000008ff0c7424 */ /* 0x000fe200078e00ff */
[----:B------:R-:W-:-:S05]  /*14390*/  SEL R14, R14, RZ, P3 ;  /* 0x000000ff0e0e7207 */ /* 0x000fca0001800000 */
[----:B------:R-:W-:-:S04]  /*143a0*/  IMAD.IADD R3, R3, 0x1, R14 ;  /* 0x0000000103037824 */ /* 0x000fc800078e020e */
[----:B------:R-:W-:-:S07]  /*143b0*/  IMAD.MOV.U32 R13, RZ, RZ, R3 ;  /* 0x000000ffff0d7224 */ /* 0x000fce00078e0003 */
[----:B------:R-:W-:Y:S05]  /*143c0*/  WARPSYNC.COLLECTIVE R15, `(.L_x_4682) ;  /* 0x000000000f087348 */ /* 0x000fea0003c00000 */
[----:B------:R0:W1:Y:S02]  /*143d0*/  SHFL.UP P6, R14, R13, R12, R11 ;  /* 0x0400000c0d0e7389 */ /* 0x00006400000c000b */
[----:B01----:R-:W-:Y:S01]  /*143e0*/  ENDCOLLECTIVE ;  /* 0x000000000000791b */ /* 0x003fe20003800000 */
.L_x_4682:
[----:B------:R-:W-:Y:S01]  /*143f0*/  IMAD.MOV.U32 R12, RZ, RZ, 0x10 ;  /* 0x00000010ff0c7424 */ /* 0x000fe200078e00ff */
[----:B------:R-:W-:-:S05]  /*14400*/  SEL R14, R14, RZ, P4 ;  /* 0x000000ff0e0e7207 */ /* 0x000fca0002000000 */
[----:B------:R-:W-:-:S04]  /*14410*/  IMAD.IADD R3, R3, 0x1, R14 ;  /* 0x0000000103037824 */ /* 0x000fc800078e020e */
[----:B------:R-:W-:-:S07]  /*14420*/  IMAD.MOV.U32 R13, RZ, RZ, R3 ;  /* 0x000000ffff0d7224 */ /* 0x000fce00078e0003 */
[----:B------:R-:W-:Y:S05]  /*14430*/  WARPSYNC.COLLECTIVE R15, `(.L_x_4683) ;  /* 0x000000000f087348 */ /* 0x000fea0003c00000 */
[----:B------:R0:W1:Y:S02]  /*14440*/  SHFL.UP P6, R14, R13, R12, R11 ;  /* 0x0400000c0d0e7389 */ /* 0x00006400000c000b */
[----:B01----:R-:W-:Y:S01]  /*14450*/  ENDCOLLECTIVE ;  /* 0x000000000000791b */ /* 0x003fe20003800000 */
.L_x_4683:
        /* <DEDUP_REMOVED lines=8> */
.L_x_4684:
[----:B------:R-:W-:Y:S05]  /*144e0*/  BRA `(.L_x_4685) ;  /* 0xffffffe0007c7947 */ /* 0x000fea000383ffff */
.L_x_4631:
        /* <DEDUP_REMOVED lines=8> */
.L_x_4687:
[----:B------:R-:W-:Y:S05]  /*14570*/  BSYNC B0 ;  /* 0x0000000000007941 */ /* 0x000fea0003800000 */
.L_x_4686:
        /* <DEDUP_REMOVED lines=8> */
.L_x_4688:
[----:B------:R-:W-:Y:S01]  /*14600*/  IMAD.MOV.U32 R12, RZ, RZ, 0x4 ;  /* 0x00000004ff0c7424 */ /* 0x000fe200078e00ff */
[----:B------:R-:W-:-:S05]  /*14610*/  SEL R4, R14, RZ, P2 ;  /* 0x000000ff0e047207 */ /* 0x000fca0001000000 */
[----:B------:R-:W-:-:S04]  /*14620*/  IMAD.IADD R4, R13, 0x1, R4 ;  /* 0x000000010d047824 */ /* 0x000fc800078e0204 */
[----:B------:R-:W-:-:S07]  /*14630*/  IMAD.MOV.U32 R13, RZ, RZ, R4 ;  /* 0x000000ffff0d7224 */ /* 0x000fce00078e0004 */
[----:B------:R-:W-:Y:S05]  /*14640*/  WARPSYNC.COLLECTIVE R15, `(.L_x_4689) ;  /* 0x000000000f087348 */ /* 0x000fea0003c00000 */
[----:B------:R0:W1:Y:S02]  /*14650*/  SHFL.UP P6, R14, R13, R12, R11 ;  /* 0x0400000c0d0e7389 */ /* 0x00006400000c000b */
[----:B01----:R-:W-:Y:S01]  /*14660*/  ENDCOLLECTIVE ;  /* 0x000000000000791b */ /* 0x003fe20003800000 */
.L_x_4689:
[----:B------:R-:W-:Y:S01]  /*14670*/  IMAD.MOV.U32 R12, RZ, RZ, 0x8 ;  /* 0x00000008ff0c7424 */ /* 0x000fe200078e00ff */
[----:B------:R-:W-:-:S05]  /*14680*/  SEL R5, R14, RZ, P3 ;  /* 0x000000ff0e057207 */ /* 0x000fca0001800000 */
[----:B------:R-:W-:-:S04]  /*14690*/  IMAD.IADD R5, R4, 0x1, R5 ;  /* 0x0000000104057824 */ /* 0x000fc800078e0205 */
[----:B------:R-:W-:-:S07]  /*146a0*/  IMAD.MOV.U32 R13, RZ, RZ, R5 ;  /* 0x000000ffff0d7224 */ /* 0x000fce00078e0005 */
[----:B------:R-:W-:Y:S05]  /*146b0*/  WARPSYNC.COLLECTIVE R15, `(.L_x_4690) ;  /* 0x000000000f087348 */ /* 0x000fea0003c00000 */
[----:B------:R0:W1:Y:S02]  /*146c0*/  SHFL.UP P6, R14, R13, R12, R11 ;  /* 0x0400000c0d0e7389 */ /* 0x00006400000c000b */
[----:B01----:R-:W-:Y:S01]  /*146d0*/  ENDCOLLECTIVE ;  /* 0x000000000000791b */ /* 0x003fe20003800000 */
.L_x_4690:
[----:B------:R-:W-:Y:S01]  /*146e0*/  IMAD.MOV.U32 R12, RZ, RZ, 0x10 ;  /* 0x00000010ff0c7424 */ /* 0x000fe200078e00ff */
[----:B------:R-:W-:-:S05]  /*146f0*/  SEL R6, R14, RZ, P4 ;  /* 0x000000ff0e067207 */ /* 0x000fca0002000000 */
[----:B------:R-:W-:-:S04]  /*14700*/  IMAD.IADD R6, R5, 0x1, R6 ;  /* 0x0000000105067824 */ /* 0x000fc800078e0206 */
[----:B------:R-:W-:-:S07]  /*14710*/  IMAD.MOV.U32 R13, RZ, RZ, R6 ;  /* 0x000000ffff0d7224 */ /* 0x000fce00078e0006 */
[----:B------:R-:W-:Y:S05]  /*14720*/  WARPSYNC.COLLECTIVE R15, `(.L_x_4691) ;  /* 0x000000000f087348 */ /* 0x000fea0003c00000 */
[----:B------:R0:W1:Y:S02]  /*14730*/  SHFL.UP P6, R14, R13, R12, R11 ;  /* 0x0400000c0d0e7389 */ /* 0x00006400000c000b */
[----:B01----:R-:W-:Y:S01]  /*14740*/  ENDCOLLECTIVE ;  /* 0x000000000000791b */ /* 0x003fe20003800000 */
.L_x_4691:
        /* <DEDUP_REMOVED lines=8> */
.L_x_4692:
[----:B------:R-:W-:Y:S05]  /*147d0*/  BRA `(.L_x_4693) ;  /* 0xffffffe0005c7947 */ /* 0x000fea000383ffff */
.L_x_4633:
[----:B------:R-:W-:Y:S01]  /*147e0*/  BSSY B0, `(.L_x_4694) ;  /* 0x0000006000007945 */ /* 0x000fe20003800000 */
[----:B------:R-:W-:Y:S01]  /*147f0*/  PLOP3.LUT P6, PT, P6, PT, PT, 0x8, 0x0 ;  /* 0x000000000000781c */ /* 0x000fe200037ce170 */
[----:B------:R-:W-:-:S12]  /*14800*/  IMAD.MOV.U32 R15, RZ, RZ, -0x1 ;  /* 0xffffffffff0f7424 */ /* 0x000fd800078e00ff */
[----:B01---5:R-:W-:Y:S05]  /*14810*/  WARPSYNC.COLLECTIVE R15, `(.L_x_4695) ;  /* 0x000000000f087348 */ /* 0x023fea0003c00000 */
[----:B------:R-:W-:Y:S01]  /*14820*/  VOTE.ANY R14, PT, P6 ;  /* 0x00000000000e7806 */ /* 0x000fe200030e0100 */
[----:B01---5:R-:W-:Y:S06]  /*14830*/  ENDCOLLECTIVE ;  /* 0x000000000000791b */ /* 0x023fec0003800000 */
.L_x_4695:
[----:B------:R-:W-:Y:S05]  /*14840*/  BSYNC B0 ;  /* 0x0000000000007941 */ /* 0x000fea0003800000 */
.L_x_4694:
        /* <DEDUP_REMOVED lines=9> */
.L_x_4696:
[----:B------:R-:W-:Y:S01]  /*148e0*/  IMAD.MOV.U32 R17, RZ, RZ, R14 ;  /* 0x000000ffff117224 */ /* 0x000fe200078e000e */
[----:B------:R-:W-:Y:S06]  /*148f0*/  BRA `(.L_x_4697) ;  /* 0xffffffe0004c7947 */ /* 0x000fec000383ffff */
.L_x_4635:
[----:B------:R-:W-:Y:S01]  /*14900*/  BSSY B0, `(.L_x_4698) ;  /* 0x0000007000007945 */ /* 0x000fe20003800000 */
[----:B------:R-:W-:Y:S02]  /*14910*/  IMAD.MOV.U32 R13, RZ, RZ, R3 ;  /* 0x000000ffff0d7224 */ /* 0x000fe400078e0003 */
[----:B------:R-:W-:Y:S02]  /*14920*/  IMAD.MOV.U32 R11, RZ, RZ, 0x1f ;  /* 0x0000001fff0b7424 */ /* 0x000fe400078e00ff */
[----:B------:R-:W-:-:S07]  /*14930*/  IMAD.MOV.U32 R15, RZ, RZ, -0x1 ;  /* 0xffffffffff0f7424 */ /* 0x000fce00078e00ff */
[----:B0123-5:R-:W-:Y:S05]  /*14940*/  WARPSYNC.COLLECTIVE R15, `(.L_x_4699) ;  /* 0x000000000f087348 */ /* 0x02ffea0003c00000 */
[----:B------:R4:W0:Y:S02]  /*14950*/  SHFL.IDX P6, R14, R13, R12, R11 ;  /* 0x0000000c0d0e7389 */ /* 0x00082400000c000b */
[----:B012345:R-:W-:Y:S01]  /*14960*/  ENDCOLLECTIVE ;  /* 0x000000000000791b */ /* 0x03ffe20003800000 */
.L_x_4699:
[----:B------:R-:W-:Y:S05]  /*14970*/  BSYNC B0 ;  /* 0x0000000000007941 */ /* 0x000fea0003800000 */
.L_x_4698:
[----:B------:R-:W-:Y:S01]  /*14980*/  IMAD.MOV.U32 R5, RZ, RZ, R14 ;  /* 0x000000ffff057224 */ /* 0x000fe200078e000e */
[----:B------:R-:W-:Y:S06]  /*14990*/  BRA `(.L_x_4634) ;  /* 0xffffffe000407947 */ /* 0x000fec000383ffff */
.L_x_4639:
[----:B-1----:R1:W2:Y:S02]  /*149a0*/  SYNCS.PHASECHK.TRANS64.TRYWAIT P0, [R0+URZ+0x28c20], R3 ;  /* 0x028c2003000075a7 */ /* 0x0022a4000800017f */
[----:B--2---:R-:W-:Y:S05]  /*149b0*/  @!P0 NANOSLEEP.SYNCS 0x989680 ;  /* 0x009896800000895d */ /* 0x004fea0003900000 */
[----:B------:R-:W2:Y:S02]  /*149c0*/  @!P0 SYNCS.PHASECHK.TRANS64 P0, [R0+URZ+0x28c20], R3 ;  /* 0x028c2003000085a7 */ /* 0x000ea4000800007f */
[----:B--2---:R-:W-:Y:S05]  /*149d0*/  @!P0 BRA `(.L_x_4639) ;  /* 0xfffffffc00f08947 */ /* 0x004fea000383ffff */
[----:B------:R-:W-:Y:S05]  /*149e0*/  BRA `(.L_x_4700) ;  /* 0xffffffe400c07947 */ /* 0x000fea000383ffff */
.L_x_4640:
        /* <DEDUP_REMOVED lines=8> */
[----:B01---5:R-:W-:Y:S05]  /*14a70*/  WARPSYNC.COLLECTIVE R15, `(.L_x_4702) ;  /* 0x000000000f087348 */ /* 0x023fea0003c00000 */
[----:B------:R2:W3:Y:S02]  /*14a80*/  SHFL.IDX P6, R14, R13, R12, R11 ;  /* 0x0000000c0d0e7389 */ /* 0x0004e400000c000b */
[----:B0123-5:R-:W-:Y:S01]  /*14a90*/  ENDCOLLECTIVE ;  /* 0x000000000000791b */ /* 0x02ffe20003800000 */
.L_x_4702:
[----:B------:R-:W-:Y:S05]  /*14aa0*/  BSYNC B0 ;  /* 0x0000000000007941 */ /* 0x000fea0003800000 */
.L_x_4701:
[----:B------:R-:W-:Y:S05]  /*14ab0*/  BRA `(.L_x_4703) ;  /* 0xffffffe400a87947 */ /* 0x000fea000383ffff */
.L_x_4643:
[----:B------:R-:W-:Y:S01]  /*14ac0*/  BSSY B1, `(.L_x_4704) ;  /* 0x0000006000017945 */ /* 0x000fe20003800000 */
[----:B------:R-:W-:-:S07]  /*14ad0*/  IMAD.MOV.U32 R15, RZ, RZ, -0x1 ;  /* 0xffffffffff0f7424 */ /* 0x000fce00078e00ff */
[----:B012--5:R-:W-:Y:S05]  /*14ae0*/  WARPSYNC.COLLECTIVE R15, `(.L_x_4705) ;  /* 0x000000000f0c7348 */ /* 0x027fea0003c00000 */
[----:B------:R-:W-:Y:S02]  /*14af0*/  ELECT P6, UR62, PT ;  /* 0x00000000003e782f */ /* 0x000fe400038c0000 */
[----:B------:R-:W-:Y:S01]  /*14b00*/  MOV R14, UR62 ;  /* 0x0000003e000e7c02 */ /* 0x000fe20008000f00 */
[----:B012--5:R-:W-:Y:S10]  /*14b10*/  ENDCOLLECTIVE ;  /* 0x000000000000791b */ /* 0x027ff40003800000 */
.L_x_4705:
[----:B------:R-:W-:Y:S05]  /*14b20*/  BSYNC B1 ;  /* 0x0000000000017941 */ /* 0x000fea0003800000 */
.L_x_4704:
[----:B------:R-:W-:Y:S05]  /*14b30*/  BRA `(.L_x_4706) ;  /* 0xffffffe400a07947 */ /* 0x000fea000383ffff */
.L_x_4645:
[----:B0-----:R0:W1:Y:S02]  /*14b40*/  SYNCS.PHASECHK.TRANS64.TRYWAIT P0, [R6+URZ], R5 ;  /* 0x00000005060075a7 */ /* 0x001064000800017f */
[----:B-1----:R-:W-:Y:S05]  /*14b50*/  @!P0 NANOSLEEP.SYNCS 0x989680 ;  /* 0x009896800000895d */ /* 0x002fea0003900000 */
[----:B------:R-:W1:Y:S02]  /*14b60*/  @!P0 SYNCS.PHASECHK.TRANS64 P0, [R6+URZ], R5 ;  /* 0x00000005060085a7 */ /* 0x000e64000800007f */
[----:B-1----:R-:W-:Y:S05]  /*14b70*/  @!P0 BRA `(.L_x_4645) ;  /* 0xfffffffc00f08947 */ /* 0x002fea000383ffff */
[----:B------:R-:W-:Y:S05]  /*14b80*/  BRA `(.L_x_4707) ;  /* 0xffffffe400dc7947 */ /* 0x000fea000383ffff */
.L_x_4646:
[----:B-1----:R1:W2:Y:S02]  /*14b90*/  SYNCS.PHASECHK.TRANS64.TRYWAIT P0, [R7+URZ], R2 ;  /* 0x00000002070075a7 */ /* 0x0022a4000800017f */
[----:B--2---:R-:W-:Y:S05]  /*14ba0*/  @!P0 NANOSLEEP.SYNCS 0x989680 ;  /* 0x009896800000895d */ /* 0x004fea0003900000 */
[----:B------:R-:W2:Y:S02]  /*14bb0*/  @!P0 SYNCS.PHASECHK.TRANS64 P0, [R7+URZ], R2 ;  /* 0x00000002070085a7 */ /* 0x000ea4000800007f */
[----:B--2---:R-:W-:Y:S05]  /*14bc0*/  @!P0 BRA `(.L_x_4646) ;  /* 0xfffffffc00f08947 */ /* 0x004fea000383ffff */
[----:B------:R-:W-:Y:S05]  /*14bd0*/  BRA `(.L_x_4708) ;  /* 0xffffffe400d07947 */ /* 0x000fea000383ffff */
.L_x_4648:
[----:B--2---:R2:W3:Y:S02]  /*14be0*/  SYNCS.PHASECHK.TRANS64.TRYWAIT P0, [R4+URZ], R5 ;  /* 0x00000005040075a7 */ /* 0x0044e4000800017f */
[----:B---3--:R-:W-:Y:S05]  /*14bf0*/  @!P0 NANOSLEEP.SYNCS 0x989680 ;  /* 0x009896800000895d */ /* 0x008fea0003900000 */
[----:B------:R-:W3:Y:S02]  /*14c00*/  @!P0 SYNCS.PHASECHK.TRANS64 P0, [R4+URZ], R5 ;  /* 0x00000005040085a7 */ /* 0x000ee4000800007f */
[----:B---3--:R-:W-:Y:S05]  /*14c10*/  @!P0 BRA `(.L_x_4648) ;  /* 0xfffffffc00f08947 */ /* 0x008fea000383ffff */
[----:B------:R-:W-:Y:S05]  /*14c20*/  BRA `(.L_x_4709) ;  /* 0xffffffe400d87947 */ /* 0x000fea000383ffff */
.L_x_4710:
        /* <DEDUP_REMOVED lines=13> */
.L_x_5881:


//--------------------- .text._ZN7cutlass13device_kernelIN5flash11enable_sm90INS1_16FlashAttnFwdSm90INS1_25CollectiveMainloopFwdSm90ILi2EN4cute5tupleIJNS5_1CILi1EEES8_S8_EEENS6_IJNS7_ILi64EEESA_SA_EEELi512ENS_10bfloat16_tEfNS_4arch4Sm90ELb1ELb0ELb0ELb1ELb0ELb1ELb0ELb0ELb0ELb1ELb0ELb0EEENS1_21CollectiveEpilogueFwdINS6_IJSA_NS7_ILi512EEESA_EEES9_SC_SE_Li256ELb1ELb1ELb0ELb0EEENS1_36VarlenDynamicPersistentTileSchedulerILi64ELi64ELi256ELi128ELb0ELb1ELb1ELb1ELb1ELb1EEEEEEEEEvNT_6ParamsE --------------------------
	.section	.text._ZN7cutlass13device_kernelIN5flash11enable_sm90INS1_16FlashAttnFwdSm90INS1_25CollectiveMainloopFwdSm90ILi2EN4cute5tupleIJNS5_1CILi1EEES8_S8_EEENS6_IJNS7_ILi64EEESA_SA_EEELi512ENS_10bfloat16_tEfNS_4arch4Sm90ELb1ELb0ELb0ELb1ELb0ELb1ELb0ELb0ELb0ELb1ELb0ELb0EEENS1_21CollectiveEpilogueFwdINS6_IJSA_NS7_ILi512EEESA_EEES9_SC_SE_Li256ELb1ELb1ELb0ELb0EEENS1_36VarlenDynamicPersistentTileSchedulerILi64ELi64ELi256ELi128ELb0ELb1ELb1ELb1ELb1ELb1EEEEEEEEEvNT_6ParamsE,"ax",@progbits
	.align	128
.text._ZN7cutlass13device_kernelIN5flash11enable_sm90INS1_16FlashAttnFwdSm90INS1_25CollectiveMainloopFwdSm90ILi2EN4cute5tupleIJNS5_1CILi1EEES8_S8_EEENS6_IJNS7_ILi64EEESA_SA_EEELi512ENS_10bfloat16_tEfNS_4arch4Sm90ELb1ELb0ELb0ELb1ELb0ELb1ELb0ELb0ELb0ELb1ELb0ELb0EEENS1_21CollectiveEpilogueFwdINS6_IJSA_NS7_ILi512EEESA_EEES9_SC_SE_Li256ELb1ELb1ELb0ELb0EEENS1_36VarlenDynamicPersistentTileSchedulerILi64ELi64ELi256ELi128ELb0ELb1ELb1ELb1ELb1ELb1EEEEEEEEEvNT_6ParamsE:
        .type           _ZN7cutlass13device_kernelIN5flash11enable_sm90INS1_16FlashAttnFwdSm90INS1_25CollectiveMainloopFwdSm90ILi2EN4cute5tupleIJNS5_1CILi1EEES8_S8_EEENS6_IJNS7_ILi64EEESA_SA_EEELi512ENS_10bfloat16_tEfNS_4arch4Sm90ELb1ELb0ELb0ELb1ELb0ELb1ELb0ELb0ELb0ELb1ELb0ELb0EEENS1_21CollectiveEpilogueFwdINS6_IJSA_NS7_ILi512EEESA_EEES9_SC_SE_Li256ELb1ELb1ELb0ELb0EEENS1_36VarlenDynamicPersistentTileSchedulerILi64ELi64ELi256ELi128ELb0ELb1ELb1ELb1ELb1ELb1EEEEEEEEEvNT_6ParamsE,@function
        .size           _ZN7cutlass13device_kernelIN5flash11enable_sm90INS1_16FlashAttnFwdSm90INS1_25CollectiveMainloopFwdSm90ILi2EN4cute5tupleIJNS5_1CILi1EEES8_S8_EEENS6_IJNS7_ILi64EEESA_SA_EEELi512ENS_10bfloat16_tEfNS_4arch4Sm90ELb1ELb0ELb0ELb1ELb0ELb1ELb0ELb0ELb0ELb1ELb0ELb0EEENS1_21CollectiveEpilogueFwdINS6_IJSA_NS7_ILi512EEESA_EEES9_SC_SE_Li256ELb1ELb1ELb0ELb0EEENS1_36VarlenDynamicPersistentTileSchedulerILi64ELi64ELi256ELi128ELb0ELb1ELb1ELb1ELb1ELb1EEEEEEEEEvNT_6ParamsE,(.L_x_5882 - _ZN7cutlass13device_kernelIN5flash11enable_sm90INS1_16FlashAttnFwdSm90INS1_25CollectiveMainloopFwdSm90ILi2EN4cute5tupleIJNS5_1CILi1EEES8_S8_EEENS6_IJNS7_ILi64EEESA_SA_EEELi512ENS_10bfloat16_tEfNS_4arch4Sm90ELb1ELb0ELb0ELb1ELb0ELb1ELb0ELb0ELb0ELb1ELb0ELb0EEENS1_21CollectiveEpilogueFwdINS6_IJSA_NS7_ILi512EEESA_EEES9_SC_SE_Li256ELb1ELb1ELb0ELb0EEENS1_36VarlenDynamicPersistentTileSchedulerILi64ELi64ELi256ELi128ELb0ELb1ELb1ELb1ELb1ELb1EEEEEEEEEvNT_6ParamsE)
        .other          _ZN7cutlass13device_kernelIN5flash11enable_sm90INS1_16FlashAttnFwdSm90INS1_25CollectiveMainloopFwdSm90ILi2EN4cute5tupleIJNS5_1CILi1EEES8_S8_EEENS6_IJNS7_ILi64EEESA_SA_EEELi512ENS_10bfloat16_tEfNS_4arch4Sm90ELb1ELb0ELb0ELb1ELb0ELb1ELb0ELb0ELb0ELb1ELb0ELb0EEENS1_21CollectiveEpilogueFwdINS6_IJSA_NS7_ILi512EEESA_EEES9_SC_SE_Li256ELb1ELb1ELb0ELb0EEENS1_36VarlenDynamicPersistentTileSchedulerILi64ELi64ELi256ELi128ELb0ELb1ELb1ELb1ELb1ELb1EEEEEEEEEvNT_6ParamsE,@"STO_CUDA_ENTRY STV_DEFAULT"
_ZN7cutlass13device_kernelIN5flash11enable_sm90INS1_16FlashAttnFwdSm90INS1_25CollectiveMainloopFwdSm90ILi2EN4cute5tupleIJNS5_1CILi1EEES8_S8_EEENS6_IJNS7_ILi64EEESA_SA_EEELi512ENS_10bfloat16_tEfNS_4arch4Sm90ELb1ELb0ELb0ELb1ELb0ELb1ELb0ELb0ELb0ELb1ELb0ELb0EEENS1_21CollectiveEpilogueFwdINS6_IJSA_NS7_ILi512EEESA_EEES9_SC_SE_Li256ELb1ELb1ELb0ELb0EEENS1_36VarlenDynamicPersistentTileSchedulerILi64ELi64ELi256ELi128ELb0ELb1ELb1ELb1ELb1ELb1EEEEEEEEEvNT_6ParamsE:
        /* <DEDUP_REMOVED lines=23> */
.L_x_4712:
[----:B------:R-:W-:Y:S05]  /*0170*/  BSYNC B0 ;  /* 0x0000000000007941 */ /* 0x000fea0003800000 */
.L_x_4711:
        /* <DEDUP_REMOVED lines=37> */
.L_x_4713:
        /* <DEDUP_REMOVED lines=22> */
.L_x_4714:
        /* <DEDUP_REMOVED lines=18> */
.L_x_4715:
        /* <DEDUP_REMOVED lines=22> */
.L_x_4716:
        /* <DEDUP_REMOVED lines=22> */
.L_x_4717:
        /* <DEDUP_REMOVED lines=9> */
.L_x_4720:
        /* <DEDUP_REMOVED lines=19> */
[----:B------:R-:W2:Y:S01]  /*0ad0*/  LDL.LU R18, [R1+0x58] ;  /* 0x0000580001127983 */ /* 0x000ea20000300800 */
[----:B------:R-:W-:Y:S02]  /*0ae0*/  VIADD R15, R4, 0xffffff80 ;  /* 0xffffff80040f7836 */ /* 0x000fe40000000000 */
[----:B------:R-:W-:Y:S02]  /*0af0*/  IMAD.MOV.U32 R200, RZ, RZ, 0x40 ;  /* 0x00000040ffc87424 */ /* 0x000fe400078e00ff */
[----:B------:R-:W-:Y:S01]  /*0b00*/  IMAD.MOV.U32 R213, RZ, RZ, RZ ;  /* 0x000000ffffd57224 */ /* 0x000fe200078e00ff */
[----:B------:R-:W-:Y:S01]  /*0b10*/  SHF.R.S32.HI R0, RZ, 0x1f, R15 ;  /* 0x0000001fff007819 */ /* 0x000fe2000001140f */
[----:B------:R-:W-:Y:S02]  /*0b20*/  IMAD.MOV.U32 R23, RZ, RZ, RZ ;  /* 0x000000ffff177224 */ /* 0x000fe400078e00ff */
[----:B------:R-:W-:Y:S01]  /*0b30*/  IMAD.MOV.U32 R187, RZ, RZ, RZ ;  /* 0x000000ffffbb7224 */ /* 0x000fe200078e00ff */
[----:B------:R-:W-:-:S02]  /*0b40*/  LEA.HI R6, R0, R15, RZ, 0x4 ;  /* 0x0000000f00067211 */ /* 0x000fc400078f20ff */
[-C--:B------:R-:W-:Y:S02]  /*0b50*/  LEA.HI R3, R0, R15.reuse, RZ, 0x7 ;  /* 0x0000000f00037211 */ /* 0x080fe400078f38ff */
        /* <DEDUP_REMOVED lines=8> */
[----:B------:R-:W-:Y:S02]  /*0be0*/  LEA.HI R7, R6, R11, RZ, 0x1 ;  /* 0x0000000b06077211 */ /* 0x000fe400078f08ff */
[----:B------:R-:W-:Y:S02]  /*0bf0*/  SHF.R.S32.HI R8, RZ, 0x1f, R9 ;  /* 0x0000001fff087819 */ /* 0x000fe40000011409 */
[----:B------:R-:W-:Y:S02]  /*0c00*/  SHF.R.S32.HI R5, RZ, 0x1f, R4 ;  /* 0x0000001fff057819 */ /* 0x000fe40000011404 */
[----:B------:R-:W-:Y:S02]  /*0c10*/  LOP3.LUT R14, R7, 0x1ffffffe, RZ, 0xc0, !PT ;  /* 0x1ffffffe070e7812 */ /* 0x000fe400078ec0ff */
[----:B------:R-:W-:-:S02]  /*0c20*/  LEA.HI R10, R8, R9, RZ, 0x3 ;  /* 0x00000009080a7211 */ /* 0x000fc400078f18ff */
[----:B------:R-:W-:Y:S01]  /*0c30*/  LEA.HI R6, R5, R4, RZ, 0x2 ;  /* 0x0000000405067211 */ /* 0x000fe200078f10ff */
[----:B------:R-:W-:Y:S01]  /*0c40*/  IMAD.IADD R14, R11, 0x1, -R14 ;  /* 0x000000010b0e7824 */ /* 0x000fe200078e0a0e */
[----:B------:R-:W-:Y:S02]  /*0c50*/  LEA.HI R13, R13, R202, RZ, 0x2 ;  /* 0x000000ca0d0d7211 */ /* 0x000fe400078f10ff */
[----:B------:R-:W-:Y:S01]  /*0c60*/  LOP3.LUT R12, R10, 0xfffffff8, RZ, 0xc0, !PT ;  /* 0xfffffff80a0c7812 */ /* 0x000fe200078ec0ff */
[----:B------:R-:W-:Y:S01]  /*0c70*/  IMAD.SHL.U32 R14, R14, 0x8, RZ ;  /* 0x000000080e0e7824 */ /* 0x000fe200078e00ff */
[----:B------:R-:W-:Y:S01]  /*0c80*/  LOP3.LUT R11, R6, 0x7ffffffc, RZ, 0xc0, !PT ;  /* 0x7ffffffc060b7812 */ /* 0x000fe200078ec0ff */
[----:B------:R-:W-:Y:S01]  /*0c90*/  IMAD.SHL.U32 R10, R10, 0x40, RZ ;  /* 0x000000400a0a7824 */ /* 0x000fe200078e00ff */
[----:B------:R-:W-:Y:S01]  /*0ca0*/  SHF.R.S32.HI R220, RZ, 0x7, R3 ;  /* 0x00000007ffdc7819 */ /* 0x000fe20000011403 */
[----:B------:R-:W-:Y:S01]  /*0cb0*/  IMAD.IADD R12, R9, 0x1, -R12 ;  /* 0x00000001090c7824 */ /* 0x000fe200078e0a0c */
[----:B------:R-:W-:Y:S01]  /*0cc0*/  LOP3.LUT R13, R13, 0x3ffffc, RZ, 0xc0, !PT ;  /* 0x003ffffc0d0d7812 */ /* 0x000fe200078ec0ff */
[----:B------:R-:W-:Y:S01]  /*0cd0*/  IMAD.IADD R11, R4, 0x1, -R11 ;  /* 0x00000001040b7824 */ /* 0x000fe200078e0a0b */
[--C-:B------:R-:W-:Y:S01]  /*0ce0*/  SHF.R.S32.HI R7, RZ, 0x2, R6.reuse ;  /* 0x00000002ff077819 */ /* 0x100fe20000011406 */
[----:B------:R-:W-:Y:S01]  /*0cf0*/  IMAD R16, R220, 0x100, R9 ;  /* 0x00000100dc107824 */ /* 0x000fe200078e0209 */
[----:B------:R-:W-:Y:S01]  /*0d00*/  SHF.R.S32.HI R8, RZ, 0x1f, R6 ;  /* 0x0000001fff087819 */ /* 0x000fe20000011406 */
[----:B------:R-:W-:Y:S01]  /*0d10*/  IMAD.IADD R13, R202, 0x1, -R13 ;  /* 0x00000001ca0d7824 */ /* 0x000fe200078e0a0d */
[----:B------:R-:W-:Y:S01]  /*0d20*/  LEA.HI R5, R5, R4, RZ, 0x5 ;  /* 0x0000000405057211 */ /* 0x000fe200078f28ff */
[----:B------:R-:W-:Y:S01]  /*0d30*/  IMAD.SHL.U32 R9, R12, 0x40, RZ ;  /* 0x000000400c097824 */ /* 0x000fe200078e00ff */
[CC--:B------:R-:W-:Y:S01]  /*0d40*/  LEA.HI R4, R0.reuse, R15.reuse, RZ, 0x3 ;  /* 0x0000000f00047211 */ /* 0x0c0fe200078f18ff */
[----:B------:R-:W-:Y:S01]  /*0d50*/  IMAD R13, R13, 0x10, R16 ;  /* 0x000000100d0d7824 */ /* 0x000fe200078e0210 */
[----:B------:R-:W-:Y:S01]  /*0d60*/  LEA.HI R0, R0, R15, RZ, 0x2 ;  /* 0x0000000f00007211 */ /* 0x000fe200078f10ff */
[----:B------:R-:W-:Y:S01]  /*0d70*/  IMAD.SHL.U32 R189, R11, 0x2, RZ ;  /* 0x000000020bbd7824 */ /* 0x000fe200078e00ff */
[----:B------:R-:W-:Y:S01]  /*0d80*/  LEA.HI R8, R8, R7, RZ, 0x3 ;  /* 0x0000000708087211 */ /* 0x000fe200078f18ff */
[----:B------:R-:W-:Y:S01]  /*0d90*/  IMAD.U32 R234, R13, 0x40, R14 ;  /* 0x000000400dea7824 */ /* 0x000fe200078e000e */
[----:B------:R-:W-:-:S02]  /*0da0*/  SHF.R.S32.HI R22, RZ, 0x2, R0 ;  /* 0x00000002ff167819 */ /* 0x000fc40000011400 */
[----:B------:R-:W-:Y:S02]  /*0db0*/  LOP3.LUT R8, R8, 0xfffffff8, RZ, 0xc0, !PT ;  /* 0xfffffff808087812 */ /* 0x000fe400078ec0ff */
[----:B------:R-:W-:Y:S01]  /*0dc0*/  LOP3.LUT R9, R9, 0x1c0, RZ, 0xc0, !PT ;  /* 0x000001c009097812 */ /* 0x000fe200078ec0ff */
[----:B------:R-:W-:Y:S01]  /*0dd0*/  VIADD R235, R22, 0x20 ;  /* 0x0000002016eb7836 */ /* 0x000fe20000000000 */
[----:B------:R-:W-:Y:S01]  /*0de0*/  LOP3.LUT R223, R0, 0xfffffffc, RZ, 0xc0, !PT ;  /* 0xfffffffc00df7812 */ /* 0x000fe200078ec0ff */
[----:B------:R-:W-:Y:S01]  /*0df0*/  IMAD.IADD R8, R7, 0x1, -R8 ;  /* 0x0000000107087824 */ /* 0x000fe200078e0a08 */
[----:B------:R-:W-:Y:S01]  /*0e00*/  LOP3.LUT R14, R9, 0x8, R14, 0xf8, !PT ;  /* 0x00000008090e7812 */ /* 0x000fe200078ef80e */
[----:B------:R-:W-:Y:S01]  /*0e10*/  IMAD.SHL.U32 R230, R235, 0x40, RZ ;  /* 0x00000040ebe67824 */ /* 0x000fe200078e00ff */
[----:B------:R-:W-:Y:S01]  /*0e20*/  SHF.R.S32.HI R5, RZ, 0x5, R5 ;  /* 0x00000005ff057819 */ /* 0x000fe20000011405 */
[----:B------:R-:W-:Y:S01]  /*0e30*/  IMAD.IADD R223, R15, 0x1, -R223 ;  /* 0x000000010fdf7824 */ /* 0x000fe200078e0adf */
[----:B------:R-:W-:-:S02]  /*0e40*/  SHF.R.U32.HI R9, RZ, 0x3, R9 ;  /* 0x00000003ff097819 */ /* 0x000fc40000011609 */
[----:B------:R-:W-:Y:S01]  /*0e50*/  LOP3.LUT R7, R10, 0x7ffffe00, RZ, 0xc0, !PT ;  /* 0x7ffffe000a077812 */ /* 0x000fe200078ec0ff */
[----:B------:R-:W-:Y:S01]  /*0e60*/  IMAD R190, R5, 0x10, R8 ;  /* 0x0000001005be7824 */ /* 0x000fe200078e0208 */
[----:B------:R-:W-:Y:S01]  /*0e70*/  SHF.R.S32.HI R218, RZ, 0x3, R4 ;  /* 0x00000003ffda7819 */ /* 0x000fe20000011404 */
[C---:B------:R-:W-:Y:S01]  /*0e80*/  IMAD.SHL.U32 R16, R223.reuse, 0x8, RZ ;  /* 0x00000008df107824 */ /* 0x040fe200078e00ff */
[----:B------:R-:W-:Y:S01]  /*0e90*/  LOP3.LUT R217, R4, 0xfffffff8, RZ, 0xc0, !PT ;  /* 0xfffffff804d97812 */ /* 0x000fe200078ec0ff */
[----:B------:R-:W-:Y:S01]  /*0ea0*/  IMAD R7, R202, 0x400, R7 ;  /* 0x00000400ca077824 */ /* 0x000fe200078e0207 */
[----:B------:R-:W-:Y:S01]  /*0eb0*/  SHF.R.S32.HI R4, RZ, 0x1f, R235 ;  /* 0x0000001fff047819 */ /* 0x000fe200000114eb */
[----:B------:R-:W-:Y:S01]  /*0ec0*/  IMAD.SHL.U32 R184, R223, 0x4, RZ ;  /* 0x00000004dfb87824 */ /* 0x000fe200078e00ff */
[----:B------:R-:W-:Y:S01]  /*0ed0*/  LOP3.LUT R14, R14, R9, RZ, 0x3c, !PT ;  /* 0x000000090e0e7212 */ /* 0x000fe200078e3cff */
[----:B------:R-:W-:Y:S01]  /*0ee0*/  IMAD.IADD R217, R15, 0x1, -R217 ;  /* 0x000000010fd97824 */ /* 0x000fe200078e0ad9 */
[----:B------:R-:W-:Y:S01]  /*0ef0*/  SHF.R.S32.HI R5, RZ, 0x1f, R0 ;  /* 0x0000001fff057819 */ /* 0x000fe20000011400 */
[----:B------:R-:W-:Y:S01]  /*0f00*/  VIADD R192, R184, 0x10 ;  /* 0x00000010b8c07836 */ /* 0x000fe20000000000 */
[----:B------:R-:W-:Y:S01]  /*0f10*/  LEA.HI R0, R223, R223, RZ, 0x1 ;  /* 0x000000dfdf007211 */ /* 0x000fe200078f08ff */
[----:B------:R-:W-:Y:S01]  /*0f20*/  IMAD.IADD R7, R7, 0x1, R14 ;  /* 0x0000000107077824 */ /* 0x000fe200078e020e */
[----:B------:R-:W-:Y:S01]  /*0f30*/  LEA.HI R4, R4, R235, RZ, 0x3 ;  /* 0x000000eb04047211 */ /* 0x000fe200078f18ff */
[----:B------:R-:W-:Y:S01]  /*0f40*/  IMAD.SHL.U32 R193, R217, 0x8, RZ ;  /* 0x00000008d9c17824 */ /* 0x000fe200078e00ff */
[----:B------:R-:W-:Y:S01]  /*0f50*/  R2P PR, R12, 0x6 ;  /* 0x000000060c007804 */ /* 0x000fe20000000000 */
[----:B------:R-:W-:Y:S01]  /*0f60*/  IMAD R198, R7, 0x2, R2 ;  /* 0x0000000207c67824 */ /* 0x000fe200078e0202 */
[----:B------:R-:W-:Y:S01]  /*0f70*/  LEA.HI R3, R3, R220, RZ, 0x1 ;  /* 0x000000dc03037211 */ /* 0x000fe200078f08ff */
[----:B------:R-:W-:Y:S01]  /*0f80*/  IMAD.SHL.U32 R4, R4, 0x40, RZ ;  /* 0x0000004004047824 */ /* 0x000fe200078e00ff */
[----:B------:R-:W-:Y:S01]  /*0f90*/  LOP3.LUT R0, R0, 0x1ffffffe, RZ, 0xc0, !PT ;  /* 0x1ffffffe00007812 */ /* 0x000fe200078ec0ff */
[----:B------:R-:W-:Y:S01]  /*0fa0*/  VIADD R201, R198, 0x26800 ;  /* 0x00026800c6c97836 */ /* 0x000fe20000000000 */
[----:B------:R-:W-:Y:S01]  /*0fb0*/  LOP3.LUT R230, R230, 0x1c0, RZ, 0xc0, !PT ;  /* 0x000001c0e6e67812 */ /* 0x000fe200078ec0ff */
[----:B------:R-:W-:Y:S01]  /*0fc0*/  VIADD R212, R193, 0x40 ;  /* 0x00000040c1d47836 */ /* 0x000fe20000000000 */
[----:B------:R-:W-:Y:S01]  /*0fd0*/  LEA.HI R5, R5, R22, RZ, 0x3 ;  /* 0x0000001605057211 */ /* 0x000fe200078f18ff */
[----:B------:R-:W-:Y:S01]  /*0fe0*/  IMAD.IADD R203, R223, 0x1, -R0 ;  /* 0x00000001dfcb7824 */ /* 0x000fe200078e0a00 */
[----:B------:R-:W-:Y:S01]  /*0ff0*/  LOP3.LUT R3, R3, 0xfffffe, RZ, 0xc0, !PT ;  /* 0x00fffffe03037812 */ /* 0x000fe200078ec0ff */
[C---:B------:R-:W-:Y:S01]  /*1000*/  VIADD R211, R193.reuse, 0x80 ;  /* 0x00000080c1d37836 */ /* 0x040fe20000000000 */
[----:B------:R-:W-:Y:S01]  /*1010*/  LOP3.LUT R0, R230, 0x38, R16, 0xf8, !PT ;  /* 0x00000038e6007812 */ /* 0x000fe200078ef810 */
[C---:B------:R-:W-:Y:S01]  /*1020*/  VIADD R210, R193.reuse, 0xc0 ;  /* 0x000000c0c1d27836 */ /* 0x040fe20000000000 */
[----:B------:R-:W-:Y:S01]  /*1030*/  SHF.R.U32.HI R6, RZ, 0x3, R230 ;  /* 0x00000003ff067819 */ /* 0x000fe200000116e6 */
[----:B------:R-:W-:Y:S01]  /*1040*/  IMAD.IADD R3, R220, 0x1, -R3 ;  /* 0x00000001dc037824 */ /* 0x000fe200078e0a03 */
[----:B------:R-:W-:Y:S01]  /*1050*/  LOP3.LUT R233, R4, 0xfffffe00, RZ, 0xc0, !PT ;  /* 0xfffffe0004e97812 */ /* 0x000fe200078ec0ff */
[----:B------:R-:W-:Y:S01]  /*1060*/  VIADD R209, R193, 0x100 ;  /* 0x00000100c1d17836 */ /* 0x000fe20000000000 */
[----:B------:R-:W-:Y:S01]  /*1070*/  LOP3.LUT R5, R5, 0xfffffff8, RZ, 0xc0, !PT ;  /* 0xfffffff805057812 */ /* 0x000fe200078ec0ff */
[C---:B------:R-:W-:Y:S01]  /*1080*/  VIADD R208, R193.reuse, 0x140 ;  /* 0x00000140c1d07836 */ /* 0x040fe20000000000 */
[----:B------:R-:W-:Y:S01]  /*1090*/  SEL R200, R200, 0xffffffc0, !P2 ;  /* 0xffffffc0c8c87807 */ /* 0x000fe20005000000 */
[----:B------:R-:W-:Y:S01]  /*10a0*/  VIADD R222, R193, 0x180 ;  /* 0x00000180c1de7836 */ /* 0x000fe20000000000 */
[----:B------:R-:W-:Y:S01]  /*10b0*/  LOP3.LUT R227, R233, R0, R6, 0xf6, !PT ;  /* 0x00000000e9e37212 */ /* 0x000fe200078ef606 */
[----:B------:R-:W-:Y:S01]  /*10c0*/  VIADD R221, R193, 0x1c0 ;  /* 0x000001c0c1dd7836 */ /* 0x000fe20000000000 */
[----:B------:R-:W-:Y:S01]  /*10d0*/  SHF.R.S32.HI R226, RZ, 0x1f, R192 ;  /* 0x0000001fffe27819 */ /* 0x000fe200000114c0 */
[----:B------:R-:W-:Y:S01]  /*10e0*/  VIADD R199, R198, 0x26820 ;  /* 0x00026820c6c77836 */ /* 0x000fe20000000000 */
[----:B------:R-:W-:Y:S01]  /*10f0*/  SHF.R.S32.HI R8, RZ, 0x1f, R210 ;  /* 0x0000001fff087819 */ /* 0x000fe200000114d2 */
[----:B------:R-:W-:Y:S01]  /*1100*/  @P1 VIADD R199, R201, 0xffffffe0 ;  /* 0xffffffe0c9c71836 */ /* 0x000fe20000000000 */
[----:B------:R-:W-:Y:S01]  /*1110*/  SHF.R.S32.HI R237, RZ, 0x1f, R222 ;  /* 0x0000001fffed7819 */ /* 0x000fe200000114de */
[----:B------:R-:W-:Y:S01]  /*1120*/  IMAD.IADD R188, R22, 0x1, -R5 ;  /* 0x0000000116bc7824 */ /* 0x000fe200078e0a05 */
[----:B------:R-:W-:Y:S01]  /*1130*/  SHF.R.S32.HI R5, RZ, 0x1f, R212 ;  /* 0x0000001fff057819 */ /* 0x000fe200000114d4 */
[----:B------:R-:W-:Y:S01]  /*1140*/  IMAD.SHL.U32 R197, R3, 0x100, RZ ;  /* 0x0000010003c57824 */ /* 0x000fe200078e00ff */
[----:B------:R-:W-:Y:S01]  /*1150*/  SHF.R.S32.HI R3, RZ, 0x1f, R211 ;  /* 0x0000001fff037819 */ /* 0x000fe200000114d3 */
[----:B------:R-:W-:Y:S01]  /*1160*/  IMAD.IADD R201, R201, 0x1, R200 ;  /* 0x00000001c9c97824 */ /* 0x000fe200078e02c8 */
[----:B------:R-:W-:Y:S01]  /*1170*/  SHF.R.S32.HI R5, RZ, 0x1f, R209 ;  /* 0x0000001fff057819 */ /* 0x000fe200000114d1 */
[----:B------:R-:W-:Y:S01]  /*1180*/  IMAD R227, R227, 0x2, R2 ;  /* 0x00000002e3e37824 */ /* 0x000fe200078e0202 */
[----:B------:R-:W-:Y:S01]  /*1190*/  SHF.R.S32.HI R3, RZ, 0x1f, R208 ;  /* 0x0000001fff037819 */ /* 0x000fe200000114d0 */
[----:B------:R-:W-:Y:S01]  /*11a0*/  IMAD R203, R203, 0x8, R190 ;  /* 0x00000008cbcb7824 */ /* 0x000fe200078e02be */
[----:B------:R-:W-:Y:S01]  /*11b0*/  SHF.R.S32.HI R236, RZ, 0x1f, R221 ;  /* 0x0000001fffec7819 */ /* 0x000fe200000114dd */
[----:B------:R-:W-:Y:S01]  /*11c0*/  IMAD.IADD R200, R200, 0x1, R199 ;  /* 0x00000001c8c87824 */ /* 0x000fe200078e02c7 */
[----:B--2---:R-:W-:-:S02]  /*11d0*/  LOP3.LUT R186, R18, 0x1, RZ, 0xfc, !PT ;  /* 0x0000000112ba7812 */ /* 0x004fc400078efcff */
[----:B------:R-:W-:-:S07]  /*11e0*/  CS2R R18, SRZ ;  /* 0x0000000000127805 */ /* 0x000fce000001ff00 */
.L_x_4859:
        /* <DEDUP_REMOVED lines=51> */
.L_x_4722:
[----:B------:R-:W-:Y:S02]  /*1520*/  IMAD.U32 R44, RZ, RZ, UR5 ;  /* 0x00000005ff2c7e24 */ /* 0x000fe4000f8e00ff */
[----:B------:R-:W-:Y:S01]  /*1530*/  IMAD.U32 R24, RZ, RZ, UR4 ;  /* 0x00000004ff187e24 */ /* 0x000fe2000f8e00ff */
[----:B------:R-:W-:Y:S06]  /*1540*/  @!P2 BRA `(.L_x_4723) ;  /* 0x000000000010a947 */ /* 0x000fec0003800000 */
[----:B------:R-:W-:-:S04]  /*1550*/  IADD3 R4, P0, R205, UR8, RZ ;  /* 0x00000008cd047c10 */ /* 0x000fc8000ff1e0ff */
[----:B------:R-:W-:-:S05]  /*1560*/  IADD3.X R5, R206, UR9, RZ, P0, !PT ;  /* 0x00000009ce057c10 */ /* 0x000fca00087fe4ff */
[----:B------:R0:W5:Y:S01]  /*1570*/  LDG.E R24, desc[UR40][R4.64] ;  /* 0x0000002804187981 */ /* 0x000162000c1e1900 */
[----:B------:R-:W-:Y:S05]  /*1580*/  BRA `(.L_x_4724) ;  /* 0x0000000000107947 */ /* 0x000fea0003800000 */
.L_x_4723:
[----:B------:R-:W-:Y:S05]  /*1590*/  @!P0 BRA `(.L_x_4724) ;  /* 0x00000000000c8947 */ /* 0x000fea0003800000 */
[----:B------:R-:W2:Y:S04]  /*15a0*/  LDG.E R5, desc[UR40][R8.64] ;  /* 0x0000002808057981 */ /* 0x000ea8000c1e1900 */
[----:B------:R-:W2:Y:S02]  /*15b0*/  LDG.E R24, desc[UR40][R8.64+0x4] ;  /* 0x0000042808187981 */ /* 0x000ea4000c1e1900 */
[----:B--2---:R-:W-:-:S07]  /*15c0*/  IMAD.IADD R24, R24, 0x1, -R5 ;  /* 0x0000000118187824 */ /* 0x004fce00078e0a05 */
.L_x_4724:
[----:B------:R-:W-:Y:S01]  /*15d0*/  ULDC.64 UR4, c[0x0][0xa10] ;  /* 0x0002840000047ab9 */ /* 0x000fe20000000a00 */
[----:B------:R-:W1:Y:S01]  /*15e0*/  LDC R8, c[0x0][0x448] ;  /* 0x00011200ff087b82 */ /* 0x000e620000000800 */
[----:B------:R-:W-:-:S04]  /*15f0*/  ISETP.NE.U32.AND P0, PT, RZ, UR4, PT ;  /* 0x00000004ff007c0c */ /* 0x000fc8000bf05070 */
[----:B------:R-:W-:Y:S01]  /*1600*/  ISETP.NE.AND.EX P0, PT, RZ, UR5, PT, P0 ;  /* 0x00000005ff007c0c */ /* 0x000fe2000bf05300 */
[----:B------:R-:W-:-:S12]  /*1610*/  ULDC.64 UR4, c[0x0][0xa30] ;  /* 0x00028c0000047ab9 */ /* 0x000fd80000000a00 */
[----:B0-----:R-:W0:Y:S02]  /*1620*/  @P0 LDC.64 R4, c[0x0][0xa10] ;  /* 0x00028400ff040b82 */ /* 0x001e240000000a00 */
[----:B0-----:R-:W-:-:S05]  /*1630*/  @P0 IMAD.WIDE R4, R27, 0x4, R4 ;  /* 0x000000041b040825 */ /* 0x001fca00078e0204 */
[----:B------:R-:W2:Y:S04]  /*1640*/  @P0 LDG.E R0, desc[UR40][R4.64] ;  /* 0x0000002804000981 */ /* 0x000ea8000c1e1900 */
[----:B------:R0:W2:Y:S01]  /*1650*/  @P0 LDG.E R9, desc[UR40][R4.64+0x4] ;  /* 0x0000042804090981 */ /* 0x0000a2000c1e1900 */
[----:B------:R-:W-:Y:S01]  /*1660*/  ISETP.NE.U32.AND P1, PT, RZ, UR4, PT ;  /* 0x00000004ff007c0c */ /* 0x000fe2000bf25070 */
[----:B-----5:R-:W-:-:S03]  /*1670*/  IMAD.MOV.U32 R30, RZ, RZ, R24 ;  /* 0x000000ffff1e7224 */ /* 0x020fc600078e0018 */
[----:B------:R-:W-:-:S13]  /*1680*/  ISETP.NE.AND.EX P1, PT, RZ, UR5, PT, P1 ;  /* 0x00000005ff007c0c */ /* 0x000fda000bf25310 */
[----:B------:R-:W-:-:S04]  /*1690*/  @P1 IADD3 R6, P2, R205, UR4, RZ ;  /* 0x00000004cd061c10 */ /* 0x000fc8000ff5e0ff */
[----:B------:R-:W-:-:S05]  /*16a0*/  @P1 IADD3.X R7, R206, UR5, RZ, P2, !PT ;  /* 0x00000005ce071c10 */ /* 0x000fca00097fe4ff */
[----:B------:R3:W5:Y:S01]  /*16b0*/  @P1 LDG.E R30, desc[UR40][R6.64] ;  /* 0x00000028061e1981 */ /* 0x000762000c1e1900 */
[----:B-1----:R-:W-:Y:S01]  /*16c0*/  ISETP.NE.AND P1, PT, R8, 0x1, PT ;  /* 0x000000010800780c */ /* 0x002fe20003f25270 */
[----:B------:R-:W-:Y:S01]  /*16d0*/  IMAD.SHL.U32 R196, R25, 0x40, RZ ;  /* 0x0000004019c47824 */ /* 0x000fe200078e00ff */
[----:B------:R-:W-:-:S03]  /*16e0*/  PLOP3.LUT P3, PT, PT, PT, PT, 0x80, 0x0 ;  /* 0x000000000000781c */ /* 0x000fc60003f6f070 */
[----:B0-----:R-:W-:-:S08]  /*16f0*/  VIADD R4, R196, 0x3f ;  /* 0x0000003fc4047836 */ /* 0x001fd00000000000 */
[----:B------:R-:W0:Y:S08]  /*1700*/  @P1 LDC R11, c[0x0][0x44c] ;  /* 0x00011300ff0b1b82 */ /* 0x000e300000000800 */
[----:B------:R-:W1:Y:S01]  /*1710*/  @P1 LDC R5, c[0x0][0x450] ;  /* 0x00011400ff051b82 */ /* 0x000e620000000800 */
[----:B--2---:R-:W-:Y:S02]  /*1720*/  @P0 IMAD.IADD R44, R9, 0x1, -R0 ;  /* 0x00000001092c0824 */ /* 0x004fe400078e0a00 */
[----:B------:R-:W-:-:S02]  /*1730*/  IMAD.IADD R9, R24, 0x1, -R3 ;  /* 0x0000000118097824 */ /* 0x000fc400078e0a03 */
[----:B0-----:R-:W-:-:S04]  /*1740*/  @P1 IMAD.HI.U32 R0, R4, R11, RZ ;  /* 0x0000000b04001227 */ /* 0x001fc800078e00ff */
[----:B------:R-:W-:Y:S01]  /*1750*/  IMAD.IADD R195, R9, 0x1, R44 ;  /* 0x0000000109c37824 */ /* 0x000fe200078e022c */
[----:B-1----:R-:W-:Y:S01]  /*1760*/  @P1 SHF.R.U32.HI R4, RZ, R5, R0 ;  /* 0x00000005ff041219 */ /* 0x002fe20000011600 */
[----:B------:R-:W-:Y:S02]  /*1770*/  IMAD.MOV R42, RZ, RZ, -R9 ;  /* 0x000000ffff2a7224 */ /* 0x000fe400078e0a09 */
[C---:B------:R-:W-:Y:S01]  /*1780*/  VIADD R0, R195.reuse, 0x3f ;  /* 0x0000003fc3007836 */ /* 0x040fe20000000000 */
[----:B------:R-:W-:Y:S02]  /*1790*/  IADD3 R43, R195, 0x40, -R194 ;  /* 0x00000040c32b7810 */ /* 0x000fe40007ffe8c2 */
[----:B------:R-:W-:Y:S02]  /*17a0*/  VIMNMX R42, RZ, R42, !PT ;  /* 0x0000002aff2a7248 */ /* 0x000fe40007fe0100 */
[----:B------:R-:W-:Y:S01]  /*17b0*/  SHF.R.S32.HI R3, RZ, 0x1f, R0 ;  /* 0x0000001fff037819 */ /* 0x000fe20000011400 */
[----:B------:R-:W-:-:S03]  /*17c0*/  IMAD.IADD R4, R43, 0x1, R4 ;  /* 0x000000012b047824 */ /* 0x000fc600078e0204 */
[----:B------:R-:W-:Y:S02]  /*17d0*/  LEA.HI R3, R3, R0, RZ, 0x6 ;  /* 0x0000000003037211 */ /* 0x000fe400078f30ff */
[----:B------:R-:W-:Y:S02]  /*17e0*/  SHF.R.S32.HI R5, RZ, 0x1f, R4 ;  /* 0x0000001fff057819 */ /* 0x000fe40000011404 */
[----:B------:R-:W-:Y:S02]  /*17f0*/  SHF.R.S32.HI R181, RZ, 0x6, R3 ;  /* 0x00000006ffb57819 */ /* 0x000fe40000011403 */
[----:B------:R-:W-:-:S04]  /*1800*/  LEA.HI R5, R5, R4, RZ, 0x6 ;  /* 0x0000000405057211 */ /* 0x000fc800078f30ff */
[----:B------:R-:W-:-:S04]  /*1810*/  SHF.R.S32.HI R0, RZ, 0x6, R5 ;  /* 0x00000006ff007819 */ /* 0x000fc80000011405 */
[----:B------:R-:W-:-:S05]  /*1820*/  VIMNMX R0, R181, R0, PT ;  /* 0x00000000b5007248 */ /* 0x000fca0003fe0100 */
[----:B------:R-:W-:-:S05]  /*1830*/  IMAD R3, R0, 0x40, -R9 ;  /* 0x0000004000037824 */ /* 0x000fca00078e0a09 */
[----:B------:R-:W-:-:S04]  /*1840*/  VIMNMX R3, R3, R44, PT ;  /* 0x0000002c03037248 */ /* 0x000fc80003fe0100 */
        /* <DEDUP_REMOVED lines=8> */
[----:B---3--:R-:W-:Y:S05]  /*18d0*/  @!P0 BRA `(.L_x_4725) ;  /* 0x0000002800908947 */ /* 0x008fea0003800000 */
        /* <DEDUP_REMOVED lines=20> */
.L_x_4727:
[----:B------:R-:W-:Y:S05]  /*1a20*/  BSYNC B6 ;  /* 0x0000000000067941 */ /* 0x000fea0003800000 */
.L_x_4726:
        /* <DEDUP_REMOVED lines=20> */
.L_x_4729:
[----:B------:R-:W-:Y:S05]  /*1b70*/  BSYNC B6 ;  /* 0x0000000000067941 */ /* 0x000fea0003800000 */
.L_x_4728:
[----:B------:R-:W-:Y:S01]  /*1b80*/  ULDC.64 UR4, c[0x0][0x9f8] ;  /* 0x00027e0000047ab9 */ /* 0x000fe20000000a00 */
[----:B------:R-:W0:Y:S01]  /*1b90*/  LDC.64 R4, c[0x0][0x300] ;  /* 0x0000c000ff047b82 */ /* 0x000e220000000a00 */
[----:B------:R-:W-:Y:S01]  /*1ba0*/  ISETP.NE.U32.AND P0, PT, RZ, UR4, PT ;  /* 0x00000004ff007c0c */ /* 0x000fe2000bf05070 */
[----:B------:R-:W-:Y:S01]  /*1bb0*/  IMAD.IADD R41, R29, 0x1, R24 ;  /* 0x000000011d297824 */ /* 0x000fe200078e0218 */
[----:B------:R-:W-:Y:S02]  /*1bc0*/  ULDC.64 UR6, c[0x0][0x330] ;  /* 0x0000cc0000067ab9 */ /* 0x000fe40000000a00 */
[----:B------:R-:W-:Y:S02]  /*1bd0*/  ISETP.NE.AND.EX P0, PT, RZ, UR5, PT, P0 ;  /* 0x00000005ff007c0c */ /* 0x000fe4000bf05300 */
[----:B------:R-:W-:Y:S01]  /*1be0*/  SHF.R.S32.HI R17, RZ, 0x1f, R16 ;  /* 0x0000001fff117819 */ /* 0x000fe20000011410 */
[----:B------:R-:W1:Y:S08]  /*1bf0*/  LDC R59, c[0x0][0x3f4] ;  /* 0x0000fd00ff3b7b82 */ /* 0x000e700000000800 */
[----:B------:R-:W2:Y:S02]  /*1c00*/  LDC.64 R54, c[0x0][0x3f8] ;  /* 0x0000fe00ff367b82 */ /* 0x000ea40000000a00 */
[----:B------:R-:W-:-:S04]  /*1c10*/  @P0 IADD3 R6, P1, R205, UR4, RZ ;  /* 0x00000004cd060c10 */ /* 0x000fc8000ff3e0ff */
[----:B------:R-:W-:Y:S02]  /*1c20*/  @P0 IADD3.X R7, R206, UR5, RZ, P1, !PT ;  /* 0x00000005ce070c10 */ /* 0x000fe40008ffe4ff */
[----:B------:R-:W-:Y:S01]  /*1c30*/  SHF.R.S32.HI R24, RZ, 0x1f, R41 ;  /* 0x0000001fff187819 */ /* 0x000fe20000011429 */
[-C--:B0-----:R-:W-:Y:S01]  /*1c40*/  IMAD.WIDE.U32 R8, R41, R4.reuse, RZ ;  /* 0x0000000429087225 */ /* 0x081fe200078e00ff */
[----:B------:R-:W-:Y:S01]  /*1c50*/  ULDC.64 UR4, c[0x0][0x308] ;  /* 0x0000c20000047ab9 */ /* 0x000fe20000000a00 */
[----:B------:R0:W3:Y:S01]  /*1c60*/  @P0 LDG.E R27, desc[UR40][R6.64] ;  /* 0x00000028061b0981 */ /* 0x0000e2000c1e1900 */
[----:B------:R-:W4:Y:S01]  /*1c70*/  LDC.64 R56, c[0x0][0x408] ;  /* 0x00010200ff387b82 */ /* 0x000f220000000a00 */
[----:B------:R-:W-:Y:S01]  /*1c80*/  IMAD R0, R24, R4, RZ ;  /* 0x0000000418007224 */ /* 0x000fe200078e02ff */
[----:B------:R-:W-:Y:S01]  /*1c90*/  SHF.R.S32.HI R185, RZ, 0x1f, R184 ;  /* 0x0000001fffb97819 */ /* 0x000fe200000114b8 */
[----:B------:R-:W-:Y:S01]  /*1ca0*/  IMAD.WIDE.U32 R10, R26, UR6, R16 ;  /* 0x000000061a0a7c25 */ /* 0x000fe2000f8e0010 */
[----:B------:R-:W4:Y:S01]  /*1cb0*/  S2R R40, SR_TID.X ;  /* 0x0000000000287919 */ /* 0x000f220000002100 */
[----:B-1----:R-:W-:-:S02]  /*1cc0*/  ISETP.GE.AND P2, PT, R16, R59, PT ;  /* 0x0000003b1000720c */ /* 0x002fc40003f46270 */
[----:B------:R-:W-:Y:S01]  /*1cd0*/  IMAD R3, R41, R5, R0 ;  /* 0x0000000529037224 */ /* 0x000fe200078e0200 */
[----:B------:R-:W-:Y:S01]  /*1ce0*/  SHF.R.S32.HI R0, RZ, 0x1f, R26 ;  /* 0x0000001fff007819 */ /* 0x000fe2000001141a */
[----:B------:R-:W-:Y:S01]  /*1cf0*/  IMAD.WIDE.U32 R46, R22, R4, R16 ;  /* 0x00000004162e7225 */ /* 0x000fe200078e0010 */
[----:B------:R-:W-:Y:S02]  /*1d00*/  SEL R15, R59, RZ, P2 ;  /* 0x000000ff3b0f7207 */ /* 0x000fe40001000000 */
[----:B--2---:R-:W-:Y:S01]  /*1d10*/  SHF.L.U64.HI R52, R54, 0x6, R55 ;  /* 0x0000000636347819 */ /* 0x004fe20000010237 */
[----:B------:R-:W-:Y:S01]  /*1d20*/  IMAD.IADD R9, R9, 0x1, R3 ;  /* 0x0000000109097824 */ /* 0x000fe200078e0203 */
[----:B------:R-:W-:Y:S01]  /*1d30*/  SHF.L.U64.HI R48, R4, 0x6, R5 ;  /* 0x0000000604307819 */ /* 0x000fe20000010205 */
[----:B------:R-:W-:Y:S01]  /*1d40*/  IMAD R3, R0, UR6, RZ ;  /* 0x0000000600037c24 */ /* 0x000fe2000f8e02ff */
[----:B------:R-:W-:Y:S01]  /*1d50*/  P2R R78, PR, RZ, 0x4 ;  /* 0x00000004ff4e7803 */ /* 0x000fe20000000000 */
[----:B------:R-:W-:-:S02]  /*1d60*/  IMAD.IADD R15, R16, 0x1, R15 ;  /* 0x00000001100f7824 */ /* 0x000fc400078e020f */
[----:B0-----:R-:W-:Y:S01]  /*1d70*/  IMAD R7, R26, UR7, R3 ;  /* 0x000000071a077c24 */ /* 0x001fe2000f8e0203 */
[----:B------:R-:W-:Y:S01]  /*1d80*/  ULDC.64 UR6, c[0x0][0xa08] ;  /* 0x0002820000067ab9 */ /* 0x000fe20000000a00 */
[----:B------:R-:W-:Y:S01]  /*1d90*/  IMAD R3, R0, UR4, RZ ;  /* 0x0000000400037c24 */ /* 0x000fe2000f8e02ff */
[----:B------:R-:W-:Y:S01]  /*1da0*/  ISETP.NE.U32.AND P0, PT, RZ, UR6, PT ;  /* 0x00000006ff007c0c */ /* 0x000fe2000bf05070 */
[----:B------:R-:W-:Y:S01]  /*1db0*/  IMAD.IADD R11, R11, 0x1, R7 ;  /* 0x000000010b0b7824 */ /* 0x000fe200078e0207 */
[----:B------:R-:W-:Y:S01]  /*1dc0*/  SHF.R.S32.HI R14, RZ, 0x1f, R15 ;  /* 0x0000001fff0e7819 */ /* 0x000fe2000001140f */
[C---:B------:R-:W-:Y:S01]  /*1dd0*/  IMAD R3, R26.reuse, UR5, R3 ;  /* 0x000000051a037c24 */ /* 0x040fe2000f8e0203 */
[----:B------:R-:W-:Y:S01]  /*1de0*/  ISETP.NE.AND.EX P0, PT, RZ, UR7, PT, P0 ;  /* 0x00000007ff007c0c */ /* 0x000fe2000bf05300 */
[----:B------:R-:W-:Y:S01]  /*1df0*/  IMAD.WIDE.U32 R6, R26, UR4, R8 ;  /* 0x000000041a067c25 */ /* 0x000fe2000f8e0008 */
[----:B------:R-:W-:Y:S01]  /*1e00*/  ULDC.64 UR4, c[0x0][0x310] ;  /* 0x0000c40000047ab9 */ /* 0x000fe20000000a00 */
[----:B------:R-:W-:-:S02]  /*1e10*/  ULDC.64 UR6, c[0x0][0x338] ;  /* 0x0000ce0000067ab9 */ /* 0x000fc40000000a00 */
[----:B------:R-:W-:Y:S01]  /*1e20*/  IMAD.IADD R7, R7, 0x1, R3 ;  /* 0x0000000107077824 */ /* 0x000fe200078e0203 */
[----:B------:R-:W-:Y:S01]  /*1e30*/  SHF.R.S32.HI R3, RZ, 0x1f, R22 ;  /* 0x0000001fff037819 */ /* 0x000fe20000011416 */
[----:B------:R-:W-:Y:S02]  /*1e40*/  IMAD.SHL.U32 R53, R188, 0x40, RZ ;  /* 0x00000040bc357824 */ /* 0x000fe400078e00ff */
[----:B------:R-:W-:Y:S01]  /*1e50*/  IMAD.SHL.U32 R49, R4, 0x40, RZ ;  /* 0x0000004004317824 */ /* 0x000fe200078e00ff */
[----:B----4-:R-:W-:Y:S01]  /*1e60*/  SHF.R.U32.HI R40, RZ, 0x7, R40 ;  /* 0x00000007ff287819 */ /* 0x010fe20000011628 */
[----:B------:R-:W-:Y:S01]  /*1e70*/  IMAD R12, R3, R56, RZ ;  /* 0x00000038030c7224 */ /* 0x000fe200078e02ff */
[----:B------:R-:W-:Y:S01]  /*1e80*/  LOP3.LUT R53, R53, 0x1c0, RZ, 0xc0, !PT ;  /* 0x000001c035357812 */ /* 0x000fe200078ec0ff */
[----:B------:R-:W-:Y:S02]  /*1e90*/  VIADD R80, R16, 0x20 ;  /* 0x0000002010507836 */ /* 0x000fe40000000000 */
[----:B------:R-:W-:Y:S01]  /*1ea0*/  VIADD R58, R40, 0x8 ;  /* 0x00000008283a7836 */ /* 0x000fe20000000000 */
[----:B------:R-:W-:Y:S01]  /*1eb0*/  IADD3 R40, P2, R22, R41, RZ ;  /* 0x0000002916287210 */ /* 0x000fe20007f5e0ff */
[----:B------:R-:W-:-:S04]  /*1ec0*/  IMAD.SHL.U32 R59, R59, 0x2, RZ ;  /* 0x000000023b3b7824 */ /* 0x000fc800078e00ff */
[----:B------:R-:W-:Y:S01]  /*1ed0*/  IMAD.X R41, R24, 0x1, R3, P2 ;  /* 0x0000000118297824 */ /* 0x000fe200010e0603 */
[----:B---3--:R-:W-:Y:S02]  /*1ee0*/  SHF.R.S32.HI R0, RZ, 0x1f, R27 ;  /* 0x0000001fff007819 */ /* 0x008fe4000001141b */
[----:B------:R-:W-:Y:S01]  /*1ef0*/  SEL R9, R27, RZ, !P0 ;  /* 0x000000ff1b097207 */ /* 0x000fe20004000000 */
[----:B------:R-:W-:Y:S01]  /*1f00*/  IMAD R27, R22, R57, R12 ;  /* 0x00000039161b7224 */ /* 0x000fe200078e020c */
[----:B------:R-:W-:Y:S01]  /*1f10*/  SEL R0, R0, RZ, !P0 ;  /* 0x000000ff00007207 */ /* 0x000fe20004000000 */
[----:B------:R-:W-:-:S04]  /*1f20*/  IMAD.WIDE.U32 R12, R22, R56, R16 ;  /* 0x00000038160c7225 */ /* 0x000fc800078e0010 */
[----:B------:R-:W-:-:S04]  /*1f30*/  IMAD.WIDE.U32 R20, R9, UR4, R6 ;  /* 0x0000000409147c25 */ /* 0x000fc8000f8e0006 */
[C---:B------:R-:W-:Y:S02]  /*1f40*/  IMAD R6, R0.reuse, UR6, RZ ;  /* 0x0000000600067c24 */ /* 0x040fe4000f8e02ff */
[----:B------:R-:W-:Y:S01]  /*1f50*/  IMAD R8, R0, UR4, RZ ;  /* 0x0000000400087c24 */ /* 0x000fe2000f8e02ff */
[----:B------:R-:W-:Y:S01]  /*1f60*/  ULDC UR4, c[0x0][0x2f4] ;  /* 0x0000bd0000047ab9 */ /* 0x000fe20000000800 */
[----:B------:R-:W-:Y:S01]  /*1f70*/  IMAD R69, R9, UR7, R6 ;  /* 0x0000000709457c24 */ /* 0x000fe2000f8e0206 */
[----:B------:R-:W-:Y:S01]  /*1f80*/  ISETP.GE.AND P1, PT, R80, UR4, PT ;  /* 0x0000000450007c0c */ /* 0x000fe2000bf26270 */
[----:B------:R-:W-:Y:S02]  /*1f90*/  IMAD R6, R3, R54, RZ ;  /* 0x0000003603067224 */ /* 0x000fe400078e02ff */
[----:B------:R-:W-:Y:S02]  /*1fa0*/  IMAD R45, R9, UR5, R8 ;  /* 0x00000005092d7c24 */ /* 0x000fe4000f8e0208 */
[----:B------:R-:W-:Y:S01]  /*1fb0*/  IMAD R0, R3, R4, RZ ;  /* 0x0000000403007224 */ /* 0x000fe200078e02ff */
[----:B------:R-:W-:Y:S01]  /*1fc0*/  LOP3.LUT R4, R53, 0x18, R16, 0xf8, !PT ;  /* 0x0000001835047812 */ /* 0x000fe200078ef810 */
[----:B------:R-:W-:-:S04]  /*1fd0*/  IMAD.WIDE.U32 R28, R9, UR6, R10 ;  /* 0x00000006091c7c25 */ /* 0x000fc8000f8e000a */
[C---:B------:R-:W-:Y:S02]  /*1fe0*/  IMAD R25, R22.reuse, R55, R6 ;  /* 0x0000003716197224 */ /* 0x040fe400078e0206 */
[----:B------:R-:W-:-:S04]  /*1ff0*/  IMAD.WIDE.U32 R6, R22, R54, R184 ;  /* 0x0000003616067225 */ /* 0x000fc800078e00b8 */
[----:B------:R-:W-:-:S04]  /*2000*/  IMAD.WIDE.U32 R10, R22, R54, R16 ;  /* 0x00000036160a7225 */ /* 0x000fc800078e0010 */
[----:B------:R-:W-:Y:S01]  /*2010*/  IMAD R8, R22, R5, R0 ;  /* 0x0000000516087224 */ /* 0x000fe200078e0200 */
[----:B------:R-:W-:Y:S01]  /*2020*/  IADD3 R0, P0, R20, R46, RZ ;  /* 0x0000002e14007210 */ /* 0x000fe20007f1e0ff */
[----:B------:R-:W-:Y:S02]  /*2030*/  IMAD.IADD R45, R21, 0x1, R45 ;  /* 0x00000001152d7824 */ /* 0x000fe400078e022d */
[----:B------:R-:W-:Y:S02]  /*2040*/  IMAD.IADD R7, R7, 0x1, R25 ;  /* 0x0000000107077824 */ /* 0x000fe400078e0219 */
[----:B------:R-:W-:Y:S01]  /*2050*/  IMAD.IADD R11, R25, 0x1, R11 ;  /* 0x00000001190b7824 */ /* 0x000fe200078e020b */
[----:B-----5:R-:W-:Y:S01]  /*2060*/  SHF.R.S32.HI R25, RZ, 0x1f, R30 ;  /* 0x0000001fff197819 */ /* 0x020fe2000001141e */
[----:B------:R-:W-:Y:S01]  /*2070*/  IMAD.IADD R13, R27, 0x1, R13 ;  /* 0x000000011b0d7824 */ /* 0x000fe200078e020d */
[----:B------:R-:W-:Y:S01]  /*2080*/  IADD3.X R46, R45, R47, R8, P0, !PT ;  /* 0x0000002f2d2e7210 */ /* 0x000fe200007fe408 */
[----:B------:R-:W-:Y:S01]  /*2090*/  IMAD.WIDE.U32 R8, R22, R56, R184 ;  /* 0x0000003816087225 */ /* 0x000fe200078e00b8 */
[----:B------:R-:W-:-:S02]  /*20a0*/  LEA.HI R47, R14, R15, RZ, 0x3 ;  /* 0x0000000f0e2f7211 */ /* 0x000fc400078f18ff */
[----:B------:R-:W-:Y:S01]  /*20b0*/  ISETP.GE.AND P0, PT, R16, UR4, PT ;  /* 0x0000000410007c0c */ /* 0x000fe2000bf06270 */
[----:B------:R-:W-:Y:S01]  /*20c0*/  IMAD R14, R25, R54, RZ ;  /* 0x00000036190e7224 */ /* 0x000fe200078e02ff */
[----:B------:R-:W-:Y:S01]  /*20d0*/  LOP3.LUT R63, R47, 0xfffffff8, RZ, 0xc0, !PT ;  /* 0xfffffff82f3f7812 */ /* 0x000fe200078ec0ff */
[----:B------:R-:W-:Y:S02]  /*20e0*/  IMAD R25, R25, R56, RZ ;  /* 0x0000003819197224 */ /* 0x000fe400078e02ff */
[----:B------:R-:W-:Y:S01]  /*20f0*/  IMAD R15, R30, R55, R14 ;  /* 0x000000371e0f7224 */ /* 0x000fe200078e020e */
[----:B------:R-:W-:Y:S01]  /*2100*/  SHF.L.U64.HI R55, R56, 0x6, R57 ;  /* 0x0000000638377819 */ /* 0x000fe20000010239 */
[C---:B------:R-:W-:Y:S01]  /*2110*/  IMAD R25, R30.reuse, R57, R25 ;  /* 0x000000391e197224 */ /* 0x040fe200078e0219 */
[----:B------:R-:W-:Y:S01]  /*2120*/  SHF.R.U32.HI R57, RZ, 0x3, R53 ;  /* 0x00000003ff397819 */ /* 0x000fe20000011635 */
[----:B------:R-:W-:Y:S01]  /*2130*/  IMAD.IADD R9, R9, 0x1, R27 ;  /* 0x0000000109097824 */ /* 0x000fe200078e021b */
[----:B------:R-:W-:Y:S01]  /*2140*/  SHF.R.S32.HI R64, RZ, 0x1f, R63 ;  /* 0x0000001fff407819 */ /* 0x000fe2000001143f */
[----:B------:R-:W-:Y:S01]  /*2150*/  IMAD.WIDE.U32 R32, R30, R54, R6 ;  /* 0x000000361e207225 */ /* 0x000fe200078e0006 */
[----:B------:R-:W-:-:S02]  /*2160*/  LOP3.LUT R5, R4, R57, RZ, 0x3c, !PT ;  /* 0x0000003904057212 */ /* 0x000fc400078e3cff */
[----:B------:R-:W-:Y:S01]  /*2170*/  LOP3.LUT R4, R53, 0x38, R47, 0xf8, !PT ;  /* 0x0000003835047812 */ /* 0x000fe200078ef82f */
[----:B------:R-:W-:-:S04]  /*2180*/  IMAD.WIDE.U32 R34, R30, R54, R10 ;  /* 0x000000361e227225 */ /* 0x000fc800078e000a */
[----:B------:R-:W-:Y:S01]  /*2190*/  IMAD R60, R202, 0x200, R5 ;  /* 0x00000200ca3c7824 */ /* 0x000fe200078e0205 */
[----:B------:R-:W-:Y:S01]  /*21a0*/  LOP3.LUT R5, R4, R57, RZ, 0x3c, !PT ;  /* 0x0000003904057212 */ /* 0x000fe200078e3cff */
[----:B------:R-:W-:-:S04]  /*21b0*/  IMAD.WIDE.U32 R36, R30, R56, R8 ;  /* 0x000000381e247225 */ /* 0x000fc800078e0008 */
[----:B------:R-:W-:-:S04]  /*21c0*/  IMAD.WIDE.U32 R38, R30, R56, R12 ;  /* 0x000000381e267225 */ /* 0x000fc800078e000c */
[----:B------:R-:W-:Y:S02]  /*21d0*/  IMAD.SHL.U32 R54, R54, 0x40, RZ ;  /* 0x0000004036367824 */ /* 0x000fe400078e00ff */
[----:B------:R-:W-:Y:S02]  /*21e0*/  IMAD.SHL.U32 R56, R56, 0x40, RZ ;  /* 0x0000004038387824 */ /* 0x000fe400078e00ff */
[----:B------:R-:W-:Y:S02]  /*21f0*/  IMAD.IADD R61, R33, 0x1, R15 ;  /* 0x00000001213d7824 */ /* 0x000fe400078e020f */
[----:B------:R-:W-:Y:S02]  /*2200*/  IMAD.IADD R62, R15, 0x1, R35 ;  /* 0x000000010f3e7824 */ /* 0x000fe400078e0223 */
[----:B------:R-:W-:Y:S02]  /*2210*/  IMAD.IADD R65, R37, 0x1, R25 ;  /* 0x0000000125417824 */ /* 0x000fe400078e0219 */
[----:B------:R-:W-:-:S02]  /*2220*/  IMAD.IADD R67, R25, 0x1, R39 ;  /* 0x0000000119437824 */ /* 0x000fc400078e0227 */
[----:B------:R-:W-:Y:S02]  /*2230*/  IMAD R66, R202, 0x200, R5 ;  /* 0x00000200ca427824 */ /* 0x000fe400078e0205 */
[----:B------:R-:W-:-:S07]  /*2240*/  IMAD.IADD R69, R29, 0x1, R69 ;  /* 0x000000011d457824 */ /* 0x000fce00078e0245 */
.L_x_4759:
        /* <DEDUP_REMOVED lines=40> */
[----:B------:R-:W-:Y:S01]  /*24d0*/  IMAD.MOV.U32 R7, RZ, RZ, R65 ;  /* 0x000000ffff077224 */ /* 0x000fe200078e0041 */
[----:B------:R-:W-:Y:S01]  /*24e0*/  ULDC.64 UR4, c[0x0][0x3e8] ;  /* 0x0000fa0000047ab9 */ /* 0x000fe20000000a00 */
[-C--:B------:R-:W-:Y:S01]  /*24f0*/  IMAD R5, R73, R56.reuse, R5 ;  /* 0x0000003849057224 */ /* 0x080fe200078e0205 */
[----:B------:R-:W-:Y:S01]  /*2500*/  CS2R R10, SRZ ;  /* 0x00000000000a7805 */ /* 0x000fe2000001ff00 */
[----:B------:R-:W-:-:S04]  /*2510*/  IMAD.WIDE.U32 R6, R31, R56, R6 ;  /* 0x000000381f067225 */ /* 0x000fc800078e0006 */
        /* <DEDUP_REMOVED lines=13> */
.L_x_4734:
[----:B------:R-:W-:Y:S05]  /*25f0*/  BSYNC B1 ;  /* 0x0000000000017941 */ /* 0x000fea0003800000 */
.L_x_4733:
[----:B------:R-:W-:Y:S01]  /*2600*/  ISETP.NE.AND P3, PT, R186, 0x3, PT ;  /* 0x00000003ba00780c */ /* 0x000fe20003f65270 */
[----:B0----5:R-:W-:Y:S02]  /*2610*/  IMAD.MOV.U32 R4, RZ, RZ, R8 ;  /* 0x000000ffff047224 */ /* 0x021fe400078e0008 */
[----:B------:R-:W-:Y:S02]  /*2620*/  IMAD.MOV.U32 R5, RZ, RZ, R9 ;  /* 0x000000ffff057224 */ /* 0x000fe400078e0009 */
[----:B------:R-:W-:Y:S01]  /*2630*/  IMAD.MOV.U32 R6, RZ, RZ, R24 ;  /* 0x000000ffff067224 */ /* 0x000fe200078e0018 */
[----:B------:R-:W-:Y:S01]  /*2640*/  PRMT R82, R82, 0x5410, R4 ;  /* 0x0000541052527816 */ /* 0x000fe20000000004 */
[----:B------:R-:W-:Y:S01]  /*2650*/  IMAD.MOV.U32 R7, RZ, RZ, R25 ;  /* 0x000000ffff077224 */ /* 0x000fe200078e0019 */
[----:B------:R-:W-:Y:S01]  /*2660*/  PRMT R83, R83, 0x5410, R5 ;  /* 0x0000541053537816 */ /* 0x000fe20000000005 */
[----:B------:R-:W-:Y:S02]  /*2670*/  IMAD.MOV.U32 R4, RZ, RZ, R10 ;  /* 0x000000ffff047224 */ /* 0x000fe400078e000a */
        /* <DEDUP_REMOVED lines=9> */
.L_x_4735:
[----:B------:R-:W-:Y:S01]  /*2710*/  IMAD R68, R23, 0x8, R2 ;  /* 0x0000000817447824 */ /* 0x000fe200078e0202 */
[----:B------:R-:W-:Y:S01]  /*2720*/  SHF.L.U32 R73, R187, 0x1f, RZ ;  /* 0x0000001fbb497819 */ /* 0x000fe200000006ff */
[----:B------:R-:W-:Y:S03]  /*2730*/  BSSY B1, `(.L_x_4736) ;  /* 0x0000003000017945 */ /* 0x000fe60003800000 */
[----:B------:R-:W0:Y:S02]  /*2740*/  SYNCS.PHASECHK.TRANS64.TRYWAIT P5, [R68+URZ+0x28c90], R73 ;  /* 0x028c9049440075a7 */ /* 0x000e2400080a017f */
[----:B0-----:R-:W-:Y:S05]  /*2750*/  @!P5 BRA `(.L_x_4737) ;  /* 0x0000018c0048d947 */ /* 0x001fea0003800000 */
.L_x_5044:
[----:B------:R-:W-:Y:S05]  /*2760*/  BSYNC B1 ;  /* 0x0000000000017941 */ /* 0x000fea0003800000 */
.L_x_4736:
        /* <DEDUP_REMOVED lines=9> */
[----:B------:R-:W-:Y:S01]  /*2800*/  SHF.R.U64 R72, R14, 0x10, R15 ;  /* 0x000000100e487819 */ /* 0x000fe2000000120f */
[----:B--2---:R-:W-:Y:S01]  /*2810*/  IMAD.U32 R14, R6, 0x10000, RZ ;  /* 0x00010000060e7824 */ /* 0x004fe200078e00ff */
[----:B------:R-:W-:Y:S02]  /*2820*/  PRMT R75, R70, 0x5410, R75 ;  /* 0x00005410464b7816 */ /* 0x000fe4000000004b */
[----:B------:R-:W-:Y:S01]  /*2830*/  SHF.R.U64 R26, R24, 0x10, R25 ;  /* 0x00000010181a7819 */ /* 0x000fe20000001219 */
[----:B------:R-:W-:Y:S01]  /*2840*/  IMAD.U32 R24, R7, 0x10000, RZ ;  /* 0x0001000007187824 */ /* 0x000fe200078e00ff */
[----:B------:R-:W-:Y:S01]  /*2850*/  PRMT R51, R50, 0x5410, R51 ;  /* 0x0000541032337816 */ /* 0x000fe20000000033 */
[----:B------:R-:W-:Y:S01]  /*2860*/  IMAD.U32 R76, R75, 0x10000, RZ ;  /* 0x000100004b4c7824 */ /* 0x000fe200078e00ff */
[----:B------:R-:W-:-:S02]  /*2870*/  PRMT R72, R70, 0x5432, R72 ;  /* 0x0000543246487816 */ /* 0x000fc40000000048 */
[----:B------:R-:W-:Y:S01]  /*2880*/  LOP3.LUT R15, R6, 0xffff0000, RZ, 0xc0, !PT ;  /* 0xffff0000060f7812 */ /* 0x000fe200078ec0ff */
[----:B------:R-:W-:Y:S01]  /*2890*/  IMAD.U32 R70, R51, 0x10000, RZ ;  /* 0x0001000033467824 */ /* 0x000fe200078e00ff */
[----:B------:R-:W-:Y:S01]  /*28a0*/  LOP3.LUT R25, R7, 0xffff0000, RZ, 0xc0, !PT ;  /* 0xffff000007197812 */ /* 0x000fe200078ec0ff */
[----:B------:R-:W-:Y:S01]  /*28b0*/  IMAD.U32 R6, R5, 0x10000, RZ ;  /* 0x0001000005067824 */ /* 0x000fe200078e00ff */
[----:B------:R-:W-:Y:S01]  /*28c0*/  PRMT R26, R50, 0x5432, R26 ;  /* 0x00005432321a7816 */ /* 0x000fe2000000001a */
[----:B------:R-:W-:Y:S01]  /*28d0*/  FMUL.FTZ R79, R15, R76 ;  /* 0x0000004c0f4f7220 */ /* 0x000fe20000410000 */
[----:B------:R-:W-:Y:S01]  /*28e0*/  LOP3.LUT R7, R5, 0xffff0000, RZ, 0xc0, !PT ;  /* 0xffff000005077812 */ /* 0x000fe200078ec0ff */
[-C--:B------:R-:W-:Y:S01]  /*28f0*/  FMUL.FTZ R15, R15, R70.reuse ;  /* 0x000000460f0f7220 */ /* 0x080fe20000410000 */
[----:B------:R-:W-:Y:S01]  /*2900*/  LOP3.LUT R74, R72, 0xffff0000, RZ, 0xc0, !PT ;  /* 0xffff0000484a7812 */ /* 0x000fe200078ec0ff */
[----:B------:R-:W-:Y:S01]  /*2910*/  IMAD.U32 R5, R4, 0x10000, RZ ;  /* 0x0001000004057824 */ /* 0x000fe200078e00ff */
[----:B------:R-:W-:Y:S01]  /*2920*/  LOP3.LUT R50, R26, 0xffff0000, RZ, 0xc0, !PT ;  /* 0xffff00001a327812 */ /* 0x000fe200078ec0ff */
[----:B------:R-:W-:Y:S01]  /*2930*/  FFMA.FTZ R79, R14, R70, -R79 ;  /* 0x000000460e4f7223 */ /* 0x000fe2000001084f */
[----:B------:R-:W-:Y:S01]  /*2940*/  LOP3.LUT R75, R75, 0xffff0000, RZ, 0xc0, !PT ;  /* 0xffff00004b4b7812 */ /* 0x000fe200078ec0ff */
[----:B------:R-:W-:Y:S01]  /*2950*/  FMUL.FTZ R77, R7, R74 ;  /* 0x0000004a074d7220 */ /* 0x000fe20000410000 */
[----:B------:R-:W-:Y:S01]  /*2960*/  LOP3.LUT R51, R51, 0xffff0000, RZ, 0xc0, !PT ;  /* 0xffff000033337812 */ /* 0x000fe200078ec0ff */
[-C--:B------:R-:W-:Y:S01]  /*2970*/  FMUL.FTZ R7, R7, R50.reuse ;  /* 0x0000003207077220 */ /* 0x080fe20000410000 */
[----:B------:R-:W-:Y:S01]  /*2980*/  LOP3.LUT R4, R4, 0xffff0000, RZ, 0xc0, !PT ;  /* 0xffff000004047812 */ /* 0x000fe200078ec0ff */
[----:B------:R-:W-:Y:S01]  /*2990*/  FFMA.FTZ R77, R6, R50, -R77 ;  /* 0x00000032064d7223 */ /* 0x000fe2000001084d */
[----:B------:R-:W-:Y:S01]  /*29a0*/  FFMA.FTZ R14, R14, R76, R15 ;  /* 0x0000004c0e0e7223 */ /* 0x000fe2000001000f */
[----:B------:R-:W-:-:S02]  /*29b0*/  IMAD.U32 R72, R72, 0x10000, RZ ;  /* 0x0001000048487824 */ /* 0x000fc400078e00ff */
[C---:B------:R-:W-:Y:S01]  /*29c0*/  FMUL.FTZ R15, R25.reuse, R75 ;  /* 0x0000004b190f7220 */ /* 0x040fe20000410000 */
[----:B------:R-:W-:Y:S02]  /*29d0*/  IMAD.U32 R26, R26, 0x10000, RZ ;  /* 0x000100001a1a7824 */ /* 0x000fe400078e00ff */
[-C--:B------:R-:W-:Y:S01]  /*29e0*/  FMUL.FTZ R50, R25, R51.reuse ;  /* 0x0000003319327220 */ /* 0x080fe20000410000 */
        /* <DEDUP_REMOVED lines=13> */
.L_x_4742:
[----:B------:R-:W-:Y:S05]  /*2ac0*/  BSYNC B2 ;  /* 0x0000000000027941 */ /* 0x000fea0003800000 */
.L_x_4741:
[----:B--2---:R1:W-:Y:S02]  /*2ad0*/  STG.E.128 desc[UR40][R12.64], R4 ;  /* 0x000000040c007986 */ /* 0x0043e4000c101d28 */
.L_x_4740:
[----:B------:R-:W-:Y:S05]  /*2ae0*/  BSYNC B1 ;  /* 0x0000000000017941 */ /* 0x000fea0003800000 */
.L_x_4739:
        /* <DEDUP_REMOVED lines=56> */
.L_x_4744:
[----:B------:R-:W-:Y:S05]  /*2e70*/  BSYNC B1 ;  /* 0x0000000000017941 */ /* 0x000fea0003800000 */
.L_x_4743:
[----:B-1----:R1:W-:Y:S01]  /*2e80*/  STG.E.128 desc[UR40][R12.64+0x40], R4 ;  /* 0x000040040c007986 */ /* 0x0023e2000c101d28 */
[----:B------:R-:W-:Y:S05]  /*2e90*/  BRA `(.L_x_4738) ;  /* 0x0000000c00307947 */ /* 0x000fea0003800000 */
.L_x_4732:
        /* <DEDUP_REMOVED lines=34> */
[----:B------:R-:W-:-:S02]  /*30c0*/  IMAD.MOV.U32 R24, RZ, RZ, R8 ;  /* 0x000000ffff187224 */ /* 0x000fc400078e0008 */
[----:B------:R-:W-:Y:S01]  /*30d0*/  IMAD.MOV.U32 R25, RZ, RZ, R9 ;  /* 0x000000ffff197224 */ /* 0x000fe200078e0009 */
[----:B------:R-:W-:-:S04]  /*30e0*/  PRMT R91, R12, 0x5410, R13 ;  /* 0x000054100c5b7816 */ /* 0x000fc8000000000d */
[----:B------:R-:W-:Y:S01]  /*30f0*/  PRMT R84, R25, 0x5410, R24 ;  /* 0x0000541019547816 */ /* 0x000fe20000000018 */
[----:B------:R-:W-:Y:S06]  /*3100*/  @!P3 BRA `(.L_x_4745) ;  /* 0x000000000004b947 */ /* 0x000fec0003800000 */
[----:B------:R-:W-:Y:S01]  /*3110*/  BPT.TRAP 0x1 ;  /* 0x000000040000795c */ /* 0x000fe20000300000 */
.L_x_4745:
[----:B------:R-:W-:Y:S01]  /*3120*/  IMAD R68, R23, 0x8, R2 ;  /* 0x0000000817447824 */ /* 0x000fe200078e0202 */
[----:B------:R-:W-:Y:S01]  /*3130*/  SHF.L.U32 R73, R187, 0x1f, RZ ;  /* 0x0000001fbb497819 */ /* 0x000fe200000006ff */
[----:B------:R-:W-:Y:S03]  /*3140*/  BSSY B1, `(.L_x_4746) ;  /* 0x0000003000017945 */ /* 0x000fe60003800000 */
[----:B------:R-:W0:Y:S02]  /*3150*/  SYNCS.PHASECHK.TRANS64.TRYWAIT P5, [R68+URZ+0x28c90], R73 ;  /* 0x028c9049440075a7 */ /* 0x000e2400080a017f */
[----:B0-----:R-:W-:Y:S05]  /*3160*/  @!P5 BRA `(.L_x_4747) ;  /* 0x0000018000d8d947 */ /* 0x001fea0003800000 */
.L_x_5045:
[----:B------:R-:W-:Y:S05]  /*3170*/  BSYNC B1 ;  /* 0x0000000000017941 */ /* 0x000fea0003800000 */
.L_x_4746:
        /* <DEDUP_REMOVED lines=39> */
[----:B------:R-:W-:Y:S01]  /*33f0*/  SHF.R.U32.HI R85, RZ, 0x10, R7 ;  /* 0x00000010ff557819 */ /* 0x000fe20000011607 */
[----:B------:R-:W-:Y:S01]  /*3400*/  IMAD.U32 R7, R14, 0x10000, RZ ;  /* 0x000100000e077824 */ /* 0x000fe200078e00ff */
[--C-:B------:R-:W-:Y:S01]  /*3410*/  SHF.R.U64 R89, R10, 0x10, R11.reuse ;  /* 0x000000100a597819 */ /* 0x100fe2000000120b */
[----:B--2---:R-:W-:Y:S01]  /*3420*/  IMAD.U32 R10, R24, 0x10000, RZ ;  /* 0x00010000180a7824 */ /* 0x004fe200078e00ff */
[----:B------:R-:W-:Y:S01]  /*3430*/  SHF.R.U32.HI R90, RZ, 0x10, R11 ;  /* 0x00000010ff5a7819 */ /* 0x000fe2000001160b */
[----:B------:R-:W-:Y:S01]  /*3440*/  IMAD.U32 R11, R25, 0x10000, RZ ;  /* 0x00010000190b7824 */ /* 0x000fe200078e00ff */
[----:B------:R-:W-:Y:S01]  /*3450*/  PRMT R83, R88, 0x5410, R83 ;  /* 0x0000541058537816 */ /* 0x000fe20000000053 */
[----:B------:R-:W-:Y:S01]  /*3460*/  IMAD.U32 R88, R87, 0x10000, RZ ;  /* 0x0001000057587824 */ /* 0x000fe200078e00ff */
[----:B------:R-:W-:Y:S01]  /*3470*/  PRMT R86, R84, 0x5432, R86 ;  /* 0x0000543254567816 */ /* 0x000fe20000000056 */
[----:B------:R-:W-:Y:S01]  /*3480*/  IMAD.U32 R84, R82, 0x10000, RZ ;  /* 0x0001000052547824 */ /* 0x000fe200078e00ff */
[----:B------:R-:W-:Y:S01]  /*3490*/  SHF.R.U64 R81, R4, 0x10, R5 ;  /* 0x0000001004517819 */ /* 0x000fe20000001205 */
[C---:B------:R-:W-:Y:S01]  /*34a0*/  IMAD.U32 R5, R13.reuse, 0x10000, RZ ;  /* 0x000100000d057824 */ /* 0x040fe200078e00ff */
[----:B------:R-:W-:Y:S01]  /*34b0*/  LOP3.LUT R6, R13, 0xffff0000, RZ, 0xc0, !PT ;  /* 0xffff00000d067812 */ /* 0x000fe200078ec0ff */
[----:B------:R-:W-:Y:S01]  /*34c0*/  FMUL.FTZ R94, R11, R84 ;  /* 0x000000540b5e7220 */ /* 0x000fe20000410000 */
[----:B------:R-:W-:Y:S01]  /*34d0*/  LOP3.LUT R13, R25, 0xffff0000, RZ, 0xc0, !PT ;  /* 0xffff0000190d7812 */ /* 0x000fe200078ec0ff */
[----:B------:R-:W-:Y:S01]  /*34e0*/  IMAD.U32 R25, R27, 0x10000, RZ ;  /* 0x000100001b197824 */ /* 0x000fe200078e00ff */
[----:B------:R-:W-:Y:S01]  /*34f0*/  PRMT R85, R92, 0x5410, R85 ;  /* 0x000054105c557816 */ /* 0x000fe20000000055 */
[-C--:B------:R-:W-:Y:S01]  /*3500*/  FMUL.FTZ R92, R11, R88.reuse ;  /* 0x000000580b5c7220 */ /* 0x080fe20000410000 */
[----:B------:R-:W-:Y:S01]  /*3510*/  LOP3.LUT R87, R87, 0xffff0000, RZ, 0xc0, !PT ;  /* 0xffff000057577812 */ /* 0x000fe200078ec0ff */
[----:B------:R-:W-:Y:S01]  /*3520*/  FFMA.FTZ R94, R5, R88, R94 ;  /* 0x00000058055e7223 */ /* 0x000fe2000001005e */
[----:B------:R-:W-:Y:S01]  /*3530*/  PRMT R90, R91, 0x5432, R90 ;  /* 0x000054325b5a7816 */ /* 0x000fe2000000005a */
[----:B------:R-:W-:Y:S01]  /*3540*/  FFMA.FTZ R92, R5, R84, -R92 ;  /* 0x00000054055c7223 */ /* 0x000fe2000001085c */
[----:B------:R-:W-:Y:S01]  /*3550*/  PRMT R89, R91, 0x5410, R89 ;  /* 0x000054105b597816 */ /* 0x000fe20000000059 */
[----:B------:R-:W-:Y:S01]  /*3560*/  FMUL.FTZ R91, R13, R87 ;  /* 0x000000570d5b7220 */ /* 0x000fe20000410000 */
[----:B------:R-:W-:Y:S01]  /*3570*/  LOP3.LUT R82, R82, 0xffff0000, RZ, 0xc0, !PT ;  /* 0xffff000052527812 */ /* 0x000fe200078ec0ff */
[----:B------:R-:W-:Y:S01]  /*3580*/  IMAD.U32 R5, R85, 0x10000, RZ ;  /* 0x0001000055057824 */ /* 0x000fe200078e00ff */
[----:B------:R-:W-:Y:S01]  /*3590*/  PRMT R81, R93, 0x5410, R81 ;  /* 0x000054105d517816 */ /* 0x000fe20000000051 */
[----:B------:R-:W-:Y:S01]  /*35a0*/  IMAD.U32 R11, R90, 0x10000, RZ ;  /* 0x000100005a0b7824 */ /* 0x000fe200078e00ff */
[----:B------:R-:W-:Y:S01]  /*35b0*/  LOP3.LUT R27, R27, 0xffff0000, RZ, 0xc0, !PT ;  /* 0xffff00001b1b7812 */ /* 0x000fe200078ec0ff */
[-C--:B------:R-:W-:Y:S01]  /*35c0*/  FMUL.FTZ R13, R13, R82.reuse ;  /* 0x000000520d0d7220 */ /* 0x080fe20000410000 */
[----:B------:R-:W-:Y:S01]  /*35d0*/  FFMA.FTZ R91, R6, R82, -R91 ;  /* 0x00000052065b7223 */ /* 0x000fe2000001085b */
[C---:B------:R-:W-:Y:S01]  /*35e0*/  FMUL.FTZ R82, R25.reuse, R5 ;  /* 0x0000000519527220 */ /* 0x040fe20000410000 */
[----:B------:R-:W-:Y:S01]  /*35f0*/  FMUL.FTZ R93, R25, R11 ;  /* 0x0000000b195d7220 */ /* 0x000fe20000410000 */
[----:B------:R-:W-:Y:S01]  /*3600*/  LOP3.LUT R90, R90, 0xffff0000, RZ, 0xc0, !PT ;  /* 0xffff00005a5a7812 */ /* 0x000fe200078ec0ff */
[----:B------:R-:W-:Y:S01]  /*3610*/  FFMA.FTZ R87, R6, R87, R13 ;  /* 0x0000005706577223 */ /* 0x000fe2000001000d */
[C---:B------:R-:W-:Y:S01]  /*3620*/  FFMA.FTZ R82, R8.reuse, R11, R82 ;  /* 0x0000000b08527223 */ /* 0x040fe20000010052 */
[----:B------:R-:W-:Y:S01]  /*3630*/  FFMA.FTZ R93, R8, R5, -R93 ;  /* 0x00000005085d7223 */ /* 0x000fe2000001085d */
[----:B------:R-:W-:Y:S01]  /*3640*/  LOP3.LUT R6, R85, 0xffff0000, RZ, 0xc0, !PT ;  /* 0xffff000055067812 */ /* 0x000fe200078ec0ff */
[----:B------:R-:W-:Y:S01]  /*3650*/  IMAD.U32 R11, R86, 0x10000, RZ ;  /* 0x00010000560b7824 */ /* 0x000fe200078e00ff */
[----:B------:R-:W-:Y:S01]  /*3660*/  LOP3.LUT R9, R15, 0xffff0000, RZ, 0xc0, !PT ;  /* 0xffff00000f097812 */ /* 0x000fe200078ec0ff */
[----:B------:R-:W-:-:S02]  /*3670*/  IMAD.U32 R5, R81, 0x10000, RZ ;  /* 0x0001000051057824 */ /* 0x000fc400078e00ff */
[C---:B------:R-:W-:Y:S01]  /*3680*/  FMUL.FTZ R8, R27.reuse, R90 ;  /* 0x0000005a1b087220 */ /* 0x040fe20000410000 */
[----:B------:R-:W-:Y:S01]  /*3690*/  FMUL.FTZ R25, R10, R11 ;  /* 0x0000000b0a197220 */ /* 0x000fe20000410000 */
[----:B------:R-:W-:Y:S01]  /*36a0*/  IMAD.U32 R4, R12, 0x10000, RZ ;  /* 0x000100000c047824 */ /* 0x000fe200078e00ff */
        /* <DEDUP_REMOVED lines=40> */
.L_x_4749:
[----:B------:R-:W-:Y:S05]  /*3930*/  BSYNC B1 ;  /* 0x0000000000017941 */ /* 0x000fea0003800000 */
.L_x_4748:
        /* <DEDUP_REMOVED lines=10> */
.L_x_4731:
[----:B------:R-:W-:-:S13]  /*39e0*/  ISETP.NE.AND P3, PT, R186, 0x3, PT ;  /* 0x00000003ba00780c */ /* 0x000fda0003f65270 */
[----:B------:R-:W-:Y:S05]  /*39f0*/  @!P3 BRA `(.L_x_4750) ;  /* 0x000000000004b947 */ /* 0x000fea0003800000 */
[----:B------:R-:W-:Y:S01]  /*3a00*/  BPT.TRAP 0x1 ;  /* 0x000000040000795c */ /* 0x000fe20000300000 */
.L_x_4750:
        /* <DEDUP_REMOVED lines=8> */
.L_x_5046:
[----:B------:R-:W-:Y:S05]  /*3a90*/  BSYNC B1 ;  /* 0x0000000000017941 */ /* 0x000fea0003800000 */
.L_x_4751:
        /* <DEDUP_REMOVED lines=12> */
.L_x_4738:
[----:B------:R-:W-:Y:S05]  /*3b60*/  BSYNC B0 ;  /* 0x0000000000007941 */ /* 0x000fea0003800000 */
.L_x_4730:
        /* <DEDUP_REMOVED lines=17> */
.L_x_4754:
[----:B------:R-:W-:Y:S05]  /*3c80*/  BSYNC B0 ;  /* 0x0000000000007941 */ /* 0x000fea0003800000 */
.L_x_4753:
[----:B------:R-:W5:Y:S01]  /*3c90*/  SYNCS.PHASECHK.TRANS64.TRYWAIT P5, [R68+URZ+0x28cb0], R73 ;  /* 0x028cb049440075a7 */ /* 0x000f6200080a017f */
[----:B------:R-:W-:Y:S01]  /*3ca0*/  BSSY B0, `(.L_x_4755) ;  /* 0x0000003000007945 */ /* 0x000fe20003800000 */
[----:B------:R-:W-:-:S03]  /*3cb0*/  ISETP.GE.AND P3, PT, R22, R71, PT ;  /* 0x000000471600720c */ /* 0x000fc60003f66270 */
[----:B-----5:R-:W-:Y:S10]  /*3cc0*/  @!P5 BRA `(.L_x_4756) ;  /* 0x000001780028d947 */ /* 0x020ff40003800000 */
.L_x_5047:
[----:B------:R-:W-:Y:S05]  /*3cd0*/  BSYNC B0 ;  /* 0x0000000000007941 */ /* 0x000fea0003800000 */
.L_x_4755:
        /* <DEDUP_REMOVED lines=82> */
.L_x_4758:
[----:B------:R-:W-:Y:S05]  /*4200*/  BSYNC B0 ;  /* 0x0000000000007941 */ /* 0x000fea0003800000 */
.L_x_4757:
        /* <DEDUP_REMOVED lines=17> */
.L_x_4725:
[----:B------:R-:W2:Y:S01]  /*4320*/  LDL R4, [R1] ;  /* 0x0000000001047983 */ /* 0x000ea20000100800 */
[----:B------:R-:W-:Y:S01]  /*4330*/  BSSY B0, `(.L_x_4760) ;  /* 0x0000005000007945 */ /* 0x000fe20003800000 */
[----:B--2---:R-:W-:-:S03]  /*4340*/  ISETP.NE.AND P0, PT, R4, 0x1, PT ;  /* 0x000000010400780c */ /* 0x004fc60003f05270 */
[----:B------:R-:W-:Y:S10]  /*4350*/  @P3 BRA `(.L_x_4761) ;  /* 0x0000000000083947 */ /* 0x000ff40003800000 */
[----:B------:R-:W0:Y:S02]  /*4360*/  FENCE.VIEW.ASYNC.G ;  /* 0x00000000000073c6 */ /* 0x000e240000000100 */
[----:B0-----:R-:W-:Y:S06]  /*4370*/  BAR.ARV 0xc, 0x180 ;  /* 0x0306000000007b1d */ /* 0x001fec0000002000 */
.L_x_4761:
[----:B------:R-:W-:Y:S05]  /*4380*/  BSYNC B0 ;  /* 0x0000000000007941 */ /* 0x000fea0003800000 */
.L_x_4760:
[----:B------:R-:W-:Y:S04]  /*4390*/  BSSY B7, `(.L_x_4762) ;  /* 0x0000b2b000077945 */ /* 0x000fe80003800000 */
[----:B------:R-:W-:Y:S05]  /*43a0*/  @!P0 BRA `(.L_x_4763) ;  /* 0x0000001c00dc8947 */ /* 0x000fea0003800000 */
[----:B------:R-:W0:Y:S01]  /*43b0*/  LDC R0, c[0x0][0x448] ;  /* 0x00011200ff007b82 */ /* 0x000e220000000800 */
        /* <DEDUP_REMOVED lines=23> */
[----:B0-----:R-:W-:Y:S01]  /*4530*/  ISETP.NE.AND P0, PT, R0, 0x1, PT ;  /* 0x000000010000780c */ /* 0x001fe20003f05270 */
[----:B------:R-:W-:Y:S01]  /*4540*/  VIADD R0, R196, 0x3f ;  /* 0x0000003fc4007836 */ /* 0x000fe20000000000 */
        /* <DEDUP_REMOVED lines=11> */
[----:B------:R-:W0:Y:S01]  /*4600*/  @P0 LDC R3, c[0x0][0x44c] ;  /* 0x00011300ff030b82 */ /* 0x000e220000000800 */
[----:B------:R-:W-:Y:S02]  /*4610*/  CS2R R36, SRZ ;  /* 0x0000000000247805 */ /* 0x000fe4000001ff00 */
[----:B------:R-:W-:Y:S02]  /*4620*/  CS2R R154, SRZ ;  /* 0x00000000009a7805 */ /* 0x000fe4000001ff00 */
[----:B------:R-:W-:Y:S02]  /*4630*/  CS2R R86, SRZ ;  /* 0x0000000000567805 */ /* 0x000fe4000001ff00 */
        /* <DEDUP_REMOVED lines=17> */
[----:B----4-:R-:W-:Y:S02]  /*4750*/  CS2R R50, SRZ ;  /* 0x0000000000327805 */ /* 0x010fe4000001ff00 */
[----:B------:R-:W-:Y:S02]  /*4760*/  CS2R R172, SRZ ;  /* 0x0000000000ac7805 */ /* 0x000fe4000001ff00 */
[----:B------:R-:W-:Y:S01]  /*4770*/  CS2R R46, SRZ ;  /* 0x00000000002e7805 */ /* 0x000fe2000001ff00 */
[----:B0-----:R-:W-:Y:S01]  /*4780*/  @P0 IMAD.HI.U32 R3, R0, R3, RZ ;  /* 0x0000000300030227 */ /* 0x001fe200078e00ff */
[----:B------:R-:W-:-:S02]  /*4790*/  CS2R R32, SRZ ;  /* 0x0000000000207805 */ /* 0x000fc4000001ff00 */
[----:B------:R-:W-:Y:S02]  /*47a0*/  CS2R R174, SRZ ;  /* 0x0000000000ae7805 */ /* 0x000fe4000001ff00 */
[----:B------:R-:W-:Y:S02]  /*47b0*/  CS2R R38, SRZ ;  /* 0x0000000000267805 */ /* 0x000fe4000001ff00 */
[----:B------:R-:W-:Y:S01]  /*47c0*/  CS2R R176, SRZ ;  /* 0x0000000000b07805 */ /* 0x000fe2000001ff00 */
[----:B------:R-:W-:Y:S01]  /*47d0*/  IMAD.MOV.U32 R35, RZ, RZ, RZ ;  /* 0x000000ffff237224 */ /* 0x000fe200078e00ff */
[----:B------:R-:W-:Y:S01]  /*47e0*/  CS2R R28, SRZ ;  /* 0x00000000001c7805 */ /* 0x000fe2000001ff00 */
[----:B------:R-:W-:Y:S01]  /*47f0*/  IMAD.MOV.U32 R31, RZ, RZ, RZ ;  /* 0x000000ffff1f7224 */ /* 0x000fe200078e00ff */
[----:B-1----:R-:W-:Y:S02]  /*4800*/  @P0 SHF.R.U32.HI R0, RZ, R4, R3 ;  /* 0x00000004ff000219 */ /* 0x002fe40000011603 */
[----:B------:R-:W-:-:S02]  /*4810*/  CS2R R6, SRZ ;  /* 0x0000000000067805 */ /* 0x000fc4000001ff00 */
[----:B------:R-:W-:Y:S02]  /*4820*/  PLOP3.LUT P0, PT, PT, PT, PT, 0x80, 0x0 ;  /* 0x000000000000781c */ /* 0x000fe40003f0f070 */
[----:B------:R-:W-:Y:S01]  /*4830*/  CS2R R178, SRZ ;  /* 0x0000000000b27805 */ /* 0x000fe2000001ff00 */
[----:B------:R-:W-:Y:S02]  /*4840*/  IMAD.MOV.U32 R5, RZ, RZ, RZ ;  /* 0x000000ffff057224 */ /* 0x000fe400078e00ff */
[----:B------:R-:W-:Y:S02]  /*4850*/  IMAD.IADD R0, R43, 0x1, R0 ;  /* 0x000000012b007824 */ /* 0x000fe400078e0200 */
[----:B------:R-:W-:Y:S02]  /*4860*/  IMAD.MOV.U32 R43, RZ, RZ, RZ ;  /* 0x000000ffff2b7224 */ /* 0x000fe400078e00ff */
[----:B------:R-:W-:Y:S01]  /*4870*/  IMAD.MOV.U32 R180, RZ, RZ, RZ ;  /* 0x000000ffffb47224 */ /* 0x000fe200078e00ff */
[----:B------:R-:W-:-:S04]  /*4880*/  SHF.R.S32.HI R3, RZ, 0x1f, R0 ;  /* 0x0000001fff037819 */ /* 0x000fc80000011400 */
[----:B------:R-:W-:Y:S01]  /*4890*/  LEA.HI R3, R3, R0, RZ, 0x6 ;  /* 0x0000000003037211 */ /* 0x000fe200078f30ff */
[----:B------:R-:W-:-:S03]  /*48a0*/  IMAD.MOV.U32 R0, RZ, RZ, RZ ;  /* 0x000000ffff007224 */ /* 0x000fc600078e00ff */
[----:B------:R-:W-:Y:S01]  /*48b0*/  SHF.R.S32.HI R4, RZ, 0x6, R3 ;  /* 0x00000006ff047819 */ /* 0x000fe20000011403 */
[----:B------:R-:W-:-:S03]  /*48c0*/  IMAD.MOV.U32 R3, RZ, RZ, RZ ;  /* 0x000000ffff037224 */ /* 0x000fc600078e00ff */
[----:B------:R-:W-:-:S04]  /*48d0*/  VIMNMX R4, R181, R4, PT ;  /* 0x00000004b5047248 */ /* 0x000fc80003fe0100 */
[----:B------:R-:W-:-:S13]  /*48e0*/  ISETP.GE.AND P1, PT, R4, 0x1, PT ;  /* 0x000000010400780c */ /* 0x000fda0003f26270 */
        /* <DEDUP_REMOVED lines=13> */
.L_x_4765:
[----:B------:R-:W-:Y:S01]  /*49c0*/  IMAD R20, R18, 0x8, R2 ;  /* 0x0000000812147824 */ /* 0x000fe200078e0202 */
[----:B------:R-:W-:Y:S01]  /*49d0*/  SHF.L.U32 R3, R19, 0x1f, RZ ;  /* 0x0000001f13037819 */ /* 0x000fe200000006ff */
[----:B------:R-:W-:Y:S01]  /*49e0*/  VIADD R0, R2, 0x26800 ;  /* 0x0002680002007836 */ /* 0x000fe20000000000 */
[----:B------:R-:W-:Y:S01]  /*49f0*/  BSSY B0, `(.L_x_4766) ;  /* 0x0000008000007945 */ /* 0x000fe20003800000 */
[----:B---3--:R-:W-:Y:S01]  /*4a00*/  IMAD R12, R18, 0x1000, R21 ;  /* 0x00001000120c7824 */ /* 0x008fe200078e0215 */
[----:B------:R-:W0:Y:S01]  /*4a10*/  SYNCS.PHASECHK.TRANS64.TRYWAIT P1, [R20+URZ+0x28c50], R3 ;  /* 0x028c5003140075a7 */ /* 0x000e22000802017f */
[----:B------:R-:W-:Y:S01]  /*4a20*/  IMAD.MOV.U32 R13, RZ, RZ, 0x40000040 ;  /* 0x40000040ff0d7424 */ /* 0x000fe200078e00ff */
[----:B------:R-:W-:-:S04]  /*4a30*/  SHF.R.U32.HI R0, RZ, 0x4, R0 ;  /* 0x00000004ff007819 */ /* 0x000fc80000011600 */
[----:B------:R-:W-:-:S04]  /*4a40*/  LOP3.LUT R0, R0, 0x3fff, RZ, 0xc0, !PT ;  /* 0x00003fff00007812 */ /* 0x000fc800078ec0ff */
[----:B------:R-:W-:Y:S01]  /*4a50*/  LOP3.LUT R10, R0, 0x10000, RZ, 0xfc, !PT ;  /* 0x00010000000a7812 */ /* 0x000fe200078efcff */
[----:B0-----:R-:W-:Y:S06]  /*4a60*/  @!P1 BRA `(.L_x_4767) ;  /* 0x0000016800d49947 */ /* 0x001fec0003800000 */
.L_x_5048:
[----:B------:R-:W-:Y:S05]  /*4a70*/  BSYNC B0 ;  /* 0x0000000000007941 */ /* 0x000fea0003800000 */
.L_x_4766:
        /* <DEDUP_REMOVED lines=12> */
[----:B------:R-:W-:Y:S01]  /*4b40*/  ISETP.GE.AND P2, PT, R4, 0x2, PT ;  /* 0x000000020400780c */ /* 0x000fe20003f46270 */
[----:B------:R-:W-:Y:S01]  /*4b50*/  IMAD.MOV.U32 R15, RZ, RZ, 0x40000040 ;  /* 0x40000040ff0f7424 */ /* 0x000fe200078e00ff */
[----:B------:R-:W-:Y:S01]  /*4b60*/  BSSY B0, `(.L_x_4768) ;  /* 0x00000ec000007945 */ /* 0x000fe20003800000 */
        /* <DEDUP_REMOVED lines=39> */
[----:B-1----:R-:W-:-:S07]  /*4de0*/  VIADD R0, R4, 0xfffffffe ;  /* 0xfffffffe04007836 */ /* 0x002fce0000000000 */
.L_x_4775:
[----:B------:R-:W-:Y:S01]  /*4df0*/  BAR.SYNC.DEFER_BLOCKING 0xe, 0x100 ;  /* 0x0384000000007b1d */ /* 0x000fe20000010000 */
[----:B0-2---:R-:W-:Y:S01]  /*4e00*/  IMAD R3, R18, 0x40, R190 ;  /* 0x0000004012037824 */ /* 0x005fe200078e02be */
[----:B------:R-:W-:Y:S01]  /*4e10*/  ISETP.GT.AND P3, PT, R0, RZ, PT ;  /* 0x000000ff0000720c */ /* 0x000fe20003f64270 */
[----:B------:R-:W-:Y:S02]  /*4e20*/  VIADD R18, R18, 0x1 ;  /* 0x0000000112127836 */ /* 0x000fe40000000000 */
[----:B------:R-:W-:Y:S02]  /*4e30*/  IMAD R3, R3, 0x4, R2 ;  /* 0x0000000403037824 */ /* 0x000fe400078e0202 */
[----:B------:R-:W-:Y:S01]  /*4e40*/  VIADD R0, R0, 0xffffffff ;  /* 0xffffffff00007836 */ /* 0x000fe20000000000 */
        /* <DEDUP_REMOVED lines=136> */
.L_x_4770:
[----:B------:R-:W-:Y:S01]  /*56d0*/  IMAD R3, R18, 0x8, R2 ;  /* 0x0000000812037824 */ /* 0x000fe200078e0202 */
[----:B------:R-:W-:-:S04]  /*56e0*/  SHF.L.U32 R4, R19, 0x1f, RZ ;  /* 0x0000001f13047819 */ /* 0x000fc800000006ff */
[----:B------:R0:W1:Y:S01]  /*56f0*/  SYNCS.PHASECHK.TRANS64.TRYWAIT P2, [R3+URZ+0x28c50], R4 ;  /* 0x028c5004030075a7 */ /* 0x000062000804017f */
[----:B------:R-:W-:Y:S05]  /*5700*/  @!P0 BRA `(.L_x_4771) ;  /* 0x0000000000048947 */ /* 0x000fea0003800000 */
[----:B------:R-:W-:Y:S01]  /*5710*/  BPT.TRAP 0x1 ;  /* 0x000000040000795c */ /* 0x000fe20000300000 */
.L_x_4771:
[----:B------:R-:W-:Y:S04]  /*5720*/  BSSY B1, `(.L_x_4772) ;  /* 0x0000004000017945 */ /* 0x000fe80003800000 */
[----:B-1----:R-:W-:Y:S05]  /*5730*/  @P2 BRA `(.L_x_4773) ;  /* 0x0000000000082947 */ /* 0x002fea0003800000 */
[----:B------:R-:W1:Y:S02]  /*5740*/  SYNCS.PHASECHK.TRANS64.TRYWAIT P2, [R3+URZ+0x28c50], R4 ;  /* 0x028c5004030075a7 */ /* 0x000e64000804017f */
[----:B-1----:R-:W-:Y:S05]  /*5750*/  @!P2 BRA `(.L_x_4774) ;  /* 0x0000015c00aca947 */ /* 0x002fea0003800000 */
.L_x_4773:
[----:B------:R-:W-:Y:S05]  /*5760*/  BSYNC B1 ;  /* 0x0000000000017941 */ /* 0x000fea0003800000 */
.L_x_4772:
[----:B01----:R-:W-:Y:S01]  /*5770*/  IMAD R4, R18, 0x1000, R21 ;  /* 0x0000100012047824 */ /* 0x003fe200078e0215 */
        /* <DEDUP_REMOVED lines=9> */
[----:B------:R-:W-:-:S05]  /*5810*/  @!P1 VIADD R3, R3, 0x28c60 ;  /* 0x00028c6003039836 */ /* 0x000fca0000000000 */
        /* <DEDUP_REMOVED lines=32> */
.L_x_4769:
[----:B------:R-:W-:Y:S05]  /*5a20*/  BSYNC B0 ;  /* 0x0000000000007941 */ /* 0x000fea0003800000 */
.L_x_4768:
[----:B------:R-:W-:Y:S01]  /*5a30*/  BAR.SYNC.DEFER_BLOCKING 0xe, 0x100 ;  /* 0x0384000000007b1d */ /* 0x000fe20000010000 */
[C---:B0-2---:R-:W-:Y:S01]  /*5a40*/  IMAD R3, R18.reuse, 0x40, R190 ;  /* 0x0000004012037824 */ /* 0x045fe200078e02be */
[----:B------:R-:W-:Y:S01]  /*5a50*/  PLOP3.LUT P0, PT, PT, PT, PT, 0x8, 0x0 ;  /* 0x000000000000781c */ /* 0x000fe20003f0e170 */
[----:B------:R-:W-:Y:S02]  /*5a60*/  VIADD R18, R18, 0x1 ;  /* 0x0000000112127836 */ /* 0x000fe40000000000 */
[----:B------:R-:W-:Y:S02]  /*5a70*/  IMAD R3, R3, 0x4, R2 ;  /* 0x0000000403037824 */ /* 0x000fe400078e0202 */
[----:B------:R-:W-:Y:S01]  /*5a80*/  IMAD.MOV.U32 R20, RZ, RZ, RZ ;  /* 0x000000ffff147224 */ /* 0x000fe200078e00ff */
[----:B------:R-:W-:-:S04]  /*5a90*/  ISETP.NE.AND P1, PT, R18, 0x2, PT ;  /* 0x000000021200780c */ /* 0x000fc80003f25270 */
[----:B------:R-:W-:Y:S02]  /*5aa0*/  SEL R4, RZ, 0x1, P1 ;  /* 0x00000001ff047807 */ /* 0x000fe40000800000 */
[----:B------:R-:W-:Y:S02]  /*5ab0*/  SEL R18, R18, RZ, P1 ;  /* 0x000000ff12127207 */ /* 0x000fe40000800000 */
[----:B------:R-:W-:Y:S01]  /*5ac0*/  LOP3.LUT R19, R19, R4, RZ, 0x3c, !PT ;  /* 0x0000000413137212 */ /* 0x000fe200078e3cff */
[----:B-1----:R-:W0:Y:S04]  /*5ad0*/  LDS R0, [R3+0x28800] ;  /* 0x0288000003007984 */ /* 0x002e280000000800 */
[----:B------:R1:W2:Y:S02]  /*5ae0*/  LDS R2, [R3+0x28820] ;  /* 0x0288200003027984 */ /* 0x0002a40000000800 */
[----:B-1----:R-:W-:-:S02]  /*5af0*/  IMAD.MOV.U32 R3, RZ, RZ, RZ ;  /* 0x000000ffff037224 */ /* 0x002fc400078e00ff */
[-C--:B0-----:R-:W-:Y:S01]  /*5b00*/  FMUL.FTZ R179, R28, R0.reuse ;  /* 0x000000001cb37220 */ /* 0x081fe20000410000 */
[-C--:B------:R-:W-:Y:S01]  /*5b10*/  FMUL.FTZ R177, R32, R0.reuse ;  /* 0x0000000020b17220 */ /* 0x080fe20000410000 */
[-C--:B------:R-:W-:Y:S01]  /*5b20*/  FMUL.FTZ R176, R36, R0.reuse ;  /* 0x0000000024b07220 */ /* 0x080fe20000410000 */
[----:B------:R-:W-:Y:S01]  /*5b30*/  FMUL.FTZ R175, R40, R0 ;  /* 0x0000000028af7220 */ /* 0x000fe20000410000 */
[-C--:B--2---:R-:W-:Y:S01]  /*5b40*/  FMUL.FTZ R9, R58, R2.reuse ;  /* 0x000000023a097220 */ /* 0x084fe20000410000 */
        /* <DEDUP_REMOVED lines=125> */
.L_x_4763:
        /* <DEDUP_REMOVED lines=78> */
[----:B------:R-:W-:-:S04]  /*6800*/  LEA.HI R3, R3, R0, RZ, 0x6 ;  /* 0x0000000003037211 */ /* 0x000fc800078f30ff */
[----:B------:R-:W-:Y:S01]  /*6810*/  SHF.R.S32.HI R0, RZ, 0x6, R3 ;  /* 0x00000006ff007819 */ /* 0x000fe20000011403 */
[----:B------:R-:W-:-:S03]  /*6820*/  IMAD.MOV.U32 R3, RZ, RZ, RZ ;  /* 0x000000ffff037224 */ /* 0x000fc600078e00ff */
[----:B------:R-:W-:Y:S01]  /*6830*/  VIMNMX R181, R181, R0, PT ;  /* 0x00000000b5b57248 */ /* 0x000fe20003fe0100 */
[----:B------:R-:W-:-:S03]  /*6840*/  IMAD.MOV.U32 R0, RZ, RZ, RZ ;  /* 0x000000ffff007224 */ /* 0x000fc600078e00ff */
[----:B------:R-:W-:-:S13]  /*6850*/  ISETP.GE.AND P1, PT, R181, 0x1, PT ;  /* 0x00000001b500780c */ /* 0x000fda0003f26270 */
        /* <DEDUP_REMOVED lines=18> */
[----:B---3--:R0:W1:Y:S01]  /*6980*/  LDC.64 R14, c[0x4][R0] ;  /* 0x01000000000e7b82 */ /* 0x0080620000000a00 */
        /* <DEDUP_REMOVED lines=11> */
.L_x_4777:
[----:B------:R-:W-:Y:S05]  /*6a40*/  BSYNC B6 ;  /* 0x0000000000067941 */ /* 0x000fea0003800000 */
.L_x_4776:
        /* <DEDUP_REMOVED lines=12> */
.L_x_4781:
[----:B-1----:R1:W2:Y:S02]  /*6b10*/  SYNCS.PHASECHK.TRANS64.TRYWAIT P0, [R2+URZ+0x28c00], R3 ;  /* 0x028c0003020075a7 */ /* 0x0022a4000800017f */
[----:B--2---:R-:W-:Y:S05]  /*6b20*/  @!P0 NANOSLEEP.SYNCS 0x989680 ;  /* 0x009896800000895d */ /* 0x004fea0003900000 */
[----:B------:R-:W2:Y:S02]  /*6b30*/  @!P0 SYNCS.PHASECHK.TRANS64 P0, [R2+URZ+0x28c00], R3 ;  /* 0x028c0003020085a7 */ /* 0x000ea4000800007f */
[----:B--2---:R-:W-:Y:S05]  /*6b40*/  @!P0 BRA `(.L_x_4781) ;  /* 0xfffffffc00f08947 */ /* 0x004fea000383ffff */
.L_x_4780:
[----:B------:R-:W-:Y:S05]  /*6b50*/  BSYNC B0 ;  /* 0x0000000000007941 */ /* 0x000fea0003800000 */
.L_x_4779:
[----:B------:R-:W-:Y:S05]  /*6b60*/  BRA `(.L_x_4782) ;  /* 0x0000002c00647947 */ /* 0x000fea0003800000 */
.L_x_4778:
[----:B------:R-:W-:Y:S01]  /*6b70*/  VIADD R4, R2, 0x20400 ;  /* 0x0002040002047836 */ /* 0x000fe20000000000 */
[----:B-----5:R-:W-:Y:S01]  /*6b80*/  SHF.R.S32.HI R0, RZ, 0x1f, R30 ;  /* 0x0000001fff007819 */ /* 0x020fe2000001141e */
[----:B------:R-:W-:Y:S01]  /*6b90*/  ULDC.64 UR4, c[0x0][0x3f8] ;  /* 0x0000fe0000047ab9 */ /* 0x000fe20000000a00 */
[----:B------:R-:W-:Y:S01]  /*6ba0*/  ULDC.64 UR6, c[0x0][0x408] ;  /* 0x0001020000067ab9 */ /* 0x000fe20000000a00 */
[----:B------:R-:W-:Y:S01]  /*6bb0*/  IMAD.WIDE.U32 R24, R30, UR4, RZ ;  /* 0x000000041e187c25 */ /* 0x000fe2000f8e00ff */
        /* <DEDUP_REMOVED lines=26> */
.L_x_4784:
[----:B------:R-:W-:Y:S05]  /*6d60*/  BSYNC B6 ;  /* 0x0000000000067941 */ /* 0x000fea0003800000 */
.L_x_4783:
        /* <DEDUP_REMOVED lines=37> */
[----:B------:R0:W4:Y:S04]  /*6fc0*/  SHFL.IDX PT, R5, R8, RZ, 0x1c1f ;  /* 0x001c1fff08057589 */ /* 0x00012800000e0000 */
[----:B---3--:R0:W3:Y:S02]  /*6fd0*/  SHFL.IDX PT, R14, R7, RZ, 0x1c1f ;  /* 0x001c1fff070e7589 */ /* 0x0080e400000e0000 */
.L_x_5054:
        /* <DEDUP_REMOVED lines=13> */
[----:B----4-:R-:W-:Y:S01]  /*70b0*/  IMAD.MOV.U32 R15, RZ, RZ, R5 ;  /* 0x000000ffff0f7224 */ /* 0x010fe200078e0005 */
[----:B------:R-:W-:-:S09]  /*70c0*/  CS2R R28, SRZ ;  /* 0x00000000001c7805 */ /* 0x000fd2000001ff00 */
[C---:B------:R-:W-:Y:S01]  /*70d0*/  @!P3 IMAD.SHL.U32 R33, R192.reuse, 0x2, RZ ;  /* 0x00000002c021b824 */ /* 0x040fe200078e00ff */
[----:B------:R-:W-:Y:S02]  /*70e0*/  @!P3 SHF.L.U64.HI R20, R192, 0x1, R226 ;  /* 0x00000001c014b819 */ /* 0x000fe400000102e2 */
[----:B------:R-:W-:Y:S02]  /*70f0*/  CS2R R30, SRZ ;  /* 0x00000000001e7805 */ /* 0x000fe4000001ff00 */
[----:B------:R-:W-:Y:S01]  /*7100*/  CS2R R24, SRZ ;  /* 0x0000000000187805 */ /* 0x000fe2000001ff00 */
[----:B------:R-:W-:Y:S01]  /*7110*/  @!P2 IMAD.WIDE R10, R184, 0x2, R10 ;  /* 0x00000002b80aa825 */ /* 0x000fe200078e020a */
[-C--:B------:R-:W-:Y:S02]  /*7120*/  @!P3 IADD3 R26, P0, R0, R33.reuse, RZ ;  /* 0x00000021001ab210 */ /* 0x080fe40007f1e0ff */
[----:B---3--:R-:W-:Y:S01]  /*7130*/  @!P3 IADD3 R32, P1, R14, R33, RZ ;  /* 0x000000210e20b210 */ /* 0x008fe20007f3e0ff */
        /* <DEDUP_REMOVED lines=8> */
.L_x_4789:
[----:B------:R-:W-:Y:S05]  /*71c0*/  BSYNC B1 ;  /* 0x0000000000017941 */ /* 0x000fea0003800000 */
.L_x_4788:
[----:B--2--5:R-:W-:Y:S01]  /*71d0*/  IMAD.MOV.U32 R0, RZ, RZ, R30 ;  /* 0x000000ffff007224 */ /* 0x024fe200078e001e */
[----:B------:R-:W-:Y:S01]  /*71e0*/  UMOV UR4, 0xffffffff ;  /* 0xffffffff00047882 */ /* 0x000fe20000000000 */
[----:B-1----:R-:W-:Y:S01]  /*71f0*/  IMAD.MOV.U32 R3, RZ, RZ, R31 ;  /* 0x000000ffff037224 */ /* 0x002fe200078e001f */
[----:B------:R-:W-:Y:S01]  /*7200*/  CS2R R26, SRZ ;  /* 0x00000000001a7805 */ /* 0x000fe2000001ff00 */
[----:B----4-:R-:W-:Y:S02]  /*7210*/  IMAD.MOV.U32 R5, RZ, RZ, R20 ;  /* 0x000000ffff057224 */ /* 0x010fe400078e0014 */
[----:B------:R-:W-:Y:S01]  /*7220*/  IMAD.MOV.U32 R9, RZ, RZ, R21 ;  /* 0x000000ffff097224 */ /* 0x000fe200078e0015 */
[----:B------:R-:W-:Y:S01]  /*7230*/  PRMT R38, R0, 0x5410, R3 ;  /* 0x0000541000267816 */ /* 0x000fe20000000003 */
[----:B------:R-:W-:Y:S02]  /*7240*/  IMAD.MOV.U32 R0, RZ, RZ, R28 ;  /* 0x000000ffff007224 */ /* 0x000fe400078e001c */
[----:B------:R-:W-:Y:S01]  /*7250*/  IMAD.MOV.U32 R3, RZ, RZ, R29 ;  /* 0x000000ffff037224 */ /* 0x000fe200078e001d */
[----:B------:R-:W-:Y:S01]  /*7260*/  PRMT R42, R5, 0x5410, R9 ;  /* 0x00005410052a7816 */ /* 0x000fe20000000009 */
[----:B------:R-:W-:-:S02]  /*7270*/  IMAD.MOV.U32 R5, RZ, RZ, R24 ;  /* 0x000000ffff057224 */ /* 0x000fc400078e0018 */
[----:B------:R-:W-:Y:S01]  /*7280*/  IMAD.MOV.U32 R9, RZ, RZ, R25 ;  /* 0x000000ffff097224 */ /* 0x000fe200078e0019 */
[----:B------:R-:W-:-:S04]  /*7290*/  PRMT R39, R3, 0x5410, R0 ;  /* 0x0000541003277816 */ /* 0x000fc80000000000 */
[----:B------:R-:W-:Y:S01]  /*72a0*/  PRMT R43, R9, 0x5410, R5 ;  /* 0x00005410092b7816 */ /* 0x000fe20000000005 */
[----:B------:R-:W-:Y:S06]  /*72b0*/  BRA.DIV UR4, `(.L_x_4790) ;  /* 0x0000014604587947 */ /* 0x000fec000b800000 */
[----:B------:R1:W2:Y:S04]  /*72c0*/  SHFL.IDX PT, R3, R6, 0x1, 0x1c1f ;  /* 0x003c1f0006037f89 */ /* 0x0002a800000e0000 */
[----:B------:R1:W4:Y:S04]  /*72d0*/  SHFL.IDX PT, R0, R4, 0x1, 0x1c1f ;  /* 0x003c1f0004007f89 */ /* 0x00032800000e0000 */
[----:B------:R1:W0:Y:S04]  /*72e0*/  SHFL.IDX PT, R5, R8, 0x1, 0x1c1f ;  /* 0x003c1f0008057f89 */ /* 0x00022800000e0000 */
[----:B---3--:R1:W3:Y:S02]  /*72f0*/  SHFL.IDX PT, R14, R7, 0x1, 0x1c1f ;  /* 0x003c1f00070e7f89 */ /* 0x0082e400000e0000 */
.L_x_5060:
        /* <DEDUP_REMOVED lines=13> */
[----:B----4-:R-:W-:Y:S01]  /*73d0*/  IMAD.MOV.U32 R6, RZ, RZ, R0 ;  /* 0x000000ffff067224 */ /* 0x010fe200078e0000 */
        /* <DEDUP_REMOVED lines=20> */
.L_x_4792:
[----:B------:R-:W-:Y:S05]  /*7520*/  BSYNC B1 ;  /* 0x0000000000017941 */ /* 0x000fea0003800000 */
.L_x_4791:
[----:B------:R-:W1:Y:S01]  /*7530*/  SYNCS.PHASECHK.TRANS64.TRYWAIT P0, [R2+URZ+0x28c00], R35 ;  /* 0x028c0023020075a7 */ /* 0x000e62000800017f */
[----:B--2---:R-:W-:Y:S01]  /*7540*/  LOP3.LUT R3, R34, 0x1c0, RZ, 0xc0, !PT ;  /* 0x000001c022037812 */ /* 0x004fe200078ec0ff */
[----:B0----5:R-:W-:Y:S01]  /*7550*/  IMAD.MOV.U32 R4, RZ, RZ, R26 ;  /* 0x000000ffff047224 */ /* 0x021fe200078e001a */
[----:B------:R-:W-:Y:S01]  /*7560*/  VIADDMNMX R40, R37, -R196, 0x40, PT ;  /* 0x0000004025287446 */ /* 0x000fe200038009c4 */
[----:B------:R-:W-:Y:S01]  /*7570*/  IMAD.MOV.U32 R5, RZ, RZ, R9 ;  /* 0x000000ffff057224 */ /* 0x000fe200078e0009 */
[----:B----4-:R-:W-:Y:S01]  /*7580*/  LOP3.LUT R0, R3, 0x18, R16, 0xf8, !PT ;  /* 0x0000001803007812 */ /* 0x010fe200078ef810 */
[----:B------:R-:W-:Y:S01]  /*7590*/  IMAD.MOV.U32 R6, RZ, RZ, R12 ;  /* 0x000000ffff067224 */ /* 0x000fe200078e000c */
[----:B------:R-:W-:Y:S01]  /*75a0*/  SHF.R.U32.HI R3, RZ, 0x3, R3 ;  /* 0x00000003ff037819 */ /* 0x000fe20000011603 */
[----:B------:R-:W-:Y:S01]  /*75b0*/  BSSY B1, `(.L_x_4793) ;  /* 0x0000014000017945 */ /* 0x000fe20003800000 */
[----:B---3--:R-:W-:Y:S01]  /*75c0*/  PRMT R14, R14, 0x5410, R4 ;  /* 0x000054100e0e7816 */ /* 0x008fe20000000004 */
[----:B------:R-:W-:Y:S01]  /*75d0*/  IMAD.MOV.U32 R4, RZ, RZ, R8 ;  /* 0x000000ffff047224 */ /* 0x000fe200078e0008 */
[----:B------:R-:W-:Y:S01]  /*75e0*/  LOP3.LUT R3, R0, R3, RZ, 0x3c, !PT ;  /* 0x0000000300037212 */ /* 0x000fe200078e3cff */
[----:B------:R-:W-:Y:S01]  /*75f0*/  IMAD.MOV.U32 R0, RZ, RZ, R27 ;  /* 0x000000ffff007224 */ /* 0x000fe200078e001b */
[----:B------:R-:W-:-:S02]  /*7600*/  PRMT R44, R44, 0x5410, R6 ;  /* 0x000054102c2c7816 */ /* 0x000fc40000000006 */
[----:B------:R-:W-:Y:S01]  /*7610*/  PRMT R14, R4, 0x7610, R14 ;  /* 0x00007610040e7816 */ /* 0x000fe2000000000e */
[----:B------:R-:W-:Y:S01]  /*7620*/  IMAD R3, R202, 0x200, R3 ;  /* 0x00000200ca037824 */ /* 0x000fe200078e0203 */
[----:B------:R-:W-:Y:S01]  /*7630*/  PRMT R15, R5, 0x5410, R0 ;  /* 0x00005410050f7816 */ /* 0x000fe20000000000 */
[----:B------:R-:W-:Y:S01]  /*7640*/  IMAD.MOV.U32 R0, RZ, RZ, R13 ;  /* 0x000000ffff007224 */ /* 0x000fe200078e000d */
[----:B------:R-:W-:Y:S01]  /*7650*/  LOP3.LUT P2, RZ, R188, 0x4, RZ, 0xc0, !PT ;  /* 0x00000004bcff7812 */ /* 0x000fe2000784c0ff */
[----:B------:R-:W-:Y:S01]  /*7660*/  IMAD.MOV.U32 R4, RZ, RZ, R10 ;  /* 0x000000ffff047224 */ /* 0x000fe200078e000a */
[----:B------:R-:W-:Y:S01]  /*7670*/  ISETP.GE.AND P1, PT, R22, R40, PT ;  /* 0x000000281600720c */ /* 0x000fe20003f26270 */
[----:B------:R-:W-:Y:S01]  /*7680*/  IMAD R3, R3, 0x2, R2 ;  /* 0x0000000203037824 */ /* 0x000fe200078e0202 */
[----:B------:R-:W-:Y:S01]  /*7690*/  PRMT R44, R0, 0x7610, R44 ;  /* 0x00007610002c7816 */ /* 0x000fe2000000002c */
[----:B------:R-:W-:Y:S01]  /*76a0*/  IMAD.MOV.U32 R5, RZ, RZ, R11 ;  /* 0x000000ffff057224 */ /* 0x000fe200078e000b */
[----:B------:R-:W-:Y:S01]  /*76b0*/  PRMT R45, R45, 0x5410, R4 ;  /* 0x000054102d2d7816 */ /* 0x000fe20000000004 */
[----:B------:R-:W-:-:S02]  /*76c0*/  VIADD R4, R3, 0x20400 ;  /* 0x0002040003047836 */ /* 0x000fc40000000000 */
[----:B------:R-:W-:Y:S01]  /*76d0*/  VIADD R0, R3, 0x20440 ;  /* 0x0002044003007836 */ /* 0x000fe20000000000 */
[----:B-1----:R-:W-:Y:S06]  /*76e0*/  @!P0 BRA `(.L_x_4794) ;  /* 0x0000014000bc8947 */ /* 0x002fec0003800000 */
.L_x_5061:
[----:B------:R-:W-:Y:S05]  /*76f0*/  BSYNC B1 ;  /* 0x0000000000017941 */ /* 0x000fea0003800000 */
.L_x_4793:
        /* <DEDUP_REMOVED lines=10> */
[----:B------:R-:W-:Y:S02]  /*77a0*/  SHF.R.U32.HI R36, RZ, 0x10, R31 ;  /* 0x00000010ff247819 */ /* 0x000fe4000001161f */
[----:B------:R-:W-:Y:S02]  /*77b0*/  SHF.R.U32.HI R33, RZ, 0x10, R29 ;  /* 0x00000010ff217819 */ /* 0x000fe4000001161d */
[----:B------:R-:W-:Y:S02]  /*77c0*/  PRMT R36, R38, 0x5432, R36 ;  /* 0x0000543226247816 */ /* 0x000fe40000000024 */
[----:B------:R-:W-:Y:S02]  /*77d0*/  PRMT R33, R39, 0x5410, R33 ;  /* 0x0000541027217816 */ /* 0x000fe40000000021 */
[----:B------:R-:W-:Y:S01]  /*77e0*/  SHF.R.U64 R32, R28, 0x10, R29 ;  /* 0x000000101c207819 */ /* 0x000fe2000000121d */
[----:B------:R-:W-:Y:S01]  /*77f0*/  IMAD.U32 R37, R36, 0x10000, RZ ;  /* 0x0001000024257824 */ /* 0x000fe200078e00ff */
[----:B0-----:R-:W-:Y:S01]  /*7800*/  SHF.R.U64 R35, R30, 0x10, R31 ;  /* 0x000000101e237819 */ /* 0x001fe2000000121f */
[----:B------:R-:W-:Y:S01]  /*7810*/  IMAD.U32 R34, R33, 0x10000, RZ ;  /* 0x0001000021227824 */ /* 0x000fe200078e00ff */
[----:B------:R-:W-:-:S02]  /*7820*/  LOP3.LUT R36, R36, 0xffff0000, RZ, 0xc0, !PT ;  /* 0xffff000024247812 */ /* 0x000fc400078ec0ff */
[----:B------:R-:W-:Y:S02]  /*7830*/  PRMT R32, R39, 0x5432, R32 ;  /* 0x0000543227207816 */ /* 0x000fe40000000020 */
[----:B------:R-:W-:Y:S02]  /*7840*/  PRMT R35, R38, 0x5410, R35 ;  /* 0x0000541026237816 */ /* 0x000fe40000000023 */
[----:B------:R-:W-:Y:S02]  /*7850*/  LOP3.LUT R33, R33, 0xffff0000, RZ, 0xc0, !PT ;  /* 0xffff000021217812 */ /* 0x000fe400078ec0ff */
[C---:B-1----:R-:W-:Y:S01]  /*7860*/  LOP3.LUT R29, R6.reuse, 0xffff0000, RZ, 0xc0, !PT ;  /* 0xffff0000061d7812 */ /* 0x042fe200078ec0ff */
[----:B------:R-:W-:Y:S01]  /*7870*/  IMAD.U32 R28, R6, 0x10000, RZ ;  /* 0x00010000061c7824 */ /* 0x000fe200078e00ff */
        /* <DEDUP_REMOVED lines=31> */
.L_x_4798:
[----:B------:R-:W-:Y:S05]  /*7a70*/  BSYNC B2 ;  /* 0x0000000000027941 */ /* 0x000fea0003800000 */
.L_x_4797:
[----:B------:R-:W-:Y:S05]  /*7a80*/  @P1 BRA `(.L_x_4796) ;  /* 0x0000000000b81947 */ /* 0x000fea0003800000 */
[----:B-1----:R-:W1:Y:S01]  /*7a90*/  LDS.128 R4, [R0] ;  /* 0x0000000000047984 */ /* 0x002e620000000c00 */
[----:B------:R-:W-:Y:S02]  /*7aa0*/  SHF.R.U32.HI R32, RZ, 0x10, R21 ;  /* 0x00000010ff207819 */ /* 0x000fe40000011615 */
[----:B------:R-:W-:Y:S02]  /*7ab0*/  SHF.R.U32.HI R29, RZ, 0x10, R25 ;  /* 0x00000010ff1d7819 */ /* 0x000fe40000011619 */
[----:B------:R-:W-:Y:S02]  /*7ac0*/  PRMT R32, R42, 0x5432, R32 ;  /* 0x000054322a207816 */ /* 0x000fe40000000020 */
[----:B------:R-:W-:Y:S02]  /*7ad0*/  PRMT R29, R43, 0x5410, R29 ;  /* 0x000054102b1d7816 */ /* 0x000fe4000000001d */
[----:B------:R-:W-:Y:S01]  /*7ae0*/  SHF.R.U64 R31, R20, 0x10, R21 ;  /* 0x00000010141f7819 */ /* 0x000fe20000001215 */
[----:B------:R-:W-:Y:S01]  /*7af0*/  IMAD.U32 R33, R32, 0x10000, RZ ;  /* 0x0001000020217824 */ /* 0x000fe200078e00ff */
[----:B------:R-:W-:Y:S01]  /*7b00*/  SHF.R.U64 R28, R24, 0x10, R25 ;  /* 0x00000010181c7819 */ /* 0x000fe20000001219 */
[----:B------:R-:W-:Y:S01]  /*7b10*/  IMAD.U32 R30, R29, 0x10000, RZ ;  /* 0x000100001d1e7824 */ /* 0x000fe200078e00ff */
[----:B------:R-:W-:-:S02]  /*7b20*/  LOP3.LUT R32, R32, 0xffff0000, RZ, 0xc0, !PT ;  /* 0xffff000020207812 */ /* 0x000fc400078ec0ff */
[----:B------:R-:W-:Y:S02]  /*7b30*/  LOP3.LUT R29, R29, 0xffff0000, RZ, 0xc0, !PT ;  /* 0xffff00001d1d7812 */ /* 0x000fe400078ec0ff */
[----:B------:R-:W-:Y:S02]  /*7b40*/  PRMT R28, R43, 0x5432, R28 ;  /* 0x000054322b1c7816 */ /* 0x000fe4000000001c */
[----:B------:R-:W-:Y:S02]  /*7b50*/  PRMT R31, R42, 0x5410, R31 ;  /* 0x000054102a1f7816 */ /* 0x000fe4000000001f */
[C---:B-1----:R-:W-:Y:S01]  /*7b60*/  LOP3.LUT R21, R6.reuse, 0xffff0000, RZ, 0xc0, !PT ;  /* 0xffff000006157812 */ /* 0x042fe200078ec0ff */
[----:B------:R-:W-:Y:S01]  /*7b70*/  IMAD.U32 R20, R6, 0x10000, RZ ;  /* 0x0001000006147824 */ /* 0x000fe200078e00ff */
[C---:B------:R-:W-:Y:S01]  /*7b80*/  LOP3.LUT R25, R7.reuse, 0xffff0000, RZ, 0xc0, !PT ;  /* 0xffff000007197812 */ /* 0x040fe200078ec0ff */
[----:B------:R-:W-:Y:S02]  /*7b90*/  IMAD.U32 R24, R7, 0x10000, RZ ;  /* 0x0001000007187824 */ /* 0x000fe400078e00ff */
[C---:B0-----:R-:W-:Y:S01]  /*7ba0*/  FMUL.FTZ R35, R21.reuse, R33 ;  /* 0x0000002115237220 */ /* 0x041fe20000410000 */
        /* <DEDUP_REMOVED lines=28> */
.L_x_4796:
[----:B------:R-:W-:Y:S05]  /*7d70*/  BSYNC B1 ;  /* 0x0000000000017941 */ /* 0x000fea0003800000 */
.L_x_4795:
        /* <DEDUP_REMOVED lines=17> */
[----:B------:R-:W-:Y:S02]  /*7e90*/  PRMT R27, R14, 0x5432, R12 ;  /* 0x000054320e1b7816 */ /* 0x000fe4000000000c */
[----:B------:R-:W-:Y:S02]  /*7ea0*/  LOP3.LUT R25, R25, 0xffff0000, RZ, 0xc0, !PT ;  /* 0xffff000019197812 */ /* 0x000fe400078ec0ff */
[----:B------:R-:W-:Y:S02]  /*7eb0*/  PRMT R24, R44, 0x5432, R24 ;  /* 0x000054322c187816 */ /* 0x000fe40000000018 */
        /* <DEDUP_REMOVED lines=33> */
.L_x_4801:
[----:B------:R-:W-:Y:S05]  /*80d0*/  BSYNC B1 ;  /* 0x0000000000017941 */ /* 0x000fea0003800000 */
.L_x_4800:
[----:B------:R-:W-:Y:S05]  /*80e0*/  @P1 BRA `(.L_x_4799) ;  /* 0x0000001400e01947 */ /* 0x000fea0003800000 */
[----:B-1----:R-:W1:Y:S01]  /*80f0*/  LDS.128 R4, [R0+0x1000] ;  /* 0x0010000000047984 */ /* 0x002e620000000c00 */
[--C-:B------:R-:W-:Y:S02]  /*8100*/  SHF.R.U64 R3, R8, 0x10, R9.reuse ;  /* 0x0000001008037819 */ /* 0x100fe40000001209 */
[----:B------:R-:W-:Y:S02]  /*8110*/  SHF.R.U32.HI R8, RZ, 0x10, R9 ;  /* 0x00000010ff087819 */ /* 0x000fe40000011609 */
[--C-:B------:R-:W-:Y:S02]  /*8120*/  SHF.R.U32.HI R12, RZ, 0x10, R11.reuse ;  /* 0x00000010ff0c7819 */ /* 0x100fe4000001160b */
[----:B------:R-:W-:Y:S02]  /*8130*/  PRMT R15, R15, 0x5410, R8 ;  /* 0x000054100f0f7816 */ /* 0x000fe40000000008 */
[----:B------:R-:W-:Y:S02]  /*8140*/  PRMT R12, R46, 0x5432, R12 ;  /* 0x000054322e0c7816 */ /* 0x000fe4000000000c */
[----:B------:R-:W-:Y:S01]  /*8150*/  SHF.R.U64 R10, R10, 0x10, R11 ;  /* 0x000000100a0a7819 */ /* 0x000fe2000000120b */
[C---:B------:R-:W-:Y:S01]  /*8160*/  IMAD.U32 R20, R15.reuse, 0x10000, RZ ;  /* 0x000100000f147824 */ /* 0x040fe200078e00ff */
[----:B------:R-:W-:Y:S01]  /*8170*/  LOP3.LUT R15, R15, 0xffff0000, RZ, 0xc0, !PT ;  /* 0xffff00000f0f7812 */ /* 0x000fe200078ec0ff */
[----:B------:R-:W-:Y:S01]  /*8180*/  IMAD.U32 R13, R12, 0x10000, RZ ;  /* 0x000100000c0d7824 */ /* 0x000fe200078e00ff */
[----:B------:R-:W-:-:S02]  /*8190*/  PRMT R11, R45, 0x5432, R10 ;  /* 0x000054322d0b7816 */ /* 0x000fc4000000000a */
[----:B------:R-:W-:Y:S02]  /*81a0*/  LOP3.LUT R12, R12, 0xffff0000, RZ, 0xc0, !PT ;  /* 0xffff00000c0c7812 */ /* 0x000fe400078ec0ff */
        /* <DEDUP_REMOVED lines=35> */
.L_x_4786:
        /* <DEDUP_REMOVED lines=22> */
[----:B---3--:R-:W-:Y:S01]  /*8540*/  IMAD R13, R3, UR7, R0 ;  /* 0x00000007030d7c24 */ /* 0x008fe2000f8e0200 */
        /* <DEDUP_REMOVED lines=13> */
.L_x_5067:
        /* <DEDUP_REMOVED lines=16> */
.L_x_4804:
[----:B------:R-:W-:Y:S05]  /*8720*/  BSYNC B1 ;  /* 0x0000000000017941 */ /* 0x000fea0003800000 */
.L_x_4803:
        /* <DEDUP_REMOVED lines=22> */
.L_x_5073:
        /* <DEDUP_REMOVED lines=23> */
.L_x_4807:
[----:B------:R-:W-:Y:S05]  /*8a00*/  BSYNC B1 ;  /* 0x0000000000017941 */ /* 0x000fea0003800000 */
.L_x_4806:
        /* <DEDUP_REMOVED lines=21> */
.L_x_5074:
[----:B------:R-:W-:Y:S05]  /*8b60*/  BSYNC B1 ;  /* 0x0000000000017941 */ /* 0x000fea0003800000 */
.L_x_4808:
[----:B------:R-:W-:Y:S04]  /*8b70*/  BSSY B1, `(.L_x_4810) ;  /* 0x000006a000017945 */ /* 0x000fe80003800000 */
[----:B------:R-:W-:Y:S05]  /*8b80*/  @P2 BRA `(.L_x_4811) ;  /* 0x0000000400a02947 */ /* 0x000fea0003800000 */
[----:B------:R-:W-:Y:S01]  /*8b90*/  IMAD.SHL.U32 R0, R188, 0x40, RZ ;  /* 0x00000040bc007824 */ /* 0x000fe200078e00ff */
[----:B------:R-:W-:Y:S01]  /*8ba0*/  SHF.R.U64 R39, R28, 0x10, R29 ;  /* 0x000000101c277819 */ /* 0x000fe2000000121d */
[----:B------:R-:W-:Y:S01]  /*8bb0*/  IMAD.IADD R12, R16, 0x1, R49 ;  /* 0x00000001100c7824 */ /* 0x000fe200078e0231 */
[----:B------:R-:W-:Y:S02]  /*8bc0*/  SHF.R.U64 R42, R30, 0x10, R31 ;  /* 0x000000101e2a7819 */ /* 0x000fe4000000121f */
[----:B------:R-:W-:Y:S02]  /*8bd0*/  LOP3.LUT R13, R0, 0x1c0, RZ, 0xc0, !PT ;  /* 0x000001c0000d7812 */ /* 0x000fe400078ec0ff */
[----:B------:R-:W-:Y:S02]  /*8be0*/  PRMT R39, R20, 0x5410, R39 ;  /* 0x0000541014277816 */ /* 0x000fe40000000027 */
[----:B------:R-:W-:Y:S02]  /*8bf0*/  LOP3.LUT R0, R13, 0x38, R16, 0xf8, !PT ;  /* 0x000000380d007812 */ /* 0x000fe400078ef810 */
[----:B------:R-:W-:-:S02]  /*8c00*/  SHF.R.U32.HI R15, RZ, 0x3, R13 ;  /* 0x00000003ff0f7819 */ /* 0x000fc4000001160d */
[----:B------:R-:W-:Y:S02]  /*8c10*/  LOP3.LUT R12, R13, 0x38, R12, 0xf8, !PT ;  /* 0x000000380d0c7812 */ /* 0x000fe400078ef80c */
[-C--:B0-----:R-:W-:Y:S02]  /*8c20*/  LOP3.LUT R3, R0, R15.reuse, RZ, 0x3c, !PT ;  /* 0x0000000f00037212 */ /* 0x081fe400078e3cff */
        /* <DEDUP_REMOVED lines=94> */
.L_x_4811:
[----:B------:R-:W-:Y:S05]  /*9210*/  BSYNC B1 ;  /* 0x0000000000017941 */ /* 0x000fea0003800000 */
.L_x_4810:
        /* <DEDUP_REMOVED lines=101> */
.L_x_4799:
[----:B------:R-:W-:Y:S05]  /*9870*/  BSYNC B0 ;  /* 0x0000000000007941 */ /* 0x000fea0003800000 */
.L_x_4785:
        /* <DEDUP_REMOVED lines=8> */
.L_x_4782:
[----:B------:R-:W-:-:S13]  /*9900*/  ISETP.NE.AND P0, PT, R186, 0x3, PT ;  /* 0x00000003ba00780c */ /* 0x000fda0003f05270 */
[----:B------:R-:W-:Y:S05]  /*9910*/  @!P0 BRA `(.L_x_4812) ;  /* 0x0000000000048947 */ /* 0x000fea0003800000 */
[----:B------:R-:W-:Y:S01]  /*9920*/  BPT.TRAP 0x1 ;  /* 0x000000040000795c */ /* 0x000fe20000300000 */
.L_x_4812:
[----:B------:R-:W-:Y:S01]  /*9930*/  IMAD R168, R18, 0x8, R2 ;  /* 0x0000000812a87824 */ /* 0x000fe200078e0202 */
[----:B------:R-:W-:-:S04]  /*9940*/  SHF.L.U32 R57, R19, 0x1f, RZ ;  /* 0x0000001f13397819 */ /* 0x000fc800000006ff */
[----:B------:R0:W0:Y:S01]  /*9950*/  SYNCS.PHASECHK.TRANS64.TRYWAIT P2, [R168+URZ+0x28c30], R57 ;  /* 0x028c3039a80075a7 */ /* 0x000022000804017f */
[----:B------:R-:W-:Y:S05]  /*9960*/  @!P0 BRA `(.L_x_4813) ;  /* 0x0000000000048947 */ /* 0x000fea0003800000 */
[----:B------:R-:W-:Y:S01]  /*9970*/  BPT.TRAP 0x1 ;  /* 0x000000040000795c */ /* 0x000fe20000300000 */
.L_x_4813:
[----:B01--4-:R-:W0:Y:S01]  /*9980*/  S2R R3, SR_TID.X ;  /* 0x0000000000037919 */ /* 0x013e220000002100 */
[----:B--23--:R-:W-:-:S05]  /*9990*/  VIADD R0, R2, 0x22400 ;  /* 0x0002240002007836 */ /* 0x00cfca0000000000 */
[----:B------:R-:W-:-:S04]  /*99a0*/  SHF.R.U32.HI R0, RZ, 0x4, R0 ;  /* 0x00000004ff007819 */ /* 0x000fc80000011600 */
[----:B------:R-:W-:Y:S02]  /*99b0*/  LOP3.LUT R0, R0, 0x3fff, RZ, 0xc0, !PT ;  /* 0x00003fff00007812 */ /* 0x000fe400078ec0ff */
[----:B0-----:R-:W-:-:S04]  /*99c0*/  LOP3.LUT R3, R3, 0x7f, RZ, 0xc0, !PT ;  /* 0x0000007f03037812 */ /* 0x001fc800078ec0ff */
[----:B------:R-:W-:Y:S01]  /*99d0*/  ISETP.NE.AND P1, PT, R3, RZ, PT ;  /* 0x000000ff0300720c */ /* 0x000fe20003f25270 */
[----:B------:R-:W-:-:S12]  /*99e0*/  @P2 BRA `(.L_x_4814) ;  /* 0x0000000000082947 */ /* 0x000fd80003800000 */
[----:B------:R-:W0:Y:S02]  /*99f0*/  SYNCS.PHASECHK.TRANS64.TRYWAIT P2, [R168+URZ+0x28c30], R57 ;  /* 0x028c3039a80075a7 */ /* 0x000e24000804017f */
[----:B0-----:R-:W-:Y:S05]  /*9a00*/  @!P2 BRA `(.L_x_4815) ;  /* 0x00000124000ca947 */ /* 0x001fea0003800000 */
.L_x_4814:
[----:B------:R-:W-:Y:S05]  /*9a10*/  WARPSYNC.ALL ;  /* 0x0000000000007948 */ /* 0x000fea0003800000 */
[----:B------:R-:W-:Y:S01]  /*9a20*/  LOP3.LUT R14, R0, 0x10000, RZ, 0xfc, !PT ;  /* 0x00010000000e7812 */ /* 0x000fe200078efcff */
[----:B------:R-:W2:Y:S01]  /*9a30*/  LDL.LU R3, [R1+0x8] ;  /* 0x0000080001037983 */ /* 0x000ea20000300800 */
[----:B------:R-:W-:Y:S01]  /*9a40*/  VIADD R0, R2, 0x20400 ;  /* 0x0002040002007836 */ /* 0x000fe20000000000 */
[----:B-----5:R-:W-:Y:S02]  /*9a50*/  WARPGROUP.ARRIVE ;  /* 0x00000000000079c5 */ /* 0x020fe40000000000 */
[----:B------:R-:W-:Y:S01]  /*9a60*/  IMAD R6, R18, 0x200, R14 ;  /* 0x0000020012067824 */ /* 0x000fe200078e020e */
[----:B------:R-:W1:Y:S01]  /*9a70*/  LDC R231, c[0x0][0x448] ;  /* 0x00011200ffe77b82 */ /* 0x000e620000000800 */
        /* <DEDUP_REMOVED lines=16> */
[----:B------:R-:W-:Y:S01]  /*9b80*/  IMAD.IADD R0, R203, 0x1, R196 ;  /* 0x00000001cb007824 */ /* 0x000fe200078e02c4 */
[----:B-1----:R-:W-:-:S07]  /*9b90*/  ISETP.NE.AND P2, PT, R231, 0x1, PT ;  /* 0x00000001e700780c */ /* 0x002fce0003f45270 */
[----:B------:R-:W-:Y:S01]  /*9ba0*/  HGMMA.64x64x16.F32.BF16 R24, gdesc[UR4], RZ, !UPT, gsb0 ;  /* 0x00e00000041879f0 */ /* 0x000fe2000c0018ff */
[----:B------:R-:W-:Y:S01]  /*9bb0*/  R2UR UR6, R8 ;  /* 0x00000000080672ca */ /* 0x000fe200000e0000 */
[----:B------:R-:W-:Y:S01]  /*9bc0*/  VIADD R8, R4, 0x4 ;  /* 0x0000000404087836 */ /* 0x000fe20000000000 */
        /* <DEDUP_REMOVED lines=17> */
[----:B------:R-:W-:Y:S02]  /*9ce0*/  R2UR UR6, R12 ;  /* 0x000000000c0672ca */ /* 0x000fe400000e0000 */
[----:B------:R-:W-:Y:S01]  /*9cf0*/  R2UR UR7, R13 ;  /* 0x000000000d0772ca */ /* 0x000fe200000e0000 */
[----:B------:R-:W1:Y:S01]  /*9d00*/  @P2 LDC R12, c[0x0][0x450] ;  /* 0x00011400ff0c2b82 */ /* 0x000e620000000800 */
[----:B------:R-:W-:Y:S02]  /*9d10*/  R2UR UR4, R6 ;  /* 0x00000000060472ca */ /* 0x000fe400000e0000 */
[----:B------:R-:W-:Y:S01]  /*9d20*/  R2UR UR5, R7 ;  /* 0x00000000070572ca */ /* 0x000fe200000e0000 */
[----:B------:R-:W-:Y:S02]  /*9d30*/  WARPGROUP.DEPBAR.LE gsb0, 0x0 ;  /* 0x00008000000079c5 */ /* 0x000fe40000010000 */
[----:B------:R-:W-:-:S10]  /*9d40*/  WARPGROUP.ARRIVE ;  /* 0x00000000000079c5 */ /* 0x000fd40000000000 */
[----:B------:R-:W-:Y:S01]  /*9d50*/  HGMMA.64x64x16.F32.BF16 R24, gdesc[UR4], R24, gsb0 ;  /* 0x00e00000041879f0 */ /* 0x000fe20008001818 */
[----:B------:R-:W-:Y:S01]  /*9d60*/  ULDC UR4, c[0x0][0x988] ;  /* 0x0002620000047ab9 */ /* 0x000fe20000000800 */
[----:B--2---:R-:W-:-:S04]  /*9d70*/  LOP3.LUT R3, R3, 0xf7ffffff, RZ, 0xc0, !PT ;  /* 0xf7ffffff03037812 */ /* 0x004fc800078ec0ff */
[----:B------:R-:W-:-:S05]  /*9d80*/  @P2 LOP3.LUT R3, R3, 0x8000000, RZ, 0xfc, !PT ;  /* 0x0800000003032812 */ /* 0x000fca00078efcff */
[----:B------:R2:W-:Y:S02]  /*9d90*/  STL [R1+0x8], R3 ;  /* 0x0000080301007387 */ /* 0x0005e40000100800 */
[----:B--2---:R-:W2:Y:S02]  /*9da0*/  @P2 LDC R3, c[0x0][0x44c] ;  /* 0x00011300ff032b82 */ /* 0x004ea40000000800 */
[----:B--2---:R-:W-:-:S05]  /*9db0*/  @P2 IMAD.HI.U32 R3, R0, R3, RZ ;  /* 0x0000000300032227 */ /* 0x004fca00078e00ff */
[----:B-1----:R-:W-:Y:S01]  /*9dc0*/  @P2 SHF.R.U32.HI R0, RZ, R12, R3 ;  /* 0x0000000cff002219 */ /* 0x002fe20000011603 */
[----:B------:R-:W-:-:S04]  /*9dd0*/  IMAD.MOV.U32 R12, RZ, RZ, -0x40 ;  /* 0xffffffc0ff0c7424 */ /* 0x000fc800078e00ff */
[----:B------:R-:W1:Y:S01]  /*9de0*/  SHFL.IDX PT, R13, R0, 0x1, 0x1c1f ;  /* 0x003c1f00000d7f89 */ /* 0x000e6200000e0000 */
[----:B------:R-:W-:-:S03]  /*9df0*/  IMAD R12, R181, R12, 0x40 ;  /* 0x00000040b50c7424 */ /* 0x000fc600078e020c */
[----:B------:R-:W2:Y:S02]  /*9e00*/  SHFL.IDX PT, R0, R0, RZ, 0x1c1f ;  /* 0x001c1fff00007589 */ /* 0x000ea400000e0000 */
[----:B------:R-:W-:Y:S01]  /*9e10*/  IADD3 R3, R195, 0x1, R12 ;  /* 0x00000001c3037810 */ /* 0x000fe20007ffe00c */
[----:B------:R-:W-:Y:S02]  /*9e20*/  WARPGROUP.DEPBAR.LE gsb0, 0x0 ;  /* 0x00008000000079c5 */ /* 0x000fe40000010000 */
[----:B------:R-:W-:Y:S02]  /*9e30*/  IADD3 R12, -R189, R12, R195 ;  /* 0x0000000cbd0c7210 */ /* 0x000fe40007ffe1c3 */
[----:B------:R-:W-:-:S04]  /*9e40*/  IADD3 R3, -R194, R3, -R189 ;  /* 0x00000003c2037210 */ /* 0x000fc80007ffe9bd */
[----:B-1----:R-:W-:-:S04]  /*9e50*/  VIADDMNMX R13, R13, R3, R12, PT ;  /* 0x000000030d0d7246 */ /* 0x002fc8000380010c */
[C---:B------:R-:W-:Y:S02]  /*9e60*/  ISETP.GT.AND P2, PT, R13.reuse, RZ, PT ;  /* 0x000000ff0d00720c */ /* 0x040fe40003f44270 */
[C---:B------:R-:W-:Y:S02]  /*9e70*/  ISETP.GT.AND P3, PT, R13.reuse, 0x1, PT ;  /* 0x000000010d00780c */ /* 0x040fe40003f64270 */
[----:B------:R-:W-:Y:S02]  /*9e80*/  ISETP.GT.AND P4, PT, R13, 0x8, PT ;  /* 0x000000080d00780c */ /* 0x000fe40003f84270 */
[----:B------:R-:W-:Y:S02]  /*9e90*/  FSEL R15, R26, -INF , P2 ;  /* 0xff8000001a0f7808 */ /* 0x000fe40001000000 */
[----:B------:R-:W-:Y:S02]  /*9ea0*/  FSEL R20, R27, -INF , P3 ;  /* 0xff8000001b147808 */ /* 0x000fe40001800000 */
        /* <DEDUP_REMOVED lines=39> */
[----:B------:R-:W-:Y:S02]  /*a120*/  FSEL R55, R55, -INF , P2 ;  /* 0xff80000037377808 */ /* 0x000fe40001000000 */
[----:B------:R-:W-:Y:S02]  /*a130*/  FMNMX.FTZ R26, R81, R26, !PT ;  /* 0x0000001a511a7209 */ /* 0x000fe40007810000 */
[----:B--2---:R-:W-:Y:S02]  /*a140*/  VIADDMNMX R3, R0, R3, R12, PT ;  /* 0x0000000300037246 */ /* 0x004fe4000380010c */
[----:B------:R-:W-:-:S02]  /*a150*/  FMNMX.FTZ R26, R55, R26, !PT ;  /* 0x0000001a371a7209 */ /* 0x000fc40007810000 */
[C---:B------:R-:W-:Y:S02]  /*a160*/  ISETP.GT.AND P2, PT, R3.reuse, RZ, PT ;  /* 0x000000ff0300720c */ /* 0x040fe40003f44270 */
[C---:B------:R-:W-:Y:S01]  /*a170*/  ISETP.GT.AND P3, PT, R3.reuse, 0x1, PT ;  /* 0x000000010300780c */ /* 0x040fe20003f64270 */
[----:B------:R-:W1:Y:S01]  /*a180*/  SHFL.BFLY PT, R13, R26, 0x2, 0x1f ;  /* 0x0c401f001a0d7f89 */ /* 0x000e6200000e0000 */
        /* <DEDUP_REMOVED lines=12> */
[----:B-1----:R-:W-:Y:S02]  /*a250*/  FMNMX.FTZ R13, R26, R13, !PT ;  /* 0x0000000d1a0d7209 */ /* 0x002fe40007810000 */
[----:B------:R-:W-:Y:S02]  /*a260*/  ISETP.GT.AND P3, PT, R3, 0x18, PT ;  /* 0x000000180300780c */ /* 0x000fe40003f64270 */
[----:B------:R-:W-:Y:S01]  /*a270*/  FSEL R33, R33, -INF , P2 ;  /* 0xff80000021217808 */ /* 0x000fe20001000000 */
[----:B------:R-:W1:Y:S01]  /*a280*/  SHFL.BFLY PT, R12, R13, 0x1, 0x1f ;  /* 0x0c201f000d0c7f89 */ /* 0x000e6200000e0000 */
        /* <DEDUP_REMOVED lines=19> */
[----:B-1----:R-:W-:Y:S01]  /*a3c0*/  FMNMX.FTZ R13, R13, R12, !PT ;  /* 0x0000000c0d0d7209 */ /* 0x002fe20007810000 */
[----:B------:R-:W-:Y:S01]  /*a3d0*/  IMAD.U32 R12, RZ, RZ, UR4 ;  /* 0x00000004ff0c7e24 */ /* 0x000fe2000f8e00ff */
[----:B------:R-:W-:Y:S02]  /*a3e0*/  ISETP.GT.AND P2, PT, R3, 0x31, PT ;  /* 0x000000310300780c */ /* 0x000fe40003f44270 */
[----:B------:R-:W-:Y:S01]  /*a3f0*/  FSEL R47, R48, -INF , P3 ;  /* 0xff800000302f7808 */ /* 0x000fe20001800000 */
[----:B------:R-:W-:Y:S01]  /*a400*/  FMUL.FTZ R24, R13, R12 ;  /* 0x0000000c0d187220 */ /* 0x000fe20000410000 */
[----:B------:R-:W-:Y:S02]  /*a410*/  FMNMX.FTZ R0, R45, R0, !PT ;  /* 0x000000002d007209 */ /* 0x000fe40007810000 */
[----:B------:R-:W-:Y:S02]  /*a420*/  ISETP.GT.AND P3, PT, R3, 0x38, PT ;  /* 0x000000380300780c */ /* 0x000fe40003f64270 */
[----:B------:R-:W-:-:S02]  /*a430*/  FSEL R49, R49, -INF , P2 ;  /* 0xff80000031317808 */ /* 0x000fc40001000000 */
[----:B------:R-:W-:Y:S02]  /*a440*/  FMNMX.FTZ R0, R47, R0, !PT ;  /* 0x000000002f007209 */ /* 0x000fe40007810000 */
[----:B------:R-:W-:Y:S02]  /*a450*/  FSETP.NEU.FTZ.AND P4, PT, R13, -INF , PT ;  /* 0xff8000000d00780b */ /* 0x000fe40003f9d000 */
[----:B------:R-:W-:Y:S02]  /*a460*/  ISETP.GT.AND P2, PT, R3, 0x39, PT ;  /* 0x000000390300780c */ /* 0x000fe40003f44270 */
[----:B------:R-:W-:Y:S02]  /*a470*/  FSEL R3, R52, -INF , P3 ;  /* 0xff80000034037808 */ /* 0x000fe40001800000 */
[----:B------:R-:W-:Y:S02]  /*a480*/  FMNMX.FTZ R0, R49, R0, !PT ;  /* 0x0000000031007209 */ /* 0x000fe40007810000 */
[----:B------:R-:W-:-:S02]  /*a490*/  FSEL R24, R24, RZ, P4 ;  /* 0x000000ff18187208 */ /* 0x000fc40002000000 */
[----:B------:R-:W-:Y:S02]  /*a4a0*/  FSEL R53, R53, -INF , P2 ;  /* 0xff80000035357808 */ /* 0x000fe40001000000 */
[----:B------:R-:W-:Y:S01]  /*a4b0*/  FMNMX.FTZ R0, R3, R0, !PT ;  /* 0x0000000003007209 */ /* 0x000fe20007810000 */
[-CC-:B------:R-:W-:Y:S01]  /*a4c0*/  FFMA.FTZ R15, R15, R12.reuse, -R24.reuse ;  /* 0x0000000c0f0f7223 */ /* 0x180fe20000010818 */
[-CC-:B------:R-:W-:Y:S01]  /*a4d0*/  FFMA.FTZ R20, R20, R12.reuse, -R24.reuse ;  /* 0x0000000c14147223 */ /* 0x180fe20000010818 */
[--C-:B------:R-:W-:Y:S01]  /*a4e0*/  FFMA.FTZ R59, R59, R12, -R24.reuse ;  /* 0x0000000c3b3b7223 */ /* 0x100fe20000010818 */
[----:B------:R-:W-:Y:S01]  /*a4f0*/  FMNMX.FTZ R0, R53, R0, !PT ;  /* 0x0000000035007209 */ /* 0x000fe20007810000 */
        /* <DEDUP_REMOVED lines=8> */
[----:B------:R2:W-:Y:S01]  /*a580*/  MUFU.EX2 R26, R20 ;  /* 0x00000014001a7308 */ /* 0x0005e20000000800 */
[----:B-1----:R-:W2:Y:S01]  /*a590*/  SHFL.BFLY PT, R15, R0, 0x2, 0x1f ;  /* 0x0c401f00000f7f89 */ /* 0x002ea200000e0000 */
[-CC-:B------:R-:W-:Y:S01]  /*a5a0*/  FFMA.FTZ R75, R75, R12.reuse, -R24.reuse ;  /* 0x0000000c4b4b7223 */ /* 0x180fe20000010818 */
[-CC-:B------:R-:W-:Y:S01]  /*a5b0*/  FFMA.FTZ R77, R77, R12.reuse, -R24.reuse ;  /* 0x0000000c4d4d7223 */ /* 0x180fe20000010818 */
[-CC-:B------:R-:W-:Y:S01]  /*a5c0*/  FFMA.FTZ R79, R79, R12.reuse, -R24.reuse ;  /* 0x0000000c4f4f7223 */ /* 0x180fe20000010818 */
[-CC-:B------:R-:W-:Y:S01]  /*a5d0*/  FFMA.FTZ R51, R51, R12.reuse, -R24.reuse ;  /* 0x0000000c33337223 */ /* 0x180fe20000010818 */
[-CC-:B------:R-:W-:Y:S01]  /*a5e0*/  FFMA.FTZ R81, R81, R12.reuse, -R24.reuse ;  /* 0x0000000c51517223 */ /* 0x180fe20000010818 */
[----:B------:R-:W-:Y:S01]  /*a5f0*/  FFMA.FTZ R24, R55, R12, -R24 ;  /* 0x0000000c37187223 */ /* 0x000fe20000010818 */
[----:B------:R-:W-:Y:S08]  /*a600*/  MUFU.EX2 R59, R59 ;  /* 0x0000003b003b7308 */ /* 0x000ff00000000800 */
[----:B------:R-:W1:Y:S08]  /*a610*/  MUFU.EX2 R28, R61 ;  /* 0x0000003d001c7308 */ /* 0x000e700000000800 */
[----:B------:R-:W-:Y:S01]  /*a620*/  MUFU.EX2 R63, R63 ;  /* 0x0000003f003f7308 */ /* 0x000fe20000000800 */
[----:B--2---:R-:W-:-:S05]  /*a630*/  FMNMX.FTZ R20, R0, R15, !PT ;  /* 0x0000000f00147209 */ /* 0x004fca0007810000 */
[----:B------:R-:W2:Y:S02]  /*a640*/  SHFL.BFLY PT, R15, R20, 0x1, 0x1f ;  /* 0x0c201f00140f7f89 */ /* 0x000ea400000e0000 */
[----:B------:R-:W3:Y:S01]  /*a650*/  MUFU.EX2 R30, R65 ;  /* 0x00000041001e7308 */ /* 0x000ee20000000800 */
[----:B-1----:R-:W-:-:S07]  /*a660*/  F2FP.BF16.F32.PACK_AB R167, R28, R59 ;  /* 0x0000003b1ca7723e */ /* 0x002fce00000010ff */
[----:B------:R-:W-:Y:S08]  /*a670*/  MUFU.EX2 R67, R67 ;  /* 0x0000004300437308 */ /* 0x000ff00000000800 */
[----:B------:R-:W1:Y:S01]  /*a680*/  MUFU.EX2 R32, R69 ;  /* 0x0000004500207308 */ /* 0x000e620000000800 */
[----:B---3--:R-:W-:Y:S02]  /*a690*/  F2FP.BF16.F32.PACK_AB R153, R30, R63 ;  /* 0x0000003f1e99723e */ /* 0x008fe400000010ff */
[----:B--2---:R-:W-:-:S05]  /*a6a0*/  FMNMX.FTZ R15, R20, R15, !PT ;  /* 0x0000000f140f7209 */ /* 0x004fca0007810000 */
[----:B------:R-:W-:Y:S01]  /*a6b0*/  MUFU.EX2 R71, R71 ;  /* 0x0000004700477308 */ /* 0x000fe20000000800 */
[C---:B------:R-:W-:Y:S01]  /*a6c0*/  FSETP.NEU.FTZ.AND P2, PT, R15.reuse, -INF , PT ;  /* 0xff8000000f00780b */ /* 0x040fe20003f5d000 */
[----:B------:R-:W-:-:S05]  /*a6d0*/  FMUL.FTZ R0, R15, R12 ;  /* 0x0000000c0f007220 */ /* 0x000fca0000410000 */
[----:B------:R-:W-:Y:S01]  /*a6e0*/  FSEL R20, R0, RZ, P2 ;  /* 0x000000ff00147208 */ /* 0x000fe20001000000 */
[----:B------:R-:W-:Y:S01]  /*a6f0*/  FADD.FTZ R0, R165, R26 ;  /* 0x0000001aa5007221 */ /* 0x000fe20000010000 */
[----:B------:R-:W2:Y:S01]  /*a700*/  MUFU.EX2 R34, R73 ;  /* 0x0000004900227308 */ /* 0x000ea20000000800 */
[----:B------:R-:W-:Y:S02]  /*a710*/  F2FP.BF16.F32.PACK_AB R165, R26, R165 ;  /* 0x000000a51aa5723e */ /* 0x000fe400000010ff */
[-CC-:B------:R-:W-:Y:S01]  /*a720*/  FFMA.FTZ R21, R21, R12.reuse, -R20.reuse ;  /* 0x0000000c15157223 */ /* 0x180fe20000010814 */
        /* <DEDUP_REMOVED lines=11> */
[----:B------:R-:W-:Y:S01]  /*a7e0*/  FFMA.FTZ R45, R45, R12, -R20 ;  /* 0x0000000c2d2d7223 */ /* 0x000fe20000010814 */
[----:B------:R-:W4:Y:S01]  /*a7f0*/  MUFU.EX2 R21, R21 ;  /* 0x0000001500157308 */ /* 0x000f220000000800 */
[----:B---3--:R-:W-:Y:S01]  /*a800*/  FADD.FTZ R25, R59, R0 ;  /* 0x000000003b197221 */ /* 0x008fe20000010000 */
[----:B------:R-:W-:-:S02]  /*a810*/  @!P1 VIADD R0, R168, 0x28c40 ;  /* 0x00028c40a8009836 */ /* 0x000fc40000000000 */
[-CC-:B------:R-:W-:Y:S01]  /*a820*/  FFMA.FTZ R47, R47, R12.reuse, -R20.reuse ;  /* 0x0000000c2f2f7223 */ /* 0x180fe20000010814 */
[-CC-:B------:R-:W-:Y:S01]  /*a830*/  FFMA.FTZ R49, R49, R12.reuse, -R20.reuse ;  /* 0x0000000c31317223 */ /* 0x180fe20000010814 */
[----:B------:R-:W-:Y:S01]  /*a840*/  FADD.FTZ R44, R28, R25 ;  /* 0x000000191c2c7221 */ /* 0x000fe20000010000 */
[-C--:B------:R-:W-:Y:S01]  /*a850*/  FFMA.FTZ R3, R3, R12.reuse, -R20 ;  /* 0x0000000c03037223 */ /* 0x080fe20000010814 */
[----:B------:R-:W-:Y:S01]  /*a860*/  @!P1 PRMT R0, RZ, 0x654, R0 ;  /* 0x00000654ff009816 */ /* 0x000fe20000000000 */
[----:B------:R-:W3:Y:S01]  /*a870*/  MUFU.EX2 R27, R27 ;  /* 0x0000001b001b7308 */ /* 0x000ee20000000800 */
[----:B------:R-:W-:Y:S01]  /*a880*/  FFMA.FTZ R20, R53, R12, -R20 ;  /* 0x0000000c35147223 */ /* 0x000fe20000010814 */
[----:B-1----:R-:W-:Y:S01]  /*a890*/  F2FP.BF16.F32.PACK_AB R155, R32, R67 ;  /* 0x00000043209b723e */ /* 0x002fe200000010ff */
[----:B------:R1:W-:Y:S01]  /*a8a0*/  @!P1 SYNCS.ARRIVE.TRANS64.RED.A1T0 RZ, [R0+URZ], RZ ;  /* 0x000000ff00ff99a7 */ /* 0x0003e2000810043f */
[----:B--2---:R-:W-:-:S04]  /*a8b0*/  F2FP.BF16.F32.PACK_AB R157, R34, R71 ;  /* 0x00000047229d723e */ /* 0x004fc800000010ff */
[----:B------:R2:W0:Y:S01]  /*a8c0*/  MUFU.EX2 R166, R29 ;  /* 0x0000001d00a67308 */ /* 0x0004220000000800 */
[----:B----4-:R-:W-:Y:S01]  /*a8d0*/  FADD.FTZ R42, R21, R164 ;  /* 0x000000a4152a7221 */ /* 0x010fe20000010000 */
[----:B------:R-:W-:-:S06]  /*a8e0*/  F2FP.BF16.F32.PACK_AB R164, R164, R21 ;  /* 0x00000015a4a4723e */ /* 0x000fcc00000010ff */
[----:B------:R-:W4:Y:S01]  /*a8f0*/  MUFU.EX2 R31, R31 ;  /* 0x0000001f001f7308 */ /* 0x000f220000000800 */
[----:B---3--:R-:W-:Y:S01]  /*a900*/  FADD.FTZ R25, R27, R42 ;  /* 0x0000002a1b197221 */ /* 0x008fe20000010000 */
[----:B--2---:R-:W-:-:S04]  /*a910*/  FADD.FTZ R29, R63, R44 ;  /* 0x0000002c3f1d7221 */ /* 0x004fc80000010000 */
[----:B------:R-:W-:Y:S02]  /*a920*/  FADD.FTZ R44, R30, R29 ;  /* 0x0000001d1e2c7221 */ /* 0x000fe40000010000 */
[----:B------:R-:W2:Y:S01]  /*a930*/  MUFU.EX2 R152, R33 ;  /* 0x0000002100987308 */ /* 0x000ea20000000800 */
[C---:B0-----:R-:W-:Y:S01]  /*a940*/  FADD.FTZ R42, R166.reuse, R25 ;  /* 0x00000019a62a7221 */ /* 0x041fe20000010000 */
[----:B------:R-:W-:Y:S01]  /*a950*/  FADD.FTZ R29, R67, R44 ;  /* 0x0000002c431d7221 */ /* 0x000fe20000010000 */
[----:B------:R-:W-:Y:S01]  /*a960*/  F2FP.BF16.F32.PACK_AB R166, R166, R27 ;  /* 0x0000001ba6a6723e */ /* 0x000fe200000010ff */
[----:B------:R-:W-:Y:S01]  /*a970*/  BAR.SYNC.DEFER_BLOCKING 0xf, 0x100 ;  /* 0x03c4000000007b1d */ /* 0x000fe20000010000 */
[----:B----4-:R-:W-:-:S05]  /*a980*/  FADD.FTZ R25, R31, R42 ;  /* 0x0000002a1f197221 */ /* 0x010fca0000010000 */
[----:B------:R-:W0:Y:S01]  /*a990*/  MUFU.EX2 R35, R35 ;  /* 0x0000002300237308 */ /* 0x000e220000000800 */
[----:B------:R-:W-:-:S04]  /*a9a0*/  FADD.FTZ R42, R32, R29 ;  /* 0x0000001d202a7221 */ /* 0x000fc80000010000 */
[----:B------:R-:W-:Y:S01]  /*a9b0*/  FADD.FTZ R29, R71, R42 ;  /* 0x0000002a471d7221 */ /* 0x000fe20000010000 */
[----:B--2---:R-:W-:Y:S02]  /*a9c0*/  FADD.FTZ R26, R152, R25 ;  /* 0x00000019981a7221 */ /* 0x004fe40000010000 */
[----:B------:R-:W2:Y:S01]  /*a9d0*/  MUFU.EX2 R154, R37 ;  /* 0x00000025009a7308 */ /* 0x000ea20000000800 */
[----:B------:R-:W-:Y:S01]  /*a9e0*/  FADD.FTZ R28, R34, R29 ;  /* 0x0000001d221c7221 */ /* 0x000fe20000010000 */
[----:B------:R-:W-:-:S06]  /*a9f0*/  F2FP.BF16.F32.PACK_AB R152, R152, R31 ;  /* 0x0000001f9898723e */ /* 0x000fcc00000010ff */
[----:B------:R-:W3:Y:S01]  /*aa00*/  MUFU.EX2 R39, R39 ;  /* 0x0000002700277308 */ /* 0x000ee20000000800 */
[----:B0-----:R-:W-:Y:S01]  /*aa10*/  FADD.FTZ R25, R35, R26 ;  /* 0x0000001a23197221 */ /* 0x001fe20000010000 */
[----:B------:R0:W-:Y:S06]  /*aa20*/  STSM.16.M88.4 [R198+0x26800], R164 ;  /* 0x026800a4c6007844 */ /* 0x0001ec0000000200 */
[----:B------:R-:W4:Y:S01]  /*aa30*/  MUFU.EX2 R156, R41 ;  /* 0x00000029009c7308 */ /* 0x000f220000000800 */
[C---:B--2---:R-:W-:Y:S01]  /*aa40*/  FADD.FTZ R26, R154.reuse, R25 ;  /* 0x000000199a1a7221 */ /* 0x044fe20000010000 */
[----:B------:R-:W-:-:S05]  /*aa50*/  F2FP.BF16.F32.PACK_AB R154, R154, R35 ;  /* 0x000000239a9a723e */ /* 0x000fca00000010ff */
[----:B------:R0:W-:Y:S01]  /*aa60*/  STSM.16.M88.4 [R199], R152 ;  /* 0x00000098c7007844 */ /* 0x0001e20000000200 */
[----:B------:R-:W2:Y:S01]  /*aa70*/  MUFU.EX2 R75, R75 ;  /* 0x0000004b004b7308 */ /* 0x000ea20000000800 */
[----:B---3--:R-:W-:-:S07]  /*aa80*/  FADD.FTZ R21, R39, R26 ;  /* 0x0000001a27157221 */ /* 0x008fce0000010000 */
[----:B------:R-:W3:Y:S01]  /*aa90*/  MUFU.EX2 R43, R43 ;  /* 0x0000002b002b7308 */ /* 0x000ee20000000800 */
[C---:B----4-:R-:W-:Y:S01]  /*aaa0*/  FADD.FTZ R26, R156.reuse, R21 ;  /* 0x000000159c1a7221 */ /* 0x050fe20000010000 */
[----:B------:R-:W-:-:S06]  /*aab0*/  F2FP.BF16.F32.PACK_AB R156, R156, R39 ;  /* 0x000000279c9c723e */ /* 0x000fcc00000010ff */
[----:B------:R-:W-:Y:S01]  /*aac0*/  MUFU.EX2 R40, R24 ;  /* 0x0000001800287308 */ /* 0x000fe20000000800 */
[----:B--2---:R-:W-:-:S07]  /*aad0*/  FADD.FTZ R25, R75, R28 ;  /* 0x0000001c4b197221 */ /* 0x004fce0000010000 */
[----:B------:R-:W2:Y:S01]  /*aae0*/  MUFU.EX2 R36, R77 ;  /* 0x0000004d00247308 */ /* 0x000ea20000000800 */
[----:B---3--:R-:W-:-:S07]  /*aaf0*/  FADD.FTZ R21, R43, R26 ;  /* 0x0000001a2b157221 */ /* 0x008fce0000010000 */
[----:B------:R-:W3:Y:S08]  /*ab00*/  MUFU.EX2 R24, R45 ;  /* 0x0000002d00187308 */ /* 0x000ef00000000800 */
[----:B------:R-:W-:Y:S01]  /*ab10*/  MUFU.EX2 R79, R79 ;  /* 0x0000004f004f7308 */ /* 0x000fe20000000800 */
[C---:B--2---:R-:W-:Y:S01]  /*ab20*/  F2FP.BF16.F32.PACK_AB R159, R36.reuse, R75 ;  /* 0x0000004b249f723e */ /* 0x044fe200000010ff */
[----:B------:R-:W-:-:S06]  /*ab30*/  FADD.FTZ R36, R36, R25 ;  /* 0x0000001924247221 */ /* 0x000fcc0000010000 */
[----:B------:R-:W2:Y:S01]  /*ab40*/  MUFU.EX2 R38, R51 ;  /* 0x0000003300267308 */ /* 0x000ea20000000800 */
[C---:B---3--:R-:W-:Y:S01]  /*ab50*/  F2FP.BF16.F32.PACK_AB R158, R24.reuse, R43 ;  /* 0x0000002b189e723e */ /* 0x048fe200000010ff */
[----:B------:R-:W-:-:S04]  /*ab60*/  FADD.FTZ R24, R24, R21 ;  /* 0x0000001518187221 */ /* 0x000fc80000010000 */
[----:B------:R0:W-:Y:S02]  /*ab70*/  STSM.16.M88.4 [R201], R156 ;  /* 0x0000009cc9007844 */ /* 0x0001e40000000200 */
[----:B------:R-:W-:Y:S08]  /*ab80*/  MUFU.EX2 R47, R47 ;  /* 0x0000002f002f7308 */ /* 0x000ff00000000800 */
[----:B-1----:R-:W1:Y:S01]  /*ab90*/  MUFU.EX2 R0, R49 ;  /* 0x0000003100007308 */ /* 0x002e620000000800 */
[----:B--2---:R-:W-:Y:S01]  /*aba0*/  F2FP.BF16.F32.PACK_AB R161, R38, R79 ;  /* 0x0000004f26a1723e */ /* 0x004fe200000010ff */
[----:B------:R-:W-:-:S04]  /*abb0*/  FADD.FTZ R79, R79, R36 ;  /* 0x000000244f4f7221 */ /* 0x000fc80000010000 */
[----:B------:R-:W-:Y:S02]  /*abc0*/  FADD.FTZ R38, R38, R79 ;  /* 0x0000004f26267221 */ /* 0x000fe40000010000 */
[----:B------:R-:W2:Y:S08]  /*abd0*/  MUFU.EX2 R81, R81 ;  /* 0x0000005100517308 */ /* 0x000eb00000000800 */
[----:B------:R-:W3:Y:S01]  /*abe0*/  MUFU.EX2 R3, R3 ;  /* 0x0000000300037308 */ /* 0x000ee20000000800 */
[----:B-1----:R-:W-:Y:S01]  /*abf0*/  F2FP.BF16.F32.PACK_AB R160, R0, R47 ;  /* 0x0000002f00a0723e */ /* 0x002fe200000010ff */
[----:B------:R-:W-:-:S04]  /*ac00*/  FADD.FTZ R47, R47, R24 ;  /* 0x000000182f2f7221 */ /* 0x000fc80000010000 */
[----:B------:R-:W-:Y:S02]  /*ac10*/  FADD.FTZ R0, R0, R47 ;  /* 0x0000002f00007221 */ /* 0x000fe40000010000 */
[----:B------:R-:W1:Y:S01]  /*ac20*/  MUFU.EX2 R20, R20 ;  /* 0x0000001400147308 */ /* 0x000e620000000800 */
[----:B--2---:R-:W-:Y:S01]  /*ac30*/  F2FP.BF16.F32.PACK_AB R163, R40, R81 ;  /* 0x0000005128a3723e */ /* 0x004fe200000010ff */
[----:B------:R-:W-:Y:S01]  /*ac40*/  FADD.FTZ R81, R81, R38 ;  /* 0x0000002651517221 */ /* 0x000fe20000010000 */
[----:B---3--:R-:W-:Y:S01]  /*ac50*/  FADD.FTZ R21, R3, R0 ;  /* 0x0000000003157221 */ /* 0x008fe20000010000 */
[----:B-1----:R-:W-:Y:S02]  /*ac60*/  F2FP.BF16.F32.PACK_AB R162, R20, R3 ;  /* 0x0000000314a2723e */ /* 0x002fe400000010ff */
[----:B------:R-:W-:Y:S01]  /*ac70*/  FADD.FTZ R3, R40, R81 ;  /* 0x0000005128037221 */ /* 0x000fe20000010000 */
[----:B------:R-:W-:Y:S02]  /*ac80*/  FADD.FTZ R0, R20, R21 ;  /* 0x0000001514007221 */ /* 0x000fe40000010000 */
[----:B------:R0:W-:Y:S01]  /*ac90*/  STSM.16.M88.4 [R200], R160 ;  /* 0x000000a0c8007844 */ /* 0x0001e20000000200 */
[----:B------:R-:W-:Y:S05]  /*aca0*/  @!P0 BRA `(.L_x_4816) ;  /* 0x0000000000048947 */ /* 0x000fea0003800000 */
[----:B------:R-:W-:Y:S01]  /*acb0*/  BPT.TRAP 0x1 ;  /* 0x000000040000795c */ /* 0x000fe20000300000 */
.L_x_4816:
[----:B------:R1:W2:Y:S01]  /*acc0*/  SYNCS.PHASECHK.TRANS64.TRYWAIT P2, [R168+URZ+0x28c50], R57 ;  /* 0x028c5039a80075a7 */ /* 0x0002a2000804017f */
[----:B------:R-:W-:Y:S05]  /*acd0*/  @!P0 BRA `(.L_x_4817) ;  /* 0x0000000000048947 */ /* 0x000fea0003800000 */
[----:B------:R-:W-:Y:S01]  /*ace0*/  BPT.TRAP 0x1 ;  /* 0x000000040000795c */ /* 0x000fe20000300000 */
.L_x_4817:
[----:B------:R-:W-:Y:S01]  /*acf0*/  ULDC UR36, c[0x0][0x988] ;  /* 0x0002620000247ab9 */ /* 0x000fe20000000800 */
[----:B------:R-:W-:Y:S01]  /*ad00*/  ULDC UR37, c[0x0][0x988] ;  /* 0x0002620000257ab9 */ /* 0x000fe20000000800 */
[----:B------:R-:W-:Y:S01]  /*ad10*/  BSSY B0, `(.L_x_4818) ;  /* 0x0000006000007945 */ /* 0x000fe20003800000 */
[----:B------:R-:W-:Y:S02]  /*ad20*/  IMAD R20, R18, 0x1000, R191 ;  /* 0x0000100012147824 */ /* 0x000fe400078e02bf */
[----:B------:R-:W-:Y:S01]  /*ad30*/  IMAD.MOV.U32 R21, RZ, RZ, 0x40000040 ;  /* 0x40000040ff157424 */ /* 0x000fe200078e00ff */
[----:B--2---:R-:W-:Y:S06]  /*ad40*/  @P2 BRA `(.L_x_4819) ;  /* 0x0000000000082947 */ /* 0x004fec0003800000 */
[----:B------:R-:W2:Y:S02]  /*ad50*/  SYNCS.PHASECHK.TRANS64.TRYWAIT P2, [R168+URZ+0x28c50], R57 ;  /* 0x028c5039a80075a7 */ /* 0x000ea4000804017f */
[----:B--2---:R-:W-:Y:S05]  /*ad60*/  @!P2 BRA `(.L_x_4820) ;  /* 0x000001100048a947 */ /* 0x004fea0003800000 */
.L_x_4819:
[----:B------:R-:W-:Y:S05]  /*ad70*/  BSYNC B0 ;  /* 0x0000000000007941 */ /* 0x000fea0003800000 */
.L_x_4818:
[----:B------:R-:W-:Y:S01]  /*ad80*/  R2UR UR6, R20 ;  /* 0x00000000140672ca */ /* 0x000fe200000e0000 */
[----:B-12---:R-:W-:Y:S01]  /*ad90*/  WARPGROUP.ARRIVE ;  /* 0x00000000000079c5 */ /* 0x006fe20000000000 */
[----:B------:R-:W-:Y:S01]  /*ada0*/  R2UR UR7, R21 ;  /* 0x00000000150772ca */ /* 0x000fe200000e0000 */
[----:B------:R-:W-:Y:S01]  /*adb0*/  IMAD.MOV.U32 R21, RZ, RZ, 0x40000040 ;  /* 0x40000040ff157424 */ /* 0x000fe200078e00ff */
[----:B------:R-:W-:Y:S01]  /*adc0*/  ISETP.NE.AND P2, PT, R231, 0x1, PT ;  /* 0x00000001e700780c */ /* 0x000fe20003f45270 */
[----:B------:R-:W-:Y:S01]  /*add0*/  VIADD R215, R181, 0xfffffffe ;  /* 0xfffffffeb5d77836 */ /* 0x000fe20000000000 */
[----:B------:R-:W-:Y:S01]  /*ade0*/  BSSY B0, `(.L_x_4821) ;  /* 0x0000239000007945 */ /* 0x000fe20003800000 */
[----:B------:R-:W-:-:S05]  /*adf0*/  @!P1 VIADD R168, R168, 0x28c60 ;  /* 0x00028c60a8a89836 */ /* 0x000fca0000000000 */
[----:B------:R-:W-:-:S03]  /*ae00*/  @!P1 PRMT R168, RZ, 0x654, R168 ;  /* 0x00000654ffa89816 */ /* 0x000fc600000000a8 */
[----:B------:R-:W-:Y:S03]  /*ae10*/  HGMMA.64x256x16.F32.BF16 R24, R164, gdesc[UR4].tnspB, RZ, !UPT, gsb0 ;  /* 0x43e00004a4187df0 */ /* 0x000fe6000c0018ff */
[----:B------:R-:W-:Y:S02]  /*ae20*/  WARPGROUP.DEPBAR.LE gsb0, 0x0 ;  /* 0x00008000000079c5 */ /* 0x000fe40000010000 */
[----:B0-----:R-:W-:Y:S01]  /*ae30*/  VIADD R164, R20, 0x80 ;  /* 0x0000008014a47836 */ /* 0x001fe20000000000 */
        /* <DEDUP_REMOVED lines=12> */
[----:B------:R-:W-:Y:S01]  /*af00*/  R2UR UR7, R153 ;  /* 0x00000000990772ca */ /* 0x000fe200000e0000 */
[----:B------:R-:W0:-:S15]  /*af10*/  @P2 LDC R152, c[0x0][0x450] ;  /* 0x00011400ff982b82 */ /* 0x000e1e0000000800 */
[----:B------:R-:W-:Y:S01]  /*af20*/  HGMMA.64x256x16.F32.BF16 R24, R156, gdesc[UR4].tnspB, R24, gsb0 ;  /* 0x43e000049c187df0 */ /* 0x000fe20008001818 */
[----:B------:R-:W-:Y:S01]  /*af30*/  R2UR UR6, R20 ;  /* 0x00000000140672ca */ /* 0x000fe200000e0000 */
[----:B------:R-:W-:Y:S01]  /*af40*/  IMAD.MOV.U32 R20, RZ, RZ, R196 ;  /* 0x000000ffff147224 */ /* 0x000fe200078e00c4 */
[----:B------:R-:W-:Y:S02]  /*af50*/  R2UR UR7, R21 ;  /* 0x00000000150772ca */ /* 0x000fe400000e0000 */
[----:B------:R-:W1:Y:S02]  /*af60*/  @P2 LDC R21, c[0x0][0x44c] ;  /* 0x00011300ff152b82 */ /* 0x000e640000000800 */
[----:B-1----:R-:W-:-:S05]  /*af70*/  @P2 IMAD.HI.U32 R21, R196, R21, RZ ;  /* 0x00000015c4152227 */ /* 0x002fca00078e00ff */
[----:B0-----:R-:W-:-:S04]  /*af80*/  @P2 SHF.R.U32.HI R20, RZ, R152, R21 ;  /* 0x00000098ff142219 */ /* 0x001fc80000011615 */
[----:B------:R-:W-:-:S04]  /*af90*/  IADD3 R20, R20, R195, -R194 ;  /* 0x000000c314147210 */ /* 0x000fc80007ffe8c2 */
[----:B------:R-:W-:-:S04]  /*afa0*/  SHF.R.S32.HI R21, RZ, 0x1f, R20 ;  /* 0x0000001fff157819 */ /* 0x000fc80000011414 */
[----:B------:R-:W-:-:S04]  /*afb0*/  LEA.HI R21, R21, R20, RZ, 0x6 ;  /* 0x0000001415157211 */ /* 0x000fc800078f30ff */
[----:B------:R-:W-:-:S04]  /*afc0*/  SHF.R.S32.HI R21, RZ, 0x6, R21 ;  /* 0x00000006ff157819 */ /* 0x000fc80000011415 */
[----:B------:R-:W-:-:S04]  /*afd0*/  VIMNMX R214, RZ, R21, !PT ;  /* 0x00000015ffd67248 */ /* 0x000fc80007fe0100 */
[----:B------:R-:W-:Y:S01]  /*afe0*/  ISETP.GE.AND P2, PT, R215, R214, PT ;  /* 0x000000d6d700720c */ /* 0x000fe20003f46270 */
[----:B------:R-:W-:Y:S02]  /*aff0*/  WARPGROUP.DEPBAR.LE gsb0, 0x0 ;  /* 0x00008000000079c5 */ /* 0x000fe40000010000 */
[----:B------:R-:W-:-:S06]  /*b000*/  WARPGROUP.ARRIVE ;  /* 0x00000000000079c5 */ /* 0x000fcc0000000000 */
        /* <DEDUP_REMOVED lines=12> */
[----:B------:R-:W-:Y:S01]  /*b0d0*/  BSSY B1, `(.L_x_4822) ;  /* 0x0000209000017945 */ /* 0x000fe20003800000 */
[----:B------:R-:W-:Y:S02]  /*b0e0*/  IMAD.MOV.U32 R225, RZ, RZ, R13 ;  /* 0x000000ffffe17224 */ /* 0x000fe400078e000d */
[----:B------:R-:W-:Y:S02]  /*b0f0*/  IMAD.MOV.U32 R21, RZ, RZ, R15 ;  /* 0x000000ffff157224 */ /* 0x000fe400078e000f */
[----:B------:R-:W-:-:S07]  /*b100*/  IMAD.MOV.U32 R224, RZ, RZ, R18 ;  /* 0x000000ffffe07224 */ /* 0x000fce00078e0012 */
.L_x_4833:
[----:B------:R-:W-:-:S05]  /*b110*/  VIADD R18, R224, 0x1 ;  /* 0x00000001e0127836 */ /* 0x000fca0000000000 */
[----:B------:R-:W-:-:S04]  /*b120*/  ISETP.NE.AND P2, PT, R18, 0x2, PT ;  /* 0x000000021200780c */ /* 0x000fc80003f45270 */
[----:B------:R-:W-:Y:S02]  /*b130*/  SEL R12, RZ, 0x1, P2 ;  /* 0x00000001ff0c7807 */ /* 0x000fe40001000000 */
[----:B------:R-:W-:Y:S02]  /*b140*/  SEL R18, R18, RZ, P2 ;  /* 0x000000ff12127207 */ /* 0x000fe40001000000 */
[----:B------:R-:W-:Y:S01]  /*b150*/  LOP3.LUT R19, R19, R12, RZ, 0x3c, !PT ;  /* 0x0000000c13137212 */ /* 0x000fe200078e3cff */
[----:B-1----:R-:W-:Y:S06]  /*b160*/  @!P0 BRA `(.L_x_4823) ;  /* 0x0000000000048947 */ /* 0x002fec0003800000 */
[----:B------:R-:W-:Y:S01]  /*b170*/  BPT.TRAP 0x1 ;  /* 0x000000040000795c */ /* 0x000fe20000300000 */
.L_x_4823:
[----:B------:R-:W-:Y:S01]  /*b180*/  IMAD R216, R18, 0x8, R2 ;  /* 0x0000000812d87824 */ /* 0x000fe200078e0202 */
[----:B------:R-:W-:-:S04]  /*b190*/  SHF.L.U32 R20, R19, 0x1f, RZ ;  /* 0x0000001f13147819 */ /* 0x000fc800000006ff */
[----:B------:R1:W2:Y:S01]  /*b1a0*/  SYNCS.PHASECHK.TRANS64.TRYWAIT P2, [R216+URZ+0x28c30], R20 ;  /* 0x028c3014d80075a7 */ /* 0x0002a2000804017f */
[----:B------:R-:W-:Y:S05]  /*b1b0*/  @!P0 BRA `(.L_x_4824) ;  /* 0x0000000000048947 */ /* 0x000fea0003800000 */
[----:B------:R-:W-:Y:S01]  /*b1c0*/  BPT.TRAP 0x1 ;  /* 0x000000040000795c */ /* 0x000fe20000300000 */
.L_x_4824:
[----:B------:R-:W-:Y:S01]  /*b1d0*/  ISETP.NE.AND P3, PT, R231, 0x1, PT ;  /* 0x00000001e700780c */ /* 0x000fe20003f65270 */
[----:B------:R-:W-:Y:S01]  /*b1e0*/  IMAD.IADD R15, R203, 0x1, R196 ;  /* 0x00000001cb0f7824 */ /* 0x000fe200078e02c4 */
[----:B------:R-:W-:Y:S11]  /*b1f0*/  BSSY B2, `(.L_x_4825) ;  /* 0x0000008000027945 */ /* 0x000ff60003800000 */
[----:B------:R-:W3:Y:S08]  /*b200*/  @P3 LDC R12, c[0x0][0x44c] ;  /* 0x00011300ff0c3b82 */ /* 0x000ef00000000800 */
[----:B------:R-:W4:Y:S01]  /*b210*/  @P3 LDC R13, c[0x0][0x450] ;  /* 0x00011400ff0d3b82 */ /* 0x000f220000000800 */
[----:B---3--:R-:W-:-:S05]  /*b220*/  @P3 IMAD.HI.U32 R12, R15, R12, RZ ;  /* 0x0000000c0f0c3227 */ /* 0x008fca00078e00ff */
[----:B----4-:R-:W-:Y:S01]  /*b230*/  @P3 SHF.R.U32.HI R15, RZ, R13, R12 ;  /* 0x0000000dff0f3219 */ /* 0x010fe2000001160c */
[----:B--2---:R-:W-:Y:S06]  /*b240*/  @P2 BRA `(.L_x_4826) ;  /* 0x0000000000082947 */ /* 0x004fec0003800000 */
[----:B------:R-:W2:Y:S02]  /*b250*/  SYNCS.PHASECHK.TRANS64.TRYWAIT P2, [R216+URZ+0x28c30], R20 ;  /* 0x028c3014d80075a7 */ /* 0x000ea4000804017f */
[----:B--2---:R-:W-:Y:S05]  /*b260*/  @!P2 BRA `(.L_x_4827) ;  /* 0x0000010c001ca947 */ /* 0x004fea0003800000 */
.L_x_4826:
[----:B------:R-:W-:Y:S05]  /*b270*/  BSYNC B2 ;  /* 0x0000000000027941 */ /* 0x000fea0003800000 */
.L_x_4825:
[----:B------:R-:W3:Y:S01]  /*b280*/  SHFL.IDX PT, R156, R15, RZ, 0x1c1f ;  /* 0x001c1fff0f9c7589 */ /* 0x000ee200000e0000 */
[----:B------:R-:W-:-:S03]  /*b290*/  IMAD.MOV.U32 R12, RZ, RZ, -0x40 ;  /* 0xffffffc0ff0c7424 */ /* 0x000fc600078e00ff */
[----:B------:R-:W4:Y:S01]  /*b2a0*/  LDL.LU R231, [R1+0x8] ;  /* 0x0000080001e77983 */ /* 0x000f220000300800 */
[----:B------:R-:W-:Y:S01]  /*b2b0*/  IMAD R12, R215, R12, 0x1 ;  /* 0x00000001d70c7424 */ /* 0x000fe200078e020c */
[----:B------:R-:W-:Y:S01]  /*b2c0*/  R2UR UR4, R4 ;  /* 0x00000000040472ca */ /* 0x000fe200000e0000 */
[----:B------:R-:W-:Y:S01]  /*b2d0*/  IMAD R154, R18, 0x200, R14 ;  /* 0x00000200129a7824 */ /* 0x000fe200078e020e */
[----:B------:R-:W-:Y:S01]  /*b2e0*/  R2UR UR5, R5 ;  /* 0x00000000050572ca */ /* 0x000fe200000e0000 */
[----:B------:R-:W-:Y:S01]  /*b2f0*/  IMAD.MOV.U32 R155, RZ, RZ, 0x40000040 ;  /* 0x40000040ff9b7424 */ /* 0x000fe200078e00ff */
[----:B------:R-:W-:Y:S01]  /*b300*/  IADD3 R13, R195, R12, -R189 ;  /* 0x0000000cc30d7210 */ /* 0x000fe20007ffe8bd */
[C---:B------:R-:W-:Y:S01]  /*b310*/  VIADD R152, R154.reuse, 0x2 ;  /* 0x000000029a987836 */ /* 0x040fe20000000000 */
[C---:B------:R-:W-:Y:S01]  /*b320*/  R2UR UR6, R154.reuse ;  /* 0x000000009a0672ca */ /* 0x040fe200000e0000 */
[C---:B------:R-:W-:Y:S01]  /*b330*/  VIADD R12, R154.reuse, 0x4 ;  /* 0x000000049a0c7836 */ /* 0x040fe20000000000 */
[----:B------:R-:W-:Y:S01]  /*b340*/  R2UR UR7, R155 ;  /* 0x000000009b0772ca */ /* 0x000fe200000e0000 */
[----:B------:R-:W-:Y:S01]  /*b350*/  VIADD R154, R154, 0x6 ;  /* 0x000000069a9a7836 */ /* 0x000fe20000000000 */
[----:B------:R3:W5:Y:S01]  /*b360*/  SHFL.IDX PT, R228, R15, 0x1, 0x1c1f ;  /* 0x003c1f000fe47f89 */ /* 0x00076200000e0000 */
[----:B------:R-:W-:Y:S01]  /*b370*/  IMAD.MOV.U32 R153, RZ, RZ, 0x40000040 ;  /* 0x40000040ff997424 */ /* 0x000fe200078e00ff */
[----:B------:R-:W-:Y:S01]  /*b380*/  R2UR UR10, R152 ;  /* 0x00000000980a72ca */ /* 0x000fe200000e0000 */
[----:B------:R-:W-:Y:S01]  /*b390*/  IMAD.IADD R13, R13, 0x1, -R194 ;  /* 0x000000010d0d7824 */ /* 0x000fe200078e0ac2 */
[----:B------:R-:W-:-:S02]  /*b3a0*/  R2UR UR18, R154 ;  /* 0x000000009a1272ca */ /* 0x000fc400000e0000 */
[----:B------:R-:W-:Y:S01]  /*b3b0*/  R2UR UR11, R153 ;  /* 0x00000000990b72ca */ /* 0x000fe200000e0000 */
[----:B---3--:R-:W-:Y:S01]  /*b3c0*/  IMAD.IADD R15, R13, 0x1, R156 ;  /* 0x000000010d0f7824 */ /* 0x008fe200078e029c */
[----:B------:R-:W-:Y:S02]  /*b3d0*/  R2UR UR19, R155 ;  /* 0x000000009b1372ca */ /* 0x000fe400000e0000 */
[----:B0-----:R-:W-:Y:S01]  /*b3e0*/  WARPGROUP.ARRIVE ;  /* 0x00000000000079c5 */ /* 0x001fe20000000000 */
[----:B------:R-:W-:Y:S02]  /*b3f0*/  R2UR UR8, R10 ;  /* 0x000000000a0872ca */ /* 0x000fe400000e0000 */
[----:B------:R-:W-:Y:S02]  /*b400*/  R2UR UR9, R11 ;  /* 0x000000000b0972ca */ /* 0x000fe400000e0000 */
[----:B------:R-:W-:Y:S01]  /*b410*/  R2UR UR14, R12 ;  /* 0x000000000c0e72ca */ /* 0x000fe200000e0000 */
[----:B------:R-:W-:Y:S01]  /*b420*/  HGMMA.64x64x16.F32.BF16 R152, gdesc[UR4], RZ, !UPT, gsb0 ;  /* 0x00e00000049879f0 */ /* 0x000fe2000c0018ff */
[----:B------:R-:W-:-:S02]  /*b430*/  R2UR UR12, R8 ;  /* 0x00000000080c72ca */ /* 0x000fc400000e0000 */
[----:B------:R-:W-:Y:S02]  /*b440*/  R2UR UR13, R9 ;  /* 0x00000000090d72ca */ /* 0x000fe400000e0000 */
[----:B------:R-:W-:Y:S01]  /*b450*/  R2UR UR16, R6 ;  /* 0x00000000061072ca */ /* 0x000fe200000e0000 */
[----:B-----5:R-:W-:Y:S01]  /*b460*/  IMAD.IADD R228, R13, 0x1, R228 ;  /* 0x000000010de47824 */ /* 0x020fe200078e02e4 */
[----:B------:R-:W-:Y:S01]  /*b470*/  R2UR UR17, R7 ;  /* 0x00000000071172ca */ /* 0x000fe200000e0000 */
[----:B------:R-:W-:Y:S01]  /*b480*/  IMAD.MOV.U32 R13, RZ, RZ, 0x40000040 ;  /* 0x40000040ff0d7424 */ /* 0x000fe200078e00ff */
[----:B------:R-:W-:Y:S02]  /*b490*/  LOP3.LUT R229, R229, 0xfffffffe, RZ, 0xc0, !PT ;  /* 0xfffffffee5e57812 */ /* 0x000fe400078ec0ff */
[----:B------:R-:W-:Y:S02]  /*b4a0*/  ISETP.GT.AND P2, PT, R228, 0x29, PT ;  /* 0x00000029e400780c */ /* 0x000fe40003f44270 */
[----:B------:R-:W-:-:S02]  /*b4b0*/  R2UR UR15, R13 ;  /* 0x000000000d0f72ca */ /* 0x000fc400000e0000 */
[C---:B------:R-:W-:Y:S02]  /*b4c0*/  ISETP.GT.AND P3, PT, R228.reuse, 0x30, PT ;  /* 0x00000030e400780c */ /* 0x040fe40003f64270 */
[C---:B------:R-:W-:Y:S02]  /*b4d0*/  ISETP.GT.AND P4, PT, R228.reuse, 0x31, PT ;  /* 0x00000031e400780c */ /* 0x040fe40003f84270 */
[C---:B------:R-:W-:Y:S02]  /*b4e0*/  ISETP.GT.AND P5, PT, R228.reuse, 0x38, PT ;  /* 0x00000038e400780c */ /* 0x040fe40003fa4270 */
[----:B------:R-:W-:-:S03]  /*b4f0*/  ISETP.GT.AND P6, PT, R228, 0x39, PT ;  /* 0x00000039e400780c */ /* 0x000fc60003fc4270 */
[----:B------:R-:W-:Y:S02]  /*b500*/  @P2 LOP3.LUT R229, R229, 0x1, RZ, 0xfc, !PT ;  /* 0x00000001e5e52812 */ /* 0x000fe400078efcff */
[----:B------:R-:W-:Y:S02]  /*b510*/  ISETP.GT.AND P2, PT, R15, 0x8, PT ;  /* 0x000000080f00780c */ /* 0x000fe40003f44270 */
[----:B------:R-:W-:-:S04]  /*b520*/  LOP3.LUT R229, R229, 0xfffffffd, RZ, 0xc0, !PT ;  /* 0xfffffffde5e57812 */ /* 0x000fc800078ec0ff */
[----:B------:R-:W-:Y:S02]  /*b530*/  @P3 LOP3.LUT R229, R229, 0x2, RZ, 0xfc, !PT ;  /* 0x00000002e5e53812 */ /* 0x000fe400078efcff */
        /* <DEDUP_REMOVED lines=9> */
[----:B------:R-:W-:Y:S01]  /*b5d0*/  HGMMA.64x64x16.F32.BF16 R152, gdesc[UR16], R152, gsb0 ;  /* 0x00e00000109879f0 */ /* 0x000fe20008001898 */
[----:B----4-:R-:W-:-:S04]  /*b5e0*/  LOP3.LUT R231, R231, 0xdfffffff, RZ, 0xc0, !PT ;  /* 0xdfffffffe7e77812 */ /* 0x010fc800078ec0ff */
[----:B------:R-:W-:Y:S02]  /*b5f0*/  @P1 LOP3.LUT R231, R231, 0x20000000, RZ, 0xfc, !PT ;  /* 0x20000000e7e71812 */ /* 0x000fe400078efcff */
[----:B------:R-:W-:Y:S02]  /*b600*/  ISETP.GT.AND P1, PT, R228, 0x21, PT ;  /* 0x00000021e400780c */ /* 0x000fe40003f24270 */
[----:B------:R-:W-:-:S04]  /*b610*/  LOP3.LUT R231, R231, 0xefffffff, RZ, 0xc0, !PT ;  /* 0xefffffffe7e77812 */ /* 0x000fc800078ec0ff */
[----:B------:R-:W-:Y:S02]  /*b620*/  @P0 LOP3.LUT R231, R231, 0x10000000, RZ, 0xfc, !PT ;  /* 0x10000000e7e70812 */ /* 0x000fe400078efcff */
[----:B------:R-:W-:Y:S02]  /*b630*/  ISETP.GT.AND P0, PT, R228, 0x28, PT ;  /* 0x00000028e400780c */ /* 0x000fe40003f04270 */
[----:B------:R-:W-:-:S04]  /*b640*/  LOP3.LUT R231, R231, 0xbfffffff, RZ, 0xc0, !PT ;  /* 0xbfffffffe7e77812 */ /* 0x000fc800078ec0ff */
[----:B------:R-:W-:Y:S02]  /*b650*/  @P1 LOP3.LUT R231, R231, 0x40000000, RZ, 0xfc, !PT ;  /* 0x40000000e7e71812 */ /* 0x000fe400078efcff */
[----:B------:R-:W-:Y:S02]  /*b660*/  ISETP.GT.AND P1, PT, R15, RZ, PT ;  /* 0x000000ff0f00720c */ /* 0x000fe40003f24270 */
[----:B------:R-:W-:-:S04]  /*b670*/  LOP3.LUT R231, R231, 0x7fffffff, RZ, 0xc0, !PT ;  /* 0x7fffffffe7e77812 */ /* 0x000fc800078ec0ff */
[----:B------:R-:W-:Y:S02]  /*b680*/  @P0 LOP3.LUT R231, R231, 0x80000000, RZ, 0xfc, !PT ;  /* 0x80000000e7e70812 */ /* 0x000fe400078efcff */
[----:B------:R-:W-:-:S03]  /*b690*/  ISETP.GT.AND P0, PT, R15, 0x9, PT ;  /* 0x000000090f00780c */ /* 0x000fc60003f04270 */
[----:B------:R-:W-:Y:S01]  /*b6a0*/  STL [R1+0x8], R231 ;  /* 0x000008e701007387 */ /* 0x000fe20000100800 */
[----:B------:R-:W-:Y:S02]  /*b6b0*/  WARPGROUP.DEPBAR.LE gsb0, 0x0 ;  /* 0x00008000000079c5 */ /* 0x000fe40000010000 */
[----:B------:R-:W-:Y:S02]  /*b6c0*/  FSEL R152, R152, -INF , P1 ;  /* 0xff80000098987808 */ /* 0x000fe40000800000 */
[----:B------:R-:W-:Y:S02]  /*b6d0*/  ISETP.GT.AND P1, PT, R15, 0x10, PT ;  /* 0x000000100f00780c */ /* 0x000fe40003f24270 */
[----:B------:R-:W-:Y:S02]  /*b6e0*/  FSEL R232, R153, -INF , P3 ;  /* 0xff80000099e87808 */ /* 0x000fe40001800000 */
[----:B------:R-:W-:Y:S02]  /*b6f0*/  FSEL R160, R160, -INF , P1 ;  /* 0xff800000a0a07808 */ /* 0x000fe40000800000 */
[----:B------:R-:W-:-:S02]  /*b700*/  ISETP.GT.AND P3, PT, R15, 0x11, PT ;  /* 0x000000110f00780c */ /* 0x000fc40003f64270 */
[----:B------:R-:W-:Y:S02]  /*b710*/  ISETP.GT.AND P1, PT, R228, RZ, PT ;  /* 0x000000ffe400720c */ /* 0x000fe40003f24270 */
[----:B------:R-:W-:Y:S02]  /*b720*/  FSEL R156, R156, -INF , P2 ;  /* 0xff8000009c9c7808 */ /* 0x000fe40001000000 */
[----:B------:R-:W-:Y:S02]  /*b730*/  ISETP.GT.AND P2, PT, R15, 0x18, PT ;  /* 0x000000180f00780c */ /* 0x000fe40003f44270 */
[----:B------:R-:W-:Y:S02]  /*b740*/  FSEL R161, R161, -INF , P3 ;  /* 0xff800000a1a17808 */ /* 0x000fe40001800000 */
[----:B------:R-:W-:Y:S02]  /*b750*/  FSEL R154, R154, -INF , P1 ;  /* 0xff8000009a9a7808 */ /* 0x000fe40000800000 */
[----:B------:R-:W-:-:S02]  /*b760*/  ISETP.GT.AND P3, PT, R228, 0x1, PT ;  /* 0x00000001e400780c */ /* 0x000fc40003f64270 */
[----:B------:R-:W-:Y:S02]  /*b770*/  FSEL R157, R157, -INF , P0 ;  /* 0xff8000009d9d7808 */ /* 0x000fe40000000000 */
[----:B------:R-:W-:Y:S02]  /*b780*/  ISETP.GT.AND P0, PT, R15, 0x19, PT ;  /* 0x000000190f00780c */ /* 0x000fe40003f04270 */
        /* <DEDUP_REMOVED lines=8> */
[----:B------:R-:W-:Y:S02]  /*b810*/  ISETP.GT.AND P1, PT, R228, 0x10, PT ;  /* 0x00000010e400780c */ /* 0x000fe40003f24270 */
[----:B------:R-:W-:-:S02]  /*b820*/  FSEL R159, R159, -INF , P0 ;  /* 0xff8000009f9f7808 */ /* 0x000fc40000000000 */
[----:B------:R-:W-:Y:S02]  /*b830*/  FMNMX.FTZ R12, R158, R12, !PT ;  /* 0x0000000c9e0c7209 */ /* 0x000fe40007810000 */
[----:B------:R-:W-:Y:S02]  /*b840*/  FSEL R162, R162, -INF , P1 ;  /* 0xff800000a2a27808 */ /* 0x000fe40000800000 */
[C---:B------:R-:W-:Y:S02]  /*b850*/  ISETP.GT.AND P3, PT, R228.reuse, 0x11, PT ;  /* 0x00000011e400780c */ /* 0x040fe40003f64270 */
        /* <DEDUP_REMOVED lines=11> */
[----:B------:R-:W-:Y:S02]  /*b910*/  LOP3.LUT P1, RZ, R231, 0x40000000, RZ, 0xc0, !PT ;  /* 0x40000000e7ff7812 */ /* 0x000fe4000782c0ff */
[----:B------:R-:W-:Y:S02]  /*b920*/  FMNMX.FTZ R12, R167, R12, !PT ;  /* 0x0000000ca70c7209 */ /* 0x000fe40007810000 */
[----:B------:R-:W-:Y:S02]  /*b930*/  LOP3.LUT P0, RZ, R231, 0x80000000, RZ, 0xc0, !PT ;  /* 0x80000000e7ff7812 */ /* 0x000fe4000780c0ff */
[----:B------:R-:W-:-:S02]  /*b940*/  FSEL R171, R171, -INF , P1 ;  /* 0xff800000abab7808 */ /* 0x000fc40000800000 */
[----:B------:R-:W-:Y:S02]  /*b950*/  FMNMX.FTZ R12, R170, R12, !PT ;  /* 0x0000000caa0c7209 */ /* 0x000fe40007810000 */
[----:B------:R-:W-:Y:S02]  /*b960*/  LOP3.LUT P2, RZ, R229, 0x1, RZ, 0xc0, !PT ;  /* 0x00000001e5ff7812 */ /* 0x000fe4000784c0ff */
[----:B------:R-:W-:Y:S02]  /*b970*/  FSEL R174, R174, -INF , P0 ;  /* 0xff800000aeae7808 */ /* 0x000fe40000000000 */
[----:B------:R-:W-:Y:S02]  /*b980*/  FMNMX.FTZ R12, R171, R12, !PT ;  /* 0x0000000cab0c7209 */ /* 0x000fe40007810000 */
[----:B------:R-:W-:Y:S02]  /*b990*/  LOP3.LUT P3, RZ, R229, 0x2, RZ, 0xc0, !PT ;  /* 0x00000002e5ff7812 */ /* 0x000fe4000786c0ff */
[----:B------:R-:W-:-:S02]  /*b9a0*/  FSEL R175, R175, -INF , P2 ;  /* 0xff800000afaf7808 */ /* 0x000fc40001000000 */
[----:B------:R-:W-:Y:S02]  /*b9b0*/  FMNMX.FTZ R12, R174, R12, !PT ;  /* 0x0000000cae0c7209 */ /* 0x000fe40007810000 */
[----:B------:R-:W-:Y:S02]  /*b9c0*/  FSEL R178, R178, -INF , P3 ;  /* 0xff800000b2b27808 */ /* 0x000fe40001800000 */
[----:B------:R-:W-:Y:S02]  /*b9d0*/  FMNMX.FTZ R12, R175, R12, !PT ;  /* 0x0000000caf0c7209 */ /* 0x000fe40007810000 */
[----:B------:R-:W-:Y:S02]  /*b9e0*/  FSEL R179, R179, -INF , P4 ;  /* 0xff800000b3b37808 */ /* 0x000fe40002000000 */
[----:B------:R-:W-:Y:S02]  /*b9f0*/  FMNMX.FTZ R12, R178, R12, !PT ;  /* 0x0000000cb20c7209 */ /* 0x000fe40007810000 */
[----:B------:R-:W-:-:S02]  /*ba00*/  FSEL R182, R182, -INF , P5 ;  /* 0xff800000b6b67808 */ /* 0x000fc40002800000 */
[----:B------:R-:W-:Y:S02]  /*ba10*/  FMNMX.FTZ R12, R179, R12, !PT ;  /* 0x0000000cb30c7209 */ /* 0x000fe40007810000 */
[----:B------:R-:W-:Y:S02]  /*ba20*/  FSEL R183, R183, -INF , P6 ;  /* 0xff800000b7b77808 */ /* 0x000fe40003000000 */
[----:B------:R-:W-:Y:S02]  /*ba30*/  FMNMX.FTZ R12, R182, R12, !PT ;  /* 0x0000000cb60c7209 */ /* 0x000fe40007810000 */
[----:B------:R-:W-:Y:S02]  /*ba40*/  LOP3.LUT P1, RZ, R231, 0x20000000, RZ, 0xc0, !PT ;  /* 0x20000000e7ff7812 */ /* 0x000fe4000782c0ff */
[----:B------:R-:W-:Y:S02]  /*ba50*/  FMNMX.FTZ R12, R183, R12, !PT ;  /* 0x0000000cb70c7209 */ /* 0x000fe40007810000 */
[----:B------:R-:W-:-:S02]  /*ba60*/  ISETP.GT.AND P6, PT, R15, 0x20, PT ;  /* 0x000000200f00780c */ /* 0x000fc40003fc4270 */
[C---:B------:R-:W-:Y:S01]  /*ba70*/  ISETP.GT.AND P5, PT, R15.reuse, 0x21, PT ;  /* 0x000000210f00780c */ /* 0x040fe20003fa4270 */
[----:B------:R-:W0:Y:S01]  /*ba80*/  SHFL.BFLY PT, R13, R12, 0x2, 0x1f ;  /* 0x0c401f000c0d7f89 */ /* 0x000e2200000e0000 */
[----:B------:R-:W-:Y:S02]  /*ba90*/  FSEL R168, R168, -INF , P6 ;  /* 0xff800000a8a87808 */ /* 0x000fe40003000000 */
[----:B------:R-:W-:Y:S02]  /*baa0*/  ISETP.GT.AND P4, PT, R15, 0x28, PT ;  /* 0x000000280f00780c */ /* 0x000fe40003f84270 */
[----:B------:R-:W-:Y:S02]  /*bab0*/  FSEL R169, R169, -INF , P5 ;  /* 0xff800000a9a97808 */ /* 0x000fe40002800000 */
[----:B------:R-:W-:Y:S02]  /*bac0*/  ISETP.GT.AND P3, PT, R15, 0x29, PT ;  /* 0x000000290f00780c */ /* 0x000fe40003f64270 */
[----:B------:R-:W-:-:S02]  /*bad0*/  FSEL R172, R172, -INF , P4 ;  /* 0xff800000acac7808 */ /* 0x000fc40002000000 */
[----:B------:R-:W-:Y:S02]  /*bae0*/  FSEL R173, R173, -INF , P3 ;  /* 0xff800000adad7808 */ /* 0x000fe40001800000 */
[C---:B------:R-:W-:Y:S02]  /*baf0*/  ISETP.GT.AND P4, PT, R15.reuse, 0x30, PT ;  /* 0x000000300f00780c */ /* 0x040fe40003f84270 */
[C---:B------:R-:W-:Y:S02]  /*bb00*/  ISETP.GT.AND P3, PT, R15.reuse, 0x31, PT ;  /* 0x000000310f00780c */ /* 0x040fe40003f64270 */
[----:B------:R-:W-:Y:S02]  /*bb10*/  FSEL R176, R176, -INF , P4 ;  /* 0xff800000b0b07808 */ /* 0x000fe40002000000 */
[----:B------:R-:W-:Y:S02]  /*bb20*/  ISETP.GT.AND P4, PT, R15, 0x38, PT ;  /* 0x000000380f00780c */ /* 0x000fe40003f84270 */
[----:B------:R-:W-:-:S02]  /*bb30*/  FSEL R177, R177, -INF , P3 ;  /* 0xff800000b1b17808 */ /* 0x000fc40001800000 */
[----:B------:R-:W-:Y:S02]  /*bb40*/  ISETP.GT.AND P3, PT, R15, 0x39, PT ;  /* 0x000000390f00780c */ /* 0x000fe40003f64270 */
[----:B0-----:R-:W-:Y:S02]  /*bb50*/  FMNMX.FTZ R13, R12, R13, !PT ;  /* 0x0000000d0c0d7209 */ /* 0x001fe40007810000 */
[----:B------:R-:W-:Y:S02]  /*bb60*/  FSEL R180, R180, -INF , P4 ;  /* 0xff800000b4b47808 */ /* 0x000fe40002000000 */
[----:B------:R-:W-:Y:S01]  /*bb70*/  FSEL R181, R181, -INF , P3 ;  /* 0xff800000b5b57808 */ /* 0x000fe20001800000 */
[----:B------:R-:W0:Y:S01]  /*bb80*/  SHFL.BFLY PT, R12, R13, 0x1, 0x1f ;  /* 0x0c201f000d0c7f89 */ /* 0x000e2200000e0000 */
[----:B------:R-:W-:Y:S02]  /*bb90*/  LOP3.LUT P0, RZ, R231, 0x10000000, RZ, 0xc0, !PT ;  /* 0x10000000e7ff7812 */ /* 0x000fe4000780c0ff */
[----:B------:R-:W3:Y:S01]  /*bba0*/  LDC R231, c[0x0][0x448] ;  /* 0x00011200ffe77b82 */ /* 0x000ee20000000800 */
[----:B0-----:R-:W-:-:S04]  /*bbb0*/  FMNMX.FTZ R13, R13, R12, !PT ;  /* 0x0000000c0d0d7209 */ /* 0x001fc80007810000 */
[----:B------:R-:W-:-:S04]  /*bbc0*/  FSETP.NEU.FTZ.AND P2, PT, R13, -INF , PT ;  /* 0xff8000000d00780b */ /* 0x000fc80003f5d000 */
[----:B------:R-:W-:-:S05]  /*bbd0*/  FSEL R12, R13, RZ, P2 ;  /* 0x000000ff0d0c7208 */ /* 0x000fca0001000000 */
[----:B------:R-:W-:Y:S01]  /*bbe0*/  FADD.FTZ R225, -R12, R225 ;  /* 0x000000e10ce17221 */ /* 0x000fe20000010100 */
[----:B------:R-:W-:-:S04]  /*bbf0*/  IMAD.U32 R12, RZ, RZ, UR37 ;  /* 0x00000025ff0c7e24 */ /* 0x000fc8000f8e00ff */
[----:B------:R-:W-:-:S05]  /*bc00*/  FMUL.FTZ R153, R13, R12 ;  /* 0x0000000c0d997220 */ /* 0x000fca0000410000 */
[----:B------:R-:W-:-:S05]  /*bc10*/  FSEL R153, R153, RZ, P2 ;  /* 0x000000ff99997208 */ /* 0x000fca0001000000 */
        /* <DEDUP_REMOVED lines=16> */
[----:B------:R-:W-:Y:S01]  /*bd20*/  FMUL.FTZ R170, R225, R12 ;  /* 0x0000000ce1aa7220 */ /* 0x000fe20000410000 */
[----:B------:R0:W-:Y:S08]  /*bd30*/  MUFU.EX2 R153, R154 ;  /* 0x0000009a00997308 */ /* 0x0001f00000000800 */
[----:B------:R-:W4:Y:S01]  /*bd40*/  MUFU.EX2 R170, R170 ;  /* 0x000000aa00aa7308 */ /* 0x000f220000000800 */
[----:B0-----:R-:W-:-:S05]  /*bd50*/  @!P1 VIADD R154, R216, 0x28c40 ;  /* 0x00028c40d89a9836 */ /* 0x001fca0000000000 */
[----:B------:R-:W-:Y:S02]  /*bd60*/  @!P1 PRMT R154, RZ, 0x654, R154 ;  /* 0x00000654ff9a9816 */ /* 0x000fe4000000009a */
[----:B------:R-:W0:Y:S02]  /*bd70*/  MUFU.EX2 R155, R155 ;  /* 0x0000009b009b7308 */ /* 0x000e240000000800 */
[----:B------:R5:W-:Y:S06]  /*bd80*/  @!P1 SYNCS.ARRIVE.TRANS64.RED.A1T0 RZ, [R154+URZ], RZ ;  /* 0x000000ff9aff99a7 */ /* 0x000bec000810043f */
[----:B------:R-:W-:Y:S01]  /*bd90*/  MUFU.EX2 R159, R159 ;  /* 0x0000009f009f7308 */ /* 0x000fe20000000800 */
[----:B----4-:R-:W-:Y:S01]  /*bda0*/  FFMA.FTZ R3, R170, R3, R153 ;  /* 0x00000003aa037223 */ /* 0x010fe20000010099 */
[----:B-----5:R-:W-:Y:S01]  /*bdb0*/  FMNMX.FTZ R154, R152, R21, !PT ;  /* 0x00000015989a7209 */ /* 0x020fe20007810000 */
[-C--:B------:R-:W-:Y:S01]  /*bdc0*/  FMUL.FTZ R26, R26, R170.reuse ;  /* 0x000000aa1a1a7220 */ /* 0x080fe20000410000 */
[-C--:B------:R-:W-:Y:S01]  /*bdd0*/  FMUL.FTZ R27, R27, R170.reuse ;  /* 0x000000aa1b1b7220 */ /* 0x080fe20000410000 */
[----:B------:R-:W-:Y:S01]  /*bde0*/  FMUL.FTZ R30, R30, R170 ;  /* 0x000000aa1e1e7220 */ /* 0x000fe20000410000 */
[----:B------:R-:W-:Y:S01]  /*bdf0*/  FMNMX.FTZ R154, R232, R154, !PT ;  /* 0x0000009ae89a7209 */ /* 0x000fe20007810000 */
[----:B------:R-:W-:Y:S01]  /*be00*/  FMUL.FTZ R31, R31, R170 ;  /* 0x000000aa1f1f7220 */ /* 0x000fe20000410000 */
[----:B------:R-:W-:Y:S01]  /*be10*/  MUFU.EX2 R162, R162 ;  /* 0x000000a200a27308 */ /* 0x000fe20000000800 */
[C---:B0-----:R-:W-:Y:S01]  /*be20*/  FADD.FTZ R3, R155.reuse, R3 ;  /* 0x000000039b037221 */ /* 0x041fe20000010000 */
[----:B------:R-:W-:Y:S01]  /*be30*/  FMNMX.FTZ R154, R156, R154, !PT ;  /* 0x0000009a9c9a7209 */ /* 0x000fe20007810000 */
[-C--:B------:R-:W-:Y:S01]  /*be40*/  FMUL.FTZ R34, R34, R170.reuse ;  /* 0x000000aa22227220 */ /* 0x080fe20000410000 */
[----:B------:R-:W-:Y:S01]  /*be50*/  F2FP.BF16.F32.PACK_AB R153, R155, R153 ;  /* 0x000000999b99723e */ /* 0x000fe200000010ff */
[----:B------:R-:W-:Y:S01]  /*be60*/  FMUL.FTZ R35, R35, R170 ;  /* 0x000000aa23237220 */ /* 0x000fe20000410000 */
[----:B------:R-:W-:Y:S01]  /*be70*/  FMNMX.FTZ R154, R157, R154, !PT ;  /* 0x0000009a9d9a7209 */ /* 0x000fe20007810000 */
[-C--:B------:R-:W-:Y:S01]  /*be80*/  FMUL.FTZ R38, R38, R170.reuse ;  /* 0x000000aa26267220 */ /* 0x080fe20000410000 */
[----:B------:R-:W0:Y:S01]  /*be90*/  MUFU.EX2 R155, R158 ;  /* 0x0000009e009b7308 */ /* 0x000e220000000800 */
[----:B------:R-:W-:Y:S01]  /*bea0*/  FMUL.FTZ R39, R39, R170 ;  /* 0x000000aa27277220 */ /* 0x000fe20000410000 */
[----:B------:R-:W-:Y:S01]  /*beb0*/  FMNMX.FTZ R154, R160, R154, !PT ;  /* 0x0000009aa09a7209 */ /* 0x000fe20007810000 */
[-C--:B------:R-:W-:Y:S01]  /*bec0*/  FMUL.FTZ R42, R42, R170.reuse ;  /* 0x000000aa2a2a7220 */ /* 0x080fe20000410000 */
[-C--:B------:R-:W-:Y:S01]  /*bed0*/  FMUL.FTZ R43, R43, R170.reuse ;  /* 0x000000aa2b2b7220 */ /* 0x080fe20000410000 */
[----:B------:R-:W-:Y:S01]  /*bee0*/  FMUL.FTZ R46, R46, R170 ;  /* 0x000000aa2e2e7220 */ /* 0x000fe20000410000 */
[----:B------:R-:W-:Y:S01]  /*bef0*/  FMNMX.FTZ R154, R161, R154, !PT ;  /* 0x0000009aa19a7209 */ /* 0x000fe20007810000 */
[-C--:B------:R-:W-:Y:S01]  /*bf00*/  FMUL.FTZ R47, R47, R170.reuse ;  /* 0x000000aa2f2f7220 */ /* 0x080fe20000410000 */
[----:B------:R-:W-:Y:S01]  /*bf10*/  MUFU.EX2 R167, R167 ;  /* 0x000000a700a77308 */ /* 0x000fe20000000800 */
[----:B------:R-:W-:Y:S01]  /*bf20*/  FMUL.FTZ R50, R50, R170 ;  /* 0x000000aa32327220 */ /* 0x000fe20000410000 */
[----:B------:R-:W-:Y:S01]  /*bf30*/  FMNMX.FTZ R154, R164, R154, !PT ;  /* 0x0000009aa49a7209 */ /* 0x000fe20007810000 */
[-C--:B------:R-:W-:Y:S01]  /*bf40*/  FMUL.FTZ R51, R51, R170.reuse ;  /* 0x000000aa33337220 */ /* 0x080fe20000410000 */
[-C--:B------:R-:W-:Y:S01]  /*bf50*/  FMUL.FTZ R54, R54, R170.reuse ;  /* 0x000000aa36367220 */ /* 0x080fe20000410000 */
[----:B------:R-:W-:Y:S01]  /*bf60*/  FMUL.FTZ R55, R55, R170 ;  /* 0x000000aa37377220 */ /* 0x000fe20000410000 */
[----:B------:R-:W-:Y:S01]  /*bf70*/  FMNMX.FTZ R154, R165, R154, !PT ;  /* 0x0000009aa59a7209 */ /* 0x000fe20007810000 */
[----:B------:R-:W-:Y:S01]  /*bf80*/  FMUL.FTZ R58, R58, R170 ;  /* 0x000000aa3a3a7220 */ /* 0x000fe20000410000 */
[----:B------:R-:W-:Y:S01]  /*bf90*/  MUFU.EX2 R228, R228 ;  /* 0x000000e400e47308 */ /* 0x000fe20000000800 */
[----:B0-----:R-:W-:Y:S01]  /*bfa0*/  FADD.FTZ R3, R155, R3 ;  /* 0x000000039b037221 */ /* 0x001fe20000010000 */
[----:B------:R-:W-:Y:S01]  /*bfb0*/  FMNMX.FTZ R154, R168, R154, !PT ;  /* 0x0000009aa89a7209 */ /* 0x000fe20007810000 */
[----:B------:R-:W-:Y:S01]  /*bfc0*/  FMUL.FTZ R59, R59, R170 ;  /* 0x000000aa3b3b7220 */ /* 0x000fe20000410000 */
[C---:B------:R-:W-:Y:S01]  /*bfd0*/  F2FP.BF16.F32.PACK_AB R155, R159.reuse, R155 ;  /* 0x0000009b9f9b723e */ /* 0x040fe200000010ff */
[----:B------:R-:W-:Y:S01]  /*bfe0*/  FADD.FTZ R3, R159, R3 ;  /* 0x000000039f037221 */ /* 0x000fe20000010000 */
[----:B------:R-:W-:Y:S01]  /*bff0*/  FMNMX.FTZ R154, R169, R154, !PT ;  /* 0x0000009aa99a7209 */ /* 0x000fe20007810000 */
[----:B------:R-:W-:Y:S01]  /*c000*/  FMUL.FTZ R62, R62, R170 ;  /* 0x000000aa3e3e7220 */ /* 0x000fe20000410000 */
[----:B------:R-:W-:Y:S01]  /*c010*/  MUFU.EX2 R159, R166 ;  /* 0x000000a6009f7308 */ /* 0x000fe20000000800 */
[----:B------:R-:W-:Y:S01]  /*c020*/  FADD.FTZ R3, R162, R3 ;  /* 0x00000003a2037221 */ /* 0x000fe20000010000 */
        /* <DEDUP_REMOVED lines=19> */
[-C--:B------:R-:W-:Y:S01]  /*c160*/  FMUL.FTZ R87, R87, R170.reuse ;  /* 0x000000aa57577220 */ /* 0x080fe20000410000 */
[----:B------:R-:W-:Y:S01]  /*c170*/  FMNMX.FTZ R15, R181, R15, !PT ;  /* 0x0000000fb50f7209 */ /* 0x000fe20007810000 */
        /* <DEDUP_REMOVED lines=29> */
[-C--:B------:R-:W-:Y:S01]  /*c350*/  FMUL.FTZ R138, R138, R170.reuse ;  /* 0x000000aa8a8a7220 */ /* 0x080fe20000410000 */
[----:B------:R-:W0:Y:S01]  /*c360*/  MUFU.EX2 R154, R163 ;  /* 0x000000a3009a7308 */ /* 0x000e220000000800 */
[-C--:B------:R-:W-:Y:S01]  /*c370*/  FMUL.FTZ R139, R139, R170.reuse ;  /* 0x000000aa8b8b7220 */ /* 0x080fe20000410000 */
[-C--:B------:R-:W-:Y:S01]  /*c380*/  FMUL.FTZ R142, R142, R170.reuse ;  /* 0x000000aa8e8e7220 */ /* 0x080fe20000410000 */
[----:B------:R-:W4:Y:S01]  /*c390*/  SHFL.BFLY PT, R158, R15, 0x1, 0x1f ;  /* 0x0c201f000f9e7f89 */ /* 0x000f2200000e0000 */
[-C--:B------:R-:W-:Y:S01]  /*c3a0*/  FMUL.FTZ R143, R143, R170.reuse ;  /* 0x000000aa8f8f7220 */ /* 0x080fe20000410000 */
[-C--:B------:R-:W-:Y:S01]  /*c3b0*/  FMUL.FTZ R146, R146, R170.reuse ;  /* 0x000000aa92927220 */ /* 0x080fe20000410000 */
[-C--:B------:R-:W-:Y:S01]  /*c3c0*/  FMUL.FTZ R147, R147, R170.reuse ;  /* 0x000000aa93937220 */ /* 0x080fe20000410000 */
[-C--:B------:R-:W-:Y:S01]  /*c3d0*/  FMUL.FTZ R150, R150, R170.reuse ;  /* 0x000000aa96967220 */ /* 0x080fe20000410000 */
[----:B------:R-:W-:Y:S01]  /*c3e0*/  MUFU.EX2 R163, R174 ;  /* 0x000000ae00a37308 */ /* 0x000fe20000000800 */
[----:B------:R-:W-:Y:S01]  /*c3f0*/  FMUL.FTZ R151, R151, R170 ;  /* 0x000000aa97977220 */ /* 0x000fe20000410000 */
[----:B0-----:R-:W-:-:S04]  /*c400*/  FADD.FTZ R3, R154, R3 ;  /* 0x000000039a037221 */ /* 0x001fc80000010000 */
[----:B------:R-:W-:Y:S01]  /*c410*/  FADD.FTZ R3, R159, R3 ;  /* 0x000000039f037221 */ /* 0x000fe20000010000 */
[----:B------:R-:W-:Y:S02]  /*c420*/  F2FP.BF16.F32.PACK_AB R159, R167, R159 ;  /* 0x0000009fa79f723e */ /* 0x000fe400000010ff */
[----:B----4-:R-:W-:Y:S01]  /*c430*/  FMNMX.FTZ R15, R15, R158, !PT ;  /* 0x0000009e0f0f7209 */ /* 0x010fe20007810000 */
[----:B------:R-:W-:-:S03]  /*c440*/  IMAD.MOV R158, RZ, RZ, -R197 ;  /* 0x000000ffff9e7224 */ /* 0x000fc600078e0ac5 */
[----:B------:R-:W-:Y:S02]  /*c450*/  FSETP.NEU.FTZ.AND P3, PT, R15, -INF , PT ;  /* 0xff8000000f00780b */ /* 0x000fe40003f7d000 */
[----:B------:R-:W-:Y:S02]  /*c460*/  ISETP.NE.AND P2, PT, R189, R158, PT ;  /* 0x0000009ebd00720c */ /* 0x000fe40003f45270 */
[----:B------:R-:W-:-:S05]  /*c470*/  FSEL R158, R15, RZ, P3 ;  /* 0x000000ff0f9e7208 */ /* 0x000fca0001800000 */
[----:B------:R-:W-:-:S04]  /*c480*/  FADD.FTZ R158, -R158, R21 ;  /* 0x000000159e9e7221 */ /* 0x000fc80000010100 */
[----:B------:R-:W-:Y:S02]  /*c490*/  FMUL.FTZ R21, R158, R12 ;  /* 0x0000000c9e157220 */ /* 0x000fe40000410000 */
[----:B------:R-:W-:-:S04]  /*c4a0*/  @!P2 IMAD R158, R224, 0x40, R190 ;  /* 0x00000040e09ea824 */ /* 0x000fc800078e02be */
[----:B------:R-:W0:Y:S01]  /*c4b0*/  MUFU.EX2 R21, R21 ;  /* 0x0000001500157308 */ /* 0x000e220000000800 */
[----:B------:R-:W-:-:S05]  /*c4c0*/  @!P2 IMAD R158, R158, 0x4, R2 ;  /* 0x000000049e9ea824 */ /* 0x000fca00078e0202 */
[----:B------:R-:W-:Y:S04]  /*c4d0*/  @!P2 STS [R158+0x28820], R170 ;  /* 0x028820aa9e00a388 */ /* 0x000fe80000000800 */
[----:B0-----:R0:W-:Y:S01]  /*c4e0*/  @!P2 STS [R158+0x28800], R21 ;  /* 0x028800159e00a388 */ /* 0x0011e20000000800 */
        /* <DEDUP_REMOVED lines=14> */
[----:B------:R-:W-:Y:S01]  /*c5d0*/  FSEL R158, R158, RZ, P3 ;  /* 0x000000ff9e9e7208 */ /* 0x000fe20001800000 */
[-C--:B------:R-:W-:Y:S01]  /*c5e0*/  FMUL.FTZ R49, R49, R21.reuse ;  /* 0x0000001531317220 */ /* 0x080fe20000410000 */
        /* <DEDUP_REMOVED lines=17> */
[----:B------:R-:W4:Y:S01]  /*c700*/  MUFU.EX2 R232, R232 ;  /* 0x000000e800e87308 */ /* 0x000f220000000800 */
[-CC-:B------:R-:W-:Y:S01]  /*c710*/  FFMA.FTZ R177, R177, R12.reuse, -R158.reuse ;  /* 0x0000000cb1b17223 */ /* 0x180fe2000001089e */
[-CC-:B------:R-:W-:Y:S01]  /*c720*/  FFMA.FTZ R180, R180, R12.reuse, -R158.reuse ;  /* 0x0000000cb4b47223 */ /* 0x180fe2000001089e */
[----:B------:R-:W-:Y:S01]  /*c730*/  FFMA.FTZ R181, R181, R12, -R158 ;  /* 0x0000000cb5b57223 */ /* 0x000fe2000001089e */
[-C--:B------:R-:W-:Y:S01]  /*c740*/  FMUL.FTZ R57, R57, R21.reuse ;  /* 0x0000001539397220 */ /* 0x080fe20000410000 */
[-C--:B------:R-:W-:Y:S01]  /*c750*/  FMUL.FTZ R60, R60, R21.reuse ;  /* 0x000000153c3c7220 */ /* 0x080fe20000410000 */
[-C--:B------:R-:W-:Y:S01]  /*c760*/  FMUL.FTZ R61, R61, R21.reuse ;  /* 0x000000153d3d7220 */ /* 0x080fe20000410000 */
[-C--:B------:R-:W-:Y:S01]  /*c770*/  FMUL.FTZ R64, R64, R21.reuse ;  /* 0x0000001540407220 */ /* 0x080fe20000410000 */
[----:B------:R-:W5:Y:S01]  /*c780*/  MUFU.EX2 R156, R156 ;  /* 0x0000009c009c7308 */ /* 0x000f620000000800 */
        /* <DEDUP_REMOVED lines=17> */
[----:B0-----:R-:W-:Y:S01]  /*c8a0*/  FFMA.FTZ R154, R21, R0, R152 ;  /* 0x00000000159a7223 */ /* 0x001fe20000010098 */
[----:B------:R-:W-:Y:S01]  /*c8b0*/  FADD.FTZ R0, R167, R3 ;  /* 0x00000003a7007221 */ /* 0x000fe20000010000 */
[C---:B----4-:R-:W-:Y:S01]  /*c8c0*/  F2FP.BF16.F32.PACK_AB R152, R232.reuse, R152 ;  /* 0x00000098e898723e */ /* 0x050fe200000010ff */
[-C--:B------:R-:W-:Y:S01]  /*c8d0*/  FMUL.FTZ R93, R93, R21.reuse ;  /* 0x000000155d5d7220 */ /* 0x080fe20000410000 */
[----:B------:R-:W-:Y:S01]  /*c8e0*/  FADD.FTZ R154, R232, R154 ;  /* 0x0000009ae89a7221 */ /* 0x000fe20000010000 */
[-C--:B------:R-:W-:Y:S01]  /*c8f0*/  FMUL.FTZ R96, R96, R21.reuse ;  /* 0x0000001560607220 */ /* 0x080fe20000410000 */
[----:B------:R-:W0:Y:S01]  /*c900*/  MUFU.EX2 R161, R161 ;  /* 0x000000a100a17308 */ /* 0x000e220000000800 */
[-C--:B------:R-:W-:Y:S01]  /*c910*/  FMUL.FTZ R97, R97, R21.reuse ;  /* 0x0000001561617220 */ /* 0x080fe20000410000 */
[----:B-----5:R-:W-:Y:S01]  /*c920*/  FADD.FTZ R154, R156, R154 ;  /* 0x0000009a9c9a7221 */ /* 0x020fe20000010000 */
[-C--:B------:R-:W-:Y:S01]  /*c930*/  FMUL.FTZ R100, R100, R21.reuse ;  /* 0x0000001564647220 */ /* 0x080fe20000410000 */
[-C--:B------:R-:W-:Y:S01]  /*c940*/  FMUL.FTZ R101, R101, R21.reuse ;  /* 0x0000001565657220 */ /* 0x080fe20000410000 */
[-C--:B------:R-:W-:Y:S01]  /*c950*/  FMUL.FTZ R104, R104, R21.reuse ;  /* 0x0000001568687220 */ /* 0x080fe20000410000 */
[----:B--2---:R-:W-:Y:S01]  /*c960*/  FADD.FTZ R154, R158, R154 ;  /* 0x0000009a9e9a7221 */ /* 0x004fe20000010000 */
[-C--:B------:R-:W-:Y:S01]  /*c970*/  FMUL.FTZ R105, R105, R21.reuse ;  /* 0x0000001569697220 */ /* 0x080fe20000410000 */
[----:B------:R-:W1:Y:S01]  /*c980*/  MUFU.EX2 R164, R164 ;  /* 0x000000a400a47308 */ /* 0x000e620000000800 */
[-C--:B------:R-:W-:Y:S01]  /*c990*/  FMUL.FTZ R108, R108, R21.reuse ;  /* 0x000000156c6c7220 */ /* 0x080fe20000410000 */
[----:B---3--:R-:W-:Y:S01]  /*c9a0*/  FADD.FTZ R3, R160, R154 ;  /* 0x0000009aa0037221 */ /* 0x008fe20000010000 */
[----:B------:R-:W-:Y:S01]  /*c9b0*/  F2FP.BF16.F32.PACK_AB R154, R158, R156 ;  /* 0x0000009c9e9a723e */ /* 0x000fe200000010ff */
[----:B------:R-:W-:Y:S01]  /*c9c0*/  BAR.SYNC.DEFER_BLOCKING 0xf, 0x100 ;  /* 0x03c4000000007b1d */ /* 0x000fe20000010000 */
[-C--:B------:R-:W-:Y:S01]  /*c9d0*/  FMUL.FTZ R109, R109, R21.reuse ;  /* 0x000000156d6d7220 */ /* 0x080fe20000410000 */
[-C--:B------:R-:W-:Y:S01]  /*c9e0*/  FMUL.FTZ R112, R112, R21.reuse ;  /* 0x0000001570707220 */ /* 0x080fe20000410000 */
[-C--:B------:R-:W-:Y:S01]  /*c9f0*/  FMUL.FTZ R113, R113, R21.reuse ;  /* 0x0000001571717220 */ /* 0x080fe20000410000 */
[-C--:B------:R-:W-:Y:S01]  /*ca00*/  FMUL.FTZ R116, R116, R21.reuse ;  /* 0x0000001574747220 */ /* 0x080fe20000410000 */
[C---:B0-----:R-:W-:Y:S01]  /*ca10*/  FADD.FTZ R3, R161.reuse, R3 ;  /* 0x00000003a1037221 */ /* 0x041fe20000010000 */
[----:B------:R-:W0:Y:S01]  /*ca20*/  MUFU.EX2 R165, R165 ;  /* 0x000000a500a57308 */ /* 0x000e220000000800 */
[----:B------:R-:W-:Y:S01]  /*ca30*/  F2FP.BF16.F32.PACK_AB R156, R161, R160 ;  /* 0x000000a0a19c723e */ /* 0x000fe200000010ff */
[-C--:B------:R-:W-:Y:S01]  /*ca40*/  FMUL.FTZ R117, R117, R21.reuse ;  /* 0x0000001575757220 */ /* 0x080fe20000410000 */
[----:B------:R-:W-:Y:S01]  /*ca50*/  F2FP.BF16.F32.PACK_AB R161, R171, R228 ;  /* 0x000000e4aba1723e */ /* 0x000fe200000010ff */
[-C--:B------:R-:W-:Y:S01]  /*ca60*/  FMUL.FTZ R120, R120, R21.reuse ;  /* 0x0000001578787220 */ /* 0x080fe20000410000 */
[-C--:B------:R-:W-:Y:S01]  /*ca70*/  FMUL.FTZ R121, R121, R21.reuse ;  /* 0x0000001579797220 */ /* 0x080fe20000410000 */
[-C--:B------:R-:W-:Y:S01]  /*ca80*/  FMUL.FTZ R124, R124, R21.reuse ;  /* 0x000000157c7c7220 */ /* 0x080fe20000410000 */
[----:B-1----:R-:W-:Y:S01]  /*ca90*/  FADD.FTZ R3, R164, R3 ;  /* 0x00000003a4037221 */ /* 0x002fe20000010000 */
        /* <DEDUP_REMOVED lines=11> */
[----:B------:R-:W-:Y:S01]  /*cb50*/  FADD.FTZ R164, R228, R0 ;  /* 0x00000000e4a47221 */ /* 0x000fe20000010000 */
[----:B------:R0:W-:Y:S01]  /*cb60*/  STSM.16.M88.4 [R198+0x26800], R152 ;  /* 0x02680098c6007844 */ /* 0x0001e20000000200 */
[-C--:B------:R-:W-:Y:S01]  /*cb70*/  FMUL.FTZ R140, R140, R21.reuse ;  /* 0x000000158c8c7220 */ /* 0x080fe20000410000 */
[----:B------:R-:W-:Y:S01]  /*cb80*/  FMUL.FTZ R141, R141, R21 ;  /* 0x000000158d8d7220 */ /* 0x000fe20000410000 */
[----:B------:R-:W-:Y:S01]  /*cb90*/  FADD.FTZ R164, R171, R164 ;  /* 0x000000a4aba47221 */ /* 0x000fe20000010000 */
[----:B------:R-:W3:Y:S01]  /*cba0*/  MUFU.EX2 R162, R172 ;  /* 0x000000ac00a27308 */ /* 0x000ee20000000800 */
[----:B-1----:R-:W-:Y:S01]  /*cbb0*/  FADD.FTZ R160, R168, R3 ;  /* 0x00000003a8a07221 */ /* 0x002fe20000010000 */
[----:B------:R0:W-:Y:S01]  /*cbc0*/  STSM.16.M88.4 [R199], R156 ;  /* 0x0000009cc7007844 */ /* 0x0001e20000000200 */
[----:B------:R-:W-:Y:S01]  /*cbd0*/  FADD.FTZ R164, R163, R164 ;  /* 0x000000a4a3a47221 */ /* 0x000fe20000010000 */
[----:B------:R-:W-:Y:S01]  /*cbe0*/  F2FP.BF16.F32.PACK_AB R163, R175, R163 ;  /* 0x000000a3afa3723e */ /* 0x000fe200000010ff */
[-C--:B------:R-:W-:Y:S01]  /*cbf0*/  FMUL.FTZ R144, R144, R21.reuse ;  /* 0x0000001590907220 */ /* 0x080fe20000410000 */
[-C--:B------:R-:W-:Y:S01]  /*cc00*/  FMUL.FTZ R145, R145, R21.reuse ;  /* 0x0000001591917220 */ /* 0x080fe20000410000 */
[----:B------:R-:W-:Y:S01]  /*cc10*/  FADD.FTZ R165, R175, R164 ;  /* 0x000000a4afa57221 */ /* 0x000fe20000010000 */
[----:B------:R-:W1:Y:S01]  /*cc20*/  MUFU.EX2 R173, R173 ;  /* 0x000000ad00ad7308 */ /* 0x000e620000000800 */
[C---:B--2---:R-:W-:Y:S01]  /*cc30*/  FADD.FTZ R0, R169.reuse, R160 ;  /* 0x000000a0a9007221 */ /* 0x044fe20000010000 */
[----:B------:R-:W-:Y:S01]  /*cc40*/  F2FP.BF16.F32.PACK_AB R160, R169, R168 ;  /* 0x000000a8a9a0723e */ /* 0x000fe200000010ff */
[----:B------:R-:W-:Y:S01]  /*cc50*/  FADD.FTZ R168, R178, R165 ;  /* 0x000000a5b2a87221 */ /* 0x000fe20000010000 */
[----:B------:R-:W-:Y:S01]  /*cc60*/  F2FP.BF16.F32.PACK_AB R165, R179, R178 ;  /* 0x000000b2b3a5723e */ /* 0x000fe200000010ff */
[-C--:B------:R-:W-:Y:S01]  /*cc70*/  FMUL.FTZ R148, R148, R21.reuse ;  /* 0x0000001594947220 */ /* 0x080fe20000410000 */
[----:B------:R-:W-:Y:S01]  /*cc80*/  FMUL.FTZ R149, R149, R21 ;  /* 0x0000001595957220 */ /* 0x000fe20000410000 */
[----:B------:R-:W-:Y:S01]  /*cc90*/  FADD.FTZ R169, R179, R168 ;  /* 0x000000a8b3a97221 */ /* 0x000fe20000010000 */
[----:B------:R-:W2:Y:S01]  /*cca0*/  MUFU.EX2 R176, R176 ;  /* 0x000000b000b07308 */ /* 0x000ea20000000800 */
[----:B---3--:R-:W-:-:S02]  /*ccb0*/  FADD.FTZ R0, R162, R0 ;  /* 0x00000000a2007221 */ /* 0x008fc40000010000 */
[----:B------:R-:W-:-:S05]  /*ccc0*/  FADD.FTZ R168, R182, R169 ;  /* 0x000000a9b6a87221 */ /* 0x000fca0000010000 */
[----:B------:R-:W3:Y:S01]  /*ccd0*/  MUFU.EX2 R177, R177 ;  /* 0x000000b100b17308 */ /* 0x000ee20000000800 */
[C---:B-1----:R-:W-:Y:S01]  /*cce0*/  FADD.FTZ R3, R173.reuse, R0 ;  /* 0x00000000ad037221 */ /* 0x042fe20000010000 */
[----:B------:R-:W-:-:S05]  /*ccf0*/  F2FP.BF16.F32.PACK_AB R162, R173, R162 ;  /* 0x000000a2ada2723e */ /* 0x000fca00000010ff */
[----:B------:R0:W-:Y:S01]  /*cd00*/  STSM.16.M88.4 [R201], R160 ;  /* 0x000000a0c9007844 */ /* 0x0001e20000000200 */
[----:B------:R-:W1:Y:S01]  /*cd10*/  MUFU.EX2 R166, R180 ;  /* 0x000000b400a67308 */ /* 0x000e620000000800 */
[----:B--2---:R-:W-:-:S07]  /*cd20*/  FADD.FTZ R0, R176, R3 ;  /* 0x00000003b0007221 */ /* 0x004fce0000010000 */
[----:B------:R-:W2:Y:S01]  /*cd30*/  MUFU.EX2 R167, R183 ;  /* 0x000000b700a77308 */ /* 0x000ea20000000800 */
[C---:B---3--:R-:W-:Y:S01]  /*cd40*/  FADD.FTZ R3, R177.reuse, R0 ;  /* 0x00000000b1037221 */ /* 0x048fe20000010000 */
[----:B------:R-:W-:-:S06]  /*cd50*/  F2FP.BF16.F32.PACK_AB R164, R177, R176 ;  /* 0x000000b0b1a4723e */ /* 0x000fcc00000010ff */
[----:B------:R-:W3:Y:S01]  /*cd60*/  MUFU.EX2 R181, R181 ;  /* 0x000000b500b57308 */ /* 0x000ee20000000800 */
[----:B-1----:R-:W-:Y:S01]  /*cd70*/  FADD.FTZ R0, R166, R3 ;  /* 0x00000003a6007221 */ /* 0x002fe20000010000 */
[C---:B--2---:R-:W-:Y:S01]  /*cd80*/  FADD.FTZ R3, R167.reuse, R168 ;  /* 0x000000a8a7037221 */ /* 0x044fe20000010000 */
[----:B------:R-:W-:Y:S02]  /*cd90*/  F2FP.BF16.F32.PACK_AB R167, R167, R182 ;  /* 0x000000b6a7a7723e */ /* 0x000fe400000010ff */
[C---:B---3--:R-:W-:Y:S01]  /*cda0*/  F2FP.BF16.F32.PACK_AB R166, R181.reuse, R166 ;  /* 0x000000a6b5a6723e */ /* 0x048fe200000010ff */
[----:B------:R-:W-:-:S04]  /*cdb0*/  FADD.FTZ R0, R181, R0 ;  /* 0x00000000b5007221 */ /* 0x000fc80000010000 */
[----:B------:R0:W-:Y:S01]  /*cdc0*/  STSM.16.M88.4 [R200], R164 ;  /* 0x000000a4c8007844 */ /* 0x0001e20000000200 */
[----:B------:R-:W-:Y:S05]  /*cdd0*/  @!P0 BRA `(.L_x_4828) ;  /* 0x0000000000048947 */ /* 0x000fea0003800000 */
[----:B------:R-:W-:Y:S01]  /*cde0*/  BPT.TRAP 0x1 ;  /* 0x000000040000795c */ /* 0x000fe20000300000 */
.L_x_4828:
[----:B------:R1:W2:Y:S01]  /*cdf0*/  SYNCS.PHASECHK.TRANS64.TRYWAIT P2, [R216+URZ+0x28c50], R20 ;  /* 0x028c5014d80075a7 */ /* 0x0002a2000804017f */
[----:B------:R-:W-:Y:S05]  /*ce00*/  @!P0 BRA `(.L_x_4829) ;  /* 0x0000000000048947 */ /* 0x000fea0003800000 */
[----:B------:R-:W-:Y:S01]  /*ce10*/  BPT.TRAP 0x1 ;  /* 0x000000040000795c */ /* 0x000fe20000300000 */
.L_x_4829:
[----:B------:R-:W-:Y:S04]  /*ce20*/  BSSY B2, `(.L_x_4830) ;  /* 0x0000004000027945 */ /* 0x000fe80003800000 */
[----:B--2---:R-:W-:Y:S05]  /*ce30*/  @P2 BRA `(.L_x_4831) ;  /* 0x0000000000082947 */ /* 0x004fea0003800000 */
[----:B------:R-:W2:Y:S02]  /*ce40*/  SYNCS.PHASECHK.TRANS64.TRYWAIT P2, [R216+URZ+0x28c50], R20 ;  /* 0x028c5014d80075a7 */ /* 0x000ea4000804017f */
[----:B--2---:R-:W-:Y:S05]  /*ce50*/  @!P2 BRA `(.L_x_4832) ;  /* 0x000000f00034a947 */ /* 0x004fea0003800000 */
.L_x_4831:
[----:B------:R-:W-:Y:S05]  /*ce60*/  BSYNC B2 ;  /* 0x0000000000027941 */ /* 0x000fea0003800000 */
.L_x_4830:
[----:B-12---:R-:W-:Y:S01]  /*ce70*/  IMAD R20, R18, 0x1000, R191 ;  /* 0x0000100012147824 */ /* 0x006fe200078e02bf */
[----:B------:R-:W-:Y:S01]  /*ce80*/  WARPGROUP.ARRIVE ;  /* 0x00000000000079c5 */ /* 0x000fe20000000000 */
[----:B------:R-:W-:Y:S01]  /*ce90*/  IMAD.MOV.U32 R21, RZ, RZ, 0x40000040 ;  /* 0x40000040ff157424 */ /* 0x000fe200078e00ff */
[C---:B------:R-:W-:Y:S01]  /*cea0*/  ISETP.GT.AND P2, PT, R215.reuse, R214, PT ;  /* 0x000000d6d700720c */ /* 0x040fe20003f44270 */
[----:B------:R-:W-:Y:S01]  /*ceb0*/  @!P1 VIADD R216, R216, 0x28c60 ;  /* 0x00028c60d8d89836 */ /* 0x000fe20000000000 */
[----:B------:R-:W-:Y:S01]  /*cec0*/  R2UR UR6, R20 ;  /* 0x00000000140672ca */ /* 0x000fe200000e0000 */
[----:B------:R-:W-:Y:S01]  /*ced0*/  VIADD R215, R215, 0xffffffff ;  /* 0xffffffffd7d77836 */ /* 0x000fe20000000000 */
[----:B------:R-:W-:Y:S01]  /*cee0*/  R2UR UR7, R21 ;  /* 0x00000000150772ca */ /* 0x000fe200000e0000 */
[----:B------:R-:W-:Y:S01]  /*cef0*/  IMAD.MOV.U32 R21, RZ, RZ, 0x40000040 ;  /* 0x40000040ff157424 */ /* 0x000fe200078e00ff */
[----:B------:R-:W-:Y:S01]  /*cf00*/  @!P1 PRMT R216, RZ, 0x654, R216 ;  /* 0x00000654ffd89816 */ /* 0x000fe200000000d8 */
[----:B------:R-:W-:-:S02]  /*cf10*/  IMAD.MOV.U32 R225, RZ, RZ, R13 ;  /* 0x000000ffffe17224 */ /* 0x000fc400078e000d */
[----:B------:R-:W-:-:S08]  /*cf20*/  IMAD.MOV.U32 R224, RZ, RZ, R18 ;  /* 0x000000ffffe07224 */ /* 0x000fd000078e0012 */
[----:B------:R-:W-:Y:S03]  /*cf30*/  HGMMA.64x256x16.F32.BF16 R24, R152, gdesc[UR4].tnspB, R24, gsb0 ;  /* 0x43e0000498187df0 */ /* 0x000fe60008001818 */
[----:B------:R-:W-:Y:S02]  /*cf40*/  WARPGROUP.DEPBAR.LE gsb0, 0x0 ;  /* 0x00008000000079c5 */ /* 0x000fe40000010000 */
[----:B0-----:R-:W-:Y:S01]  /*cf50*/  VIADD R152, R20, 0x80 ;  /* 0x0000008014987836 */ /* 0x001fe20000000000 */
        /* <DEDUP_REMOVED lines=33> */
.L_x_4822:
[----:B------:R-:W-:Y:S05]  /*d170*/  BSYNC B0 ;  /* 0x0000000000007941 */ /* 0x000fea0003800000 */
.L_x_4821:
[----:B------:R-:W-:Y:S01]  /*d180*/  ISETP.GE.AND P2, PT, R215, RZ, PT ;  /* 0x000000ffd700720c */ /* 0x000fe20003f46270 */
[----:B------:R-:W-:-:S12]  /*d190*/  BSSY B0, `(.L_x_4834) ;  /* 0x00001a2000007945 */ /* 0x000fd80003800000 */
[----:B------:R-:W-:Y:S05]  /*d1a0*/  @!P2 BRA `(.L_x_4835) ;  /* 0x000000180080a947 */ /* 0x000fea0003800000 */
[----:B------:R-:W-:Y:S02]  /*d1b0*/  IMAD.MOV.U32 R21, RZ, RZ, R13 ;  /* 0x000000ffff157224 */ /* 0x000fe400078e000d */
[----:B------:R-:W-:Y:S02]  /*d1c0*/  IMAD.MOV.U32 R214, RZ, RZ, R15 ;  /* 0x000000ffffd67224 */ /* 0x000fe400078e000f */
[----:B------:R-:W-:-:S07]  /*d1d0*/  IMAD.MOV.U32 R195, RZ, RZ, R18 ;  /* 0x000000ffffc37224 */ /* 0x000fce00078e0012 */
.L_x_4846:
[----:B------:R-:W-:-:S05]  /*d1e0*/  VIADD R18, R195, 0x1 ;  /* 0x00000001c3127836 */ /* 0x000fca0000000000 */
[----:B------:R-:W-:-:S04]  /*d1f0*/  ISETP.NE.AND P2, PT, R18, 0x2, PT ;  /* 0x000000021200780c */ /* 0x000fc80003f45270 */
[----:B------:R-:W-:Y:S02]  /*d200*/  SEL R12, RZ, 0x1, P2 ;  /* 0x00000001ff0c7807 */ /* 0x000fe40001000000 */
[----:B------:R-:W-:Y:S02]  /*d210*/  SEL R18, R18, RZ, P2 ;  /* 0x000000ff12127207 */ /* 0x000fe40001000000 */
[----:B------:R-:W-:Y:S01]  /*d220*/  LOP3.LUT R19, R19, R12, RZ, 0x3c, !PT ;  /* 0x0000000c13137212 */ /* 0x000fe200078e3cff */
[----:B--2---:R-:W-:Y:S06]  /*d230*/  @!P0 BRA `(.L_x_4836) ;  /* 0x0000000000048947 */ /* 0x004fec0003800000 */
[----:B------:R-:W-:Y:S01]  /*d240*/  BPT.TRAP 0x1 ;  /* 0x000000040000795c */ /* 0x000fe20000300000 */
.L_x_4836:
[----:B------:R-:W-:Y:S01]  /*d250*/  IMAD R194, R18, 0x8, R2 ;  /* 0x0000000812c27824 */ /* 0x000fe200078e0202 */
[----:B------:R-:W-:-:S04]  /*d260*/  SHF.L.U32 R20, R19, 0x1f, RZ ;  /* 0x0000001f13147819 */ /* 0x000fc800000006ff */
[----:B------:R2:W3:Y:S01]  /*d270*/  SYNCS.PHASECHK.TRANS64.TRYWAIT P2, [R194+URZ+0x28c30], R20 ;  /* 0x028c3014c20075a7 */ /* 0x0004e2000804017f */
[----:B------:R-:W-:Y:S05]  /*d280*/  @!P0 BRA `(.L_x_4837) ;  /* 0x0000000000048947 */ /* 0x000fea0003800000 */
[----:B------:R-:W-:Y:S01]  /*d290*/  BPT.TRAP 0x1 ;  /* 0x000000040000795c */ /* 0x000fe20000300000 */
.L_x_4837:
[----:B------:R-:W-:Y:S01]  /*d2a0*/  BSSY B1, `(.L_x_4838) ;  /* 0x0000006000017945 */ /* 0x000fe20003800000 */
[----:B------:R-:W-:Y:S02]  /*d2b0*/  IMAD R154, R18, 0x200, R14 ;  /* 0x00000200129a7824 */ /* 0x000fe400078e020e */
[----:B------:R-:W-:Y:S01]  /*d2c0*/  IMAD.MOV.U32 R155, RZ, RZ, 0x40000040 ;  /* 0x40000040ff9b7424 */ /* 0x000fe200078e00ff */
[----:B---3--:R-:W-:Y:S06]  /*d2d0*/  @P2 BRA `(.L_x_4839) ;  /* 0x0000000000082947 */ /* 0x008fec0003800000 */
[----:B------:R-:W3:Y:S02]  /*d2e0*/  SYNCS.PHASECHK.TRANS64.TRYWAIT P2, [R194+URZ+0x28c30], R20 ;  /* 0x028c3014c20075a7 */ /* 0x000ee4000804017f */
[----:B---3--:R-:W-:Y:S05]  /*d2f0*/  @!P2 BRA `(.L_x_4840) ;  /* 0x000000ec0020a947 */ /* 0x008fea0003800000 */
.L_x_4839:
[----:B------:R-:W-:Y:S05]  /*d300*/  BSYNC B1 ;  /* 0x0000000000017941 */ /* 0x000fea0003800000 */
.L_x_4838:
        /* <DEDUP_REMOVED lines=14> */
[----:B0-----:R-:W-:Y:S01]  /*d3f0*/  WARPGROUP.ARRIVE ;  /* 0x00000000000079c5 */ /* 0x001fe20000000000 */
[----:B------:R-:W-:Y:S02]  /*d400*/  R2UR UR8, R10 ;  /* 0x000000000a0872ca */ /* 0x000fe400000e0000 */
[----:B------:R-:W-:Y:S02]  /*d410*/  R2UR UR9, R11 ;  /* 0x000000000b0972ca */ /* 0x000fe400000e0000 */
[----:B------:R-:W-:Y:S01]  /*d420*/  R2UR UR14, R12 ;  /* 0x000000000c0e72ca */ /* 0x000fe200000e0000 */
[----:B------:R-:W-:Y:S01]  /*d430*/  HGMMA.64x64x16.F32.BF16 R152, gdesc[UR4], RZ, !UPT, gsb0 ;  /* 0x00e00000049879f0 */ /* 0x000fe2000c0018ff */
[----:B------:R-:W-:Y:S02]  /*d440*/  R2UR UR15, R13 ;  /* 0x000000000d0f72ca */ /* 0x000fe400000e0000 */
        /* <DEDUP_REMOVED lines=31> */
[----:B0-----:R-:W-:Y:S01]  /*d640*/  FMNMX.FTZ R13, R12, R13, !PT ;  /* 0x0000000d0c0d7209 */ /* 0x001fe20007810000 */
[----:B------:R-:W-:-:S04]  /*d650*/  IMAD.U32 R12, RZ, RZ, UR36 ;  /* 0x00000024ff0c7e24 */ /* 0x000fc8000f8e00ff */
[----:B------:R-:W0:Y:S02]  /*d660*/  SHFL.BFLY PT, R15, R13, 0x1, 0x1f ;  /* 0x0c201f000d0f7f89 */ /* 0x000e2400000e0000 */
[----:B0-----:R-:W-:-:S05]  /*d670*/  FMNMX.FTZ R15, R13, R15, !PT ;  /* 0x0000000f0d0f7209 */ /* 0x001fca0007810000 */
        /* <DEDUP_REMOVED lines=23> */
[----:B------:R-:W4:Y:S01]  /*d7f0*/  MUFU.EX2 R214, R214 ;  /* 0x000000d600d67308 */ /* 0x000f220000000800 */
[----:B0-----:R-:W-:-:S07]  /*d800*/  IMAD.MOV R13, RZ, RZ, -R197 ;  /* 0x000000ffff0d7224 */ /* 0x001fce00078e0ac5 */
[----:B------:R-:W0:Y:S01]  /*d810*/  MUFU.EX2 R153, R153 ;  /* 0x0000009900997308 */ /* 0x000e220000000800 */
[----:B------:R-:W-:Y:S02]  /*d820*/  ISETP.NE.AND P2, PT, R189, R13, PT ;  /* 0x0000000dbd00720c */ /* 0x000fe40003f45270 */
[----:B------:R-:W-:-:S05]  /*d830*/  FMNMX.FTZ R13, R154, R21, !PT ;  /* 0x000000159a0d7209 */ /* 0x000fca0007810000 */
[----:B------:R-:W5:Y:S01]  /*d840*/  MUFU.EX2 R156, R156 ;  /* 0x0000009c009c7308 */ /* 0x000f620000000800 */
[----:B----4-:R-:W-:Y:S01]  /*d850*/  FFMA.FTZ R0, R214, R0, R152 ;  /* 0x00000000d6007223 */ /* 0x010fe20000010098 */
[----:B------:R-:W-:Y:S01]  /*d860*/  FMNMX.FTZ R13, R155, R13, !PT ;  /* 0x0000000d9b0d7209 */ /* 0x000fe20007810000 */
[-C--:B------:R-:W-:Y:S01]  /*d870*/  FMUL.FTZ R24, R24, R214.reuse ;  /* 0x000000d618187220 */ /* 0x080fe20000410000 */
[-C--:B------:R-:W-:Y:S01]  /*d880*/  FMUL.FTZ R25, R25, R214.reuse ;  /* 0x000000d619197220 */ /* 0x080fe20000410000 */
[-C--:B------:R-:W-:Y:S01]  /*d890*/  FMUL.FTZ R28, R28, R214.reuse ;  /* 0x000000d61c1c7220 */ /* 0x080fe20000410000 */
[----:B------:R-:W-:Y:S01]  /*d8a0*/  FMNMX.FTZ R13, R158, R13, !PT ;  /* 0x0000000d9e0d7209 */ /* 0x000fe20007810000 */
[-C--:B------:R-:W-:Y:S01]  /*d8b0*/  FMUL.FTZ R29, R29, R214.reuse ;  /* 0x000000d61d1d7220 */ /* 0x080fe20000410000 */
[----:B------:R-:W4:Y:S01]  /*d8c0*/  MUFU.EX2 R157, R157 ;  /* 0x0000009d009d7308 */ /* 0x000f220000000800 */
[----:B0-----:R-:W-:Y:S01]  /*d8d0*/  FADD.FTZ R0, R153, R0 ;  /* 0x0000000099007221 */ /* 0x001fe20000010000 */
[----:B------:R-:W-:Y:S01]  /*d8e0*/  FMNMX.FTZ R13, R159, R13, !PT ;  /* 0x0000000d9f0d7209 */ /* 0x000fe20007810000 */
[----:B------:R-:W-:Y:S01]  /*d8f0*/  FMUL.FTZ R32, R32, R214 ;  /* 0x000000d620207220 */ /* 0x000fe20000410000 */
[----:B------:R-:W-:Y:S01]  /*d900*/  F2FP.BF16.F32.PACK_AB R152, R153, R152 ;  /* 0x000000989998723e */ /* 0x000fe200000010ff */
[----:B------:R-:W-:Y:S01]  /*d910*/  @!P2 IMAD R153, R195, 0x40, R190 ;  /* 0x00000040c399a824 */ /* 0x000fe200078e02be */
[----:B------:R-:W-:Y:S01]  /*d920*/  FMNMX.FTZ R13, R162, R13, !PT ;  /* 0x0000000da20d7209 */ /* 0x000fe20007810000 */
[----:B------:R-:W-:Y:S01]  /*d930*/  FMUL.FTZ R33, R33, R214 ;  /* 0x000000d621217220 */ /* 0x000fe20000410000 */
[----:B------:R-:W0:Y:S01]  /*d940*/  MUFU.EX2 R160, R160 ;  /* 0x000000a000a07308 */ /* 0x000e220000000800 */
[----:B-----5:R-:W-:Y:S01]  /*d950*/  FADD.FTZ R0, R156, R0 ;  /* 0x000000009c007221 */ /* 0x020fe20000010000 */
[----:B------:R-:W-:Y:S01]  /*d960*/  FMNMX.FTZ R13, R163, R13, !PT ;  /* 0x0000000da30d7209 */ /* 0x000fe20007810000 */
[----:B------:R-:W-:-:S02]  /*d970*/  @!P2 IMAD R153, R153, 0x4, R2 ;  /* 0x000000049999a824 */ /* 0x000fc400078e0202 */
[-C--:B------:R-:W-:Y:S01]  /*d980*/  FMUL.FTZ R36, R36, R214.reuse ;  /* 0x000000d624247220 */ /* 0x080fe20000410000 */
[-C--:B------:R-:W-:Y:S01]  /*d990*/  FMUL.FTZ R37, R37, R214.reuse ;  /* 0x000000d625257220 */ /* 0x080fe20000410000 */
[----:B------:R-:W-:Y:S01]  /*d9a0*/  FMNMX.FTZ R13, R166, R13, !PT ;  /* 0x0000000da60d7209 */ /* 0x000fe20007810000 */
[-C--:B------:R-:W-:Y:S01]  /*d9b0*/  FMUL.FTZ R40, R40, R214.reuse ;  /* 0x000000d628287220 */ /* 0x080fe20000410000 */
[----:B------:R-:W5:Y:S01]  /*d9c0*/  MUFU.EX2 R161, R161 ;  /* 0x000000a100a17308 */ /* 0x000f620000000800 */
[----:B----4-:R-:W-:Y:S01]  /*d9d0*/  FADD.FTZ R0, R157, R0 ;  /* 0x000000009d007221 */ /* 0x010fe20000010000 */
[----:B------:R-:W-:Y:S01]  /*d9e0*/  FMNMX.FTZ R13, R167, R13, !PT ;  /* 0x0000000da70d7209 */ /* 0x000fe20007810000 */
[----:B------:R-:W-:Y:S01]  /*d9f0*/  @!P2 STS [R153+0x28800], R214 ;  /* 0x028800d69900a388 */ /* 0x000fe20000000800 */
[-C--:B------:R-:W-:Y:S01]  /*da00*/  FMUL.FTZ R41, R41, R214.reuse ;  /* 0x000000d629297220 */ /* 0x080fe20000410000 */
[-C--:B------:R-:W-:Y:S01]  /*da10*/  FMUL.FTZ R44, R44, R214.reuse ;  /* 0x000000d62c2c7220 */ /* 0x080fe20000410000 */
[----:B------:R-:W-:Y:S01]  /*da20*/  FMNMX.FTZ R13, R170, R13, !PT ;  /* 0x0000000daa0d7209 */ /* 0x000fe20007810000 */
[-C--:B------:R-:W-:Y:S01]  /*da30*/  FMUL.FTZ R45, R45, R214.reuse ;  /* 0x000000d62d2d7220 */ /* 0x080fe20000410000 */
[----:B------:R-:W4:Y:S01]  /*da40*/  MUFU.EX2 R164, R164 ;  /* 0x000000a400a47308 */ /* 0x000f220000000800 */
[----:B0-----:R-:W-:Y:S01]  /*da50*/  FADD.FTZ R0, R160, R0 ;  /* 0x00000000a0007221 */ /* 0x001fe20000010000 */
[----:B------:R-:W-:Y:S01]  /*da60*/  FMNMX.FTZ R13, R171, R13, !PT ;  /* 0x0000000dab0d7209 */ /* 0x000fe20007810000 */
[-C--:B------:R-:W-:Y:S01]  /*da70*/  FMUL.FTZ R48, R48, R214.reuse ;  /* 0x000000d630307220 */ /* 0x080fe20000410000 */
[-C--:B------:R-:W-:Y:S01]  /*da80*/  FMUL.FTZ R49, R49, R214.reuse ;  /* 0x000000d631317220 */ /* 0x080fe20000410000 */
[-C--:B------:R-:W-:Y:S01]  /*da90*/  FMUL.FTZ R52, R52, R214.reuse ;  /* 0x000000d634347220 */ /* 0x080fe20000410000 */
[----:B------:R-:W-:Y:S01]  /*daa0*/  FMNMX.FTZ R13, R174, R13, !PT ;  /* 0x0000000dae0d7209 */ /* 0x000fe20007810000 */
[-C--:B------:R-:W-:Y:S01]  /*dab0*/  FMUL.FTZ R53, R53, R214.reuse ;  /* 0x000000d635357220 */ /* 0x080fe20000410000 */
[----:B------:R-:W-:Y:S01]  /*dac0*/  MUFU.EX2 R165, R165 ;  /* 0x000000a500a57308 */ /* 0x000fe20000000800 */
[----:B-----5:R-:W-:Y:S01]  /*dad0*/  FADD.FTZ R0, R161, R0 ;  /* 0x00000000a1007221 */ /* 0x020fe20000010000 */
[----:B------:R-:W-:Y:S01]  /*dae0*/  FMNMX.FTZ R13, R175, R13, !PT ;  /* 0x0000000daf0d7209 */ /* 0x000fe20007810000 */
[-C--:B------:R-:W-:Y:S01]  /*daf0*/  FMUL.FTZ R56, R56, R214.reuse ;  /* 0x000000d638387220 */ /* 0x080fe20000410000 */
[-C--:B------:R-:W-:Y:S01]  /*db00*/  FMUL.FTZ R57, R57, R214.reuse ;  /* 0x000000d639397220 */ /* 0x080fe20000410000 */
[-C--:B------:R-:W-:Y:S01]  /*db10*/  FMUL.FTZ R60, R60, R214.reuse ;  /* 0x000000d63c3c7220 */ /* 0x080fe20000410000 */
[----:B------:R-:W-:Y:S01]  /*db20*/  FMNMX.FTZ R13, R178, R13, !PT ;  /* 0x0000000db20d7209 */ /* 0x000fe20007810000 */
[-C--:B------:R-:W-:Y:S01]  /*db30*/  FMUL.FTZ R61, R61, R214.reuse ;  /* 0x000000d63d3d7220 */ /* 0x080fe20000410000 */
[----:B------:R-:W-:Y:S01]  /*db40*/  MUFU.EX2 R168, R168 ;  /* 0x000000a800a87308 */ /* 0x000fe20000000800 */
[----:B----4-:R-:W-:Y:S01]  /*db50*/  FADD.FTZ R0, R164, R0 ;  /* 0x00000000a4007221 */ /* 0x010fe20000010000 */
        /* <DEDUP_REMOVED lines=8> */
[----:B------:R-:W-:Y:S01]  /*dbe0*/  FMNMX.FTZ R13, R183, R13, !PT ;  /* 0x0000000db70d7209 */ /* 0x000fe20007810000 */
        /* <DEDUP_REMOVED lines=33> */
[----:B------:R-:W0:Y:S01]  /*de00*/  SHFL.BFLY PT, R195, R13, 0x1, 0x1f ;  /* 0x0c201f000dc37f89 */ /* 0x000e2200000e0000 */
        /* <DEDUP_REMOVED lines=13> */
[----:B0-----:R-:W-:-:S05]  /*dee0*/  FMNMX.FTZ R13, R13, R195, !PT ;  /* 0x000000c30d0d7209 */ /* 0x001fca0007810000 */
[----:B------:R-:W-:-:S04]  /*def0*/  FADD.FTZ R21, -R13, R21 ;  /* 0x000000150d157221 */ /* 0x000fc80000010100 */
[----:B------:R-:W-:-:S06]  /*df00*/  FMUL.FTZ R21, R21, R12 ;  /* 0x0000000c15157220 */ /* 0x000fcc0000410000 */
[----:B------:R-:W0:Y:S02]  /*df10*/  MUFU.EX2 R21, R21 ;  /* 0x0000001500157308 */ /* 0x000e240000000800 */
        /* <DEDUP_REMOVED lines=48> */
[----:B------:R-:W-:Y:S01]  /*e220*/  FADD.FTZ R157, R165, R0 ;  /* 0x00000000a59d7221 */ /* 0x000fe20000010000 */
        /* <DEDUP_REMOVED lines=16> */
[----:B----4-:R-:W-:Y:S01]  /*e330*/  FFMA.FTZ R0, R21, R3, R153 ;  /* 0x0000000315007223 */ /* 0x010fe20000010099 */
[----:B------:R-:W-:Y:S01]  /*e340*/  F2FP.BF16.F32.PACK_AB R153, R155, R153 ;  /* 0x000000999b99723e */ /* 0x000fe200000010ff */
[-C--:B------:R-:W-:Y:S01]  /*e350*/  FMUL.FTZ R91, R91, R21.reuse ;  /* 0x000000155b5b7220 */ /* 0x080fe20000410000 */
[----:B------:R-:W-:Y:S01]  /*e360*/  FADD.FTZ R164, R176, R157 ;  /* 0x0000009db0a47221 */ /* 0x000fe20000010000 */
[----:B------:R-:W-:Y:S01]  /*e370*/  FADD.FTZ R0, R155, R0 ;  /* 0x000000009b007221 */ /* 0x000fe20000010000 */
[----:B------:R0:W4:Y:S01]  /*e380*/  MUFU.EX2 R214, R162 ;  /* 0x000000a200d67308 */ /* 0x0001220000000800 */
[-C--:B------:R-:W-:Y:S01]  /*e390*/  FMUL.FTZ R94, R94, R21.reuse ;  /* 0x000000155e5e7220 */ /* 0x080fe20000410000 */
[----:B------:R-:W-:Y:S01]  /*e3a0*/  FADD.FTZ R3, R177, R164 ;  /* 0x000000a4b1037221 */ /* 0x000fe20000010000 */
[----:B-----5:R-:W-:Y:S01]  /*e3b0*/  FADD.FTZ R0, R181, R0 ;  /* 0x00000000b5007221 */ /* 0x020fe20000010000 */
[----:B------:R-:W-:Y:S01]  /*e3c0*/  F2FP.BF16.F32.PACK_AB R164, R177, R176 ;  /* 0x000000b0b1a4723e */ /* 0x000fe200000010ff */
[-C--:B------:R-:W-:Y:S01]  /*e3d0*/  FMUL.FTZ R95, R95, R21.reuse ;  /* 0x000000155f5f7220 */ /* 0x080fe20000410000 */
[----:B------:R-:W-:Y:S01]  /*e3e0*/  FADD.FTZ R157, R180, R3 ;  /* 0x00000003b49d7221 */ /* 0x000fe20000010000 */
[----:B------:R-:W-:Y:S01]  /*e3f0*/  FMUL.FTZ R98, R98, R21 ;  /* 0x0000001562627220 */ /* 0x000fe20000410000 */
[----:B------:R-:W5:Y:S01]  /*e400*/  MUFU.EX2 R163, R163 ;  /* 0x000000a300a37308 */ /* 0x000f620000000800 */
[C---:B-1----:R-:W-:Y:S01]  /*e410*/  FADD.FTZ R3, R159.reuse, R0 ;  /* 0x000000009f037221 */ /* 0x042fe20000010000 */
[C---:B------:R-:W-:Y:S01]  /*e420*/  FADD.FTZ R0, R166.reuse, R157 ;  /* 0x0000009da6007221 */ /* 0x040fe20000010000 */
[----:B------:R-:W-:Y:S01]  /*e430*/  F2FP.BF16.F32.PACK_AB R155, R159, R181 ;  /* 0x000000b59f9b723e */ /* 0x000fe200000010ff */
[----:B------:R-:W-:Y:S01]  /*e440*/  BAR.SYNC.DEFER_BLOCKING 0xf, 0x100 ;  /* 0x03c4000000007b1d */ /* 0x000fe20000010000 */
[----:B0-----:R-:W-:Y:S01]  /*e450*/  F2FP.BF16.F32.PACK_AB R162, R173, R172 ;  /* 0x000000acada2723e */ /* 0x001fe200000010ff */
[-C--:B------:R-:W-:Y:S01]  /*e460*/  FMUL.FTZ R99, R99, R21.reuse ;  /* 0x0000001563637220 */ /* 0x080fe20000410000 */
[----:B------:R-:W-:Y:S01]  /*e470*/  F2FP.BF16.F32.PACK_AB R166, R166, R180 ;  /* 0x000000b4a6a6723e */ /* 0x000fe200000010ff */
[-C--:B------:R-:W-:Y:S01]  /*e480*/  FMUL.FTZ R102, R102, R21.reuse ;  /* 0x0000001566667220 */ /* 0x080fe20000410000 */
[----:B----4-:R-:W-:Y:S01]  /*e490*/  FADD.FTZ R168, R214, R3 ;  /* 0x00000003d6a87221 */ /* 0x010fe20000010000 */
[----:B------:R-:W0:Y:S01]  /*e4a0*/  MUFU.EX2 R195, R195 ;  /* 0x000000c300c37308 */ /* 0x000e220000000800 */
[-C--:B------:R-:W-:Y:S01]  /*e4b0*/  FMUL.FTZ R103, R103, R21.reuse ;  /* 0x0000001567677220 */ /* 0x080fe20000410000 */
[-C--:B------:R-:W-:Y:S01]  /*e4c0*/  FMUL.FTZ R106, R106, R21.reuse ;  /* 0x000000156a6a7220 */ /* 0x080fe20000410000 */
[-C--:B------:R-:W-:Y:S01]  /*e4d0*/  FMUL.FTZ R107, R107, R21.reuse ;  /* 0x000000156b6b7220 */ /* 0x080fe20000410000 */
[-C--:B------:R-:W-:Y:S01]  /*e4e0*/  FMUL.FTZ R110, R110, R21.reuse ;  /* 0x000000156e6e7220 */ /* 0x080fe20000410000 */
[-C--:B------:R-:W-:Y:S01]  /*e4f0*/  FMUL.FTZ R111, R111, R21.reuse ;  /* 0x000000156f6f7220 */ /* 0x080fe20000410000 */
[-C--:B------:R-:W-:Y:S01]  /*e500*/  FMUL.FTZ R114, R114, R21.reuse ;  /* 0x0000001572727220 */ /* 0x080fe20000410000 */
[C---:B-----5:R-:W-:Y:S01]  /*e510*/  FADD.FTZ R168, R163.reuse, R168 ;  /* 0x000000a8a3a87221 */ /* 0x060fe20000010000 */
        /* <DEDUP_REMOVED lines=17> */
[----:B0-----:R-:W-:Y:S01]  /*e630*/  FADD.FTZ R170, R195, R168 ;  /* 0x000000a8c3aa7221 */ /* 0x001fe20000010000 */
[----:B-1----:R-:W-:Y:S01]  /*e640*/  F2FP.BF16.F32.PACK_AB R159, R167, R195 ;  /* 0x000000c3a79f723e */ /* 0x002fe200000010ff */
[-C--:B------:R-:W-:Y:S01]  /*e650*/  FMUL.FTZ R139, R139, R21.reuse ;  /* 0x000000158b8b7220 */ /* 0x080fe20000410000 */
[-C--:B------:R-:W-:Y:S01]  /*e660*/  FMUL.FTZ R142, R142, R21.reuse ;  /* 0x000000158e8e7220 */ /* 0x080fe20000410000 */
[----:B------:R-:W-:Y:S01]  /*e670*/  FADD.FTZ R170, R167, R170 ;  /* 0x000000aaa7aa7221 */ /* 0x000fe20000010000 */
[-C--:B------:R-:W-:Y:S01]  /*e680*/  FMUL.FTZ R143, R143, R21.reuse ;  /* 0x000000158f8f7220 */ /* 0x080fe20000410000 */
[----:B------:R2:W-:Y:S01]  /*e690*/  STSM.16.M88.4 [R199], R156 ;  /* 0x0000009cc7007844 */ /* 0x0005e20000000200 */
[----:B------:R-:W0:Y:S01]  /*e6a0*/  MUFU.EX2 R174, R174 ;  /* 0x000000ae00ae7308 */ /* 0x000e220000000800 */
[----:B----4-:R-:W-:Y:S01]  /*e6b0*/  FADD.FTZ R170, R161, R170 ;  /* 0x000000aaa1aa7221 */ /* 0x010fe20000010000 */
[-C--:B------:R-:W-:Y:S01]  /*e6c0*/  FMUL.FTZ R146, R146, R21.reuse ;  /* 0x0000001592927220 */ /* 0x080fe20000410000 */
[-C--:B------:R-:W-:Y:S01]  /*e6d0*/  FMUL.FTZ R147, R147, R21.reuse ;  /* 0x0000001593937220 */ /* 0x080fe20000410000 */
[-C--:B------:R-:W-:Y:S01]  /*e6e0*/  FMUL.FTZ R150, R150, R21.reuse ;  /* 0x0000001596967220 */ /* 0x080fe20000410000 */
[----:B------:R-:W-:-:S03]  /*e6f0*/  FMUL.FTZ R151, R151, R21 ;  /* 0x0000001597977220 */ /* 0x000fc60000410000 */
[----:B------:R-:W1:Y:S01]  /*e700*/  MUFU.EX2 R175, R175 ;  /* 0x000000af00af7308 */ /* 0x000e620000000800 */
[C---:B-----5:R-:W-:Y:S01]  /*e710*/  FADD.FTZ R3, R171.reuse, R170 ;  /* 0x000000aaab037221 */ /* 0x060fe20000010000 */
[----:B------:R-:W-:-:S06]  /*e720*/  F2FP.BF16.F32.PACK_AB R161, R171, R161 ;  /* 0x000000a1aba1723e */ /* 0x000fcc00000010ff */
[----:B------:R-:W4:Y:S01]  /*e730*/  MUFU.EX2 R165, R178 ;  /* 0x000000b200a57308 */ /* 0x000f220000000800 */
[----:B0-----:R-:W-:-:S07]  /*e740*/  FADD.FTZ R170, R174, R3 ;  /* 0x00000003aeaa7221 */ /* 0x001fce0000010000 */
[----:B------:R-:W0:Y:S01]  /*e750*/  MUFU.EX2 R168, R179 ;  /* 0x000000b300a87308 */ /* 0x000e220000000800 */
[C---:B-1----:R-:W-:Y:S01]  /*e760*/  FADD.FTZ R170, R175.reuse, R170 ;  /* 0x000000aaafaa7221 */ /* 0x042fe20000010000 */
[----:B------:R-:W-:-:S05]  /*e770*/  F2FP.BF16.F32.PACK_AB R163, R175, R174 ;  /* 0x000000aeafa3723e */ /* 0x000fca00000010ff */
[----:B------:R2:W-:Y:S01]  /*e780*/  STSM.16.M88.4 [R201], R160 ;  /* 0x000000a0c9007844 */ /* 0x0005e20000000200 */
[----:B------:R-:W1:Y:S01]  /*e790*/  MUFU.EX2 R182, R182 ;  /* 0x000000b600b67308 */ /* 0x000e620000000800 */
[----:B----4-:R-:W-:-:S07]  /*e7a0*/  FADD.FTZ R3, R165, R170 ;  /* 0x000000aaa5037221 */ /* 0x010fce0000010000 */
[----:B------:R-:W4:Y:S01]  /*e7b0*/  MUFU.EX2 R183, R183 ;  /* 0x000000b700b77308 */ /* 0x000f220000000800 */
[C---:B0-----:R-:W-:Y:S01]  /*e7c0*/  FADD.FTZ R3, R168.reuse, R3 ;  /* 0x00000003a8037221 */ /* 0x041fe20000010000 */
[----:B------:R-:W-:-:S03]  /*e7d0*/  F2FP.BF16.F32.PACK_AB R165, R168, R165 ;  /* 0x000000a5a8a5723e */ /* 0x000fc600000010ff */
[----:B-1----:R-:W-:Y:S01]  /*e7e0*/  FADD.FTZ R170, R182, R3 ;  /* 0x00000003b6aa7221 */ /* 0x002fe20000010000 */
[----:B----4-:R-:W-:-:S03]  /*e7f0*/  F2FP.BF16.F32.PACK_AB R167, R183, R182 ;  /* 0x000000b6b7a7723e */ /* 0x010fc600000010ff */
[----:B------:R-:W-:Y:S02]  /*e800*/  FADD.FTZ R3, R183, R170 ;  /* 0x000000aab7037221 */ /* 0x000fe40000010000 */
[----:B------:R2:W-:Y:S01]  /*e810*/  STSM.16.M88.4 [R200], R164 ;  /* 0x000000a4c8007844 */ /* 0x0005e20000000200 */
[----:B------:R-:W-:Y:S05]  /*e820*/  @!P0 BRA `(.L_x_4841) ;  /* 0x0000000000048947 */ /* 0x000fea0003800000 */
[----:B------:R-:W-:Y:S01]  /*e830*/  BPT.TRAP 0x1 ;  /* 0x000000040000795c */ /* 0x000fe20000300000 */
.L_x_4841:
[----:B------:R0:W1:Y:S01]  /*e840*/  SYNCS.PHASECHK.TRANS64.TRYWAIT P2, [R194+URZ+0x28c50], R20 ;  /* 0x028c5014c20075a7 */ /* 0x000062000804017f */
[----:B------:R-:W-:Y:S05]  /*e850*/  @!P0 BRA `(.L_x_4842) ;  /* 0x0000000000048947 */ /* 0x000fea0003800000 */
[----:B------:R-:W-:Y:S01]  /*e860*/  BPT.TRAP 0x1 ;  /* 0x000000040000795c */ /* 0x000fe20000300000 */
.L_x_4842:
[----:B------:R-:W-:Y:S04]  /*e870*/  BSSY B1, `(.L_x_4843) ;  /* 0x0000004000017945 */ /* 0x000fe80003800000 */
[----:B-1----:R-:W-:Y:S05]  /*e880*/  @P2 BRA `(.L_x_4844) ;  /* 0x0000000000082947 */ /* 0x002fea0003800000 */
[----:B------:R-:W1:Y:S02]  /*e890*/  SYNCS.PHASECHK.TRANS64.TRYWAIT P2, [R194+URZ+0x28c50], R20 ;  /* 0x028c5014c20075a7 */ /* 0x000e64000804017f */
[----:B-1----:R-:W-:Y:S05]  /*e8a0*/  @!P2 BRA `(.L_x_4845) ;  /* 0x000000d400c8a947 */ /* 0x002fea0003800000 */
.L_x_4844:
[----:B------:R-:W-:Y:S05]  /*e8b0*/  BSYNC B1 ;  /* 0x0000000000017941 */ /* 0x000fea0003800000 */
.L_x_4843:
[----:B0123--:R-:W-:Y:S01]  /*e8c0*/  IMAD R20, R18, 0x1000, R191 ;  /* 0x0000100012147824 */ /* 0x00ffe200078e02bf */
[----:B------:R-:W-:Y:S01]  /*e8d0*/  WARPGROUP.ARRIVE ;  /* 0x00000000000079c5 */ /* 0x000fe20000000000 */
[----:B------:R-:W-:Y:S01]  /*e8e0*/  IMAD.MOV.U32 R21, RZ, RZ, 0x40000040 ;  /* 0x40000040ff157424 */ /* 0x000fe200078e00ff */
[C---:B------:R-:W-:Y:S01]  /*e8f0*/  ISETP.GT.AND P2, PT, R215.reuse, RZ, PT ;  /* 0x000000ffd700720c */ /* 0x040fe20003f44270 */
        /* <DEDUP_REMOVED lines=43> */
.L_x_4835:
[----:B------:R-:W-:Y:S05]  /*ebb0*/  BSYNC B0 ;  /* 0x0000000000007941 */ /* 0x000fea0003800000 */
.L_x_4834:
[----:B------:R-:W3:Y:S01]  /*ebc0*/  SHFL.BFLY PT, R5, R0, 0x2, 0x1f ;  /* 0x0c401f0000057f89 */ /* 0x000ee200000e0000 */
[----:B------:R-:W-:Y:S02]  /*ebd0*/  VIADD R14, R18, 0x1 ;  /* 0x00000001120e7836 */ /* 0x000fe40000000000 */
[----:B------:R-:W-:Y:S01]  /*ebe0*/  IMAD.MOV.U32 R20, RZ, RZ, -0x800000 ;  /* 0xff800000ff147424 */ /* 0x000fe200078e00ff */
[----:B------:R-:W4:Y:S01]  /*ebf0*/  SHFL.BFLY PT, R6, R3, 0x2, 0x1f ;  /* 0x0c401f0003067f89 */ /* 0x000f2200000e0000 */
[----:B------:R-:W-:Y:S01]  /*ec00*/  VIADD R213, R213, 0x1 ;  /* 0x00000001d5d57836 */ /* 0x000fe20000000000 */
[----:B------:R-:W-:Y:S08]  /*ec10*/  BAR.ARV 0x8, 0x100 ;  /* 0x0204000000007b1d */ /* 0x000ff00000002000 */
[----:B------:R-:W-:Y:S01]  /*ec20*/  BAR.SYNC.DEFER_BLOCKING 0xf, 0x100 ;  /* 0x03c4000000007b1d */ /* 0x000fe20000010000 */
[----:B------:R-:W-:Y:S01]  /*ec30*/  ISETP.NE.AND P1, PT, R14, 0x2, PT ;  /* 0x000000020e00780c */ /* 0x000fe20003f25270 */
[----:B---3--:R-:W-:Y:S01]  /*ec40*/  FADD.FTZ R5, R5, R0 ;  /* 0x0000000005057221 */ /* 0x008fe20000010000 */
[----:B----4-:R-:W-:-:S04]  /*ec50*/  FADD.FTZ R6, R6, R3 ;  /* 0x0000000306067221 */ /* 0x010fc80000010000 */
[----:B------:R-:W3:Y:S01]  /*ec60*/  SHFL.BFLY PT, R4, R5, 0x1, 0x1f ;  /* 0x0c201f0005047f89 */ /* 0x000ee200000e0000 */
[----:B------:R-:W-:-:S03]  /*ec70*/  IMAD.MOV.U32 R3, RZ, RZ, RZ ;  /* 0x000000ffff037224 */ /* 0x000fc600078e00ff */
[----:B------:R-:W4:Y:S01]  /*ec80*/  SHFL.BFLY PT, R7, R6, 0x1, 0x1f ;  /* 0x0c201f0006077f89 */ /* 0x000f2200000e0000 */
[----:B---3--:R-:W-:Y:S01]  /*ec90*/  FADD.FTZ R8, R5, R4 ;  /* 0x0000000405087221 */ /* 0x008fe20000010000 */
[----:B------:R-:W-:Y:S02]  /*eca0*/  IMAD.MOV R4, RZ, RZ, -R197 ;  /* 0x000000ffff047224 */ /* 0x000fe400078e0ac5 */
[----:B----4-:R-:W-:Y:S02]  /*ecb0*/  FADD.FTZ R0, R6, R7 ;  /* 0x0000000706007221 */ /* 0x010fe40000010000 */
[----:B------:R-:W-:Y:S02]  /*ecc0*/  FSETP.NE.FTZ.AND P2, PT, R8, RZ, PT ;  /* 0x000000ff0800720b */ /* 0x000fe40003f55000 */
[----:B------:R-:W-:Y:S01]  /*ecd0*/  ISETP.NE.AND P0, PT, R189, R4, PT ;  /* 0x00000004bd00720c */ /* 0x000fe20003f05270 */
[----:B------:R-:W-:Y:S01]  /*ece0*/  IMAD.MOV.U32 R4, RZ, RZ, RZ ;  /* 0x000000ffff047224 */ /* 0x000fe200078e00ff */
[----:B------:R-:W-:-:S02]  /*ecf0*/  FSETP.NE.FTZ.AND P3, PT, R0, RZ, PT ;  /* 0x000000ff0000720b */ /* 0x000fc40003f75000 */
[----:B------:R-:W-:-:S04]  /*ed00*/  SEL R6, RZ, 0x1, P1 ;  /* 0x00000001ff067807 */ /* 0x000fc80000800000 */
[----:B------:R-:W-:-:S03]  /*ed10*/  LOP3.LUT R19, R19, R6, RZ, 0x3c, !PT ;  /* 0x0000000613137212 */ /* 0x000fc600078e3cff */
[----:B------:R-:W3:Y:S02]  /*ed20*/  @P2 MUFU.RCP R3, R8 ;  /* 0x0000000800032308 */ /* 0x000ee40000001000 */
[----:B------:R-:W-:-:S04]  /*ed30*/  @!P0 IMAD R5, R18, 0x40, R190 ;  /* 0x0000004012058824 */ /* 0x000fc800078e02be */
[----:B------:R-:W-:Y:S02]  /*ed40*/  @!P0 IMAD R5, R5, 0x4, R2 ;  /* 0x0000000405058824 */ /* 0x000fe400078e0202 */
[C---:B------:R-:W-:Y:S01]  /*ed50*/  @P2 FMUL.FTZ R2, R12.reuse, 0.69314718246459960938 ;  /* 0x3f3172180c022820 */ /* 0x040fe20000410000 */
[----:B------:R-:W4:Y:S01]  /*ed60*/  @P3 MUFU.RCP R4, R0 ;  /* 0x0000000000043308 */ /* 0x000f220000001000 */
[----:B------:R-:W-:-:S07]  /*ed70*/  @P3 FMUL.FTZ R12, R12, 0.69314718246459960938 ;  /* 0x3f3172180c0c3820 */ /* 0x000fce0000410000 */
[----:B------:R-:W5:Y:S01]  /*ed80*/  @P2 MUFU.LG2 R18, R8 ;  /* 0x0000000800122308 */ /* 0x000f620000000c00 */
[-C--:B---3--:R-:W-:Y:S01]  /*ed90*/  FMUL.FTZ R180, R24, R3.reuse ;  /* 0x0000000318b47220 */ /* 0x088fe20000410000 */
[----:B------:R3:W-:Y:S01]  /*eda0*/  @!P0 STS [R5+0x28800], R3 ;  /* 0x0288000305008388 */ /* 0x0007e20000000800 */
[-C--:B------:R-:W-:Y:S01]  /*edb0*/  FMUL.FTZ R178, R25, R3.reuse ;  /* 0x0000000319b27220 */ /* 0x080fe20000410000 */
[-C--:B------:R-:W-:Y:S01]  /*edc0*/  FMUL.FTZ R179, R28, R3.reuse ;  /* 0x000000031cb37220 */ /* 0x080fe20000410000 */
[-C--:B------:R-:W-:Y:S01]  /*edd0*/  FMUL.FTZ R177, R32, R3.reuse ;  /* 0x0000000320b17220 */ /* 0x080fe20000410000 */
[-C--:B------:R-:W-:Y:S01]  /*ede0*/  FMUL.FTZ R176, R36, R3.reuse ;  /* 0x0000000324b07220 */ /* 0x080fe20000410000 */
[-C--:B------:R-:W-:Y:S01]  /*edf0*/  FMUL.FTZ R175, R40, R3.reuse ;  /* 0x0000000328af7220 */ /* 0x080fe20000410000 */
[----:B------:R0:W1:Y:S01]  /*ee00*/  @P3 MUFU.LG2 R24, R0 ;  /* 0x0000000000183308 */ /* 0x0000620000000c00 */
[----:B----4-:R4:W-:Y:S01]  /*ee10*/  @!P0 STS [R5+0x28820], R4 ;  /* 0x0288200405008388 */ /* 0x0109e20000000800 */
        /* <DEDUP_REMOVED lines=8> */
[----:B-----5:R-:W-:Y:S01]  /*eea0*/  @P2 FMUL.FTZ R25, R18, 0.69314718246459960938 ;  /* 0x3f31721812192820 */ /* 0x020fe20000410000 */
        /* <DEDUP_REMOVED lines=53> */
[----:B------:R-:W-:Y:S01]  /*f200*/  FMUL.FTZ R11, R62, R4 ;  /* 0x000000043e0b7220 */ /* 0x000fe20000410000 */
[----:B---3--:R-:W-:-:S02]  /*f210*/  IMAD.MOV.U32 R3, RZ, RZ, -0x800000 ;  /* 0xff800000ff037424 */ /* 0x008fc400078e00ff */
[-C--:B------:R-:W-:Y:S01]  /*f220*/  FMUL.FTZ R58, R107, R4.reuse ;  /* 0x000000046b3a7220 */ /* 0x080fe20000410000 */
[-C--:B------:R-:W-:Y:S01]  /*f230*/  FMUL.FTZ R62, R115, R4.reuse ;  /* 0x00000004733e7220 */ /* 0x080fe20000410000 */
[----:B------:R-:W-:Y:S01]  /*f240*/  PLOP3.LUT P0, PT, PT, PT, PT, 0x8, 0x0 ;  /* 0x000000000000781c */ /* 0x000fe20003f0e170 */
[-C--:B----4-:R-:W-:Y:S01]  /*f250*/  FMUL.FTZ R5, R26, R4.reuse ;  /* 0x000000041a057220 */ /* 0x090fe20000410000 */
        /* <DEDUP_REMOVED lines=60> */
[----:B------:R-:W-:Y:S01]  /*f620*/  SEL R18, R14, RZ, P1 ;  /* 0x000000ff0e127207 */ /* 0x000fe20000800000 */
[----:B------:R-:W-:Y:S06]  /*f630*/  BAR.ARV 0xe, 0x100 ;  /* 0x0384000000007b1d */ /* 0x000fec0000002000 */
.L_x_4764:
[----:B------:R-:W-:Y:S05]  /*f640*/  BSYNC B7 ;  /* 0x0000000000077941 */ /* 0x000fea0003800000 */
.L_x_4762:
[----:B------:R-:W0:Y:S08]  /*f650*/  S2UR UR5, SR_CgaCtaId ;  /* 0x00000000000579c3 */ /* 0x000e300000008800 */
[----:B------:R-:W-:Y:S06]  /*f660*/  BAR.SYNC.DEFER_BLOCKING 0x5, 0x180 ;  /* 0x0146000000007b1d */ /* 0x000fec0000010000 */
[----:B------:R-:W-:Y:S01]  /*f670*/  UMOV UR4, 0x400 ;  /* 0x0000040000047882 */ /* 0x000fe20000000000 */
[----:B------:R-:W-:Y:S01]  /*f680*/  BSSY B0, `(.L_x_4847) ;  /* 0x00002e1000007945 */ /* 0x000fe20003800000 */
[----:B0-----:R-:W-:-:S06]  /*f690*/  ULEA UR4, UR5, UR4, 0x18 ;  /* 0x0000000405047291 */ /* 0x001fcc000f8ec03f */
[----:B------:R-:W-:-:S05]  /*f6a0*/  IMAD.U32 R2, RZ, RZ, UR4 ;  /* 0x00000004ff027e24 */ /* 0x000fca000f8e00ff */
[----:B------:R0:W1:Y:S01]  /*f6b0*/  LDS.128 R24, [R2+0x28cd0] ;  /* 0x028cd00002187984 */ /* 0x0000620000000c00 */
[----:B------:R-:W-:Y:S06]  /*f6c0*/  BAR.ARV 0x4, 0x180 ;  /* 0x0106000000007b1d */ /* 0x000fec0000002000 */
[----:B------:R-:W-:Y:S05]  /*f6d0*/  @P0 BRA `(.L_x_4848) ;  /* 0x0000002000000947 */ /* 0x000fea0003800000 */
[----:B---3--:R-:W3:Y:S01]  /*f6e0*/  S2R R13, SR_SWINHI ;  /* 0x00000000000d7919 */ /* 0x008ee20000002f00 */
        /* <DEDUP_REMOVED lines=18> */
[----:B---3--:R-:W-:-:S02]  /*f810*/  MOV R45, R13 ;  /* 0x0000000d002d7202 */ /* 0x008fc40000000f00 */
[----:B------:R-:W-:Y:S02]  /*f820*/  F2FP.BF16.F32.PACK_AB R41, R21, R41 ;  /* 0x000000291529723e */ /* 0x000fe400000010ff */
[----:B------:R-:W-:Y:S01]  /*f830*/  F2FP.BF16.F32.PACK_AB R42, R101, R100 ;  /* 0x00000064652a723e */ /* 0x000fe200000010ff */
[----:B------:R-:W-:Y:S01]  /*f840*/  IMAD.WIDE R14, R234, 0x2, R44 ;  /* 0x00000002ea0e7825 */ /* 0x000fe200078e022c */
[----:B------:R-:W-:Y:S02]  /*f850*/  F2FP.BF16.F32.PACK_AB R43, R103, R102 ;  /* 0x00000066672b723e */ /* 0x000fe400000010ff */
[----:B------:R-:W-:Y:S02]  /*f860*/  F2FP.BF16.F32.PACK_AB R105, R58, R106 ;  /* 0x0000006a3a69723e */ /* 0x000fe400000010ff */
[C---:B------:R-:W-:Y:S02]  /*f870*/  IADD3 R49, P1, R14.reuse, 0x20, RZ ;  /* 0x000000200e317810 */ /* 0x040fe40007f3e0ff */
[----:B------:R-:W-:-:S02]  /*f880*/  IADD3 R53, P0, R14, 0x40, RZ ;  /* 0x000000400e357810 */ /* 0x000fc40007f1e0ff */
[----:B------:R-:W-:Y:S02]  /*f890*/  IADD3 R57, P4, R14, 0x60, RZ ;  /* 0x000000600e397810 */ /* 0x000fe40007f9e0ff */
[----:B------:R-:W-:Y:S02]  /*f8a0*/  LOP3.LUT R48, R49, 0x380, RZ, 0xc0, !PT ;  /* 0x0000038031307812 */ /* 0x000fe400078ec0ff */
[----:B------:R-:W-:Y:S02]  /*f8b0*/  LOP3.LUT R52, R53, 0x380, RZ, 0xc0, !PT ;  /* 0x0000038035347812 */ /* 0x000fe400078ec0ff */
[----:B------:R-:W-:Y:S02]  /*f8c0*/  LOP3.LUT R56, R57, 0x380, RZ, 0xc0, !PT ;  /* 0x0000038039387812 */ /* 0x000fe400078ec0ff */
        /* <DEDUP_REMOVED lines=13> */
[C---:B------:R-:W-:Y:S02]  /*f9a0*/  IADD3 R77, P1, R14.reuse, 0x4000, RZ ;  /* 0x000040000e4d7810 */ /* 0x040fe40007f3e0ff */
[C---:B------:R-:W-:Y:S02]  /*f9b0*/  IADD3 R13, P0, R14.reuse, 0x4020, RZ ;  /* 0x000040200e0d7810 */ /* 0x040fe40007f1e0ff */
[----:B------:R-:W-:Y:S02]  /*f9c0*/  IADD3 R81, P4, R14, 0x4040, RZ ;  /* 0x000040400e517810 */ /* 0x000fe40007f9e0ff */
[----:B------:R-:W-:Y:S01]  /*f9d0*/  LOP3.LUT R60, R61, 0x380, RZ, 0xc0, !PT ;  /* 0x000003803d3c7812 */ /* 0x000fe200078ec0ff */
[----:B------:R-:W-:Y:S01]  /*f9e0*/  IMAD.X R31, RZ, RZ, R15, P0 ;  /* 0x000000ffff1f7224 */ /* 0x000fe200000e060f */
[----:B------:R-:W-:-:S02]  /*f9f0*/  LOP3.LUT R64, R65, 0x380, RZ, 0xc0, !PT ;  /* 0x0000038041407812 */ /* 0x000fc400078ec0ff */
[----:B------:R-:W-:Y:S02]  /*fa00*/  LOP3.LUT R68, R69, 0x380, RZ, 0xc0, !PT ;  /* 0x0000038045447812 */ /* 0x000fe400078ec0ff */
[----:B------:R-:W-:Y:S02]  /*fa10*/  LOP3.LUT R72, R73, 0x380, RZ, 0xc0, !PT ;  /* 0x0000038049487812 */ /* 0x000fe400078ec0ff */
[----:B------:R-:W-:Y:S02]  /*fa20*/  LOP3.LUT R76, R77, 0x380, RZ, 0xc0, !PT ;  /* 0x000003804d4c7812 */ /* 0x000fe400078ec0ff */
[----:B-----5:R-:W-:Y:S02]  /*fa30*/  LOP3.LUT R30, R13, 0x380, RZ, 0xc0, !PT ;  /* 0x000003800d1e7812 */ /* 0x020fe400078ec0ff */
[----:B------:R-:W-:Y:S02]  /*fa40*/  LOP3.LUT R80, R81, 0x380, RZ, 0xc0, !PT ;  /* 0x0000038051507812 */ /* 0x000fe400078ec0ff */
[----:B------:R-:W-:-:S02]  /*fa50*/  SHF.R.U64 R60, R60, 0x3, RZ ;  /* 0x000000033c3c7819 */ /* 0x000fc400000012ff */
[----:B------:R-:W-:Y:S02]  /*fa60*/  SHF.R.U64 R64, R64, 0x3, RZ ;  /* 0x0000000340407819 */ /* 0x000fe400000012ff */
        /* <DEDUP_REMOVED lines=16> */
[----:B------:R-:W-:Y:S02]  /*fb70*/  LOP3.LUT R30, R30, R13, RZ, 0x3c, !PT ;  /* 0x0000000d1e1e7212 */ /* 0x000fe400078e3cff */
[----:B------:R-:W-:Y:S02]  /*fb80*/  LOP3.LUT R80, R80, R81, RZ, 0x3c, !PT ;  /* 0x0000005150507212 */ /* 0x000fe400078e3cff */
[C---:B------:R-:W-:Y:S02]  /*fb90*/  IADD3 R85, P3, R14.reuse, 0x4060, RZ ;  /* 0x000040600e557810 */ /* 0x040fe40007f7e0ff */
[C---:B------:R-:W-:Y:S02]  /*fba0*/  IADD3 R89, P6, R14.reuse, 0x6000, RZ ;  /* 0x000060000e597810 */ /* 0x040fe40007fde0ff */
[C---:B------:R-:W-:Y:S02]  /*fbb0*/  IADD3 R93, P5, R14.reuse, 0x6020, RZ ;  /* 0x000060200e5d7810 */ /* 0x040fe40007fbe0ff */
[----:B------:R-:W-:-:S02]  /*fbc0*/  IADD3 R13, P2, R14, 0x6040, RZ ;  /* 0x000060400e0d7810 */ /* 0x000fc40007f5e0ff */
[----:B------:R-:W-:Y:S02]  /*fbd0*/  IADD3 R81, P1, R14, 0x6060, RZ ;  /* 0x000060600e517810 */ /* 0x000fe40007f3e0ff */
[----:B------:R-:W-:Y:S02]  /*fbe0*/  SHF.R.U64 R99, R99, 0x3, RZ ;  /* 0x0000000363637819 */ /* 0x000fe400000012ff */
[----:B------:R-:W-:Y:S02]  /*fbf0*/  LOP3.LUT R84, R85, 0x380, RZ, 0xc0, !PT ;  /* 0x0000038055547812 */ /* 0x000fe400078ec0ff */
[----:B------:R-:W-:Y:S02]  /*fc00*/  LOP3.LUT R88, R89, 0x380, RZ, 0xc0, !PT ;  /* 0x0000038059587812 */ /* 0x000fe400078ec0ff */
[----:B------:R-:W-:Y:S02]  /*fc10*/  LOP3.LUT R92, R93, 0x380, RZ, 0xc0, !PT ;  /* 0x000003805d5c7812 */ /* 0x000fe400078ec0ff */
[----:B------:R-:W-:-:S02]  /*fc20*/  LOP3.LUT R12, R13, 0x380, RZ, 0xc0, !PT ;  /* 0x000003800d0c7812 */ /* 0x000fc400078ec0ff */
[----:B------:R-:W-:Y:S02]  /*fc30*/  LOP3.LUT R4, R81, 0x380, RZ, 0xc0, !PT ;  /* 0x0000038051047812 */ /* 0x000fe400078ec0ff */
[----:B------:R-:W-:Y:S01]  /*fc40*/  LOP3.LUT R98, R99, R14, RZ, 0x3c, !PT ;  /* 0x0000000e63627212 */ /* 0x000fe200078e3cff */
[----:B------:R-:W-:Y:S01]  /*fc50*/  IMAD.MOV.U32 R99, RZ, RZ, R15 ;  /* 0x000000ffff637224 */ /* 0x000fe200078e000f */
        /* <DEDUP_REMOVED lines=15> */
[----:B------:R-:W-:Y:S01]  /*fd50*/  MOV R98, R98 ;  /* 0x0000006200627202 */ /* 0x000fe20000000f00 */
[----:B------:R-:W-:Y:S01]  /*fd60*/  IMAD.X R15, RZ, RZ, R15, P1 ;  /* 0x000000ffff0f7224 */ /* 0x000fe200008e060f */
[----:B------:R-:W-:Y:S01]  /*fd70*/  F2FP.BF16.F32.PACK_AB R4, R178, R180 ;  /* 0x000000b4b204723e */ /* 0x000fe200000010ff */
[----:B------:R-:W-:Y:S01]  /*fd80*/  BAR.SYNC.DEFER_BLOCKING 0x1, 0x100 ;  /* 0x0044000000007b1d */ /* 0x000fe20000010000 */
[----:B------:R-:W-:-:S02]  /*fd90*/  MOV R0, R30 ;  /* 0x0000001e00007202 */ /* 0x000fc40000000f00 */
[----:B------:R-:W-:Y:S02]  /*fda0*/  MOV R48, R48 ;  /* 0x0000003000307202 */ /* 0x000fe40000000f00 */
[----:B------:R-:W-:Y:S02]  /*fdb0*/  F2FP.BF16.F32.PACK_AB R30, R174, R176 ;  /* 0x000000b0ae1e723e */ /* 0x000fe400000010ff */
[----:B------:R-:W-:Y:S02]  /*fdc0*/  F2FP.BF16.F32.PACK_AB R31, R39, R38 ;  /* 0x00000026271f723e */ /* 0x000fe400000010ff */
[----:B------:R-:W-:Y:S02]  /*fdd0*/  MOV R52, R52 ;  /* 0x0000003400347202 */ /* 0x000fe40000000f00 */
[----:B------:R-:W-:Y:S02]  /*fde0*/  MOV R56, R56 ;  /* 0x0000003800387202 */ /* 0x000fe40000000f00 */
[----:B------:R-:W-:-:S02]  /*fdf0*/  MOV R60, R60 ;  /* 0x0000003c003c7202 */ /* 0x000fc40000000f00 */
[----:B-1----:R-:W-:Y:S02]  /*fe00*/  MOV R24, R12 ;  /* 0x0000000c00187202 */ /* 0x002fe40000000f00 */
[----:B------:R-:W-:Y:S02]  /*fe10*/  MOV R46, R14 ;  /* 0x0000000e002e7202 */ /* 0x000fe40000000f00 */
[----:B------:R-:W-:Y:S02]  /*fe20*/  MOV R64, R64 ;  /* 0x0000004000407202 */ /* 0x000fe40000000f00 */
[----:B------:R-:W-:Y:S02]  /*fe30*/  F2FP.BF16.F32.PACK_AB R12, R163, R165 ;  /* 0x000000a5a30c723e */ /* 0x000fe400000010ff */
[----:B------:R-:W-:Y:S01]  /*fe40*/  F2FP.BF16.F32.PACK_AB R13, R67, R66 ;  /* 0x00000042430d723e */ /* 0x000fe200000010ff */
[----:B------:R1:W-:Y:S01]  /*fe50*/  STSM.16.M88.4 [R98], R4 ;  /* 0x0000000462007844 */ /* 0x0003e20000000200 */
[----:B------:R-:W-:-:S02]  /*fe60*/  F2FP.BF16.F32.PACK_AB R14, R161, R164 ;  /* 0x000000a4a10e723e */ /* 0x000fc400000010ff */
[----:B------:R-:W-:Y:S01]  /*fe70*/  F2FP.BF16.F32.PACK_AB R15, R71, R70 ;  /* 0x00000046470f723e */ /* 0x000fe200000010ff */
[----:B------:R3:W-:Y:S01]  /*fe80*/  STSM.16.M88.4 [R48], R28 ;  /* 0x0000001c30007844 */ /* 0x0007e20000000200 */
[----:B------:R-:W-:Y:S02]  /*fe90*/  MOV R68, R68 ;  /* 0x0000004400447202 */ /* 0x000fe40000000f00 */
[----:B------:R-:W-:Y:S01]  /*fea0*/  MOV R72, R72 ;  /* 0x0000004800487202 */ /* 0x000fe20000000f00 */
[----:B------:R4:W-:Y:S01]  /*feb0*/  STSM.16.M88.4 [R52], R32 ;  /* 0x0000002034007844 */ /* 0x0009e20000000200 */
[----:B------:R-:W-:Y:S02]  /*fec0*/  MOV R76, R76 ;  /* 0x0000004c004c7202 */ /* 0x000fe40000000f00 */
[----:B------:R-:W-:Y:S02]  /*fed0*/  F2FP.BF16.F32.PACK_AB R38, R40, R152 ;  /* 0x000000982826723e */ /* 0x000fe400000010ff */
[----:B------:R-:W-:-:S02]  /*fee0*/  F2FP.BF16.F32.PACK_AB R39, R95, R94 ;  /* 0x0000005e5f27723e */ /* 0x000fc400000010ff */
[----:B------:R-:W-:Y:S02]  /*fef0*/  F2FP.BF16.F32.PACK_AB R40, R97, R96 ;  /* 0x000000606128723e */ /* 0x000fe400000010ff */
[----:B-1----:R-:W-:Y:S02]  /*ff00*/  F2FP.BF16.F32.PACK_AB R4, R169, R172 ;  /* 0x000000aca904723e */ /* 0x002fe400000010ff */
[----:B------:R-:W-:Y:S02]  /*ff10*/  F2FP.BF16.F32.PACK_AB R5, R51, R50 ;  /* 0x000000323305723e */ /* 0x000fe400000010ff */
[----:B------:R-:W-:Y:S02]  /*ff20*/  F2FP.BF16.F32.PACK_AB R6, R167, R170 ;  /* 0x000000aaa706723e */ /* 0x000fe400000010ff */
[----:B------:R-:W-:Y:S02]  /*ff30*/  F2FP.BF16.F32.PACK_AB R7, R55, R54 ;  /* 0x000000363707723e */ /* 0x000fe400000010ff */
[----:B---3--:R-:W-:-:S02]  /*ff40*/  F2FP.BF16.F32.PACK_AB R28, R159, R162 ;  /* 0x000000a29f1c723e */ /* 0x008fc400000010ff */
[----:B------:R-:W-:Y:S01]  /*ff50*/  F2FP.BF16.F32.PACK_AB R29, R75, R74 ;  /* 0x0000004a4b1d723e */ /* 0x000fe200000010ff */
[----:B------:R-:W-:Y:S01]  /*ff60*/  STSM.16.M88.4 [R56], R4 ;  /* 0x0000000438007844 */ /* 0x000fe20000000200 */
[----:B------:R-:W-:Y:S02]  /*ff70*/  F2FP.BF16.F32.PACK_AB R30, R157, R160 ;  /* 0x000000a09d1e723e */ /* 0x000fe400000010ff */
[----:B------:R-:W-:Y:S01]  /*ff80*/  F2FP.BF16.F32.PACK_AB R31, R79, R78 ;  /* 0x0000004e4f1f723e */ /* 0x000fe200000010ff */
[----:B------:R-:W-:Y:S01]  /*ff90*/  STSM.16.M88.4 [R60], R8 ;  /* 0x000000083c007844 */ /* 0x000fe20000000200 */
[----:B----4-:R-:W-:Y:S02]  /*ffa0*/  F2FP.BF16.F32.PACK_AB R32, R155, R158 ;  /* 0x0000009e9b20723e */ /* 0x010fe400000010ff */
[----:B------:R-:W-:Y:S01]  /*ffb0*/  F2FP.BF16.F32.PACK_AB R33, R83, R82 ;  /* 0x000000525321723e */ /* 0x000fe200000010ff */
[----:B------:R-:W-:Y:S01]  /*ffc0*/  STSM.16.M88.4 [R64], R12 ;  /* 0x0000000c40007844 */ /* 0x000fe20000000200 */
[----:B------:R-:W-:-:S02]  /*ffd0*/  F2FP.BF16.F32.PACK_AB R34, R153, R156 ;  /* 0x0000009c9922723e */ /* 0x000fc400000010ff */
[----:B------:R-:W-:Y:S01]  /*ffe0*/  F2FP.BF16.F32.PACK_AB R35, R87, R86 ;  /* 0x000000565723723e */ /* 0x000fe200000010ff */
[----:B------:R-:W-:Y:S01]  /*fff0*/  STSM.16.M88.4 [R68], R28 ;  /* 0x0000001c44007844 */ /* 0x000fe20000000200 */
[----:B------:R-:W-:Y:S02]  /*10000*/  F2FP.BF16.F32.PACK_AB R112, R113, R112 ;  /* 0x000000707170723e */ /* 0x000fe400000010ff */
[----:B------:R-:W-:Y:S01]  /*10010*/  MOV R80, R80 ;  /* 0x0000005000507202 */ /* 0x000fe20000000f00 */
[----:B------:R-:W-:Y:S01]  /*10020*/  STSM.16.M88.4 [R72], R32 ;  /* 0x0000002048007844 */ /* 0x000fe20000000200 */
[----:B------:R-:W-:Y:S02]  /*10030*/  F2FP.BF16.F32.PACK_AB R106, R109, R108 ;  /* 0x0000006c6d6a723e */ /* 0x000fe400000010ff */
[----:B------:R-:W-:Y:S01]  /*10040*/  F2FP.BF16.F32.PACK_AB R107, R111, R107 ;  /* 0x0000006b6f6b723e */ /* 0x000fe200000010ff */
[----:B------:R-:W-:Y:S01]  /*10050*/  STSM.16.M88.4 [R76], R36 ;  /* 0x000000244c007844 */ /* 0x000fe20000000200 */
[----:B------:R-:W-:-:S02]  /*10060*/  F2FP.BF16.F32.PACK_AB R113, R62, R114 ;  /* 0x000000723e71723e */ /* 0x000fc400000010ff */
[----:B------:R-:W-:Y:S01]  /*10070*/  F2FP.BF16.F32.PACK_AB R120, R121, R120 ;  /* 0x000000787978723e */ /* 0x000fe200000010ff */
[----:B------:R-:W-:Y:S01]  /*10080*/  STSM.16.M88.4 [R0], R40 ;  /* 0x0000002800007844 */ /* 0x000fe20000000200 */
[----:B------:R-:W-:Y:S02]  /*10090*/  MOV R84, R84 ;  /* 0x0000005400547202 */ /* 0x000fe40000000f00 */
[----:B------:R-:W-:Y:S01]  /*100a0*/  F2FP.BF16.F32.PACK_AB R114, R117, R116 ;  /* 0x000000747572723e */ /* 0x000fe200000010ff */
[----:B------:R1:W-:Y:S01]  /*100b0*/  STSM.16.M88.4 [R80], R104 ;  /* 0x0000006850007844 */ /* 0x0003e20000000200 */
[----:B------:R-:W-:Y:S02]  /*100c0*/  F2FP.BF16.F32.PACK_AB R115, R119, R115 ;  /* 0x000000737773723e */ /* 0x000fe400000010ff */
[----:B------:R-:W-:Y:S02]  /*100d0*/  F2FP.BF16.F32.PACK_AB R121, R123, R122 ;  /* 0x0000007a7b79723e */ /* 0x000fe400000010ff */
[----:B------:R-:W-:Y:S01]  /*100e0*/  F2FP.BF16.F32.PACK_AB R128, R129, R128 ;  /* 0x000000808180723e */ /* 0x000fe200000010ff */
[----:B------:R3:W-:Y:S01]  /*100f0*/  STSM.16.M88.4 [R84], R112 ;  /* 0x0000007054007844 */ /* 0x0007e20000000200 */
[----:B------:R-:W-:-:S02]  /*10100*/  MOV R88, R88 ;  /* 0x0000005800587202 */ /* 0x000fc40000000f00 */
[----:B------:R-:W-:Y:S02]  /*10110*/  F2FP.BF16.F32.PACK_AB R122, R125, R124 ;  /* 0x0000007c7d7a723e */ /* 0x000fe400000010ff */
[----:B------:R-:W-:Y:S02]  /*10120*/  F2FP.BF16.F32.PACK_AB R123, R127, R126 ;  /* 0x0000007e7f7b723e */ /* 0x000fe400000010ff */
[----:B------:R-:W-:Y:S02]  /*10130*/  F2FP.BF16.F32.PACK_AB R129, R131, R130 ;  /* 0x000000828381723e */ /* 0x000fe400000010ff */
[----:B------:R-:W-:Y:S01]  /*10140*/  F2FP.BF16.F32.PACK_AB R136, R137, R136 ;  /* 0x000000888988723e */ /* 0x000fe200000010ff */
[----:B------:R3:W-:Y:S01]  /*10150*/  STSM.16.M88.4 [R88], R120 ;  /* 0x0000007858007844 */ /* 0x0007e20000000200 */
[----:B------:R-:W-:Y:S01]  /*10160*/  ISETP.NE.U32.AND P0, PT, RZ, UR4, PT ;  /* 0x00000004ff007c0c */ /* 0x000fe2000bf05070 */
[----:B-1----:R-:W-:Y:S01]  /*10170*/  IMAD.MOV.U32 R80, RZ, RZ, RZ ;  /* 0x000000ffff507224 */ /* 0x002fe200078e00ff */
[----:B------:R-:W-:-:S02]  /*10180*/  IADD3 R6, P1, R205, UR4, RZ ;  /* 0x00000004cd067c10 */ /* 0x000fc4000ff3e0ff */
[----:B------:R-:W-:Y:S02]  /*10190*/  MOV R92, R92 ;  /* 0x0000005c005c7202 */ /* 0x000fe40000000f00 */
[----:B------:R-:W-:Y:S02]  /*101a0*/  F2FP.BF16.F32.PACK_AB R130, R133, R132 ;  /* 0x000000848582723e */ /* 0x000fe400000010ff */
[----:B------:R-:W-:Y:S02]  /*101b0*/  F2FP.BF16.F32.PACK_AB R131, R135, R134 ;  /* 0x000000868783723e */ /* 0x000fe400000010ff */
[----:B------:R-:W-:Y:S02]  /*101c0*/  F2FP.BF16.F32.PACK_AB R137, R139, R138 ;  /* 0x0000008a8b89723e */ /* 0x000fe400000010ff */
[----:B------:R-:W-:Y:S01]  /*101d0*/  F2FP.BF16.F32.PACK_AB R144, R145, R144 ;  /* 0x000000909190723e */ /* 0x000fe200000010ff */
[----:B------:R3:W-:Y:S01]  /*101e0*/  STSM.16.M88.4 [R92], R128 ;  /* 0x000000805c007844 */ /* 0x0007e20000000200 */
[----:B------:R-:W-:-:S02]  /*101f0*/  F2FP.BF16.F32.PACK_AB R138, R141, R140 ;  /* 0x0000008c8d8a723e */ /* 0x000fc400000010ff */
[----:B------:R-:W-:Y:S02]  /*10200*/  F2FP.BF16.F32.PACK_AB R139, R143, R142 ;  /* 0x0000008e8f8b723e */ /* 0x000fe400000010ff */
[----:B------:R-:W-:Y:S02]  /*10210*/  F2FP.BF16.F32.PACK_AB R145, R147, R146 ;  /* 0x000000929391723e */ /* 0x000fe400000010ff */
[----:B------:R-:W-:Y:S01]  /*10220*/  F2FP.BF16.F32.PACK_AB R146, R149, R148 ;  /* 0x000000949592723e */ /* 0x000fe200000010ff */
[----:B------:R3:W-:Y:S01]  /*10230*/  STSM.16.M88.4 [R24], R136 ;  /* 0x0000008818007844 */ /* 0x0007e20000000200 */
        /* <DEDUP_REMOVED lines=10> */
[----:B------:R-:W-:Y:S01]  /*102e0*/  IMAD.U32 R0, RZ, RZ, UR4 ;  /* 0x00000004ff007e24 */ /* 0x000fe2000f8e00ff */
        /* <DEDUP_REMOVED lines=50> */
[----:B---3--:R-:W-:Y:S06]  /*10610*/  @P6 BRA `(.L_x_4849) ;  /* 0x0000000000106947 */ /* 0x008fec0003800000 */
[----:B------:R-:W-:Y:S05]  /*10620*/  @!P0 BRA `(.L_x_4849) ;  /* 0x00000000000c8947 */ /* 0x000fea0003800000 */
[----:B------:R-:W3:Y:S04]  /*10630*/  LDG.E R11, desc[UR40][R6.64] ;  /* 0x00000028060b7981 */ /* 0x000ee8000c1e1900 */
[----:B-----5:R-:W3:Y:S02]  /*10640*/  LDG.E R0, desc[UR40][R6.64+0x4] ;  /* 0x0000042806007981 */ /* 0x020ee4000c1e1900 */
[----:B---3--:R-:W-:-:S07]  /*10650*/  IMAD.IADD R0, R0, 0x1, -R11 ;  /* 0x0000000100007824 */ /* 0x008fce00078e0a0b */
.L_x_4849:
        /* <DEDUP_REMOVED lines=26> */
[----:B------:R-:W-:-:S02]  /*10800*/  LOP3.LUT R6, R15, R4, RZ, 0x3c, !PT ;  /* 0x000000040f067212 */ /* 0x000fc400078e3cff */
[----:B------:R-:W-:Y:S01]  /*10810*/  SHF.R.U64 R4, R7, 0x3, RZ ;  /* 0x0000000307047819 */ /* 0x000fe200000012ff */
[--C-:B------:R-:W-:Y:S01]  /*10820*/  IMAD.MOV.U32 R7, RZ, RZ, R5.reuse ;  /* 0x000000ffff077224 */ /* 0x100fe200078e0005 */
        /* <DEDUP_REMOVED lines=14> */
[----:B------:R-:W1:Y:S01]  /*10910*/  LDC R31, c[0x0][0xbe8] ;  /* 0x0002fa00ff1f7b82 */ /* 0x000e620000000800 */
[--C-:B------:R-:W-:Y:S01]  /*10920*/  IMAD.IADD R35, R203, 0x1, R196.reuse ;  /* 0x00000001cb237824 */ /* 0x100fe200078e02c4 */
[----:B------:R-:W-:Y:S01]  /*10930*/  ULDC.64 UR4, c[0x0][0xb90] ;  /* 0x0002e40000047ab9 */ /* 0x000fe20000000a00 */
[----:B------:R-:W-:Y:S02]  /*10940*/  IMAD.IADD R30, R190, 0x1, R196 ;  /* 0x00000001be1e7824 */ /* 0x000fe400078e02c4 */
[----:B------:R-:W-:Y:S02]  /*10950*/  IMAD R11, R82, UR4, RZ ;  /* 0x00000004520b7c24 */ /* 0x000fe4000f8e02ff */
[----:B------:R-:W-:-:S04]  /*10960*/  IMAD.WIDE.U32 R4, R204, UR4, R80 ;  /* 0x00000004cc047c25 */ /* 0x000fc8000f8e0050 */
[----:B------:R-:W-:Y:S01]  /*10970*/  IMAD R15, R204, UR5, R11 ;  /* 0x00000005cc0f7c24 */ /* 0x000fe2000f8e020b */
[----:B------:R-:W-:Y:S01]  /*10980*/  ULDC.64 UR4, c[0x0][0xb98] ;  /* 0x0002e60000047ab9 */ /* 0x000fe20000000a00 */
[----:B------:R-:W-:Y:S02]  /*10990*/  IMAD.MOV.U32 R11, RZ, RZ, R35 ;  /* 0x000000ffff0b7224 */ /* 0x000fe400078e0023 */
[----:B------:R-:W-:Y:S02]  /*109a0*/  IMAD.IADD R5, R5, 0x1, R15 ;  /* 0x0000000105057824 */ /* 0x000fe400078e020f */
[----:B------:R-:W-:Y:S01]  /*109b0*/  IMAD.WIDE.U32 R4, R207, UR4, R4 ;  /* 0x00000004cf047c25 */ /* 0x000fe2000f8e0004 */
[----:B-1----:R-:W-:-:S13]  /*109c0*/  ISETP.NE.AND P0, PT, R31, 0x1, PT ;  /* 0x000000011f00780c */ /* 0x002fda0003f05270 */
[----:B------:R-:W1:Y:S08]  /*109d0*/  @P0 LDC R10, c[0x0][0xbec] ;  /* 0x0002fb00ff0a0b82 */ /* 0x000e700000000800 */
[----:B------:R-:W3:Y:S01]  /*109e0*/  @P0 LDC R21, c[0x0][0xbf0] ;  /* 0x0002fc00ff150b82 */ /* 0x000ee20000000800 */
[----:B-1----:R-:W-:-:S05]  /*109f0*/  @P0 IMAD.HI.U32 R10, R35, R10, RZ ;  /* 0x0000000a230a0227 */ /* 0x002fca00078e00ff */
        /* <DEDUP_REMOVED lines=26> */
[----:B------:R-:W3:Y:S06]  /*10ba0*/  SHFL.IDX PT, R11, R21, 0x1, 0x1c1f ;  /* 0x003c1f00150b7f89 */ /* 0x000eec00000e0000 */
[----:B-1----:R1:W-:Y:S04]  /*10bb0*/  @!P1 ST.E desc[UR40][R4.64], R20 ;  /* 0x0000001404009985 */ /* 0x0023e8000c101928 */
[----:B---3--:R1:W-:Y:S02]  /*10bc0*/  @!P0 ST.E desc[UR40][R10.64], R3 ;  /* 0x000000030a008985 */ /* 0x0083e4000c101928 */
.L_x_4850:
[----:B------:R-:W3:Y:S01]  /*10bd0*/  LDC R85, c[0x0][0xbe8] ;  /* 0x0002fa00ff557b82 */ /* 0x000ee20000000800 */
[----:B------:R-:W-:Y:S01]  /*10be0*/  ULDC.64 UR4, c[0x0][0xaa0] ;  /* 0x0002a80000047ab9 */ /* 0x000fe20000000a00 */
[----:B-1----:R-:W5:Y:S01]  /*10bf0*/  LD.E.128 R4, desc[UR40][R6.64] ;  /* 0x0000002806047980 */ /* 0x002f62000c101d00 */
[----:B------:R-:W-:-:S03]  /*10c00*/  IMAD R3, R81, UR4, RZ ;  /* 0x0000000451037c24 */ /* 0x000fc6000f8e02ff */
[----:B------:R-:W5:Y:S01]  /*10c10*/  LD.E.128 R8, desc[UR40][R8.64] ;  /* 0x0000002808087980 */ /* 0x000f62000c101d00 */
[C---:B------:R-:W-:Y:S01]  /*10c20*/  IMAD R3, R80.reuse, UR5, R3 ;  /* 0x0000000550037c24 */ /* 0x040fe2000f8e0203 */
[----:B------:R-:W1:Y:S01]  /*10c30*/  LDC R88, c[0x0][0xac8] ;  /* 0x0002b200ff587b82 */ /* 0x000e620000000800 */
[----:B------:R-:W-:Y:S01]  /*10c40*/  IMAD.WIDE.U32 R80, R80, UR4, RZ ;  /* 0x0000000450507c25 */ /* 0x000fe2000f8e00ff */
        /* <DEDUP_REMOVED lines=24> */
[-C--:B-1----:R-:W-:Y:S01]  /*10dd0*/  ISETP.GE.AND P0, PT, R212, R88.reuse, PT ;  /* 0x00000058d400720c */ /* 0x082fe20003f06270 */
        /* <DEDUP_REMOVED lines=8> */
[----:B------:R-:W-:Y:S01]  /*10e60*/  IMAD.SHL.U32 R83, R80, 0x2, RZ ;  /* 0x0000000250537824 */ /* 0x000fe200078e00ff */
[----:B----4-:R-:W-:Y:S01]  /*10e70*/  @P1 SHF.R.U32.HI R3, RZ, R87, R24 ;  /* 0x00000057ff031219 */ /* 0x010fe20000011618 */
        /* <DEDUP_REMOVED lines=51> */
[----:B-1----:R1:W3:Y:S01]  /*111b0*/  SHFL.IDX PT, R80, R89, RZ, 0x181f ;  /* 0x00181fff59507589 */ /* 0x0022e200000e0000 */
        /* <DEDUP_REMOVED lines=10> */
[----:B------:R-:W-:Y:S01]  /*11260*/  SHF.R.S32.HI R96, RZ, 0x1f, R212 ;  /* 0x0000001fff607819 */ /* 0x000fe200000114d4 */
[----:B------:R-:W-:Y:S06]  /*11270*/  @P1 BRA `(.L_x_4852) ;  /* 0x00000000007c1947 */ /* 0x000fec0003800000 */
[-C--:B------:R-:W-:Y:S02]  /*11280*/  ISETP.GE.AND P1, PT, R212, R88.reuse, PT ;  /* 0x00000058d400720c */ /* 0x080fe40003f26270 */
[-C--:B------:R-:W-:Y:S02]  /*11290*/  ISETP.GE.AND P0, PT, R193, R88.reuse, PT ;  /* 0x00000058c100720c */ /* 0x080fe40003f06270 */
[-C--:B------:R-:W-:Y:S02]  /*112a0*/  ISETP.GE.AND P5, PT, R211, R88.reuse, PT ;  /* 0x00000058d300720c */ /* 0x080fe40003fa6270 */
[----:B------:R-:W-:-:S07]  /*112b0*/  ISETP.GE.AND P3, PT, R210, R88, PT ;  /* 0x00000058d200720c */ /* 0x000fce0003f66270 */
[C---:B---3--:R-:W-:Y:S02]  /*112c0*/  @!P1 LEA R82, P2, R212.reuse, R80, 0x1 ;  /* 0x00000050d4529211 */ /* 0x048fe400078408ff */
[----:B----4-:R-:W-:Y:S02]  /*112d0*/  @!P0 IMAD.WIDE R20, R193, 0x2, R80 ;  /* 0x00000002c1148825 */ /* 0x010fe400078e0250 */
        /* <DEDUP_REMOVED lines=12> */
[----:B---3--:R-:W-:-:S03]  /*113a0*/  @!P2 LEA R4, P5, R209, R80, 0x1 ;  /* 0x00000050d104a211 */ /* 0x008fc600078a08ff */
[----:B------:R0:W-:Y:S01]  /*113b0*/  @!P3 ST.E.128 desc[UR40][R86.64], R40 ;  /* 0x000000285600b985 */ /* 0x0001e2000c101d28 */
[-C--:B------:R-:W-:Y:S02]  /*113c0*/  @!P1 LEA R6, P6, R208, R80.reuse, 0x1 ;  /* 0x00000050d0069211 */ /* 0x080fe400078c08ff */
[-C--:B----4-:R-:W-:Y:S02]  /*113d0*/  @P0 LEA R12, P3, R222, R80.reuse, 0x1 ;  /* 0x00000050de0c0211 */ /* 0x090fe400078608ff */
        /* <DEDUP_REMOVED lines=9> */
.L_x_4852:
[----:B------:R-:W-:Y:S05]  /*11470*/  BSYNC B1 ;  /* 0x0000000000017941 */ /* 0x000fea0003800000 */
.L_x_4851:
[----:B-1----:R-:W-:Y:S01]  /*11480*/  VIADD R0, R196, 0x20 ;  /* 0x00000020c4007836 */ /* 0x002fe20000000000 */
[----:B0----5:R0:W1:Y:S04]  /*11490*/  SHFL.IDX PT, R7, R90, 0x1, 0x181f ;  /* 0x00381f005a077f89 */ /* 0x02106800000e0000 */
[----:B------:R-:W-:Y:S01]  /*114a0*/  ISETP.GE.AND P0, PT, R0, R91, PT ;  /* 0x0000005b0000720c */ /* 0x000fe20003f06270 */
[----:B------:R0:W0:-:S12]  /*114b0*/  SHFL.IDX PT, R6, R89, 0x1, 0x181f ;  /* 0x00381f0059067f89 */ /* 0x00001800000e0000 */
[----:B------:R-:W-:Y:S05]  /*114c0*/  @P0 BRA `(.L_x_4853) ;  /* 0x0000000c00f00947 */ /* 0x000fea0003800000 */
[-C--:B------:R-:W-:Y:S02]  /*114d0*/  ISETP.GE.AND P5, PT, R212, R88.reuse, PT ;  /* 0x00000058d400720c */ /* 0x080fe40003fa6270 */
[-C--:B------:R-:W-:Y:S02]  /*114e0*/  ISETP.GE.AND P6, PT, R193, R88.reuse, PT ;  /* 0x00000058c100720c */ /* 0x080fe40003fc6270 */
[-C--:B------:R-:W-:Y:S02]  /*114f0*/  ISETP.GE.AND P3, PT, R211, R88.reuse, PT ;  /* 0x00000058d300720c */ /* 0x080fe40003f66270 */
[-C--:B------:R-:W-:Y:S02]  /*11500*/  ISETP.GE.AND P2, PT, R210, R88.reuse, PT ;  /* 0x00000058d200720c */ /* 0x080fe40003f46270 */
[-C--:B------:R-:W-:Y:S02]  /*11510*/  ISETP.GE.AND P1, PT, R209, R88.reuse, PT ;  /* 0x00000058d100720c */ /* 0x080fe40003f26270 */
[----:B------:R-:W-:-:S03]  /*11520*/  ISETP.GE.AND P0, PT, R208, R88, PT ;  /* 0x00000058d000720c */ /* 0x000fc60003f06270 */
[CC--:B0-----:R-:W-:Y:S02]  /*11530*/  @!P5 LEA R12, P4, R212.reuse, R6.reuse, 0x1 ;  /* 0x00000006d40cd211 */ /* 0x0c1fe400078808ff */
[----:B-1----:R-:W-:Y:S02]  /*11540*/  @!P6 IMAD.WIDE R4, R193, 0x2, R6 ;  /* 0x00000002c104e825 */ /* 0x002fe400078e0206 */
        /* <DEDUP_REMOVED lines=25> */
.L_x_4848:
[----:B------:R-:W-:Y:S01]  /*116e0*/  ULDC.64 UR4, c[0x0][0xc00] ;  /* 0x0003000000047ab9 */ /* 0x000fe20000000a00 */
[----:B------:R-:W-:Y:S01]  /*116f0*/  IMAD.MOV.U32 R3, RZ, RZ, RZ ;  /* 0x000000ffff037224 */ /* 0x000fe200078e00ff */
[----:B------:R-:W-:Y:S01]  /*11700*/  ISETP.NE.U32.AND P0, PT, RZ, UR4, PT ;  /* 0x00000004ff007c0c */ /* 0x000fe2000bf05070 */
[----:B------:R-:W4:Y:S01]  /*11710*/  S2R R8, SR_TID.X ;  /* 0x0000000000087919 */ /* 0x000f220000002100 */
[----:B------:R-:W-:Y:S01]  /*11720*/  IADD3 R4, P1, R205, UR4, RZ ;  /* 0x00000004cd047c10 */ /* 0x000fe2000ff3e0ff */
[----:B------:R-:W0:Y:S01]  /*11730*/  LDC R21, c[0x0][0xbe8] ;  /* 0x0002fa00ff157b82 */ /* 0x000e220000000800 */
        /* <DEDUP_REMOVED lines=9> */
[----:B------:R-:W-:Y:S01]  /*117d0*/  @P1 IADD3.X R7, R206, UR5, RZ, P2, !PT ;  /* 0x00000005ce071c10 */ /* 0x000fe200097fe4ff */
[----:B----4-:R-:W-:-:S04]  /*117e0*/  VIADD R8, R8, 0xffffff80 ;  /* 0xffffff8008087836 */ /* 0x010fc80000000000 */
[----:B------:R4:W5:Y:S01]  /*117f0*/  @P1 LDG.E R0, desc[UR40][R6.64] ;  /* 0x0000002806001981 */ /* 0x000962000c1e1900 */
[----:B------:R-:W-:Y:S01]  /*11800*/  ISETP.GE.AND P2, PT, R8, 0x40, PT ;  /* 0x000000400800780c */ /* 0x000fe20003f46270 */
[----:B------:R-:W-:-:S12]  /*11810*/  @P1 BRA `(.L_x_4854) ;  /* 0x0000000000101947 */ /* 0x000fd80003800000 */
[----:B------:R-:W-:Y:S05]  /*11820*/  @!P0 BRA `(.L_x_4854) ;  /* 0x00000000000c8947 */ /* 0x000fea0003800000 */
[----:B----4-:R-:W4:Y:S04]  /*11830*/  LDG.E R7, desc[UR40][R4.64] ;  /* 0x0000002804077981 */ /* 0x010f28000c1e1900 */
[----:B-----5:R-:W4:Y:S02]  /*11840*/  LDG.E R0, desc[UR40][R4.64+0x4] ;  /* 0x0000042804007981 */ /* 0x020f24000c1e1900 */
[----:B----4-:R-:W-:-:S07]  /*11850*/  IMAD.IADD R0, R0, 0x1, -R7 ;  /* 0x0000000100007824 */ /* 0x010fce00078e0a07 */
.L_x_4854:
[----:B------:R-:W-:Y:S01]  /*11860*/  BSSY B1, `(.L_x_4855) ;  /* 0x000002d000017945 */ /* 0x000fe20003800000 */
[----:B---3--:R-:W-:Y:S02]  /*11870*/  SHF.R.S32.HI R12, RZ, 0x1f, R204 ;  /* 0x0000001fff0c7819 */ /* 0x008fe400000114cc */
[----:B------:R-:W-:Y:S02]  /*11880*/  SEL R207, R207, RZ, !P0 ;  /* 0x000000ffcfcf7207 */ /* 0x000fe40004000000 */
[----:B------:R-:W-:Y:S02]  /*11890*/  SEL R219, R219, RZ, !P0 ;  /* 0x000000ffdbdb7207 */ /* 0x000fe40004000000 */
[----:B-----5:R-:W-:Y:S01]  /*118a0*/  SHF.R.S32.HI R10, RZ, 0x1f, R3 ;  /* 0x0000001fff0a7819 */ /* 0x020fe20000011403 */
[----:B------:R-:W-:Y:S06]  /*118b0*/  @P2 BRA `(.L_x_4856) ;  /* 0x00000000009c2947 */ /* 0x000fec0003800000 */
[----:B0-----:R-:W0:Y:S01]  /*118c0*/  S2R R5, SR_TID.X ;  /* 0x0000000000057919 */ /* 0x001e220000002100 */
[----:B------:R-:W3:Y:S02]  /*118d0*/  LDC R11, c[0x0][0xbe8] ;  /* 0x0002fa00ff0b7b82 */ /* 0x000ee40000000800 */
[----:B---3--:R-:W-:Y:S01]  /*118e0*/  IMAD R4, R0, R11, RZ ;  /* 0x0000000b00047224 */ /* 0x008fe200078e02ff */
        /* <DEDUP_REMOVED lines=8> */
[----:B----4-:R-:W-:Y:S02]  /*11970*/  IMAD.MOV.U32 R7, RZ, RZ, R8 ;  /* 0x000000ffff077224 */ /* 0x010fe400078e0008 */
        /* <DEDUP_REMOVED lines=27> */
.L_x_4856:
[----:B------:R-:W-:Y:S05]  /*11b30*/  BSYNC B1 ;  /* 0x0000000000017941 */ /* 0x000fea0003800000 */
.L_x_4855:
[----:B0-----:R-:W-:Y:S01]  /*11b40*/  ISETP.NE.AND P0, PT, R21, 0x1, PT ;  /* 0x000000011500780c */ /* 0x001fe20003f05270 */
[----:B-1----:R-:W0:Y:S01]  /*11b50*/  LDC R24, c[0x0][0xac8] ;  /* 0x0002b200ff187b82 */ /* 0x002e220000000800 */
[----:B------:R-:W-:Y:S01]  /*11b60*/  ULDC.64 UR4, c[0x0][0xaa0] ;  /* 0x0002a80000047ab9 */ /* 0x000fe20000000a00 */
[----:B---34-:R-:W-:Y:S01]  /*11b70*/  IMAD R7, R217, 0x20, R218 ;  /* 0x00000020d9077824 */ /* 0x018fe200078e02da */
        /* <DEDUP_REMOVED lines=8> */
[----:B------:R-:W1:Y:S01]  /*11c00*/  @P0 LDC R9, c[0x0][0xbec] ;  /* 0x0002fb00ff090b82 */ /* 0x000e620000000800 */
[----:B------:R-:W-:Y:S01]  /*11c10*/  IMAD.IADD R8, R196, 0x1, R7 ;  /* 0x00000001c4087824 */ /* 0x000fe200078e0207 */
[----:B------:R-:W-:Y:S01]  /*11c20*/  SHF.R.S32.HI R33, RZ, 0x1f, R211 ;  /* 0x0000001fff217819 */ /* 0x000fe200000114d3 */
[----:B------:R-:W-:Y:S01]  /*11c30*/  IMAD.IADD R5, R5, 0x1, R3 ;  /* 0x0000000105057824 */ /* 0x000fe200078e0203 */
[----:B------:R-:W-:Y:S01]  /*11c40*/  SHF.R.S32.HI R34, RZ, 0x1f, R212 ;  /* 0x0000001fff227819 */ /* 0x000fe200000114d4 */
[----:B------:R-:W-:-:S02]  /*11c50*/  IMAD R3, R12, UR4, RZ ;  /* 0x000000040c037c24 */ /* 0x000fc4000f8e02ff */
[C---:B------:R-:W-:Y:S01]  /*11c60*/  IMAD.WIDE.U32 R4, R204.reuse, UR4, R4 ;  /* 0x00000004cc047c25 */ /* 0x040fe2000f8e0004 */
[----:B------:R-:W3:Y:S03]  /*11c70*/  @P0 LDC R11, c[0x0][0xbf0] ;  /* 0x0002fc00ff0b0b82 */ /* 0x000ee60000000800 */
[----:B------:R-:W-:Y:S01]  /*11c80*/  IMAD R3, R204, UR5, R3 ;  /* 0x00000005cc037c24 */ /* 0x000fe2000f8e0203 */
[-C--:B0-----:R-:W-:Y:S01]  /*11c90*/  ISETP.GE.AND P1, PT, R212, R24.reuse, PT ;  /* 0x00000018d400720c */ /* 0x081fe20003f26270 */
        /* <DEDUP_REMOVED lines=11> */
[----:B-1----:R-:W-:-:S04]  /*11d50*/  @P0 IMAD.HI.U32 R6, R8, R9, RZ ;  /* 0x0000000908060227 */ /* 0x002fc800078e00ff */
[----:B------:R-:W-:Y:S02]  /*11d60*/  IMAD.SHL.U32 R10, R10, 0x2, RZ ;  /* 0x000000020a0a7824 */ /* 0x000fe400078e00ff */
[----:B------:R-:W-:Y:S02]  /*11d70*/  IMAD.IADD R5, R5, 0x1, R3 ;  /* 0x0000000105057824 */ /* 0x000fe400078e0203 */
[----:B------:R-:W-:Y:S01]  /*11d80*/  IMAD.MOV.U32 R3, RZ, RZ, R8 ;  /* 0x000000ffff037224 */ /* 0x000fe200078e0008 */
[----:B---3--:R-:W-:Y:S01]  /*11d90*/  @P0 SHF.R.U32.HI R3, RZ, R11, R6 ;  /* 0x0000000bff030219 */ /* 0x008fe20000011606 */
[----:B------:R-:W-:Y:S01]  /*11da0*/  IMAD R29, R0, R21, RZ ;  /* 0x00000015001d7224 */ /* 0x000fe200078e02ff */
[----:B------:R-:W-:Y:S01]  /*11db0*/  LOP3.LUT R9, R10, 0x2, R7, 0xe2, !PT ;  /* 0x000000020a097812 */ /* 0x000fe200078ee207 */
[----:B------:R-:W-:Y:S01]  /*11dc0*/  IMAD.IADD R196, R218, 0x1, R196 ;  /* 0x00000001dac47824 */ /* 0x000fe200078e02c4 */
        /* <DEDUP_REMOVED lines=36> */
[----:B------:R0:W1:Y:S03]  /*12010*/  SHFL.IDX PT, R6, R20, RZ, 0x181f ;  /* 0x00181fff14067589 */ /* 0x00006600000e0000 */
[----:B------:R-:W-:Y:S01]  /*12020*/  LOP3.LUT R28, R21, R0, RZ, 0xfc, !PT ;  /* 0x00000000151c7212 */ /* 0x000fe200078efcff */
[----:B------:R0:W3:Y:S01]  /*12030*/  SHFL.IDX PT, R7, R3, RZ, 0x181f ;  /* 0x00181fff03077589 */ /* 0x0000e200000e0000 */
[----:B------:R-:W-:Y:S05]  /*12040*/  @P0 BRA `(.L_x_4858) ;  /* 0x00000000007c0947 */ /* 0x000fea0003800000 */
[-C--:B------:R-:W-:Y:S02]  /*12050*/  ISETP.GE.AND P2, PT, R212, R24.reuse, PT ;  /* 0x00000018d400720c */ /* 0x080fe40003f46270 */
[-C--:B------:R-:W-:Y:S02]  /*12060*/  ISETP.GE.AND P1, PT, R193, R24.reuse, PT ;  /* 0x00000018c100720c */ /* 0x080fe40003f26270 */
[-C--:B------:R-:W-:Y:S02]  /*12070*/  ISETP.GE.AND P5, PT, R211, R24.reuse, PT ;  /* 0x00000018d300720c */ /* 0x080fe40003fa6270 */
[----:B------:R-:W-:-:S07]  /*12080*/  ISETP.GE.AND P3, PT, R210, R24, PT ;  /* 0x00000018d200720c */ /* 0x000fce0003f66270 */
[CC--:B-1----:R-:W-:Y:S02]  /*12090*/  @!P2 LEA R8, P0, R212.reuse, R6.reuse, 0x1 ;  /* 0x00000006d408a211 */ /* 0x0c2fe400078008ff */
        /* <DEDUP_REMOVED lines=26> */
.L_x_4858:
[----:B------:R-:W-:Y:S05]  /*12240*/  BSYNC B1 ;  /* 0x0000000000017941 */ /* 0x000fea0003800000 */
.L_x_4857:
[----:B------:R-:W-:Y:S01]  /*12250*/  VIADD R0, R196, 0x20 ;  /* 0x00000020c4007836 */ /* 0x000fe20000000000 */
[----:B---34-:R3:W4:Y:S04]  /*12260*/  SHFL.IDX PT, R7, R3, 0x1, 0x181f ;  /* 0x00381f0003077f89 */ /* 0x01872800000e0000 */
[----:B------:R-:W-:Y:S01]  /*12270*/  ISETP.GE.AND P0, PT, R0, R29, PT ;  /* 0x0000001d0000720c */ /* 0x000fe20003f06270 */
[----:B-1----:R3:W1:-:S12]  /*12280*/  SHFL.IDX PT, R6, R20, 0x1, 0x181f ;  /* 0x00381f0014067f89 */ /* 0x00265800000e0000 */
[----:B---3--:R-:W-:Y:S05]  /*12290*/  @P0 BRA `(.L_x_4853) ;  /* 0x00000000007c0947 */ /* 0x008fea0003800000 */
[-C--:B------:R-:W-:Y:S02]  /*122a0*/  ISETP.GE.AND P6, PT, R193, R24.reuse, PT ;  /* 0x00000018c100720c */ /* 0x080fe40003fc6270 */
[-C--:B------:R-:W-:Y:S02]  /*122b0*/  ISETP.GE.AND P5, PT, R212, R24.reuse, PT ;  /* 0x00000018d400720c */ /* 0x080fe40003fa6270 */
[-C--:B------:R-:W-:Y:S02]  /*122c0*/  ISETP.GE.AND P4, PT, R211, R24.reuse, PT ;  /* 0x00000018d300720c */ /* 0x080fe40003f86270 */
[-C--:B------:R-:W-:Y:S02]  /*122d0*/  ISETP.GE.AND P3, PT, R210, R24.reuse, PT ;  /* 0x00000018d200720c */ /* 0x080fe40003f66270 */
[-C--:B------:R-:W-:Y:S02]  /*122e0*/  ISETP.GE.AND P2, PT, R209, R24.reuse, PT ;  /* 0x00000018d100720c */ /* 0x080fe40003f46270 */
[----:B------:R-:W-:-:S03]  /*122f0*/  ISETP.GE.AND P1, PT, R208, R24, PT ;  /* 0x00000018d000720c */ /* 0x000fc60003f26270 */
[----:B-1--4-:R-:W-:Y:S02]  /*12300*/  @!P6 IMAD.WIDE R4, R193, 0x2, R6 ;  /* 0x00000002c104e825 */ /* 0x012fe400078e0206 */
        /* <DEDUP_REMOVED lines=24> */
.L_x_4853:
[----:B------:R-:W-:Y:S05]  /*12490*/  BSYNC B0 ;  /* 0x0000000000007941 */ /* 0x000fea0003800000 */
.L_x_4847:
[----:B------:R-:W-:Y:S02]  /*124a0*/  ULDC UR4, c[0x0][0xc3c] ;  /* 0x00030f0000047ab9 */ /* 0x000fe40000000800 */
[----:B------:R-:W-:-:S13]  /*124b0*/  ISETP.GE.AND P0, PT, R27, UR4, PT ;  /* 0x000000041b007c0c */ /* 0x000fda000bf06270 */
[----:B------:R-:W-:Y:S05]  /*124c0*/  @!P0 BRA `(.L_x_4859) ;  /* 0xfffffeec00488947 */ /* 0x000fea000383ffff */
[----:B------:R-:W-:Y:S05]  /*124d0*/  BRA `(.L_x_4721) ;  /* 0x0000008c00e07947 */ /* 0x000fea0003800000 */
.L_x_4719:
        /* <DEDUP_REMOVED lines=18> */
.L_x_4860:
        /* <DEDUP_REMOVED lines=41> */
.L_x_4866:
        /* <DEDUP_REMOVED lines=12> */
.L_x_4865:
[----:B------:R-:W-:Y:S05]  /*12950*/  BSYNC B0 ;  /* 0x0000000000007941 */ /* 0x000fea0003800000 */
.L_x_4864:
        /* <DEDUP_REMOVED lines=21> */
.L_x_4862:
        /* <DEDUP_REMOVED lines=20> */
.L_x_4867:
        /* <DEDUP_REMOVED lines=56> */
.L_x_4863:
[----:B------:R-:W-:Y:S02]  /*12f70*/  IMAD.MOV.U32 R17, RZ, RZ, RZ ;  /* 0x000000ffff117224 */ /* 0x000fe400078e00ff */
[----:B------:R-:W-:Y:S02]  /*12f80*/  IMAD.U32 R16, RZ, RZ, UR6 ;  /* 0x00000006ff107e24 */ /* 0x000fe4000f8e00ff */
[----:B------:R-:W-:-:S07]  /*12f90*/  IMAD.MOV.U32 R18, RZ, RZ, RZ ;  /* 0x000000ffff127224 */ /* 0x000fce00078e00ff */
.L_x_4868:
[----:B------:R-:W-:-:S13]  /*12fa0*/  ISETP.NE.AND P0, PT, R0, RZ, PT ;  /* 0x000000ff0000720c */ /* 0x000fda0003f05270 */
[----:B------:R-:W1:Y:S01]  /*12fb0*/  @!P0 S2R R3, SR_CgaCtaId ;  /* 0x0000000000038919 */ /* 0x000e620000008800 */
[----:B------:R-:W-:-:S04]  /*12fc0*/  @!P0 MOV R0, 0x400 ;  /* 0x0000040000008802 */ /* 0x000fc80000000f00 */
[----:B-1----:R-:W-:-:S05]  /*12fd0*/  @!P0 LEA R0, R3, R0, 0x18 ;  /* 0x0000000003008211 */ /* 0x002fca00078ec0ff */
[----:B------:R1:W-:Y:S01]  /*12fe0*/  @!P0 STS.128 [R0+0x28cd0], R16 ;  /* 0x028cd01000008388 */ /* 0x0003e20000000c00 */
[----:B------:R-:W-:Y:S06]  /*12ff0*/  BAR.ARV 0x5, 0x180 ;  /* 0x0146000000007b1d */ /* 0x000fec0000002000 */
.L_x_4861:
        /* <DEDUP_REMOVED lines=25> */
[----:B------:R0:W-:Y:S04]  /*13190*/  STL [R1+0x4], R3 ;  /* 0x0000040301007387 */ /* 0x0001e80000100800 */
[----:B------:R0:W-:Y:S04]  /*131a0*/  STL [R1+0x54], R2 ;  /* 0x0000540201007387 */ /* 0x0001e80000100800 */
[----:B------:R0:W-:Y:S04]  /*131b0*/  STL [R1+0x3c], RZ ;  /* 0x00003cff01007387 */ /* 0x0001e80000100800 */
[----:B------:R0:W-:Y:S04]  /*131c0*/  STL [R1+0x18], R0 ;  /* 0x0000180001007387 */ /* 0x0001e80000100800 */
[----:B------:R0:W-:Y:S04]  /*131d0*/  STL [R1+0x10], RZ ;  /* 0x000010ff01007387 */ /* 0x0001e80000100800 */
[----:B------:R0:W-:Y:S04]  /*131e0*/  STL [R1+0xc], RZ ;  /* 0x00000cff01007387 */ /* 0x0001e80000100800 */
[----:B------:R0:W-:Y:S02]  /*131f0*/  STL [R1+0x1c], R0 ;  /* 0x00001c0001007387 */ /* 0x0001e40000100800 */
.L_x_5033:
[----:B01----:R-:W0:Y:S02]  /*13200*/  LDC.64 R2, c[0x0][0xc88] ;  /* 0x00032200ff027b82 */ /* 0x003e240000000a00 */
[----:B0-----:R-:W-:-:S05]  /*13210*/  IMAD.WIDE R2, R19, 0x4, R2 ;  /* 0x0000000413027825 */ /* 0x001fca00078e0202 */
[----:B--2---:R0:W2:Y:S01]  /*13220*/  LDG.E R13, desc[UR40][R2.64] ;  /* 0x00000028020d7981 */ /* 0x0040a2000c1e1900 */
[----:B------:R-:W-:Y:S05]  /*13230*/  YIELD ;  /* 0x0000000000007946 */ /* 0x000fea0003800000 */
[----:B------:R-:W-:Y:S01]  /*13240*/  ULDC.64 UR4, c[0x0][0xa28] ;  /* 0x00028a0000047ab9 */ /* 0x000fe20000000a00 */
[----:B------:R-:W-:Y:S01]  /*13250*/  IMAD.MOV.U32 R10, RZ, RZ, RZ ;  /* 0x000000ffff0a7224 */ /* 0x000fe200078e00ff */
[----:B------:R-:W-:Y:S01]  /*13260*/  ISETP.NE.U32.AND P0, PT, RZ, UR4, PT ;  /* 0x00000004ff007c0c */ /* 0x000fe2000bf05070 */
[----:B------:R-:W-:Y:S01]  /*13270*/  ULDC.64 UR10, c[0x0][0xa18] ;  /* 0x00028600000a7ab9 */ /* 0x000fe20000000a00 */
[----:B0-----:R-:W-:Y:S01]  /*13280*/  CS2R R2, SRZ ;  /* 0x0000000000027805 */ /* 0x001fe2000001ff00 */
        /* <DEDUP_REMOVED lines=17> */
[C---:B------:R-:W-:Y:S02]  /*133a0*/  IADD3 R8, P5, R0.reuse, UR6, RZ ;  /* 0x0000000600087c10 */ /* 0x040fe4000ffbe0ff */
[----:B------:R-:W-:Y:S01]  /*133b0*/  ISETP.NE.AND.EX P3, PT, RZ, UR11, PT, P3 ;  /* 0x0000000bff007c0c */ /* 0x000fe2000bf65330 */
[----:B------:R-:W-:Y:S01]  /*133c0*/  STL [R1+0x20], R15 ;  /* 0x0000200f01007387 */ /* 0x000fe20000100800 */
[----:B------:R-:W-:Y:S02]  /*133d0*/  ISETP.NE.U32.AND P0, PT, RZ, UR6, PT ;  /* 0x00000006ff007c0c */ /* 0x000fe4000bf05070 */
[----:B-1----:R-:W-:-:S02]  /*133e0*/  IADD3 R4, P4, R0, UR4, RZ ;  /* 0x0000000400047c10 */ /* 0x002fc4000ff9e0ff */
[----:B------:R-:W-:Y:S02]  /*133f0*/  ISETP.NE.U32.AND P1, PT, RZ, UR8, PT ;  /* 0x00000008ff007c0c */ /* 0x000fe4000bf25070 */
[C---:B------:R-:W-:Y:S02]  /*13400*/  IADD3.X R5, R15.reuse, UR5, RZ, P4, !PT ;  /* 0x000000050f057c10 */ /* 0x040fe4000a7fe4ff */
[----:B0-----:R-:W-:Y:S01]  /*13410*/  IADD3 R6, P4, R0, UR8, RZ ;  /* 0x0000000800067c10 */ /* 0x001fe2000ff9e0ff */
[----:B------:R-:W-:Y:S01]  /*13420*/  ULDC UR4, c[0x0][0x288] ;  /* 0x0000a20000047ab9 */ /* 0x000fe20000000800 */
[----:B------:R-:W-:Y:S01]  /*13430*/  ISETP.NE.AND.EX P0, PT, RZ, UR7, PT, P0 ;  /* 0x00000007ff007c0c */ /* 0x000fe2000bf05300 */
[----:B------:R-:W2:Y:S01]  /*13440*/  @P2 LDG.E R10, desc[UR40][R4.64] ;  /* 0x00000028040a2981 */ /* 0x000ea2000c1e1900 */
[----:B------:R-:W-:Y:S02]  /*13450*/  IADD3.X R7, R15, UR9, RZ, P4, !PT ;  /* 0x000000090f077c10 */ /* 0x000fe4000a7fe4ff */
[----:B------:R-:W-:-:S02]  /*13460*/  ISETP.NE.AND.EX P1, PT, RZ, UR9, PT, P1 ;  /* 0x00000009ff007c0c */ /* 0x000fc4000bf25310 */
[----:B------:R-:W-:-:S07]  /*13470*/  IADD3.X R9, R15, UR7, RZ, P5, !PT ;  /* 0x000000070f097c10 */ /* 0x000fce000affe4ff */
[----:B------:R0:W5:Y:S04]  /*13480*/  @P0 LDG.E R12, desc[UR40][R8.64] ;  /* 0x00000028080c0981 */ /* 0x000168000c1e1900 */
[----:B------:R0:W5:Y:S04]  /*13490*/  @P1 LDG.E R3, desc[UR40][R6.64] ;  /* 0x0000002806031981 */ /* 0x000168000c1e1900 */
[----:B--2---:R1:W-:Y:S02]  /*134a0*/  STL [R1+0x34], R10 ;  /* 0x0000340a01007387 */ /* 0x0043e40000100800 */
[----:B-1----:R-:W-:Y:S01]  /*134b0*/  @P3 IADD3 R10, P4, R0, UR10, RZ ;  /* 0x0000000a000a3c10 */ /* 0x002fe2000ff9e0ff */
[----:B------:R-:W-:Y:S01]  /*134c0*/  IMAD.U32 R0, RZ, RZ, UR4 ;  /* 0x00000004ff007e24 */ /* 0x000fe2000f8e00ff */
[----:B------:R-:W-:-:S02]  /*134d0*/  ULDC.64 UR4, c[0x0][0x418] ;  /* 0x0001060000047ab9 */ /* 0x000fc40000000a00 */
[----:B------:R-:W-:-:S05]  /*134e0*/  @P3 IADD3.X R11, R15, UR11, RZ, P4, !PT ;  /* 0x0000000b0f0b3c10 */ /* 0x000fca000a7fe4ff */
[----:B------:R-:W2:Y:S01]  /*134f0*/  @P3 LDG.E R0, desc[UR40][R10.64] ;  /* 0x000000280a003981 */ /* 0x000ea2000c1e1900 */
[----:B------:R-:W-:-:S03]  /*13500*/  UISETP.NE.U32.AND UP0, UPT, UR4, URZ, UPT ;  /* 0x0000003f0400728c */ /* 0x000fc6000bf05070 */
[----:B------:R-:W-:Y:S01]  /*13510*/  ULDC UR4, c[0x0][0x424] ;  /* 0x0001090000047ab9 */ /* 0x000fe20000000800 */
[----:B------:R-:W-:-:S03]  /*13520*/  UISETP.NE.AND.EX UP0, UPT, UR5, URZ, UPT, UP0 ;  /* 0x0000003f0500728c */ /* 0x000fc6000bf05300 */
[----:B------:R-:W-:Y:S01]  /*13530*/  ULDC UR5, c[0x0][0x2f0] ;  /* 0x0000bc0000057ab9 */ /* 0x000fe20000000800 */
[----:B------:R-:W-:Y:S01]  /*13540*/  USEL UR4, UR4, 0x1, UP0 ;  /* 0x0000000104047887 */ /* 0x000fe20008000000 */
[----:B--2---:R1:W-:Y:S04]  /*13550*/  STL [R1+0x38], R0 ;  /* 0x0000380001007387 */ /* 0x0043e80000100800 */
[----:B------:R0:W5:Y:S01]  /*13560*/  LDL R14, [R1+0x38] ;  /* 0x00003800010e7983 */ /* 0x0001620000100800 */
[----:B------:R-:W-:-:S03]  /*13570*/  UIMAD UR4, UR4, UR5, URZ ;  /* 0x00000005040472a4 */ /* 0x000fc6000f8e023f */
[----:B------:R-:W-:Y:S02]  /*13580*/  ULDC UR5, c[0x0][0x348] ;  /* 0x0000d20000057ab9 */ /* 0x000fe40000000800 */
[----:B-1----:R-:W-:Y:S02]  /*13590*/  IMAD.U32 R0, RZ, RZ, UR5 ;  /* 0x00000005ff007e24 */ /* 0x002fe4000f8e00ff */
[----:B------:R-:W-:Y:S01]  /*135a0*/  IMAD.U32 R10, RZ, RZ, UR4 ;  /* 0x00000004ff0a7e24 */ /* 0x000fe2000f8e00ff */
[----:B0-----:R-:W-:Y:S06]  /*135b0*/  @P3 BRA `(.L_x_4870) ;  /* 0x0000000000143947 */ /* 0x001fec0003800000 */
[----:B------:R-:W-:Y:S05]  /*135c0*/  @!P2 BRA `(.L_x_4870) ;  /* 0x000000000010a947 */ /* 0x000fea0003800000 */
[----:B------:R-:W2:Y:S04]  /*135d0*/  LDG.E R11, desc[UR40][R4.64] ;  /* 0x00000028040b7981 */ /* 0x000ea8000c1e1900 */
[----:B------:R-:W2:Y:S02]  /*135e0*/  LDG.E R4, desc[UR40][R4.64+0x4] ;  /* 0x0000042804047981 */ /* 0x000ea4000c1e1900 */
[----:B--2--5:R-:W-:-:S05]  /*135f0*/  IMAD.IADD R14, R4, 0x1, -R11 ;  /* 0x00000001040e7824 */ /* 0x024fca00078e0a0b */
[----:B------:R0:W-:Y:S02]  /*13600*/  STL [R1+0x38], R14 ;  /* 0x0000380e01007387 */ /* 0x0001e40000100800 */
.L_x_4870:
[----:B-----5:R-:W-:Y:S01]  /*13610*/  IMAD.IADD R4, R12, 0x1, R2 ;  /* 0x000000010c047824 */ /* 0x020fe200078e0202 */
[----:B------:R-:W-:Y:S01]  /*13620*/  ULDC.64 UR4, c[0x0][0xa20] ;  /* 0x0002880000047ab9 */ /* 0x000fe20000000a00 */
[----:B------:R1:W-:Y:S01]  /*13630*/  STL [R1+0x14], R13 ;  /* 0x0000140d01007387 */ /* 0x0003e20000100800 */
[----:B------:R-:W-:-:S03]  /*13640*/  ISETP.NE.U32.AND P2, PT, RZ, UR4, PT ;  /* 0x00000004ff007c0c */ /* 0x000fc6000bf45070 */
[----:B------:R1:W-:Y:S01]  /*13650*/  STL [R1+0x24], R4 ;  /* 0x0000240401007387 */ /* 0x0003e20000100800 */
[----:B------:R-:W-:-:S13]  /*13660*/  ISETP.NE.AND.EX P2, PT, RZ, UR5, PT, P2 ;  /* 0x00000005ff007c0c */ /* 0x000fda000bf45320 */
[----:B-1----:R-:W-:Y:S05]  /*13670*/  @!P2 BRA `(.L_x_4871) ;  /* 0x000000000014a947 */ /* 0x002fea0003800000 */
[----:B------:R-:W2:Y:S02]  /*13680*/  LDL R4, [R1] ;  /* 0x0000000001047983 */ /* 0x000ea40000100800 */
[----:B--2---:R-:W-:-:S04]  /*13690*/  IADD3 R10, P0, R4, UR4, RZ ;  /* 0x00000004040a7c10 */ /* 0x004fc8000ff1e0ff */
[----:B------:R-:W-:-:S05]  /*136a0*/  IADD3.X R11, R15, UR5, RZ, P0, !PT ;  /* 0x000000050f0b7c10 */ /* 0x000fca00087fe4ff */
[----:B------:R1:W5:Y:S01]  /*136b0*/  LDG.E R10, desc[UR40][R10.64] ;  /* 0x000000280a0a7981 */ /* 0x000362000c1e1900 */
[----:B------:R-:W-:Y:S05]  /*136c0*/  BRA `(.L_x_4872) ;  /* 0x0000000000107947 */ /* 0x000fea0003800000 */
.L_x_4871:
[----:B------:R-:W-:Y:S05]  /*136d0*/  @!P0 BRA `(.L_x_4872) ;  /* 0x00000000000c8947 */ /* 0x000fea0003800000 */
[----:B------:R-:W2:Y:S04]  /*136e0*/  LDG.E R10, desc[UR40][R8.64] ;  /* 0x00000028080a7981 */ /* 0x000ea8000c1e1900 */
[----:B------:R-:W2:Y:S02]  /*136f0*/  LDG.E R8, desc[UR40][R8.64+0x4] ;  /* 0x0000042808087981 */ /* 0x000ea4000c1e1900 */
[----:B--2---:R-:W-:-:S07]  /*13700*/  IMAD.IADD R10, R8, 0x1, -R10 ;  /* 0x00000001080a7824 */ /* 0x004fce00078e0a0a */
.L_x_4872:
[----:B-----5:R-:W-:Y:S01]  /*13710*/  IMAD.IADD R10, R10, 0x1, -R2 ;  /* 0x000000010a0a7824 */ /* 0x020fe200078e0a02 */
[----:B------:R-:W2:Y:S01]  /*13720*/  LDC R4, c[0x0][0x448] ;  /* 0x00011200ff047b82 */ /* 0x000ea20000000800 */
[----:B------:R-:W3:Y:S04]  /*13730*/  @P1 LDG.E R2, desc[UR40][R6.64] ;  /* 0x0000002806021981 */ /* 0x000ee8000c1e1900 */
[----:B------:R-:W3:Y:S01]  /*13740*/  @P1 LDG.E R6, desc[UR40][R6.64+0x4] ;  /* 0x0000042806061981 */ /* 0x000ee2000c1e1900 */
[----:B------:R-:W-:Y:S01]  /*13750*/  BSSY B0, `(.L_x_4873) ;  /* 0x00001d2000007945 */ /* 0x000fe20003800000 */
[----:B--2---:R-:W-:-:S13]  /*13760*/  ISETP.NE.AND P0, PT, R4, 0x1, PT ;  /* 0x000000010400780c */ /* 0x004fda0003f05270 */
[----:B------:R-:W2:Y:S01]  /*13770*/  @P0 LDC R5, c[0x0][0x44c] ;  /* 0x00011300ff050b82 */ /* 0x000ea20000000800 */
[----:B---3--:R-:W-:-:S07]  /*13780*/  @P1 IMAD.IADD R0, R6, 0x1, -R2 ;  /* 0x0000000106001824 */ /* 0x008fce00078e0a02 */
[----:B------:R-:W3:Y:S01]  /*13790*/  @P0 LDC R6, c[0x0][0x450] ;  /* 0x00011400ff060b82 */ /* 0x000ee20000000800 */
[----:B------:R-:W-:-:S04]  /*137a0*/  IMAD.SHL.U32 R2, R17, 0x40, RZ ;  /* 0x0000004011027824 */ /* 0x000fc800078e00ff */
[----:B------:R-:W-:-:S04]  /*137b0*/  VIADD R2, R2, 0x3f ;  /* 0x0000003f02027836 */ /* 0x000fc80000000000 */
[----:B--2---:R-:W-:-:S04]  /*137c0*/  @P0 IMAD.HI.U32 R5, R2, R5, RZ ;  /* 0x0000000502050227 */ /* 0x004fc800078e00ff */
[----:B------:R-:W-:Y:S02]  /*137d0*/  IMAD.MOV.U32 R4, RZ, RZ, R2 ;  /* 0x000000ffff047224 */ /* 0x000fe400078e0002 */
[----:B------:R-:W-:-:S05]  /*137e0*/  IMAD.IADD R2, R10, 0x1, R0 ;  /* 0x000000010a027824 */ /* 0x000fca00078e0200 */
[C---:B------:R-:W-:Y:S02]  /*137f0*/  IADD3 R21, R2.reuse, 0x40, -R14 ;  /* 0x0000004002157810 */ /* 0x040fe40007ffe80e */
[----:B---3--:R-:W-:Y:S01]  /*13800*/  @P0 SHF.R.U32.HI R4, RZ, R6, R5 ;  /* 0x00000006ff040219 */ /* 0x008fe20000011605 */
[----:B------:R-:W-:-:S04]  /*13810*/  VIADD R5, R2, 0x3f ;  /* 0x0000003f02057836 */ /* 0x000fc80000000000 */
[----:B------:R-:W-:Y:S01]  /*13820*/  IMAD.IADD R2, R21, 0x1, R4 ;  /* 0x0000000115027824 */ /* 0x000fe200078e0204 */
[----:B------:R-:W-:-:S04]  /*13830*/  SHF.R.S32.HI R4, RZ, 0x1f, R5 ;  /* 0x0000001fff047819 */ /* 0x000fc80000011405 */
[----:B------:R-:W-:Y:S02]  /*13840*/  LEA.HI R20, R4, R5, RZ, 0x6 ;  /* 0x0000000504147211 */ /* 0x000fe400078f30ff */
[----:B------:R-:W-:Y:S02]  /*13850*/  SHF.R.S32.HI R4, RZ, 0x1f, R2 ;  /* 0x0000001fff047819 */ /* 0x000fe40000011402 */
[----:B------:R-:W-:Y:S02]  /*13860*/  SHF.R.S32.HI R20, RZ, 0x6, R20 ;  /* 0x00000006ff147819 */ /* 0x000fe40000011414 */
[----:B------:R-:W-:-:S04]  /*13870*/  LEA.HI R2, R4, R2, RZ, 0x6 ;  /* 0x0000000204027211 */ /* 0x000fc800078f30ff */
[----:B------:R-:W-:-:S04]  /*13880*/  SHF.R.S32.HI R2, RZ, 0x6, R2 ;  /* 0x00000006ff027819 */ /* 0x000fc80000011402 */
[----:B------:R-:W-:-:S05]  /*13890*/  VIMNMX R2, R20, R2, PT ;  /* 0x0000000214027248 */ /* 0x000fca0003fe0100 */
[--C-:B------:R-:W-:Y:S02]  /*138a0*/  IMAD R2, R2, 0x40, -R10.reuse ;  /* 0x0000004002027824 */ /* 0x100fe400078e0a0a */
[----:B------:R-:W-:-:S03]  /*138b0*/  IMAD.MOV R10, RZ, RZ, -R10 ;  /* 0x000000ffff0a7224 */ /* 0x000fc600078e0a0a */
[----:B------:R-:W-:Y:S02]  /*138c0*/  VIMNMX R0, R2, R0, PT ;  /* 0x0000000002007248 */ /* 0x000fe40003fe0100 */
[----:B------:R-:W-:-:S04]  /*138d0*/  VIMNMX R2, RZ, R10, !PT ;  /* 0x0000000aff027248 */ /* 0x000fc80007fe0100 */
        /* <DEDUP_REMOVED lines=13> */
[----:B------:R-:W2:Y:S02]  /*139b0*/  S2R R4, SR_TID.X ;  /* 0x0000000000047919 */ /* 0x000ea40000002100 */
[----:B--2---:R-:W-:-:S04]  /*139c0*/  SHF.R.U32.HI R4, RZ, 0x5, R4 ;  /* 0x00000005ff047819 */ /* 0x004fc80000011604 */
[----:B------:R-:W-:-:S05]  /*139d0*/  LOP3.LUT R4, R4, 0x3, RZ, 0xc0, !PT ;  /* 0x0000000304047812 */ /* 0x000fca00078ec0ff */
[----:B0-----:R0:W2:Y:S02]  /*139e0*/  SHFL.IDX PT, R14, R4, RZ, 0x1f ;  /* 0x00001fff040e7589 */ /* 0x0010a400000e0000 */
.L_x_5077:
[----:B--2---:R-:W-:Y:S02]  /*139f0*/  ISETP.NE.AND P0, PT, R14, RZ, PT ;  /* 0x000000ff0e00720c */ /* 0x004fe40003f05270 */
[----:B------:R-:W-:-:S11]  /*13a00*/  PLOP3.LUT P6, PT, PT, PT, PT, 0x8, 0x0 ;  /* 0x000000000000781c */ /* 0x000fd60003fce170 */
[----:B------:R-:W-:Y:S05]  /*13a10*/  @P0 BRA `(.L_x_4876) ;  /* 0x00000000000c0947 */ /* 0x000fea0003800000 */
[----:B------:R-:W-:-:S03]  /*13a20*/  UMOV UR4, 0xffffffff ;  /* 0xffffffff00047882 */ /* 0x000fc60000000000 */
[----:B------:R-:W-:Y:S05]  /*13a30*/  BRA.DIV UR4, `(.L_x_4877) ;  /* 0x0000008604ac7947 */ /* 0x000fea000b800000 */
[----:B------:R-:W-:-:S13]  /*13a40*/  ELECT P6, URZ, PT ;  /* 0x00000000003f782f */ /* 0x000fda00038c0000 */
.L_x_4876:
        /* <DEDUP_REMOVED lines=10> */
.L_x_5080:
[----:B------:R-:W-:Y:S05]  /*13af0*/  BSYNC B1 ;  /* 0x0000000000017941 */ /* 0x000fea0003800000 */
.L_x_4878:
[----:B------:R-:W-:Y:S04]  /*13b00*/  BSSY B1, `(.L_x_4880) ;  /* 0x00000be000017945 */ /* 0x000fe80003800000 */
[----:B------:R-:W-:Y:S05]  /*13b10*/  @!P6 BRA `(.L_x_4881) ;  /* 0x0000000800f0e947 */ /* 0x000fea0003800000 */
[----:B------:R-:W2:Y:S04]  /*13b20*/  LDL R9, [R1+0x4] ;  /* 0x0000040001097983 */ /* 0x000ea80000100800 */
        /* <DEDUP_REMOVED lines=10> */
.L_x_5081:
[----:B------:R-:W-:Y:S05]  /*13bd0*/  BSYNC B2 ;  /* 0x0000000000027941 */ /* 0x000fea0003800000 */
.L_x_4882:
        /* <DEDUP_REMOVED lines=9> */
.L_x_4885:
[----:B------:R-:W-:Y:S05]  /*13c70*/  BSYNC B2 ;  /* 0x0000000000027941 */ /* 0x000fea0003800000 */
.L_x_4884:
        /* <DEDUP_REMOVED lines=14> */
.L_x_4886:
        /* <DEDUP_REMOVED lines=13> */
.L_x_5082:
[----:B------:R-:W-:Y:S05]  /*13e30*/  BSYNC B2 ;  /* 0x0000000000027941 */ /* 0x000fea0003800000 */
.L_x_4887:
[----:B------:R-:W-:Y:S01]  /*13e40*/  BSSY B2, `(.L_x_4889) ;  /* 0x000000b000027945 */ /* 0x000fe20003800000 */
[----:B------:R-:W-:Y:S02]  /*13e50*/  IMAD.MOV.U32 R10, RZ, RZ, 0x0 ;  /* 0x00000000ff0a7424 */ /* 0x000fe400078e00ff */
[----:B-1----:R-:W-:Y:S01]  /*13e60*/  IMAD.MOV.U32 R11, RZ, RZ, 0x12f00000 ;  /* 0x12f00000ff0b7424 */ /* 0x002fe200078e00ff */
[----:B------:R-:W-:Y:S06]  /*13e70*/  @P1 BRA `(.L_x_4890) ;  /* 0x00000000001c1947 */ /* 0x000fec0003800000 */
[----:B------:R-:W1:Y:S01]  /*13e80*/  S2R R7, SR_TID.X ;  /* 0x0000000000077919 */ /* 0x000e620000002100 */
[----:B------:R-:W-:-:S04]  /*13e90*/  IMAD.MOV.U32 R6, RZ, RZ, 0x10000 ;  /* 0x00010000ff067424 */ /* 0x000fc800078e00ff */
[----:B------:R3:W-:Y:S01]  /*13ea0*/  SYNCS.ARRIVE.TRANS64 RZ, [R5+URZ+0x28cb0], R6 ;  /* 0x028cb00605ff79a7 */ /* 0x0007e2000800003f */
[----:B-1----:R-:W-:-:S04]  /*13eb0*/  LOP3.LUT R7, R7, 0x1f, RZ, 0xc0, !PT ;  /* 0x0000001f07077812 */ /* 0x002fc800078ec0ff */
[----:B------:R-:W-:-:S13]  /*13ec0*/  ISETP.NE.AND P0, PT, R7, RZ, PT ;  /* 0x000000ff0700720c */ /* 0x000fda0003f05270 */
[----:B---3--:R-:W-:Y:S05]  /*13ed0*/  @!P0 BRA `(.L_x_4890) ;  /* 0x0000000000048947 */ /* 0x008fea0003800000 */
[----:B------:R-:W-:Y:S01]  /*13ee0*/  BPT.TRAP 0x1 ;  /* 0x000000040000795c */ /* 0x000fe20000300000 */
.L_x_4890:
[----:B------:R-:W-:Y:S05]  /*13ef0*/  BSYNC B2 ;  /* 0x0000000000027941 */ /* 0x000fea0003800000 */
.L_x_4889:
[----:B------:R-:W3:Y:S04]  /*13f00*/  LDL R7, [R1+0x4] ;  /* 0x0000040001077983 */ /* 0x000ee80000100800 */
[----:B------:R-:W3:Y:S01]  /*13f10*/  LDL R6, [R1+0x10] ;  /* 0x0000100001067983 */ /* 0x000ee20000100800 */
[----:B------:R-:W-:Y:S01]  /*13f20*/  R2UR UR10, R12 ;  /* 0x000000000c0a72ca */ /* 0x000fe200000e0000 */
[----:B------:R-:W-:Y:S01]  /*13f30*/  UIADD3 UR4, UP0, UR38, 0x670, URZ ;  /* 0x0000067026047890 */ /* 0x000fe2000ff1e03f */
[----:B------:R-:W-:Y:S01]  /*13f40*/  R2UR UR6, R10 ;  /* 0x000000000a0672ca */ /* 0x000fe200000e0000 */
[----:B0-2---:R-:W-:Y:S01]  /*13f50*/  VIADD R5, R5, 0x28cb0 ;  /* 0x00028cb005057836 */ /* 0x005fe20000000000 */
[----:B------:R-:W-:Y:S01]  /*13f60*/  R2UR UR7, R11 ;  /* 0x000000000b0772ca */ /* 0x000fe200000e0000 */
[----:B------:R-:W-:Y:S01]  /*13f70*/  UIADD3.X UR5, URZ, UR39, URZ, UP0, !UPT ;  /* 0x000000273f057290 */ /* 0x000fe200087fe43f */
[----:B------:R-:W-:Y:S01]  /*13f80*/  PLOP3.LUT P0, PT, PT, PT, PT, 0x80, 0x0 ;  /* 0x000000000000781c */ /* 0x000fe20003f0f070 */
[----:B---3--:R-:W-:-:S04]  /*13f90*/  IMAD R6, R6, 0x10000, R7 ;  /* 0x0001000006067824 */ /* 0x008fc800078e0207 */
[----:B------:R-:W-:-:S08]  /*13fa0*/  VIADD R7, R6, 0x400 ;  /* 0x0000040006077836 */ /* 0x000fd00000000000 */
.L_x_4891:
        /* <DEDUP_REMOVED lines=15> */
.L_x_4892:
        /* <DEDUP_REMOVED lines=15> */
.L_x_4893:
        /* <DEDUP_REMOVED lines=15> */
.L_x_4894:
        /* <DEDUP_REMOVED lines=15> */
.L_x_4895:
        /* <DEDUP_REMOVED lines=15> */
.L_x_4896:
        /* <DEDUP_REMOVED lines=15> */
.L_x_4897:
        /* <DEDUP_REMOVED lines=15> */
.L_x_4898:
        /* <DEDUP_REMOVED lines=10> */
.L_x_4881:
[----:B------:R-:W-:Y:S05]  /*146e0*/  BSYNC B1 ;  /* 0x0000000000017941 */ /* 0x000fea0003800000 */
.L_x_4880:
        /* <DEDUP_REMOVED lines=13> */
.L_x_4918:
[----:B------:R-:W-:Y:S05]  /*147c0*/  YIELD ;  /* 0x0000000000007946 */ /* 0x000fea0003800000 */
[----:B------:R-:W-:Y:S04]  /*147d0*/  BSSY B1, `(.L_x_4899) ;  /* 0x00000bd000017945 */ /* 0x000fe80003800000 */
[----:B---3--:R-:W-:Y:S05]  /*147e0*/  @!P6 BRA `(.L_x_4900) ;  /* 0x0000000800ece947 */ /* 0x008fea0003800000 */
[----:B------:R-:W3:Y:S04]  /*147f0*/  LDL R8, [R1+0x4] ;  /* 0x0000040001087983 */ /* 0x000ee80000100800 */
[----:B--2---:R-:W3:Y:S04]  /*14800*/  LDL R5, [R1+0x10] ;  /* 0x0000100001057983 */ /* 0x004ee80000100800 */
[----:B------:R-:W2:Y:S01]  /*14810*/  LDL R6, [R1+0x1c] ;  /* 0x00001c0001067983 */ /* 0x000ea20000100800 */
[----:B------:R-:W-:Y:S01]  /*14820*/  BSSY B2, `(.L_x_4901) ;  /* 0x0000008000027945 */ /* 0x000fe20003800000 */
[----:B------:R-:W0:Y:S02]  /*14830*/  S2R R7, SR_TID.X ;  /* 0x0000000000077919 */ /* 0x000e240000002100 */
[----:B0-----:R-:W-:-:S04]  /*14840*/  LOP3.LUT R7, R7, 0x7f, RZ, 0xc0, !PT ;  /* 0x0000007f07077812 */ /* 0x001fc800078ec0ff */
[----:B------:R-:W-:Y:S01]  /*14850*/  ISETP.NE.AND P2, PT, R7, RZ, PT ;  /* 0x000000ff0700720c */ /* 0x000fe20003f45270 */
[----:B---3--:R-:W-:Y:S01]  /*14860*/  IMAD R5, R5, 0x8, R8 ;  /* 0x0000000805057824 */ /* 0x008fe200078e0208 */
[----:B--2---:R-:W-:-:S04]  /*14870*/  SHF.L.U32 R6, R6, 0x1f, RZ ;  /* 0x0000001f06067819 */ /* 0x004fc800000006ff */
[----:B------:R-:W0:Y:S02]  /*14880*/  SYNCS.PHASECHK.TRANS64.TRYWAIT P1, [R5+URZ+0x28ca0], R6 ;  /* 0x028ca006050075a7 */ /* 0x000e24000802017f */
[----:B0-----:R-:W-:Y:S05]  /*14890*/  @!P1 BRA `(.L_x_4902) ;  /* 0x0000007800749947 */ /* 0x001fea0003800000 */
.L_x_5083:
[----:B------:R-:W-:Y:S05]  /*148a0*/  BSYNC B2 ;  /* 0x0000000000027941 */ /* 0x000fea0003800000 */
.L_x_4901:
        /* <DEDUP_REMOVED lines=9> */
.L_x_4904:
[----:B------:R-:W-:Y:S05]  /*14940*/  BSYNC B2 ;  /* 0x0000000000027941 */ /* 0x000fea0003800000 */
.L_x_4903:
        /* <DEDUP_REMOVED lines=13> */
.L_x_4905:
        /* <DEDUP_REMOVED lines=13> */
.L_x_5084:
[----:B------:R-:W-:Y:S05]  /*14af0*/  BSYNC B2 ;  /* 0x0000000000027941 */ /* 0x000fea0003800000 */
.L_x_4906:
[----:B------:R-:W-:Y:S01]  /*14b00*/  BSSY B2, `(.L_x_4908) ;  /* 0x000000b000027945 */ /* 0x000fe20003800000 */
[----:B------:R-:W-:Y:S02]  /*14b10*/  IMAD.MOV.U32 R10, RZ, RZ, 0x0 ;  /* 0x00000000ff0a7424 */ /* 0x000fe400078e00ff */
[----:B-1----:R-:W-:Y:S01]  /*14b20*/  IMAD.MOV.U32 R11, RZ, RZ, 0x12f00000 ;  /* 0x12f00000ff0b7424 */ /* 0x002fe200078e00ff */
[----:B------:R-:W-:Y:S06]  /*14b30*/  @P2 BRA `(.L_x_4909) ;  /* 0x00000000001c2947 */ /* 0x000fec0003800000 */
[----:B------:R-:W1:Y:S01]  /*14b40*/  S2R R7, SR_TID.X ;  /* 0x0000000000077919 */ /* 0x000e620000002100 */
[----:B0-2---:R-:W-:-:S04]  /*14b50*/  IMAD.MOV.U32 R6, RZ, RZ, 0x10000 ;  /* 0x00010000ff067424 */ /* 0x005fc800078e00ff */
[----:B------:R3:W-:Y:S01]  /*14b60*/  SYNCS.ARRIVE.TRANS64 RZ, [R5+URZ+0x28cb0], R6 ;  /* 0x028cb00605ff79a7 */ /* 0x0007e2000800003f */
[----:B-1----:R-:W-:-:S04]  /*14b70*/  LOP3.LUT R7, R7, 0x1f, RZ, 0xc0, !PT ;  /* 0x0000001f07077812 */ /* 0x002fc800078ec0ff */
[----:B------:R-:W-:-:S13]  /*14b80*/  ISETP.NE.AND P1, PT, R7, RZ, PT ;  /* 0x000000ff0700720c */ /* 0x000fda0003f25270 */
[----:B---3--:R-:W-:Y:S05]  /*14b90*/  @!P1 BRA `(.L_x_4909) ;  /* 0x0000000000049947 */ /* 0x008fea0003800000 */
[----:B------:R-:W-:Y:S01]  /*14ba0*/  BPT.TRAP 0x1 ;  /* 0x000000040000795c */ /* 0x000fe20000300000 */
.L_x_4909:
[----:B------:R-:W-:Y:S05]  /*14bb0*/  BSYNC B2 ;  /* 0x0000000000027941 */ /* 0x000fea0003800000 */
.L_x_4908:
[----:B------:R-:W3:Y:S04]  /*14bc0*/  LDL R7, [R1+0x4] ;  /* 0x0000040001077983 */ /* 0x000ee80000100800 */
[----:B0-2---:R-:W3:Y:S01]  /*14bd0*/  LDL R6, [R1+0x10] ;  /* 0x0000100001067983 */ /* 0x005ee20000100800 */
        /* <DEDUP_REMOVED lines=9> */
.L_x_4910:
        /* <DEDUP_REMOVED lines=15> */
.L_x_4911:
        /* <DEDUP_REMOVED lines=15> */
.L_x_4912:
        /* <DEDUP_REMOVED lines=15> */
.L_x_4913:
        /* <DEDUP_REMOVED lines=15> */
.L_x_4914:
        /* <DEDUP_REMOVED lines=15> */
.L_x_4915:
        /* <DEDUP_REMOVED lines=15> */
.L_x_4916:
        /* <DEDUP_REMOVED lines=15> */
.L_x_4917:
        /* <DEDUP_REMOVED lines=10> */
.L_x_4900:
[----:B------:R-:W-:Y:S05]  /*153a0*/  BSYNC B1 ;  /* 0x0000000000017941 */ /* 0x000fea0003800000 */
.L_x_4899:
[----:B------:R-:W3:Y:S04]  /*153b0*/  LDL.LU R9, [R1+0x10] ;  /* 0x0000100001097983 */ /* 0x000ee80000300800 */
[----:B--2---:R-:W2:Y:S01]  /*153c0*/  LDL.LU R7, [R1+0x1c] ;  /* 0x00001c0001077983 */ /* 0x004ea20000300800 */
[C---:B------:R-:W-:Y:S01]  /*153d0*/  ISETP.GT.AND P2, PT, R4.reuse, R2, PT ;  /* 0x000000020400720c */ /* 0x040fe20003f44270 */
[----:B------:R-:W-:Y:S02]  /*153e0*/  VIADD R4, R4, 0xffffffff ;  /* 0xffffffff04047836 */ /* 0x000fe40000000000 */
[----:B---3--:R-:W-:-:S05]  /*153f0*/  VIADD R5, R9, 0x1 ;  /* 0x0000000109057836 */ /* 0x008fca0000000000 */
[----:B------:R-:W-:-:S04]  /*15400*/  ISETP.NE.AND P1, PT, R5, 0x2, PT ;  /* 0x000000020500780c */ /* 0x000fc80003f25270 */
[----:B------:R-:W-:Y:S02]  /*15410*/  SEL R6, RZ, 0x1, P1 ;  /* 0x00000001ff067807 */ /* 0x000fe40000800000 */
[----:B------:R-:W-:Y:S02]  /*15420*/  SEL R5, R5, RZ, P1 ;  /* 0x000000ff05057207 */ /* 0x000fe40000800000 */
[----:B--2---:R-:W-:-:S05]  /*15430*/  LOP3.LUT R7, R7, R6, RZ, 0x3c, !PT ;  /* 0x0000000607077212 */ /* 0x004fca00078e3cff */
[----:B------:R3:W-:Y:S04]  /*15440*/  STL [R1+0x1c], R7 ;  /* 0x00001c0701007387 */ /* 0x0007e80000100800 */
[----:B------:R3:W-:Y:S01]  /*15450*/  STL [R1+0x10], R5 ;  /* 0x0000100501007387 */ /* 0x0007e20000100800 */
[----:B------:R-:W-:Y:S05]  /*15460*/  @P2 BRA `(.L_x_4918) ;  /* 0xfffffff000d42947 */ /* 0x000fea000383ffff */
.L_x_4874:
[----:B------:R-:W-:Y:S05]  /*15470*/  BSYNC B0 ;  /* 0x0000000000007941 */ /* 0x000fea0003800000 */
.L_x_4873:
[----:B------:R-:W4:Y:S01]  /*15480*/  LDC R0, c[0x0][0x448] ;  /* 0x00011200ff007b82 */ /* 0x000f220000000800 */
[----:B------:R-:W-:Y:S05]  /*15490*/  @!P0 WARPSYNC.ALL ;  /* 0x0000000000008948 */ /* 0x000fea0003800000 */
[----:B------:R-:W-:Y:S02]  /*154a0*/  BSSY B7, `(.L_x_4919) ;  /* 0x00004fa000077945 */ /* 0x000fe40003800000 */
[----:B------:R-:W-:Y:S01]  /*154b0*/  @!P0 BAR.SYNC.DEFER_BLOCKING 0xc, 0x180 ;  /* 0x0306000000008b1d */ /* 0x000fe20000010000 */
[----:B----4-:R-:W-:Y:S02]  /*154c0*/  ISETP.NE.AND P1, PT, R0, 0x1, PT ;  /* 0x000000010000780c */ /* 0x010fe40003f25270 */
[----:B------:R-:W-:-:S11]  /*154d0*/  LEA R0, R17, 0x3f, 0x6 ;  /* 0x0000003f11007811 */ /* 0x000fd600078e30ff */
[----:B------:R-:W4:Y:S08]  /*154e0*/  @P1 LDC R2, c[0x0][0x44c] ;  /* 0x00011300ff021b82 */ /* 0x000f300000000800 */
[----:B------:R-:W5:Y:S01]  /*154f0*/  @P1 LDC R3, c[0x0][0x450] ;  /* 0x00011400ff031b82 */ /* 0x000f620000000800 */
[----:B----4-:R-:W-:-:S05]  /*15500*/  @P1 IMAD.HI.U32 R2, R0, R2, RZ ;  /* 0x0000000200021227 */ /* 0x010fca00078e00ff */
[----:B-----5:R-:W-:-:S05]  /*15510*/  @P1 SHF.R.U32.HI R0, RZ, R3, R2 ;  /* 0x00000003ff001219 */ /* 0x020fca0000011602 */
[----:B------:R-:W-:-:S05]  /*15520*/  IMAD.IADD R0, R21, 0x1, R0 ;  /* 0x0000000115007824 */ /* 0x000fca00078e0200 */
[----:B------:R-:W-:-:S04]  /*15530*/  SHF.R.S32.HI R2, RZ, 0x1f, R0 ;  /* 0x0000001fff027819 */ /* 0x000fc80000011400 */
[----:B------:R-:W-:-:S04]  /*15540*/  LEA.HI R0, R2, R0, RZ, 0x6 ;  /* 0x0000000002007211 */ /* 0x000fc800078f30ff */
[----:B------:R-:W-:-:S04]  /*15550*/  SHF.R.S32.HI R0, RZ, 0x6, R0 ;  /* 0x00000006ff007819 */ /* 0x000fc80000011400 */
[----:B------:R-:W-:-:S04]  /*15560*/  VIMNMX R4, R20, R0, PT ;  /* 0x0000000014047248 */ /* 0x000fc80003fe0100 */
[----:B------:R-:W-:Y:S01]  /*15570*/  ISETP.GT.AND P0, PT, R4, RZ, PT ;  /* 0x000000ff0400720c */ /* 0x000fe20003f04270 */
[----:B------:R4:W-:-:S12]  /*15580*/  STL [R1+0x30], R4 ;  /* 0x0000300401007387 */ /* 0x0009d80000100800 */
[----:B----4-:R-:W-:Y:S05]  /*15590*/  @P0 BRA `(.L_x_4920) ;  /* 0x0000000000440947 */ /* 0x010fea0003800000 */
[----:B--23--:R-:W2:Y:S02]  /*155a0*/  S2R R5, SR_TID.X ;  /* 0x0000000000057919 */ /* 0x00cea40000002100 */
[----:B--2---:R-:W-:-:S04]  /*155b0*/  LOP3.LUT R5, R5, 0x7f, RZ, 0xc0, !PT ;  /* 0x0000007f05057812 */ /* 0x004fc800078ec0ff */
[----:B------:R-:W-:-:S13]  /*155c0*/  ISETP.NE.AND P0, PT, R5, RZ, PT ;  /* 0x000000ff0500720c */ /* 0x000fda0003f05270 */
[----:B------:R-:W-:Y:S05]  /*155d0*/  @P0 BRA `(.L_x_4921) ;  /* 0x0000004c00980947 */ /* 0x000fea0003800000 */
[----:B------:R-:W2:Y:S01]  /*155e0*/  S2R R3, SR_LANEID ;  /* 0x0000000000037919 */ /* 0x000ea20000000000 */
[----:B------:R-:W-:Y:S02]  /*155f0*/  VOTEU.ANY UR4, UPT, PT ;  /* 0x0000000000047886 */ /* 0x000fe400038e0100 */
[----:B------:R-:W2:Y:S08]  /*15600*/  FLO.U32 R0, UR4 ;  /* 0x0000000400007d00 */ /* 0x000eb000080e0000 */
[----:B------:R-:W3:Y:S01]  /*15610*/  POPC R5, UR4 ;  /* 0x0000000400057d09 */ /* 0x000ee20008000000 */
[----:B--2---:R-:W-:-:S02]  /*15620*/  ISETP.EQ.U32.AND P0, PT, R0, R3, PT ;  /* 0x000000030000720c */ /* 0x004fc40003f02070 */
[----:B------:R-:W3:Y:S11]  /*15630*/  LDC.64 R2, c[0x0][0xc60] ;  /* 0x00031800ff027b82 */ /* 0x000ef60000000a00 */
[----:B---3--:R-:W2:Y:S01]  /*15640*/  @P0 ATOMG.E.ADD.STRONG.GPU PT, R3, desc[UR40][R2.64], R5 ;  /* 0x00000005020309a8 */ /* 0x008ea200081ee1e8 */
[----:B------:R-:W3:Y:S02]  /*15650*/  S2R R4, SR_LTMASK ;  /* 0x0000000000047919 */ /* 0x000ee40000003900 */
[----:B---3--:R-:W-:-:S04]  /*15660*/  LOP3.LUT R4, R4, UR4, RZ, 0xc0, !PT ;  /* 0x0000000404047c12 */ /* 0x008fc8000f8ec0ff */
[----:B------:R-:W3:Y:S01]  /*15670*/  POPC R7, R4 ;  /* 0x0000000400077309 */ /* 0x000ee20000000000 */
[----:B--2---:R-:W3:Y:S02]  /*15680*/  SHFL.IDX PT, R0, R3, R0, 0x1f ;  /* 0x00001f0003007589 */ /* 0x004ee400000e0000 */
[----:B---3--:R-:W-:Y:S01]  /*15690*/  IADD3 R16, R0, UR36, R7 ;  /* 0x0000002400107c10 */ /* 0x008fe2000fffe007 */
[----:B------:R-:W-:Y:S06]  /*156a0*/  BRA `(.L_x_4921) ;  /* 0x0000004c00647947 */ /* 0x000fec0003800000 */
.L_x_4920:
[----:B------:R-:W4:Y:S01]  /*156b0*/  LDL R0, [R1+0x4] ;  /* 0x0000040001007983 */ /* 0x000f220000100800 */
[----:B------:R-:W-:Y:S01]  /*156c0*/  BSSY B6, `(.L_x_4922) ;  /* 0x0000014000067945 */ /* 0x000fe20003800000 */
[----:B----4-:R-:W-:-:S05]  /*156d0*/  VIADD R0, R0, 0x22400 ;  /* 0x0002240000007836 */ /* 0x010fca0000000000 */
[----:B------:R-:W-:-:S13]  /*156e0*/  LOP3.LUT P0, RZ, R0, 0x3ff, RZ, 0xc0, !PT ;  /* 0x000003ff00ff7812 */ /* 0x000fda000780c0ff */
[----:B------:R-:W-:Y:S05]  /*156f0*/  @!P0 BRA `(.L_x_4923) ;  /* 0x0000000000408947 */ /* 0x000fea0003800000 */
[----:B------:R-:W-:Y:S01]  /*15700*/  MOV R2, 0x0 ;  /* 0x0000000000027802 */ /* 0x000fe20000000f00 */
[----:B------:R-:W-:Y:S01]  /*15710*/  ULDC.64 UR6, c[0x4][0x90] ;  /* 0x0100240000067ab9 */ /* 0x000fe20000000a00 */
[----:B------:R-:W-:Y:S01]  /*15720*/  ULDC.64 UR8, c[0x4][0x98] ;  /* 0x0100260000087ab9 */ /* 0x000fe20000000a00 */
[----:B------:R-:W-:Y:S01]  /*15730*/  ULDC.64 UR4, c[0x4][0x8] ;  /* 0x0100020000047ab9 */ /* 0x000fe20000000a00 */
[----:B------:R-:W-:Y:S02]  /*15740*/  IMAD.U32 R4, RZ, RZ, UR6 ;  /* 0x00000006ff047e24 */ /* 0x000fe4000f8e00ff */
[----:B------:R-:W4:Y:S01]  /*15750*/  LDC.64 R2, c[0x4][R2] ;  /* 0x0100000002027b82 */ /* 0x000f220000000a00 */
[----:B--23--:R-:W-:Y:S02]  /*15760*/  IMAD.U32 R5, RZ, RZ, UR7 ;  /* 0x00000007ff057e24 */ /* 0x00cfe4000f8e00ff */
[----:B------:R-:W-:Y:S02]  /*15770*/  IMAD.U32 R6, RZ, RZ, UR8 ;  /* 0x00000008ff067e24 */ /* 0x000fe4000f8e00ff */
[----:B------:R-:W-:-:S02]  /*15780*/  IMAD.U32 R7, RZ, RZ, UR9 ;  /* 0x00000009ff077e24 */ /* 0x000fc4000f8e00ff */
[----:B------:R-:W-:Y:S02]  /*15790*/  IMAD.U32 R10, RZ, RZ, UR4 ;  /* 0x00000004ff0a7e24 */ /* 0x000fe4000f8e00ff */
[----:B-1----:R-:W-:Y:S02]  /*157a0*/  IMAD.U32 R11, RZ, RZ, UR5 ;  /* 0x00000005ff0b7e24 */ /* 0x002fe4000f8e00ff */
[----:B------:R-:W-:Y:S02]  /*157b0*/  IMAD.MOV.U32 R8, RZ, RZ, 0x70 ;  /* 0x00000070ff087424 */ /* 0x000fe400078e00ff */
[----:B------:R-:W-:Y:S02]  /*157c0*/  IMAD.MOV.U32 R12, RZ, RZ, 0x1 ;  /* 0x00000001ff0c7424 */ /* 0x000fe400078e00ff */
[----:B------:R-:W-:-:S07]  /*157d0*/  IMAD.MOV.U32 R13, RZ, RZ, RZ ;  /* 0x000000ffff0d7224 */ /* 0x000fce00078e00ff */
[----:B------:R-:W-:-:S07]  /*157e0*/  LEPC R20, `(.L_x_4923) ;  /* 0x000000001014794e */ /* 0x000fce0000000000 */
[----:B0---4-:R-:W-:Y:S05]  /*157f0*/  CALL.ABS.NOINC R2 ;  /* 0x0000000002007343 */ /* 0x011fea0003c00000 */
.L_x_4923:
[----:B------:R-:W-:Y:S05]  /*15800*/  BSYNC B6 ;  /* 0x0000000000067941 */ /* 0x000fea0003800000 */
.L_x_4922:
        /* <DEDUP_REMOVED lines=9> */
[----:B------:R4:W0:Y:S01]  /*158a0*/  LDC.64 R2, c[0x4][R0] ;  /* 0x0100000000027b82 */ /* 0x0008220000000a00 */
[----:B------:R-:W-:Y:S02]  /*158b0*/  IMAD.U32 R4, RZ, RZ, UR6 ;  /* 0x00000006ff047e24 */ /* 0x000fe4000f8e00ff */
[----:B--23--:R-:W-:Y:S02]  /*158c0*/  IMAD.U32 R5, RZ, RZ, UR7 ;  /* 0x00000007ff057e24 */ /* 0x00cfe4000f8e00ff */
[----:B------:R-:W-:Y:S02]  /*158d0*/  IMAD.U32 R6, RZ, RZ, UR8 ;  /* 0x00000008ff067e24 */ /* 0x000fe4000f8e00ff */
[----:B------:R-:W-:-:S02]  /*158e0*/  IMAD.U32 R7, RZ, RZ, UR9 ;  /* 0x00000009ff077e24 */ /* 0x000fc4000f8e00ff */
[----:B------:R-:W-:Y:S02]  /*158f0*/  IMAD.U32 R10, RZ, RZ, UR4 ;  /* 0x00000004ff0a7e24 */ /* 0x000fe4000f8e00ff */
[----:B-1----:R-:W-:Y:S02]  /*15900*/  IMAD.U32 R11, RZ, RZ, UR5 ;  /* 0x00000005ff0b7e24 */ /* 0x002fe4000f8e00ff */
[----:B------:R-:W-:Y:S02]  /*15910*/  IMAD.MOV.U32 R8, RZ, RZ, 0x70 ;  /* 0x00000070ff087424 */ /* 0x000fe400078e00ff */
[----:B------:R-:W-:Y:S02]  /*15920*/  IMAD.MOV.U32 R12, RZ, RZ, 0x1 ;  /* 0x00000001ff0c7424 */ /* 0x000fe400078e00ff */
[----:B----4-:R-:W-:-:S07]  /*15930*/  IMAD.MOV.U32 R13, RZ, RZ, RZ ;  /* 0x000000ffff0d7224 */ /* 0x010fce00078e00ff */
[----:B------:R-:W-:-:S07]  /*15940*/  LEPC R20, `(.L_x_4926) ;  /* 0x000000001014794e */ /* 0x000fce0000000000 */
[----:B0-----:R-:W-:Y:S05]  /*15950*/  CALL.ABS.NOINC R2 ;  /* 0x0000000002007343 */ /* 0x001fea0003c00000 */
.L_x_4926:
        /* <DEDUP_REMOVED lines=16> */
.L_x_4925:
[----:B------:R-:W-:Y:S05]  /*15a60*/  BSYNC B6 ;  /* 0x0000000000067941 */ /* 0x000fea0003800000 */
.L_x_4924:
[----:B------:R-:W4:Y:S01]  /*15a70*/  LDL.LU R2, [R1] ;  /* 0x0000000001027983 */ /* 0x000f220000300800 */
[----:B------:R-:W-:-:S03]  /*15a80*/  ULDC.64 UR4, c[0x0][0x9f8] ;  /* 0x00027e0000047ab9 */ /* 0x000fc60000000a00 */
[----:B------:R-:W5:Y:S04]  /*15a90*/  LDL.LU R4, [R1+0x20] ;  /* 0x0000200001047983 */ /* 0x000f680000300800 */
[----:B--23--:R-:W2:Y:S01]  /*15aa0*/  LDL R7, [R1+0x14] ;  /* 0x0000140001077983 */ /* 0x00cea20000100800 */
[----:B------:R-:W-:-:S03]  /*15ab0*/  ISETP.NE.U32.AND P0, PT, RZ, UR4, PT ;  /* 0x00000004ff007c0c */ /* 0x000fc6000bf05070 */
[----:B------:R-:W3:Y:S01]  /*15ac0*/  LDL R0, [R1+0x30] ;  /* 0x0000300001007983 */ /* 0x000ee20000100800 */
[----:B------:R-:W-:-:S13]  /*15ad0*/  ISETP.NE.AND.EX P0, PT, RZ, UR5, PT, P0 ;  /* 0x00000005ff007c0c */ /* 0x000fda000bf05300 */
[----:B----4-:R-:W-:-:S04]  /*15ae0*/  @P0 IADD3 R2, P1, R2, UR4, RZ ;  /* 0x0000000402020c10 */ /* 0x010fc8000ff3e0ff */
[----:B-----5:R-:W-:Y:S01]  /*15af0*/  @P0 IADD3.X R3, R4, UR5, RZ, P1, !PT ;  /* 0x0000000504030c10 */ /* 0x020fe20008ffe4ff */
[----:B------:R-:W-:-:S04]  /*15b00*/  ULDC.64 UR4, c[0x0][0xa08] ;  /* 0x0002820000047ab9 */ /* 0x000fc80000000a00 */
[----:B--2---:R2:W4:Y:S02]  /*15b10*/  @P0 LDG.E R7, desc[UR40][R2.64] ;  /* 0x0000002802070981 */ /* 0x004524000c1e1900 */
[----:B--2---:R-:W2:Y:S01]  /*15b20*/  LDC.64 R2, c[0x0][0x418] ;  /* 0x00010600ff027b82 */ /* 0x004ea20000000a00 */
[----:B---3--:R-:W-:Y:S01]  /*15b30*/  VIADD R4, R0, 0xffffffff ;  /* 0xffffffff00047836 */ /* 0x008fe20000000000 */
[----:B----4-:R-:W-:Y:S01]  /*15b40*/  SHF.R.S32.HI R8, RZ, 0x1f, R7 ;  /* 0x0000001fff087819 */ /* 0x010fe20000011407 */
        /* <DEDUP_REMOVED lines=10> */
[----:B0-----:R0:W2:Y:S02]  /*15bf0*/  SHFL.IDX PT, R14, R5, RZ, 0x1f ;  /* 0x00001fff050e7589 */ /* 0x0010a400000e0000 */
.L_x_5087:
[----:B0-----:R-:W3:Y:S01]  /*15c00*/  LDL.LU R5, [R1+0x8] ;  /* 0x0000080001057983 */ /* 0x001ee20000300800 */
[----:B------:R-:W-:Y:S02]  /*15c10*/  PLOP3.LUT P1, PT, PT, PT, PT, 0x8, 0x0 ;  /* 0x000000000000781c */ /* 0x000fe40003f2e170 */
[----:B--2---:R-:W-:Y:S01]  /*15c20*/  ISETP.NE.AND P0, PT, R14, RZ, PT ;  /* 0x000000ff0e00720c */ /* 0x004fe20003f05270 */
[----:B------:R0:W-:Y:S04]  /*15c30*/  STL [R1], R0 ;  /* 0x0000000001007387 */ /* 0x0001e80000100800 */
[----:B------:R0:W-:Y:S01]  /*15c40*/  STL [R1+0x2c], R4 ;  /* 0x00002c0401007387 */ /* 0x0001e20000100800 */
[----:B---3--:R-:W-:-:S05]  /*15c50*/  LOP3.LUT R5, R5, 0xfffffffe, RZ, 0xc0, !PT ;  /* 0xfffffffe05057812 */ /* 0x008fca00078ec0ff */
[----:B------:R-:W-:-:S05]  /*15c60*/  @P1 LOP3.LUT R5, R5, 0x1, RZ, 0xfc, !PT ;  /* 0x0000000105051812 */ /* 0x000fca00078efcff */
[----:B------:R0:W-:Y:S01]  /*15c70*/  STL [R1+0x8], R5 ;  /* 0x0000080501007387 */ /* 0x0001e20000100800 */
[----:B------:R-:W-:Y:S05]  /*15c80*/  @P0 BRA `(.L_x_4928) ;  /* 0x0000000400240947 */ /* 0x000fea0003800000 */
[----:B------:R-:W-:-:S03]  /*15c90*/  UMOV UR4, 0xffffffff ;  /* 0xffffffff00047882 */ /* 0x000fc60000000000 */
[----:B------:R-:W-:Y:S05]  /*15ca0*/  BRA.DIV UR4, `(.L_x_4929) ;  /* 0x0000006604cc7947 */ /* 0x000fea000b800000 */
[----:B------:R-:W-:-:S13]  /*15cb0*/  ELECT P6, URZ, PT ;  /* 0x00000000003f782f */ /* 0x000fda00038c0000 */
.L_x_5090:
[----:B------:R-:W-:Y:S05]  /*15cc0*/  @!P6 BRA `(.L_x_4928) ;  /* 0x000000040014e947 */ /* 0x000fea0003800000 */
[----:B------:R-:W-:-:S04]  /*15cd0*/  ISETP.NE.U32.AND P0, PT, R2, RZ, PT ;  /* 0x000000ff0200720c */ /* 0x000fc80003f05070 */
[----:B------:R-:W-:-:S13]  /*15ce0*/  ISETP.NE.AND.EX P0, PT, R3, RZ, PT, P0 ;  /* 0x000000ff0300720c */ /* 0x000fda0003f05300 */
[----:B------:R-:W-:Y:S05]  /*15cf0*/  @!P0 BRA `(.L_x_4930) ;  /* 0x0000000000548947 */ /* 0x000fea0003800000 */
[----:B------:R-:W2:Y:S01]  /*15d00*/  LDC R6, c[0x0][0x43c] ;  /* 0x00010f00ff067b82 */ /* 0x000ea20000000800 */
[----:B------:R-:W-:Y:S01]  /*15d10*/  IMAD.MOV.U32 R9, RZ, RZ, R4 ;  /* 0x000000ffff097224 */ /* 0x000fe200078e0004 */
[----:B------:R-:W-:-:S03]  /*15d20*/  ULDC.64 UR4, c[0x0][0x428] ;  /* 0x00010a0000047ab9 */ /* 0x000fc60000000a00 */
[----:B0-----:R-:W-:Y:S01]  /*15d30*/  IMAD.MOV.U32 R0, RZ, RZ, R9 ;  /* 0x000000ffff007224 */ /* 0x001fe200078e0009 */
[----:B--2---:R-:W-:-:S13]  /*15d40*/  ISETP.NE.AND P0, PT, R6, 0x1, PT ;  /* 0x000000010600780c */ /* 0x004fda0003f05270 */
        /* <DEDUP_REMOVED lines=14> */
[----:B------:R-:W3:Y:S04]  /*15e30*/  LDG.E R0, desc[UR40][R2.64] ;  /* 0x0000002802007981 */ /* 0x000ee8000c1e1900 */
[----:B---3--:R2:W-:Y:S02]  /*15e40*/  STL [R1], R0 ;  /* 0x0000000001007387 */ /* 0x0085e40000100800 */
.L_x_4930:
[----:B------:R-:W3:Y:S04]  /*15e50*/  LDL R7, [R1+0x4] ;  /* 0x0000040001077983 */ /* 0x000ee80000100800 */
[----:B0-2---:R-:W3:Y:S04]  /*15e60*/  LDL R0, [R1+0xc] ;  /* 0x00000c0001007983 */ /* 0x005ee80000100800 */
[----:B------:R-:W2:Y:S01]  /*15e70*/  LDL R2, [R1+0x18] ;  /* 0x0000180001027983 */ /* 0x000ea20000100800 */
[----:B---3--:R-:W-:Y:S01]  /*15e80*/  IMAD R0, R0, 0x8, R7 ;  /* 0x0000000800007824 */ /* 0x008fe200078e0207 */
[----:B--2---:R-:W-:-:S04]  /*15e90*/  SHF.L.U32 R2, R2, 0x1f, RZ ;  /* 0x0000001f02027819 */ /* 0x004fc800000006ff */
[----:B------:R-:W0:Y:S02]  /*15ea0*/  SYNCS.PHASECHK.TRANS64.TRYWAIT P0, [R0+URZ+0x28c40], R2 ;  /* 0x028c4002000075a7 */ /* 0x000e24000800017f */
[----:B0-----:R-:W-:Y:S05]  /*15eb0*/  @!P0 BRA `(.L_x_4931) ;  /* 0x0000006400688947 */ /* 0x001fea0003800000 */
.L_x_5091:
        /* <DEDUP_REMOVED lines=11> */
.L_x_4932:
        /* <DEDUP_REMOVED lines=27> */
.L_x_4928:
[----:B--2---:R-:W2:Y:S04]  /*16120*/  LDL R2, [R1+0x4] ;  /* 0x0000040001027983 */ /* 0x004ea80000100800 */
[----:B------:R-:W3:Y:S04]  /*16130*/  LDL.LU R3, [R1+0x34] ;  /* 0x0000340001037983 */ /* 0x000ee80000300800 */
[----:B0-----:R-:W4:Y:S04]  /*16140*/  LDL.LU R5, [R1+0x28] ;  /* 0x0000280001057983 */ /* 0x001f280000300800 */
[----:B------:R-:W5:Y:S01]  /*16150*/  LDL.LU R4, [R1+0x40] ;  /* 0x0000400001047983 */ /* 0x000f620000300800 */
        /* <DEDUP_REMOVED lines=18> */
[----:B0-----:R-:W-:Y:S01]  /*16280*/  IMAD.IADD R2, R3, 0x1, R0 ;  /* 0x0000000103027824 */ /* 0x001fe200078e0200 */
        /* <DEDUP_REMOVED lines=19> */
[----:B0-----:R-:W-:Y:S05]  /*163c0*/  CALL.ABS.NOINC R2 ;  /* 0x0000000002007343 */ /* 0x001fea0003c00000 */
.L_x_4934:
[----:B------:R-:W-:Y:S05]  /*163d0*/  BSYNC B6 ;  /* 0x0000000000067941 */ /* 0x000fea0003800000 */
.L_x_4933:
[----:B------:R-:W3:Y:S01]  /*163e0*/  LDL.LU R6, [R1+0x34] ;  /* 0x0000340001067983 */ /* 0x000ee20000300800 */
[----:B------:R-:W-:Y:S01]  /*163f0*/  ULDC.64 UR4, c[0x0][0x2d8] ;  /* 0x0000b60000047ab9 */ /* 0x000fe20000000a00 */
[----:B------:R-:W0:Y:S01]  /*16400*/  LDC R7, c[0x0][0x448] ;  /* 0x00011200ff077b82 */ /* 0x000e220000000800 */
[----:B------:R-:W-:Y:S01]  /*16410*/  ULDC UR6, c[0x0][0x2b8] ;  /* 0x0000ae0000067ab9 */ /* 0x000fe20000000800 */
[----:B--2---:R-:W3:Y:S04]  /*16420*/  LDL.LU.64 R2, [R1+0x48] ;  /* 0x0000480001027983 */ /* 0x004ee80000300a00 */
[----:B------:R-:W2:Y:S04]  /*16430*/  LDL.LU R0, [R1+0x40] ;  /* 0x0000400001007983 */ /* 0x000ea80000300800 */
[----:B------:R-:W4:Y:S04]  /*16440*/  LDL.LU R4, [R1+0x50] ;  /* 0x0000500001047983 */ /* 0x000f280000300800 */
[----:B------:R-:W4:Y:S04]  /*16450*/  LDL.LU R5, [R1+0x28] ;  /* 0x0000280001057983 */ /* 0x000f280000300800 */
[----:B------:R0:W5:Y:S02]  /*16460*/  LDL R9, [R1+0x54] ;  /* 0x0000540001097983 */ /* 0x0001640000100800 */
[----:B0-----:R-:W-:Y:S01]  /*16470*/  ISETP.NE.AND P0, PT, R7, 0x1, PT ;  /* 0x000000010700780c */ /* 0x001fe20003f05270 */
[----:B------:R-:W0:Y:S01]  /*16480*/  S2R R10, SR_TID.X ;  /* 0x00000000000a7919 */ /* 0x000e220000002100 */
[----:B------:R-:W1:Y:S01]  /*16490*/  S2R R8, SR_TID.X ;  /* 0x0000000000087919 */ /* 0x000e620000002100 */
[----:B0-----:R-:W-:-:S05]  /*164a0*/  IMAD.SHL.U32 R10, R10, 0x8, RZ ;  /* 0x000000080a0a7824 */ /* 0x001fca00078e00ff */
[----:B------:R-:W-:Y:S02]  /*164b0*/  LOP3.LUT R10, R10, 0x38, RZ, 0xc0, !PT ;  /* 0x000000380a0a7812 */ /* 0x000fe400078ec0ff */
[----:B-1----:R-:W-:-:S04]  /*164c0*/  LOP3.LUT R8, R8, 0x7f, RZ, 0xc0, !PT ;  /* 0x0000007f08087812 */ /* 0x002fc800078ec0ff */
[----:B------:R-:W-:Y:S01]  /*164d0*/  SHF.R.U32.HI R8, RZ, 0x3, R8 ;  /* 0x00000003ff087819 */ /* 0x000fe20000011608 */
[----:B---3--:R-:W-:Y:S02]  /*164e0*/  IMAD.MOV.U32 R3, RZ, RZ, R6 ;  /* 0x000000ffff037224 */ /* 0x008fe400078e0006 */
[----:B------:R-:W0:Y:S01]  /*164f0*/  @P0 LDC R6, c[0x0][0x450] ;  /* 0x00011400ff060b82 */ /* 0x000e220000000800 */
[----:B--2---:R-:W-:Y:S02]  /*16500*/  IMAD R0, R0, UR4, RZ ;  /* 0x0000000400007c24 */ /* 0x004fe4000f8e02ff */
[----:B------:R-:W-:-:S04]  /*16510*/  IMAD.WIDE.U32 R2, R18, UR4, R2 ;  /* 0x0000000412027c25 */ /* 0x000fc8000f8e0002 */
[----:B------:R-:W-:Y:S01]  /*16520*/  IMAD R0, R18, UR5, R0 ;  /* 0x0000000512007c24 */ /* 0x000fe2000f8e0200 */
[----:B------:R-:W-:-:S03]  /*16530*/  ULDC.64 UR4, c[0x0][0x2e0] ;  /* 0x0000b80000047ab9 */ /* 0x000fc60000000a00 */
[----:B------:R-:W-:Y:S02]  /*16540*/  IMAD.IADD R3, R3, 0x1, R0 ;  /* 0x0000000103037824 */ /* 0x000fe400078e0200 */
[----:B----4-:R-:W-:Y:S02]  /*16550*/  IMAD R0, R4, UR4, RZ ;  /* 0x0000000404007c24 */ /* 0x010fe4000f8e02ff */
[----:B------:R-:W1:Y:S01]  /*16560*/  S2R R4, SR_TID.X ;  /* 0x0000000000047919 */ /* 0x000e620000002100 */
[----:B------:R-:W-:-:S04]  /*16570*/  IMAD.WIDE.U32 R2, R5, UR4, R2 ;  /* 0x0000000405027c25 */ /* 0x000fc8000f8e0002 */
[----:B------:R-:W-:Y:S01]  /*16580*/  IMAD R0, R5, UR5, R0 ;  /* 0x0000000505007c24 */ /* 0x000fe2000f8e0200 */
[----:B------:R-:W-:-:S03]  /*16590*/  ULDC.64 UR4, c[0x0][0x2d0] ;  /* 0x0000b40000047ab9 */ /* 0x000fc60000000a00 */
[----:B------:R-:W-:Y:S01]  /*165a0*/  IMAD.IADD R3, R3, 0x1, R0 ;  /* 0x0000000103037824 */ /* 0x000fe200078e0200 */
[----:B-1----:R-:W-:-:S04]  /*165b0*/  LOP3.LUT R4, R4, 0x7f, RZ, 0xc0, !PT ;  /* 0x0000007f04047812 */ /* 0x002fc800078ec0ff */
[----:B------:R-:W-:Y:S02]  /*165c0*/  SHF.R.U32.HI R5, RZ, 0x3, R4 ;  /* 0x00000003ff057819 */ /* 0x000fe40000011604 */
[----:B------:R-:W1:Y:S02]  /*165d0*/  S2R R4, SR_TID.X ;  /* 0x0000000000047919 */ /* 0x000e640000002100 */
[----:B-1----:R-:W-:-:S05]  /*165e0*/  IMAD.SHL.U32 R4, R4, 0x10, RZ ;  /* 0x0000001004047824 */ /* 0x002fca00078e00ff */
[----:B------:R-:W-:Y:S02]  /*165f0*/  LOP3.LUT R4, R5, 0x70, R4, 0xf8, !PT ;  /* 0x0000007005047812 */ /* 0x000fe400078ef804 */
[----:B------:R-:W1:Y:S03]  /*16600*/  @P0 LDC R5, c[0x0][0x44c] ;  /* 0x00011300ff050b82 */ /* 0x000e660000000800 */
[----:B------:R-:W-:-:S04]  /*16610*/  IMAD R0, R17, 0x40, R4 ;  /* 0x0000004011007824 */ /* 0x000fc800078e0204 */
[----:B------:R-:W-:Y:S02]  /*16620*/  IMAD.MOV.U32 R4, RZ, RZ, R0 ;  /* 0x000000ffff047224 */ /* 0x000fe400078e0000 */
[----:B-1----:R-:W-:-:S05]  /*16630*/  @P0 IMAD.HI.U32 R5, R0, R5, RZ ;  /* 0x0000000500050227 */ /* 0x002fca00078e00ff */
[----:B0-----:R-:W-:-:S05]  /*16640*/  @P0 SHF.R.U32.HI R4, RZ, R6, R5 ;  /* 0x00000006ff040219 */ /* 0x001fca0000011605 */
        /* <DEDUP_REMOVED lines=18> */
[----:B------:R-:W-:Y:S09]  /*16770*/  BRA.DIV UR4, `(.L_x_4935) ;  /* 0x0000005e044c7947 */ /* 0x000ff2000b800000 */
        /* <DEDUP_REMOVED lines=34> */
.L_x_5100:
        /* <DEDUP_REMOVED lines=11> */
.L_x_4936:
        /* <DEDUP_REMOVED lines=19> */
.L_x_5101:
[----:B------:R-:W-:Y:S05]  /*16b80*/  BSYNC B0 ;  /* 0x0000000000007941 */ /* 0x000fea0003800000 */
.L_x_4937:
[----:B0-----:R-:W2:Y:S01]  /*16b90*/  LDL R2, [R1+0x8] ;  /* 0x0000080001027983 */ /* 0x001ea20000100800 */
[----:B------:R-:W-:Y:S01]  /*16ba0*/  BSSY B0, `(.L_x_4939) ;  /* 0x00000a2000007945 */ /* 0x000fe20003800000 */
[----:B--2---:R-:W-:-:S13]  /*16bb0*/  LOP3.LUT P0, RZ, R2, 0x1, RZ, 0xc0, !PT ;  /* 0x0000000102ff7812 */ /* 0x004fda000780c0ff */
[----:B------:R-:W-:Y:S05]  /*16bc0*/  @!P0 BRA `(.L_x_4940) ;  /* 0x00000008007c8947 */ /* 0x000fea0003800000 */
[----:B------:R-:W2:Y:S04]  /*16bd0*/  LDL R5, [R1+0x4] ;  /* 0x0000040001057983 */ /* 0x000ea80000100800 */
        /* <DEDUP_REMOVED lines=10> */
.L_x_5102:
[----:B------:R-:W-:Y:S05]  /*16c80*/  BSYNC B1 ;  /* 0x0000000000017941 */ /* 0x000fea0003800000 */
.L_x_4941:
        /* <DEDUP_REMOVED lines=9> */
.L_x_4944:
[----:B------:R-:W-:Y:S05]  /*16d20*/  BSYNC B1 ;  /* 0x0000000000017941 */ /* 0x000fea0003800000 */
.L_x_4943:
        /* <DEDUP_REMOVED lines=14> */
.L_x_4945:
        /* <DEDUP_REMOVED lines=16> */
.L_x_4946:
        /* <DEDUP_REMOVED lines=16> */
.L_x_4947:
        /* <DEDUP_REMOVED lines=16> */
.L_x_4948:
        /* <DEDUP_REMOVED lines=16> */
.L_x_4949:
        /* <DEDUP_REMOVED lines=16> */
.L_x_4950:
        /* <DEDUP_REMOVED lines=16> */
.L_x_4951:
        /* <DEDUP_REMOVED lines=16> */
.L_x_4952:
        /* <DEDUP_REMOVED lines=11> */
.L_x_4940:
[----:B------:R-:W-:Y:S05]  /*175c0*/  BSYNC B0 ;  /* 0x0000000000007941 */ /* 0x000fea0003800000 */
.L_x_4939:
        /* <DEDUP_REMOVED lines=14> */
[----:B--2---:R-:W-:Y:S01]  /*176b0*/  LOP3.LUT P2, RZ, R6, 0x1, RZ, 0xc0, !PT ;  /* 0x0000000106ff7812 */ /* 0x004fe2000784c0ff */
        /* <DEDUP_REMOVED lines=33> */
.L_x_4959:
[----:B-1----:R-:W2:Y:S01]  /*178d0*/  LDL R2, [R1+0x4] ;  /* 0x0000040001027983 */ /* 0x002ea20000100800 */
[----:B------:R-:W-:Y:S01]  /*178e0*/  BSSY B3, `(.L_x_4960) ;  /* 0x0000008000037945 */ /* 0x000fe20003800000 */
[----:B------:R-:W1:Y:S02]  /*178f0*/  S2R R5, SR_TID.X ;  /* 0x0000000000057919 */ /* 0x000e640000002100 */
[----:B-1----:R-:W-:-:S04]  /*17900*/  LOP3.LUT R5, R5, 0x7f, RZ, 0xc0, !PT ;  /* 0x0000007f05057812 */ /* 0x002fc800078ec0ff */
[----:B------:R-:W-:Y:S01]  /*17910*/  ISETP.NE.AND P1, PT, R5, RZ, PT ;  /* 0x000000ff0500720c */ /* 0x000fe20003f25270 */
[----:B--2---:R-:W-:Y:S01]  /*17920*/  IMAD R3, R9, 0x8, R2 ;  /* 0x0000000809037824 */ /* 0x004fe200078e0202 */
[----:B------:R-:W-:-:S04]  /*17930*/  SHF.L.U32 R2, R8, 0x1f, RZ ;  /* 0x0000001f08027819 */ /* 0x000fc800000006ff */
[----:B------:R-:W1:Y:S02]  /*17940*/  SYNCS.PHASECHK.TRANS64.TRYWAIT P0, [R3+URZ+0x28c40], R2 ;  /* 0x028c4002030075a7 */ /* 0x000e64000800017f */
[----:B-1----:R-:W-:Y:S05]  /*17950*/  @!P0 BRA `(.L_x_4961) ;  /* 0x0000005000488947 */ /* 0x002fea0003800000 */
.L_x_5103:
[----:B------:R-:W-:Y:S05]  /*17960*/  BSYNC B3 ;  /* 0x0000000000037941 */ /* 0x000fea0003800000 */
.L_x_4960:
        /* <DEDUP_REMOVED lines=9> */
.L_x_4963:
[----:B------:R-:W-:Y:S05]  /*17a00*/  BSYNC B3 ;  /* 0x0000000000037941 */ /* 0x000fea0003800000 */
.L_x_4962:
        /* <DEDUP_REMOVED lines=14> */
.L_x_4964:
        /* <DEDUP_REMOVED lines=14> */
.L_x_5104:
[----:B------:R-:W-:Y:S05]  /*17bd0*/  BSYNC B3 ;  /* 0x0000000000037941 */ /* 0x000fea0003800000 */
.L_x_4965:
        /* <DEDUP_REMOVED lines=11> */
.L_x_4968:
[----:B------:R-:W-:Y:S05]  /*17c90*/  BSYNC B3 ;  /* 0x0000000000037941 */ /* 0x000fea0003800000 */
.L_x_4967:
        /* <DEDUP_REMOVED lines=11> */
.L_x_4969:
        /* <DEDUP_REMOVED lines=16> */
.L_x_4970:
        /* <DEDUP_REMOVED lines=16> */
.L_x_4971:
        /* <DEDUP_REMOVED lines=16> */
.L_x_4972:
        /* <DEDUP_REMOVED lines=16> */
.L_x_4973:
        /* <DEDUP_REMOVED lines=16> */
.L_x_4974:
        /* <DEDUP_REMOVED lines=16> */
.L_x_4975:
        /* <DEDUP_REMOVED lines=16> */
.L_x_4976:
        /* <DEDUP_REMOVED lines=11> */
.L_x_4958:
[----:B------:R-:W-:Y:S05]  /*18500*/  BSYNC B1 ;  /* 0x0000000000017941 */ /* 0x000fea0003800000 */
.L_x_4957:
[----:B------:R-:W2:Y:S02]  /*18510*/  LDL.LU R5, [R1+0x30] ;  /* 0x0000300001057983 */ /* 0x000ea40000300800 */
[----:B--2---:R-:W-:-:S07]  /*18520*/  VIADD R0, R5, 0xfffffffd ;  /* 0xfffffffd05007836 */ /* 0x004fce0000000000 */
.L_x_4956:
[----:B------:R-:W-:Y:S05]  /*18530*/  BSYNC B2 ;  /* 0x0000000000027941 */ /* 0x000fea0003800000 */
.L_x_4955:
[----:B------:R-:W-:-:S13]  /*18540*/  ISETP.NE.AND P0, PT, R4, RZ, PT ;  /* 0x000000ff0400720c */ /* 0x000fda0003f05270 */
[----:B------:R-:W-:Y:S05]  /*18550*/  @!P0 BRA `(.L_x_4954) ;  /* 0x0000001c00488947 */ /* 0x000fea0003800000 */
.L_x_5017:
[----:B------:R-:W2:Y:S04]  /*18560*/  LDL R4, [R1+0x8] ;  /* 0x0000080001047983 */ /* 0x000ea80000100800 */
[----:B------:R-:W3:Y:S04]  /*18570*/  LDL.LU R3, [R1+0xc] ;  /* 0x00000c0001037983 */ /* 0x000ee80000300800 */
[----:B------:R-:W4:Y:S01]  /*18580*/  LDL.LU R2, [R1+0x18] ;  /* 0x0000180001027983 */ /* 0x000f220000300800 */
[----:B------:R-:W-:Y:S05]  /*18590*/  YIELD ;  /* 0x0000000000007946 */ /* 0x000fea0003800000 */
[----:B------:R-:W-:Y:S01]  /*185a0*/  BSSY B1, `(.L_x_4977) ;  /* 0x00000e2000017945 */ /* 0x000fe20003800000 */
[----:B--2---:R-:W-:Y:S01]  /*185b0*/  LOP3.LUT P1, RZ, R4, 0x1, RZ, 0xc0, !PT ;  /* 0x0000000104ff7812 */ /* 0x004fe2000782c0ff */
[----:B---3--:R-:W-:-:S05]  /*185c0*/  VIADD R7, R3, 0x1 ;  /* 0x0000000103077836 */ /* 0x008fca0000000000 */
[----:B------:R-:W-:-:S04]  /*185d0*/  ISETP.NE.AND P0, PT, R7, 0x2, PT ;  /* 0x000000020700780c */ /* 0x000fc80003f05270 */
[----:B------:R-:W-:Y:S02]  /*185e0*/  SEL R6, RZ, 0x1, P0 ;  /* 0x00000001ff067807 */ /* 0x000fe40000000000 */
        /* <DEDUP_REMOVED lines=28> */
.L_x_4979:
[----:B0-----:R-:W2:Y:S01]  /*187b0*/  LDL R2, [R1+0x4] ;  /* 0x0000040001027983 */ /* 0x001ea20000100800 */
[----:B------:R-:W-:Y:S01]  /*187c0*/  BSSY B2, `(.L_x_4980) ;  /* 0x0000008000027945 */ /* 0x000fe20003800000 */
[----:B------:R-:W0:Y:S02]  /*187d0*/  S2R R3, SR_TID.X ;  /* 0x0000000000037919 */ /* 0x000e240000002100 */
[----:B0-----:R-:W-:-:S04]  /*187e0*/  LOP3.LUT R3, R3, 0x7f, RZ, 0xc0, !PT ;  /* 0x0000007f03037812 */ /* 0x001fc800078ec0ff */
[----:B------:R-:W-:Y:S01]  /*187f0*/  ISETP.NE.AND P1, PT, R3, RZ, PT ;  /* 0x000000ff0300720c */ /* 0x000fe20003f25270 */
[----:B--2---:R-:W-:Y:S01]  /*18800*/  IMAD R4, R7, 0x8, R2 ;  /* 0x0000000807047824 */ /* 0x004fe200078e0202 */
[----:B------:R-:W-:-:S04]  /*18810*/  SHF.L.U32 R2, R6, 0x1f, RZ ;  /* 0x0000001f06027819 */ /* 0x000fc800000006ff */
[----:B------:R-:W0:Y:S02]  /*18820*/  SYNCS.PHASECHK.TRANS64.TRYWAIT P0, [R4+URZ+0x28c40], R2 ;  /* 0x028c4002040075a7 */ /* 0x000e24000800017f */
[----:B0-----:R-:W-:Y:S05]  /*18830*/  @!P0 BRA `(.L_x_4981) ;  /* 0x0000004000b88947 */ /* 0x001fea0003800000 */
.L_x_5105:
[----:B------:R-:W-:Y:S05]  /*18840*/  BSYNC B2 ;  /* 0x0000000000027941 */ /* 0x000fea0003800000 */
.L_x_4980:
        /* <DEDUP_REMOVED lines=9> */
.L_x_4983:
[----:B------:R-:W-:Y:S05]  /*188e0*/  BSYNC B2 ;  /* 0x0000000000027941 */ /* 0x000fea0003800000 */
.L_x_4982:
        /* <DEDUP_REMOVED lines=13> */
.L_x_4984:
        /* <DEDUP_REMOVED lines=14> */
.L_x_5106:
[----:B------:R-:W-:Y:S05]  /*18aa0*/  BSYNC B2 ;  /* 0x0000000000027941 */ /* 0x000fea0003800000 */
.L_x_4985:
        /* <DEDUP_REMOVED lines=11> */
.L_x_4988:
[----:B------:R-:W-:Y:S05]  /*18b60*/  BSYNC B2 ;  /* 0x0000000000027941 */ /* 0x000fea0003800000 */
.L_x_4987:
        /* <DEDUP_REMOVED lines=10> */
.L_x_4989:
        /* <DEDUP_REMOVED lines=16> */
.L_x_4990:
        /* <DEDUP_REMOVED lines=16> */
.L_x_4991:
        /* <DEDUP_REMOVED lines=16> */
.L_x_4992:
        /* <DEDUP_REMOVED lines=16> */
.L_x_4993:
        /* <DEDUP_REMOVED lines=16> */
.L_x_4994:
        /* <DEDUP_REMOVED lines=16> */
.L_x_4995:
        /* <DEDUP_REMOVED lines=16> */
.L_x_4996:
        /* <DEDUP_REMOVED lines=11> */
.L_x_4978:
[----:B------:R-:W-:Y:S05]  /*193c0*/  BSYNC B1 ;  /* 0x0000000000017941 */ /* 0x000fea0003800000 */
.L_x_4977:
[----:B------:R-:W2:Y:S01]  /*193d0*/  LDL R2, [R1+0x8] ;  /* 0x0000080001027983 */ /* 0x000ea20000100800 */
[----:B------:R-:W-:Y:S01]  /*193e0*/  VIADD R7, R7, 0x1 ;  /* 0x0000000107077836 */ /* 0x000fe20000000000 */
[----:B------:R-:W-:Y:S04]  /*193f0*/  BSSY B1, `(.L_x_4997) ;  /* 0x00000e5000017945 */ /* 0x000fe80003800000 */
[----:B------:R-:W-:-:S04]  /*19400*/  ISETP.NE.AND P0, PT, R7, 0x2, PT ;  /* 0x000000020700780c */ /* 0x000fc80003f05270 */
[----:B0-----:R-:W-:Y:S02]  /*19410*/  SEL R9, R7, RZ, P0 ;  /* 0x000000ff07097207 */ /* 0x001fe40000000000 */
        /* <DEDUP_REMOVED lines=31> */
.L_x_4999:
        /* <DEDUP_REMOVED lines=9> */
.L_x_5107:
[----:B------:R-:W-:Y:S05]  /*196a0*/  BSYNC B2 ;  /* 0x0000000000027941 */ /* 0x000fea0003800000 */
.L_x_5000:
        /* <DEDUP_REMOVED lines=9> */
.L_x_5003:
[----:B------:R-:W-:Y:S05]  /*19740*/  BSYNC B2 ;  /* 0x0000000000027941 */ /* 0x000fea0003800000 */
.L_x_5002:
        /* <DEDUP_REMOVED lines=14> */
.L_x_5004:
        /* <DEDUP_REMOVED lines=14> */
.L_x_5108:
[----:B------:R-:W-:Y:S05]  /*19910*/  BSYNC B2 ;  /* 0x0000000000027941 */ /* 0x000fea0003800000 */
.L_x_5005:
        /* <DEDUP_REMOVED lines=11> */
.L_x_5008:
[----:B------:R-:W-:Y:S05]  /*199d0*/  BSYNC B2 ;  /* 0x0000000000027941 */ /* 0x000fea0003800000 */
.L_x_5007:
        /* <DEDUP_REMOVED lines=11> */
.L_x_5009:
        /* <DEDUP_REMOVED lines=16> */
.L_x_5010:
        /* <DEDUP_REMOVED lines=16> */
.L_x_5011:
        /* <DEDUP_REMOVED lines=16> */
.L_x_5012:
        /* <DEDUP_REMOVED lines=16> */
.L_x_5013:
        /* <DEDUP_REMOVED lines=16> */
.L_x_5014:
        /* <DEDUP_REMOVED lines=16> */
.L_x_5015:
        /* <DEDUP_REMOVED lines=16> */
.L_x_5016:
        /* <DEDUP_REMOVED lines=11> */
.L_x_4998:
[----:B------:R-:W-:Y:S05]  /*1a240*/  BSYNC B1 ;  /* 0x0000000000017941 */ /* 0x000fea0003800000 */
.L_x_4997:
[C---:B------:R-:W-:Y:S01]  /*1a250*/  ISETP.GT.AND P0, PT, R0.reuse, 0x1, PT ;  /* 0x000000010000780c */ /* 0x040fe20003f04270 */
[----:B------:R-:W-:-:S12]  /*1a260*/  VIADD R0, R0, 0xfffffffe ;  /* 0xfffffffe00007836 */ /* 0x000fd80000000000 */
[----:B------:R-:W-:Y:S05]  /*1a270*/  @P0 BRA `(.L_x_5017) ;  /* 0xffffffe000b80947 */ /* 0x000fea000383ffff */
.L_x_4954:
[----:B------:R-:W-:Y:S05]  /*1a280*/  BSYNC B0 ;  /* 0x0000000000007941 */ /* 0x000fea0003800000 */
.L_x_4953:
        /* <DEDUP_REMOVED lines=23> */
[----:B-1----:R-:W-:-:S07]  /*1a400*/  IADD3 R16, R4, UR36, R7 ;  /* 0x0000002404107c10 */ /* 0x002fce000fffe007 */
.L_x_5019:
[----:B------:R-:W-:Y:S05]  /*1a410*/  BSYNC B0 ;  /* 0x0000000000007941 */ /* 0x000fea0003800000 */
.L_x_5018:
[----:B------:R-:W-:-:S05]  /*1a420*/  SEL R0, R0, RZ, P0 ;  /* 0x000000ff00007207 */ /* 0x000fca0000000000 */
[----:B------:R2:W-:Y:S02]  /*1a430*/  STL [R1+0xc], R0 ;  /* 0x00000c0001007387 */ /* 0x0005e40000100800 */
.L_x_4921:
[----:B------:R-:W-:Y:S05]  /*1a440*/  BSYNC B7 ;  /* 0x0000000000077941 */ /* 0x000fea0003800000 */
.L_x_4919:
        /* <DEDUP_REMOVED lines=13> */
.L_x_5020:
        /* <DEDUP_REMOVED lines=13> */
[----:B------:R-:W-:Y:S01]  /*1a5f0*/  SHFL.IDX PT, R4, R16, 0x1, 0x1f ;  /* 0x00201f0010047f89 */ /* 0x000fe200000e0000 */
[C---:B------:R-:W-:Y:S02]  /*1a600*/  ISETP.GE.U32.AND P4, PT, R7.reuse, 0x8, PT ;  /* 0x000000080700780c */ /* 0x040fe40003f86070 */
[C---:B------:R-:W-:Y:S01]  /*1a610*/  ISETP.GE.U32.AND P5, PT, R7.reuse, 0x10, PT ;  /* 0x000000100700780c */ /* 0x040fe20003fa6070 */
[----:B-1----:R-:W-:Y:S02]  /*1a620*/  IMAD.MOV.U32 R2, RZ, RZ, RZ ;  /* 0x000000ffff027224 */ /* 0x002fe400078e00ff */
[----:B--2---:R-:W-:Y:S01]  /*1a630*/  @!P1 IMAD.MOV.U32 R2, RZ, RZ, R3 ;  /* 0x000000ffff029224 */ /* 0x004fe200078e0003 */
[----:B------:R-:W-:-:S04]  /*1a640*/  ISETP.NE.AND P1, PT, R7, RZ, PT ;  /* 0x000000ff0700720c */ /* 0x000fc80003f25270 */
[----:B0-----:R-:W0:Y:S02]  /*1a650*/  SHFL.UP PT, R14, R2, 0x1, RZ ;  /* 0x04200000020e7989 */ /* 0x001e2400000e00ff */
        /* <DEDUP_REMOVED lines=16> */
.L_x_5118:
[----:B------:R-:W-:Y:S02]  /*1a760*/  ULDC UR4, c[0x0][0xc38] ;  /* 0x00030e0000047ab9 */ /* 0x000fe40000000800 */
[----:B------:R-:W-:-:S04]  /*1a770*/  IMAD.U32 R5, RZ, RZ, UR4 ;  /* 0x00000004ff057e24 */ /* 0x000fc8000f8e00ff */
[----:B0-2---:R-:W-:-:S04]  /*1a780*/  IMAD R16, R16, R5, RZ ;  /* 0x0000000510107224 */ /* 0x005fc800078e02ff */
[----:B------:R-:W-:-:S05]  /*1a790*/  IMAD.IADD R4, R4, 0x1, R16 ;  /* 0x0000000104047824 */ /* 0x000fca00078e0210 */
[----:B-1----:R-:W-:-:S13]  /*1a7a0*/  ISETP.GT.AND P6, PT, R4, R0, PT ;  /* 0x000000000400720c */ /* 0x002fda0003fc4270 */
[----:B------:R-:W-:Y:S05]  /*1a7b0*/  @P6 BRA `(.L_x_5023) ;  /* 0x00000000009c6947 */ /* 0x000fea0003800000 */
.L_x_5028:
        /* <DEDUP_REMOVED lines=14> */
.L_x_5026:
[----:B------:R-:W-:Y:S05]  /*1a8a0*/  BSYNC B0 ;  /* 0x0000000000007941 */ /* 0x000fea0003800000 */
.L_x_5025:
        /* <DEDUP_REMOVED lines=18> */
.L_x_5126:
[----:B------:R-:W-:Y:S02]  /*1a9d0*/  ULDC UR4, c[0x0][0xc38] ;  /* 0x00030e0000047ab9 */ /* 0x000fe40000000800 */
[----:B------:R-:W-:-:S04]  /*1a9e0*/  IMAD.U32 R5, RZ, RZ, UR4 ;  /* 0x00000004ff057e24 */ /* 0x000fc8000f8e00ff */
[----:B-1----:R-:W-:-:S04]  /*1a9f0*/  IMAD R16, R16, R5, RZ ;  /* 0x0000000510107224 */ /* 0x002fc800078e02ff */
[----:B------:R-:W-:-:S05]  /*1aa00*/  IMAD.IADD R4, R16, 0x1, R4 ;  /* 0x0000000110047824 */ /* 0x000fca00078e0204 */
[----:B------:R-:W-:-:S13]  /*1aa10*/  ISETP.GT.AND P6, PT, R4, R0, PT ;  /* 0x000000000400720c */ /* 0x000fda0003fc4270 */
[----:B------:R-:W-:Y:S05]  /*1aa20*/  @!P6 BRA `(.L_x_5028) ;  /* 0xfffffffc0064e947 */ /* 0x000fea000383ffff */
.L_x_5023:
        /* <DEDUP_REMOVED lines=8> */
.L_x_5130:
[----:B------:R-:W-:Y:S01]  /*1aab0*/  ISETP.NE.AND P0, PT, R4, RZ, PT ;  /* 0x000000ff0400720c */ /* 0x000fe20003f05270 */
[----:B------:R-:W-:-:S12]  /*1aac0*/  IMAD.MOV.U32 R4, RZ, RZ, RZ ;  /* 0x000000ffff047224 */ /* 0x000fd800078e00ff */
[----:B------:R-:W-:Y:S05]  /*1aad0*/  @!P0 BRA `(.L_x_5030) ;  /* 0x0000000000148947 */ /* 0x000fea0003800000 */
[----:B------:R-:W-:Y:S01]  /*1aae0*/  UMOV UR4, 0xffffffff ;  /* 0xffffffff00047882 */ /* 0x000fe20000000000 */
[----:B------:R-:W-:Y:S02]  /*1aaf0*/  VIADD R12, R6, 0xffffffff ;  /* 0xffffffff060c7836 */ /* 0x000fe40000000000 */
[----:B------:R-:W-:Y:S05]  /*1ab00*/  BRA.DIV UR4, `(.L_x_5031) ;  /* 0x0000002a04987947 */ /* 0x000fea000b800000 */
[----:B0-----:R0:W3:Y:S02]  /*1ab10*/  SHFL.IDX PT, R3, R3, R12, 0x1f ;  /* 0x00001f0c03037589 */ /* 0x0010e400000e0000 */
.L_x_5133:
[----:B---3--:R-:W-:-:S07]  /*1ab20*/  IMAD.MOV.U32 R4, RZ, RZ, R3 ;  /* 0x000000ffff047224 */ /* 0x008fce00078e0003 */
.L_x_5030:
[----:B01----:R-:W0:Y:S01]  /*1ab30*/  LDC.64 R2, c[0x0][0xc90] ;  /* 0x00032400ff027b82 */ /* 0x003e220000000a00 */
[----:B------:R-:W-:-:S04]  /*1ab40*/  IMAD.IADD R19, R6, 0x1, R19 ;  /* 0x0000000106137824 */ /* 0x000fc800078e0213 */
[----:B0-----:R-:W-:-:S05]  /*1ab50*/  IMAD.WIDE R2, R19, 0x4, R2 ;  /* 0x0000000413027825 */ /* 0x001fca00078e0202 */
[----:B------:R-:W2:Y:S01]  /*1ab60*/  LDG.E R7, desc[UR40][R2.64] ;  /* 0x0000002802077981 */ /* 0x000ea2000c1e1900 */
[----:B------:R-:W-:-:S04]  /*1ab70*/  IMAD R16, R4, R5, R16 ;  /* 0x0000000504107224 */ /* 0x000fc800078e0210 */
        /* <DEDUP_REMOVED lines=61> */
.L_x_5024:
[----:B------:R-:W-:Y:S01]  /*1af50*/  UMOV UR4, URZ ;  /* 0x0000003f00047c82 */ /* 0x000fe20008000000 */
[----:B------:R-:W-:Y:S01]  /*1af60*/  UMOV UR5, URZ ;  /* 0x0000003f00057c82 */ /* 0x000fe20008000000 */
[----:B------:R-:W-:Y:S01]  /*1af70*/  ULDC UR6, c[0x0][0xc3c] ;  /* 0x00030f0000067ab9 */ /* 0x000fe20000000800 */
[----:B------:R-:W-:Y:S02]  /*1af80*/  IMAD.MOV.U32 R16, RZ, RZ, R0 ;  /* 0x000000ffff107224 */ /* 0x000fe400078e0000 */
[----:B------:R-:W-:Y:S02]  /*1af90*/  IMAD.U32 R17, RZ, RZ, UR4 ;  /* 0x00000004ff117e24 */ /* 0x000fe4000f8e00ff */
[----:B------:R-:W-:Y:S02]  /*1afa0*/  IMAD.U32 R18, RZ, RZ, UR5 ;  /* 0x00000005ff127e24 */ /* 0x000fe4000f8e00ff */
[----:B------:R-:W-:-:S07]  /*1afb0*/  IMAD.U32 R19, RZ, RZ, UR6 ;  /* 0x00000006ff137e24 */ /* 0x000fce000f8e00ff */
.L_x_5032:
        /* <DEDUP_REMOVED lines=12> */
.L_x_5021:
[----:B------:R-:W-:Y:S02]  /*1b080*/  ULDC UR4, c[0x0][0xc3c] ;  /* 0x00030f0000047ab9 */ /* 0x000fe40000000800 */
[----:B---3--:R-:W-:-:S13]  /*1b090*/  ISETP.GE.AND P0, PT, R19, UR4, PT ;  /* 0x0000000413007c0c */ /* 0x008fda000bf06270 */
[----:B------:R-:W-:Y:S05]  /*1b0a0*/  @!P0 BRA `(.L_x_5033) ;  /* 0xffffff8000548947 */ /* 0x000fea000383ffff */
[----:B------:R-:W-:Y:S05]  /*1b0b0*/  BSYNC B8 ;  /* 0x0000000000087941 */ /* 0x000fea0003800000 */
.L_x_4869:
        /* <DEDUP_REMOVED lines=12> */
.L_x_5134:
[----:B------:R-:W-:Y:S05]  /*1b180*/  BSYNC B0 ;  /* 0x0000000000007941 */ /* 0x000fea0003800000 */
.L_x_5034:
[----:B------:R-:W-:-:S03]  /*1b190*/  UMOV UR4, 0xffffffff ;  /* 0xffffffff00047882 */ /* 0x000fc60000000000 */
[----:B------:R-:W-:Y:S05]  /*1b1a0*/  BRA.DIV UR4, `(.L_x_5036) ;  /* 0x00000026042c7947 */ /* 0x000fea000b800000 */
[----:B------:R-:W1:Y:S02]  /*1b1b0*/  S2R R2, SR_TID.X ;  /* 0x0000000000027919 */ /* 0x000e640000002100 */
[----:B-1----:R-:W-:-:S04]  /*1b1c0*/  SHF.R.U32.HI R2, RZ, 0x5, R2 ;  /* 0x00000005ff027819 */ /* 0x002fc80000011602 */
[----:B------:R-:W-:-:S05]  /*1b1d0*/  LOP3.LUT R2, R2, 0x3, RZ, 0xc0, !PT ;  /* 0x0000000302027812 */ /* 0x000fca00078ec0ff */
[----:B------:R1:W2:Y:S02]  /*1b1e0*/  SHFL.IDX PT, R14, R2, RZ, 0x1f ;  /* 0x00001fff020e7589 */ /* 0x0002a400000e0000 */
.L_x_5137:
[----:B--2---:R-:W-:-:S13]  /*1b1f0*/  ISETP.NE.AND P0, PT, R14, RZ, PT ;  /* 0x000000ff0e00720c */ /* 0x004fda0003f05270 */
[----:B------:R-:W-:Y:S05]  /*1b200*/  @P0 BRA `(.L_x_4721) ;  /* 0x0000000000940947 */ /* 0x000fea0003800000 */
[----:B------:R-:W-:-:S03]  /*1b210*/  UMOV UR4, 0xffffffff ;  /* 0xffffffff00047882 */ /* 0x000fc60000000000 */
[----:B------:R-:W-:Y:S05]  /*1b220*/  BRA.DIV UR4, `(.L_x_5037) ;  /* 0x0000002604407947 */ /* 0x000fea000b800000 */
[----:B------:R-:W-:-:S13]  /*1b230*/  ELECT P6, URZ, PT ;  /* 0x00000000003f782f */ /* 0x000fda00038c0000 */
.L_x_5140:
[----:B------:R-:W-:Y:S05]  /*1b240*/  @!P6 BRA `(.L_x_4721) ;  /* 0x000000000084e947 */ /* 0x000fea0003800000 */
[----:B-1----:R-:W2:Y:S02]  /*1b250*/  LDL.LU R2, [R1+0x58] ;  /* 0x0000580001027983 */ /* 0x002ea40000300800 */
[----:B--2---:R-:W-:-:S04]  /*1b260*/  LOP3.LUT R2, R2, 0x2, RZ, 0xfc, !PT ;  /* 0x0000000202027812 */ /* 0x004fc800078efcff */
[----:B------:R-:W-:-:S13]  /*1b270*/  ISETP.NE.AND P2, PT, R2, 0x3, PT ;  /* 0x000000030200780c */ /* 0x000fda0003f45270 */
[----:B------:R-:W-:Y:S05]  /*1b280*/  @!P2 BRA `(.L_x_5038) ;  /* 0x000000000004a947 */ /* 0x000fea0003800000 */
[----:B------:R-:W-:Y:S01]  /*1b290*/  BPT.TRAP 0x1 ;  /* 0x000000040000795c */ /* 0x000fe20000300000 */
.L_x_5038:
        /* <DEDUP_REMOVED lines=14> */
.L_x_5141:
[----:B------:R-:W1:Y:S02]  /*1b380*/  SYNCS.PHASECHK.TRANS64.TRYWAIT P0, [R7+URZ], R2 ;  /* 0x00000002070075a7 */ /* 0x000e64000800017f */
[----:B-1----:R-:W-:Y:S05]  /*1b390*/  @!P0 BRA `(.L_x_5040) ;  /* 0x0000002400188947 */ /* 0x002fea0003800000 */
.L_x_5142:
[----:B------:R-:W-:Y:S05]  /*1b3a0*/  @!P2 BRA `(.L_x_5041) ;  /* 0x000000000004a947 */ /* 0x000fea0003800000 */
[----:B------:R-:W-:Y:S01]  /*1b3b0*/  BPT.TRAP 0x1 ;  /* 0x000000040000795c */ /* 0x000fe20000300000 */
.L_x_5041:
[----:B------:R-:W2:Y:S01]  /*1b3c0*/  LDL.LU R4, [R1+0xc] ;  /* 0x00000c0001047983 */ /* 0x000ea20000300800 */
[----:B------:R-:W-:-:S04]  /*1b3d0*/  VIADD R0, R0, 0x28c60 ;  /* 0x00028c6000007836 */ /* 0x000fc80000000000 */
[----:B--2---:R-:W-:-:S04]  /*1b3e0*/  IMAD R4, R4, 0x8, R0 ;  /* 0x0000000804047824 */ /* 0x004fc800078e0200 */
[----:B------:R-:W2:Y:S02]  /*1b3f0*/  SYNCS.PHASECHK.TRANS64.TRYWAIT P0, [R4+URZ], R5 ;  /* 0x00000005040075a7 */ /* 0x000ea4000800017f */
[----:B--2---:R-:W-:Y:S05]  /*1b400*/  @!P0 BRA `(.L_x_5042) ;  /* 0x0000002400108947 */ /* 0x004fea0003800000 */
.L_x_5143:
[----:B------:R-:W-:-:S07]  /*1b410*/  IMAD R3, R3, 0x8, R0 ;  /* 0x0000000803037824 */ /* 0x000fce00078e0200 */
.L_x_5043:
[----:B---3--:R3:W4:Y:S02]  /*1b420*/  SYNCS.PHASECHK.TRANS64.TRYWAIT P0, [R3+URZ], R2 ;  /* 0x00000002030075a7 */ /* 0x008724000800017f */
[----:B----4-:R-:W-:Y:S05]  /*1b430*/  @!P0 NANOSLEEP.SYNCS 0x989680 ;  /* 0x009896800000895d */ /* 0x010fea0003900000 */
[----:B------:R-:W4:Y:S02]  /*1b440*/  @!P0 SYNCS.PHASECHK.TRANS64 P0, [R3+URZ], R2 ;  /* 0x00000002030085a7 */ /* 0x000f24000800007f */
[----:B----4-:R-:W-:Y:S05]  /*1b450*/  @!P0 BRA `(.L_x_5043) ;  /* 0xfffffffc00f08947 */ /* 0x010fea000383ffff */
.L_x_4721:
[----:B------:R-:W-:Y:S05]  /*1b460*/  BSYNC B9 ;  /* 0x0000000000097941 */ /* 0x000fea0003800000 */
.L_x_4718:
[----:B------:R-:W-:Y:S05]  /*1b470*/  EXIT ;  /* 0x000000000000794d */ /* 0x000fea0003800000 */
.L_x_4737:
[----:B0-----:R0:W1:Y:S02]  /*1b480*/  SYNCS.PHASECHK.TRANS64.TRYWAIT P5, [R68+URZ+0x28c90], R73 ;  /* 0x028c9049440075a7 */ /* 0x00106400080a017f */
[----:B-1----:R-:W-:Y:S05]  /*1b490*/  @!P5 NANOSLEEP.SYNCS 0x989680 ;  /* 0x009896800000d95d */ /* 0x002fea0003900000 */
[----:B------:R-:W1:Y:S02]  /*1b4a0*/  @!P5 SYNCS.PHASECHK.TRANS64 P5, [R68+URZ+0x28c90], R73 ;  /* 0x028c90494400d5a7 */ /* 0x000e6400080a007f */
[----:B-1----:R-:W-:Y:S05]  /*1b4b0*/  @!P5 BRA `(.L_x_4737) ;  /* 0xfffffffc00f0d947 */ /* 0x002fea000383ffff */
[----:B------:R-:W-:Y:S05]  /*1b4c0*/  BRA `(.L_x_5044) ;  /* 0xfffffe7000a47947 */ /* 0x000fea000383ffff */
.L_x_4747:
[----:B0-----:R0:W1:Y:S02]  /*1b4d0*/  SYNCS.PHASECHK.TRANS64.TRYWAIT P5, [R68+URZ+0x28c90], R73 ;  /* 0x028c9049440075a7 */ /* 0x00106400080a017f */
[----:B-1----:R-:W-:Y:S05]  /*1b4e0*/  @!P5 NANOSLEEP.SYNCS 0x989680 ;  /* 0x009896800000d95d */ /* 0x002fea0003900000 */
[----:B------:R-:W1:Y:S02]  /*1b4f0*/  @!P5 SYNCS.PHASECHK.TRANS64 P5, [R68+URZ+0x28c90], R73 ;  /* 0x028c90494400d5a7 */ /* 0x000e6400080a007f */
[----:B-1----:R-:W-:Y:S05]  /*1b500*/  @!P5 BRA `(.L_x_4747) ;  /* 0xfffffffc00f0d947 */ /* 0x002fea000383ffff */
[----:B------:R-:W-:Y:S05]  /*1b510*/  BRA `(.L_x_5045) ;  /* 0xfffffe7c00147947 */ /* 0x000fea000383ffff */
.L_x_4752:
[----:B0-----:R0:W1:Y:S02]  /*1b520*/  SYNCS.PHASECHK.TRANS64.TRYWAIT P5, [R68+URZ+0x28c90], R73 ;  /* 0x028c9049440075a7 */ /* 0x00106400080a017f */
[----:B-1----:R-:W-:Y:S05]  /*1b530*/  @!P5 NANOSLEEP.SYNCS 0x989680 ;  /* 0x009896800000d95d */ /* 0x002fea0003900000 */
[----:B------:R-:W1:Y:S02]  /*1b540*/  @!P5 SYNCS.PHASECHK.TRANS64 P5, [R68+URZ+0x28c90], R73 ;  /* 0x028c90494400d5a7 */ /* 0x000e6400080a007f */
[----:B-1----:R-:W-:Y:S05]  /*1b550*/  @!P5 BRA `(.L_x_4752) ;  /* 0xfffffffc00f0d947 */ /* 0x002fea000383ffff */
[----:B------:R-:W-:Y:S05]  /*1b560*/  BRA `(.L_x_5046) ;  /* 0xfffffe8400487947 */ /* 0x000fea000383ffff */
.L_x_4756:
[----:B------:R0:W0:Y:S02]  /*1b570*/  SYNCS.PHASECHK.TRANS64.TRYWAIT P5, [R68+URZ+0x28cb0], R73 ;  /* 0x028cb049440075a7 */ /* 0x00002400080a017f */
[----:B0-----:R-:W-:Y:S05]  /*1b580*/  @!P5 NANOSLEEP.SYNCS 0x989680 ;  /* 0x009896800000d95d */ /* 0x001fea0003900000 */
[----:B------:R-:W0:Y:S02]  /*1b590*/  @!P5 SYNCS.PHASECHK.TRANS64 P5, [R68+URZ+0x28cb0], R73 ;  /* 0x028cb0494400d5a7 */ /* 0x000e2400080a007f */
[----:B0-----:R-:W-:Y:S05]  /*1b5a0*/  @!P5 BRA `(.L_x_4756) ;  /* 0xfffffffc00f0d947 */ /* 0x001fea000383ffff */
[----:B------:R-:W-:Y:S05]  /*1b5b0*/  BRA `(.L_x_5047) ;  /* 0xfffffe8400c47947 */ /* 0x000fea000383ffff */
.L_x_4767:
[----:B0-----:R0:W1:Y:S02]  /*1b5c0*/  SYNCS.PHASECHK.TRANS64.TRYWAIT P1, [R20+URZ+0x28c50], R3 ;  /* 0x028c5003140075a7 */ /* 0x001064000802017f */
[----:B-1----:R-:W-:Y:S05]  /*1b5d0*/  @!P1 NANOSLEEP.SYNCS 0x989680 ;  /* 0x009896800000995d */ /* 0x002fea0003900000 */
[----:B------:R-:W1:Y:S02]  /*1b5e0*/  @!P1 SYNCS.PHASECHK.TRANS64 P1, [R20+URZ+0x28c50], R3 ;  /* 0x028c5003140095a7 */ /* 0x000e64000802007f */
[----:B-1----:R-:W-:Y:S05]  /*1b5f0*/  @!P1 BRA `(.L_x_4767) ;  /* 0xfffffffc00f09947 */ /* 0x002fea000383ffff */
[----:B------:R-:W-:Y:S05]  /*1b600*/  BRA `(.L_x_5048) ;  /* 0xfffffe9400187947 */ /* 0x000fea000383ffff */
.L_x_4774:
[----:B-1----:R1:W2:Y:S02]  /*1b610*/  SYNCS.PHASECHK.TRANS64.TRYWAIT P2, [R3+URZ+0x28c50], R4 ;  /* 0x028c5004030075a7 */ /* 0x0022a4000804017f */
[----:B--2---:R-:W-:Y:S05]  /*1b620*/  @!P2 NANOSLEEP.SYNCS 0x989680 ;  /* 0x009896800000a95d */ /* 0x004fea0003900000 */
[----:B------:R-:W2:Y:S02]  /*1b630*/  @!P2 SYNCS.PHASECHK.TRANS64 P2, [R3+URZ+0x28c50], R4 ;  /* 0x028c50040300a5a7 */ /* 0x000ea4000804007f */
[----:B--2---:R-:W-:Y:S05]  /*1b640*/  @!P2 BRA `(.L_x_4774) ;  /* 0xfffffffc00f0a947 */ /* 0x004fea000383ffff */
[----:B------:R-:W-:Y:S05]  /*1b650*/  BRA `(.L_x_4773) ;  /* 0xfffffea000407947 */ /* 0x000fea000383ffff */
.L_x_4787:
[----:B------:R-:W-:Y:S01]  /*1b660*/  BSSY B1, `(.L_x_5049) ;  /* 0x0000008000017945 */ /* 0x000fe20003800000 */
[----:B---3--:R-:W-:Y:S02]  /*1b670*/  IMAD.MOV.U32 R13, RZ, RZ, R6 ;  /* 0x000000ffff0d7224 */ /* 0x008fe400078e0006 */
[----:B------:R-:W-:Y:S02]  /*1b680*/  IMAD.MOV.U32 R12, RZ, RZ, RZ ;  /* 0x000000ffff0c7224 */ /* 0x000fe400078e00ff */
[----:B------:R-:W-:Y:S02]  /*1b690*/  IMAD.MOV.U32 R11, RZ, RZ, 0x1c1f ;  /* 0x00001c1fff0b7424 */ /* 0x000fe400078e00ff */
[----:B------:R-:W-:-:S07]  /*1b6a0*/  IMAD.MOV.U32 R15, RZ, RZ, -0x1 ;  /* 0xffffffffff0f7424 */ /* 0x000fce00078e00ff */
[----:B------:R-:W-:Y:S05]  /*1b6b0*/  WARPSYNC.COLLECTIVE R15, `(.L_x_5050) ;  /* 0x000000000f087348 */ /* 0x000fea0003c00000 */
[----:B------:R0:W1:Y:S02]  /*1b6c0*/  SHFL.IDX P6, R14, R13, R12, R11 ;  /* 0x0000000c0d0e7389 */ /* 0x00006400000c000b */
[----:B01----:R-:W-:Y:S01]  /*1b6d0*/  ENDCOLLECTIVE ;  /* 0x000000000000791b */ /* 0x003fe20003800000 */
.L_x_5050:
[----:B------:R-:W-:Y:S05]  /*1b6e0*/  BSYNC B1 ;  /* 0x0000000000017941 */ /* 0x000fea0003800000 */
.L_x_5049:
        /* <DEDUP_REMOVED lines=8> */
.L_x_5051:
[----:B------:R-:W-:Y:S02]  /*1b770*/  IMAD.MOV.U32 R13, RZ, RZ, R8 ;  /* 0x000000ffff0d7224 */ /* 0x000fe400078e0008 */
[----:B------:R-:W-:-:S07]  /*1b780*/  IMAD.MOV.U32 R0, RZ, RZ, R14 ;  /* 0x000000ffff007224 */ /* 0x000fce00078e000e */
[----:B------:R-:W-:Y:S05]  /*1b790*/  WARPSYNC.COLLECTIVE R15, `(.L_x_5052) ;  /* 0x000000000f087348 */ /* 0x000fea0003c00000 */
[----:B------:R0:W1:Y:S02]  /*1b7a0*/  SHFL.IDX P6, R14, R13, R12, R11 ;  /* 0x0000000c0d0e7389 */ /* 0x00006400000c000b */
[----:B01----:R-:W-:Y:S01]  /*1b7b0*/  ENDCOLLECTIVE ;  /* 0x000000000000791b */ /* 0x003fe20003800000 */
.L_x_5052:
[----:B------:R-:W-:Y:S02]  /*1b7c0*/  IMAD.MOV.U32 R13, RZ, RZ, R7 ;  /* 0x000000ffff0d7224 */ /* 0x000fe400078e0007 */
[----:B------:R-:W-:-:S07]  /*1b7d0*/  IMAD.MOV.U32 R5, RZ, RZ, R14 ;  /* 0x000000ffff057224 */ /* 0x000fce00078e000e */
[----:B------:R-:W-:Y:S05]  /*1b7e0*/  WARPSYNC.COLLECTIVE R15, `(.L_x_5053) ;  /* 0x000000000f087348 */ /* 0x000fea0003c00000 */
[----:B------:R0:W1:Y:S02]  /*1b7f0*/  SHFL.IDX P6, R14, R13, R12, R11 ;  /* 0x0000000c0d0e7389 */ /* 0x00006400000c000b */
[----:B01----:R-:W-:Y:S01]  /*1b800*/  ENDCOLLECTIVE ;  /* 0x000000000000791b */ /* 0x003fe20003800000 */
.L_x_5053:
[----:B------:R-:W-:Y:S05]  /*1b810*/  BRA `(.L_x_5054) ;  /* 0xfffffeb400f07947 */ /* 0x000fea000383ffff */
.L_x_4790:
[----:B------:R-:W-:Y:S01]  /*1b820*/  BSSY B1, `(.L_x_5055) ;  /* 0x0000008000017945 */ /* 0x000fe20003800000 */
[----:B------:R-:W-:Y:S02]  /*1b830*/  IMAD.MOV.U32 R13, RZ, RZ, R6 ;  /* 0x000000ffff0d7224 */ /* 0x000fe400078e0006 */
[----:B------:R-:W-:Y:S02]  /*1b840*/  IMAD.MOV.U32 R12, RZ, RZ, 0x1 ;  /* 0x00000001ff0c7424 */ /* 0x000fe400078e00ff */
[----:B------:R-:W-:Y:S02]  /*1b850*/  IMAD.MOV.U32 R11, RZ, RZ, 0x1c1f ;  /* 0x00001c1fff0b7424 */ /* 0x000fe400078e00ff */
[----:B------:R-:W-:-:S07]  /*1b860*/  IMAD.MOV.U32 R15, RZ, RZ, -0x1 ;  /* 0xffffffffff0f7424 */ /* 0x000fce00078e00ff */
[----:B0--3--:R-:W-:Y:S05]  /*1b870*/  WARPSYNC.COLLECTIVE R15, `(.L_x_5056) ;  /* 0x000000000f087348 */ /* 0x009fea0003c00000 */
[----:B---3--:R1:W2:Y:S02]  /*1b880*/  SHFL.IDX P6, R14, R13, R12, R11 ;  /* 0x0000000c0d0e7389 */ /* 0x0082a400000c000b */
[----:B012---:R-:W-:Y:S01]  /*1b890*/  ENDCOLLECTIVE ;  /* 0x000000000000791b */ /* 0x007fe20003800000 */
.L_x_5056:
[----:B------:R-:W-:Y:S05]  /*1b8a0*/  BSYNC B1 ;  /* 0x0000000000017941 */ /* 0x000fea0003800000 */
.L_x_5055:
        /* <DEDUP_REMOVED lines=8> */
.L_x_5057:
[----:B------:R-:W-:Y:S02]  /*1b930*/  IMAD.MOV.U32 R13, RZ, RZ, R8 ;  /* 0x000000ffff0d7224 */ /* 0x000fe400078e0008 */
[----:B------:R-:W-:-:S07]  /*1b940*/  IMAD.MOV.U32 R0, RZ, RZ, R14 ;  /* 0x000000ffff007224 */ /* 0x000fce00078e000e */
[----:B------:R-:W-:Y:S05]  /*1b950*/  WARPSYNC.COLLECTIVE R15, `(.L_x_5058) ;  /* 0x000000000f087348 */ /* 0x000fea0003c00000 */
[----:B------:R0:W1:Y:S02]  /*1b960*/  SHFL.IDX P6, R14, R13, R12, R11 ;  /* 0x0000000c0d0e7389 */ /* 0x00006400000c000b */
[----:B01----:R-:W-:Y:S01]  /*1b970*/  ENDCOLLECTIVE ;  /* 0x000000000000791b */ /* 0x003fe20003800000 */
.L_x_5058:
[----:B------:R-:W-:Y:S02]  /*1b980*/  IMAD.MOV.U32 R13, RZ, RZ, R7 ;  /* 0x000000ffff0d7224 */ /* 0x000fe400078e0007 */
[----:B------:R-:W-:-:S07]  /*1b990*/  IMAD.MOV.U32 R5, RZ, RZ, R14 ;  /* 0x000000ffff057224 */ /* 0x000fce00078e000e */
[----:B------:R-:W-:Y:S05]  /*1b9a0*/  WARPSYNC.COLLECTIVE R15, `(.L_x_5059) ;  /* 0x000000000f087348 */ /* 0x000fea0003c00000 */
[----:B------:R0:W1:Y:S02]  /*1b9b0*/  SHFL.IDX P6, R14, R13, R12, R11 ;  /* 0x0000000c0d0e7389 */ /* 0x00006400000c000b */
[----:B01----:R-:W-:Y:S01]  /*1b9c0*/  ENDCOLLECTIVE ;  /* 0x000000000000791b */ /* 0x003fe20003800000 */
.L_x_5059:
[----:B------:R-:W-:Y:S05]  /*1b9d0*/  BRA `(.L_x_5060) ;  /* 0xfffffeb800487947 */ /* 0x000fea000383ffff */
.L_x_4794:
[----:B0-----:R0:W1:Y:S02]  /*1b9e0*/  SYNCS.PHASECHK.TRANS64.TRYWAIT P0, [R2+URZ+0x28c00], R35 ;  /* 0x028c0023020075a7 */ /* 0x001064000800017f */
[----:B-1----:R-:W-:Y:S05]  /*1b9f0*/  @!P0 NANOSLEEP.SYNCS 0x989680 ;  /* 0x009896800000895d */ /* 0x002fea0003900000 */
[----:B------:R-:W1:Y:S02]  /*1ba00*/  @!P0 SYNCS.PHASECHK.TRANS64 P0, [R2+URZ+0x28c00], R35 ;  /* 0x028c0023020085a7 */ /* 0x000e64000800007f */
[----:B-1----:R-:W-:Y:S05]  /*1ba10*/  @!P0 BRA `(.L_x_4794) ;  /* 0xfffffffc00f08947 */ /* 0x002fea000383ffff */
[----:B------:R-:W-:Y:S05]  /*1ba20*/  BRA `(.L_x_5061) ;  /* 0xfffffebc00307947 */ /* 0x000fea000383ffff */
.L_x_4802:
        /* <DEDUP_REMOVED lines=8> */
.L_x_5063:
[----:B------:R-:W-:Y:S05]  /*1bab0*/  BSYNC B1 ;  /* 0x0000000000017941 */ /* 0x000fea0003800000 */
.L_x_5062:
        /* <DEDUP_REMOVED lines=8> */
.L_x_5064:
[----:B------:R-:W-:Y:S02]  /*1bb40*/  IMAD.MOV.U32 R13, RZ, RZ, R7 ;  /* 0x000000ffff0d7224 */ /* 0x000fe400078e0007 */
[----:B------:R-:W-:-:S07]  /*1bb50*/  IMAD.MOV.U32 R0, RZ, RZ, R14 ;  /* 0x000000ffff007224 */ /* 0x000fce00078e000e */
[----:B------:R-:W-:Y:S05]  /*1bb60*/  WARPSYNC.COLLECTIVE R15, `(.L_x_5065) ;  /* 0x000000000f087348 */ /* 0x000fea0003c00000 */
[----:B------:R0:W1:Y:S02]  /*1bb70*/  SHFL.IDX P6, R14, R13, R12, R11 ;  /* 0x0000000c0d0e7389 */ /* 0x00006400000c000b */
[----:B01----:R-:W-:Y:S01]  /*1bb80*/  ENDCOLLECTIVE ;  /* 0x000000000000791b */ /* 0x003fe20003800000 */
.L_x_5065:
[----:B------:R-:W-:Y:S02]  /*1bb90*/  IMAD.MOV.U32 R10, RZ, RZ, R0 ;  /* 0x000000ffff0a7224 */ /* 0x000fe400078e0000 */
[----:B------:R-:W-:Y:S02]  /*1bba0*/  IMAD.MOV.U32 R13, RZ, RZ, R9 ;  /* 0x000000ffff0d7224 */ /* 0x000fe400078e0009 */
[----:B------:R-:W-:-:S07]  /*1bbb0*/  IMAD.MOV.U32 R5, RZ, RZ, R14 ;  /* 0x000000ffff057224 */ /* 0x000fce00078e000e */
[----:B------:R-:W-:Y:S05]  /*1bbc0*/  WARPSYNC.COLLECTIVE R15, `(.L_x_5066) ;  /* 0x000000000f087348 */ /* 0x000fea0003c00000 */
[----:B------:R0:W1:Y:S02]  /*1bbd0*/  SHFL.IDX P6, R14, R13, R12, R11 ;  /* 0x0000000c0d0e7389 */ /* 0x00006400000c000b */
[----:B01----:R-:W-:Y:S01]  /*1bbe0*/  ENDCOLLECTIVE ;  /* 0x000000000000791b */ /* 0x003fe20003800000 */
.L_x_5066:
[----:B------:R-:W-:Y:S01]  /*1bbf0*/  IMAD.MOV.U32 R11, RZ, RZ, R3 ;  /* 0x000000ffff0b7224 */ /* 0x000fe200078e0003 */
[----:B------:R-:W-:Y:S06]  /*1bc00*/  BRA `(.L_x_5067) ;  /* 0xfffffec800847947 */ /* 0x000fec000383ffff */
.L_x_4805:
        /* <DEDUP_REMOVED lines=8> */
.L_x_5069:
[----:B------:R-:W-:Y:S05]  /*1bc90*/  BSYNC B1 ;  /* 0x0000000000017941 */ /* 0x000fea0003800000 */
.L_x_5068:
        /* <DEDUP_REMOVED lines=8> */
.L_x_5070:
[----:B------:R-:W-:Y:S02]  /*1bd20*/  IMAD.MOV.U32 R13, RZ, RZ, R7 ;  /* 0x000000ffff0d7224 */ /* 0x000fe400078e0007 */
[----:B------:R-:W-:-:S07]  /*1bd30*/  IMAD.MOV.U32 R0, RZ, RZ, R14 ;  /* 0x000000ffff007224 */ /* 0x000fce00078e000e */
[----:B------:R-:W-:Y:S05]  /*1bd40*/  WARPSYNC.COLLECTIVE R15, `(.L_x_5071) ;  /* 0x000000000f087348 */ /* 0x000fea0003c00000 */
[----:B------:R0:W1:Y:S02]  /*1bd50*/  SHFL.IDX P6, R14, R13, R12, R11 ;  /* 0x0000000c0d0e7389 */ /* 0x00006400000c000b */
[----:B01----:R-:W-:Y:S01]  /*1bd60*/  ENDCOLLECTIVE ;  /* 0x000000000000791b */ /* 0x003fe20003800000 */
.L_x_5071:
[----:B------:R-:W-:Y:S02]  /*1bd70*/  IMAD.MOV.U32 R13, RZ, RZ, R9 ;  /* 0x000000ffff0d7224 */ /* 0x000fe400078e0009 */
[----:B------:R-:W-:-:S07]  /*1bd80*/  IMAD.MOV.U32 R7, RZ, RZ, R14 ;  /* 0x000000ffff077224 */ /* 0x000fce00078e000e */
[----:B------:R-:W-:Y:S05]  /*1bd90*/  WARPSYNC.COLLECTIVE R15, `(.L_x_5072) ;  /* 0x000000000f087348 */ /* 0x000fea0003c00000 */
[----:B------:R0:W1:Y:S02]  /*1bda0*/  SHFL.IDX P6, R14, R13, R12, R11 ;  /* 0x0000000c0d0e7389 */ /* 0x00006400000c000b */
[----:B01----:R-:W-:Y:S01]  /*1bdb0*/  ENDCOLLECTIVE ;  /* 0x000000000000791b */ /* 0x003fe20003800000 */
.L_x_5072:
[----:B------:R-:W-:Y:S02]  /*1bdc0*/  IMAD.MOV.U32 R12, RZ, RZ, R0 ;  /* 0x000000ffff0c7224 */ /* 0x000fe400078e0000 */
[----:B------:R-:W-:Y:S01]  /*1bdd0*/  IMAD.MOV.U32 R13, RZ, RZ, R3 ;  /* 0x000000ffff0d7224 */ /* 0x000fe200078e0003 */
[----:B------:R-:W-:Y:S06]  /*1bde0*/  BRA `(.L_x_5073) ;  /* 0xfffffec800a87947 */ /* 0x000fec000383ffff */
.L_x_4809:
[----:B0-----:R0:W1:Y:S02]  /*1bdf0*/  SYNCS.PHASECHK.TRANS64.TRYWAIT P1, [R2+URZ+0x28c00], R3 ;  /* 0x028c0003020075a7 */ /* 0x001064000802017f */
[----:B-1----:R-:W-:Y:S05]  /*1be00*/  @!P1 NANOSLEEP.SYNCS 0x989680 ;  /* 0x009896800000995d */ /* 0x002fea0003900000 */
[----:B------:R-:W1:Y:S02]  /*1be10*/  @!P1 SYNCS.PHASECHK.TRANS64 P1, [R2+URZ+0x28c00], R3 ;  /* 0x028c0003020095a7 */ /* 0x000e64000802007f */
[----:B-1----:R-:W-:Y:S05]  /*1be20*/  @!P1 BRA `(.L_x_4809) ;  /* 0xfffffffc00f09947 */ /* 0x002fea000383ffff */
[----:B------:R-:W-:Y:S05]  /*1be30*/  BRA `(.L_x_5074) ;  /* 0xfffffecc00487947 */ /* 0x000fea000383ffff */
.L_x_4815:
[----:B0-----:R0:W1:Y:S02]  /*1be40*/  SYNCS.PHASECHK.TRANS64.TRYWAIT P2, [R168+URZ+0x28c30], R57 ;  /* 0x028c3039a80075a7 */ /* 0x001064000804017f */
[----:B-1----:R-:W-:Y:S05]  /*1be50*/  @!P2 NANOSLEEP.SYNCS 0x989680 ;  /* 0x009896800000a95d */ /* 0x002fea0003900000 */
[----:B------:R-:W1:Y:S02]  /*1be60*/  @!P2 SYNCS.PHASECHK.TRANS64 P2, [R168+URZ+0x28c30], R57 ;  /* 0x028c3039a800a5a7 */ /* 0x000e64000804007f */
[----:B-1----:R-:W-:Y:S05]  /*1be70*/  @!P2 BRA `(.L_x_4815) ;  /* 0xfffffffc00f0a947 */ /* 0x002fea000383ffff */
[----:B------:R-:W-:Y:S05]  /*1be80*/  BRA `(.L_x_4814) ;  /* 0xfffffed800e07947 */ /* 0x000fea000383ffff */
.L_x_4820:
[----:B--2---:R2:W3:Y:S02]  /*1be90*/  SYNCS.PHASECHK.TRANS64.TRYWAIT P2, [R168+URZ+0x28c50], R57 ;  /* 0x028c5039a80075a7 */ /* 0x0044e4000804017f */
[----:B---3--:R-:W-:Y:S05]  /*1bea0*/  @!P2 NANOSLEEP.SYNCS 0x989680 ;  /* 0x009896800000a95d */ /* 0x008fea0003900000 */
[----:B------:R-:W3:Y:S02]  /*1beb0*/  @!P2 SYNCS.PHASECHK.TRANS64 P2, [R168+URZ+0x28c50], R57 ;  /* 0x028c5039a800a5a7 */ /* 0x000ee4000804007f */
[----:B---3--:R-:W-:Y:S05]  /*1bec0*/  @!P2 BRA `(.L_x_4820) ;  /* 0xfffffffc00f0a947 */ /* 0x008fea000383ffff */
[----:B------:R-:W-:Y:S05]  /*1bed0*/  BRA `(.L_x_4819) ;  /* 0xfffffeec00a47947 */ /* 0x000fea000383ffff */
.L_x_4827:
[----:B--2---:R2:W3:Y:S02]  /*1bee0*/  SYNCS.PHASECHK.TRANS64.TRYWAIT P2, [R216+URZ+0x28c30], R20 ;  /* 0x028c3014d80075a7 */ /* 0x0044e4000804017f */
[----:B---3--:R-:W-:Y:S05]  /*1bef0*/  @!P2 NANOSLEEP.SYNCS 0x989680 ;  /* 0x009896800000a95d */ /* 0x008fea0003900000 */
[----:B------:R-:W3:Y:S02]  /*1bf00*/  @!P2 SYNCS.PHASECHK.TRANS64 P2, [R216+URZ+0x28c30], R20 ;  /* 0x028c3014d800a5a7 */ /* 0x000ee4000804007f */
[----:B---3--:R-:W-:Y:S05]  /*1bf10*/  @!P2 BRA `(.L_x_4827) ;  /* 0xfffffffc00f0a947 */ /* 0x008fea000383ffff */
[----:B------:R-:W-:Y:S05]  /*1bf20*/  BRA `(.L_x_4826) ;  /* 0xfffffef000d07947 */ /* 0x000fea000383ffff */
.L_x_4832:
[----:B--2---:R2:W3:Y:S02]  /*1bf30*/  SYNCS.PHASECHK.TRANS64.TRYWAIT P2, [R216+URZ+0x28c50], R20 ;  /* 0x028c5014d80075a7 */ /* 0x0044e4000804017f */
[----:B---3--:R-:W-:Y:S05]  /*1bf40*/  @!P2 NANOSLEEP.SYNCS 0x989680 ;  /* 0x009896800000a95d */ /* 0x008fea0003900000 */
[----:B------:R-:W3:Y:S02]  /*1bf50*/  @!P2 SYNCS.PHASECHK.TRANS64 P2, [R216+URZ+0x28c50], R20 ;  /* 0x028c5014d800a5a7 */ /* 0x000ee4000804007f */
[----:B---3--:R-:W-:Y:S05]  /*1bf60*/  @!P2 BRA `(.L_x_4832) ;  /* 0xfffffffc00f0a947 */ /* 0x008fea000383ffff */
[----:B------:R-:W-:Y:S05]  /*1bf70*/  BRA `(.L_x_4831) ;  /* 0xffffff0c00b87947 */ /* 0x000fea000383ffff */
.L_x_4840:
[----:B---3--:R3:W4:Y:S02]  /*1bf80*/  SYNCS.PHASECHK.TRANS64.TRYWAIT P2, [R194+URZ+0x28c30], R20 ;  /* 0x028c3014c20075a7 */ /* 0x008724000804017f */
[----:B----4-:R-:W-:Y:S05]  /*1bf90*/  @!P2 NANOSLEEP.SYNCS 0x989680 ;  /* 0x009896800000a95d */ /* 0x010fea0003900000 */
[----:B------:R-:W4:Y:S02]  /*1bfa0*/  @!P2 SYNCS.PHASECHK.TRANS64 P2, [R194+URZ+0x28c30], R20 ;  /* 0x028c3014c200a5a7 */ /* 0x000f24000804007f */
[----:B----4-:R-:W-:Y:S05]  /*1bfb0*/  @!P2 BRA `(.L_x_4840) ;  /* 0xfffffffc00f0a947 */ /* 0x010fea000383ffff */
[----:B------:R-:W-:Y:S05]  /*1bfc0*/  BRA `(.L_x_4839) ;  /* 0xffffff1000cc7947 */ /* 0x000fea000383ffff */
.L_x_4845:
[----:B-1----:R1:W4:Y:S02]  /*1bfd0*/  SYNCS.PHASECHK.TRANS64.TRYWAIT P2, [R194+URZ+0x28c50], R20 ;  /* 0x028c5014c20075a7 */ /* 0x002324000804017f */
[----:B----4-:R-:W-:Y:S05]  /*1bfe0*/  @!P2 NANOSLEEP.SYNCS 0x989680 ;  /* 0x009896800000a95d */ /* 0x010fea0003900000 */
[----:B------:R-:W4:Y:S02]  /*1bff0*/  @!P2 SYNCS.PHASECHK.TRANS64 P2, [R194+URZ+0x28c50], R20 ;  /* 0x028c5014c200a5a7 */ /* 0x000f24000804007f */
[----:B----4-:R-:W-:Y:S05]  /*1c000*/  @!P2 BRA `(.L_x_4845) ;  /* 0xfffffffc00f0a947 */ /* 0x010fea000383ffff */
[----:B------:R-:W-:Y:S05]  /*1c010*/  BRA `(.L_x_4844) ;  /* 0xffffff2800247947 */ /* 0x000fea000383ffff */
.L_x_4875:
[----:B------:R-:W2:Y:S01]  /*1c020*/  S2R R9, SR_TID.X ;  /* 0x0000000000097919 */ /* 0x000ea20000002100 */
[----:B------:R-:W-:Y:S01]  /*1c030*/  BSSY B1, `(.L_x_5075) ;  /* 0x000000a000017945 */ /* 0x000fe20003800000 */
[----:B------:R-:W-:Y:S02]  /*1c040*/  IMAD.MOV.U32 R12, RZ, RZ, RZ ;  /* 0x000000ffff0c7224 */ /* 0x000fe400078e00ff */
[----:B-1----:R-:W-:Y:S02]  /*1c050*/  IMAD.MOV.U32 R11, RZ, RZ, 0x1f ;  /* 0x0000001fff0b7424 */ /* 0x002fe400078e00ff */
[----:B------:R-:W-:Y:S01]  /*1c060*/  IMAD.MOV.U32 R15, RZ, RZ, -0x1 ;  /* 0xffffffffff0f7424 */ /* 0x000fe200078e00ff */
[----:B--2---:R-:W-:-:S04]  /*1c070*/  SHF.R.U32.HI R9, RZ, 0x5, R9 ;  /* 0x00000005ff097819 */ /* 0x004fc80000011609 */
[----:B------:R-:W-:-:S05]  /*1c080*/  LOP3.LUT R9, R9, 0x3, RZ, 0xc0, !PT ;  /* 0x0000000309097812 */ /* 0x000fca00078ec0ff */
[----:B------:R-:W-:-:S07]  /*1c090*/  IMAD.MOV.U32 R13, RZ, RZ, R9 ;  /* 0x000000ffff0d7224 */ /* 0x000fce00078e0009 */
[----:B0-----:R-:W-:Y:S05]  /*1c0a0*/  WARPSYNC.COLLECTIVE R15, `(.L_x_5076) ;  /* 0x000000000f087348 */ /* 0x001fea0003c00000 */
[----:B0-----:R0:W1:Y:S02]  /*1c0b0*/  SHFL.IDX P6, R14, R13, R12, R11 ;  /* 0x0000000c0d0e7389 */ /* 0x00106400000c000b */
[----:B01----:R-:W-:Y:S01]  /*1c0c0*/  ENDCOLLECTIVE ;  /* 0x000000000000791b */ /* 0x003fe20003800000 */
.L_x_5076:
[----:B------:R-:W-:Y:S05]  /*1c0d0*/  BSYNC B1 ;  /* 0x0000000000017941 */ /* 0x000fea0003800000 */
.L_x_5075:
[----:B------:R-:W-:Y:S05]  /*1c0e0*/  BRA `(.L_x_5077) ;  /* 0xffffff7800407947 */ /* 0x000fea000383ffff */
.L_x_4877:
[----:B------:R-:W-:Y:S01]  /*1c0f0*/  BSSY B1, `(.L_x_5078) ;  /* 0x0000006000017945 */ /* 0x000fe20003800000 */
[----:B------:R-:W-:-:S07]  /*1c100*/  IMAD.MOV.U32 R15, RZ, RZ, -0x1 ;  /* 0xffffffffff0f7424 */ /* 0x000fce00078e00ff */
[----:B01----:R-:W-:Y:S05]  /*1c110*/  WARPSYNC.COLLECTIVE R15, `(.L_x_5079) ;  /* 0x000000000f0c7348 */ /* 0x003fea0003c00000 */
[----:B------:R-:W-:Y:S02]  /*1c120*/  ELECT P6, UR62, PT ;  /* 0x00000000003e782f */ /* 0x000fe400038c0000 */
[----:B------:R-:W-:Y:S01]  /*1c130*/  MOV R14, UR62 ;  /* 0x0000003e000e7c02 */ /* 0x000fe20008000f00 */
[----:B01----:R-:W-:Y:S10]  /*1c140*/  ENDCOLLECTIVE ;  /* 0x000000000000791b */ /* 0x003ff40003800000 */
.L_x_5079:
[----:B------:R-:W-:Y:S05]  /*1c150*/  BSYNC B1 ;  /* 0x0000000000017941 */ /* 0x000fea0003800000 */
.L_x_5078:
[----:B------:R-:W-:Y:S05]  /*1c160*/  BRA `(.L_x_4876) ;  /* 0xffffff7800387947 */ /* 0x000fea000383ffff */
.L_x_4879:
[----:B0-----:R-:W2:Y:S02]  /*1c170*/  LDL R5, [R1+0x4] ;  /* 0x0000040001057983 */ /* 0x001ea40000100800 */
[----:B--2---:R0:W2:Y:S02]  /*1c180*/  SYNCS.PHASECHK.TRANS64.TRYWAIT P0, [R5+URZ+0x28c20], R4 ;  /* 0x028c2004050075a7 */ /* 0x0040a4000800017f */
[----:B--2---:R-:W-:Y:S05]  /*1c190*/  @!P0 NANOSLEEP.SYNCS 0x989680 ;  /* 0x009896800000895d */ /* 0x004fea0003900000 */
[----:B------:R-:W2:Y:S02]  /*1c1a0*/  @!P0 SYNCS.PHASECHK.TRANS64 P0, [R5+URZ+0x28c20], R4 ;  /* 0x028c2004050085a7 */ /* 0x000ea4000800007f */
[----:B--2---:R-:W-:Y:S05]  /*1c1b0*/  @!P0 BRA `(.L_x_4879) ;  /* 0xfffffffc00ec8947 */ /* 0x004fea000383ffff */
[----:B------:R-:W-:Y:S05]  /*1c1c0*/  BRA `(.L_x_5080) ;  /* 0xffffff7800487947 */ /* 0x000fea000383ffff */
.L_x_4883:
[----:B0-----:R0:W2:Y:S02]  /*1c1d0*/  SYNCS.PHASECHK.TRANS64.TRYWAIT P0, [R5+URZ+0x28ca0], R9 ;  /* 0x028ca009050075a7 */ /* 0x0010a4000800017f */
[----:B--2---:R-:W-:Y:S05]  /*1c1e0*/  @!P0 NANOSLEEP.SYNCS 0x989680 ;  /* 0x009896800000895d */ /* 0x004fea0003900000 */
[----:B------:R-:W2:Y:S02]  /*1c1f0*/  @!P0 SYNCS.PHASECHK.TRANS64 P0, [R5+URZ+0x28ca0], R9 ;  /* 0x028ca009050085a7 */ /* 0x000ea4000800007f */
[----:B--2---:R-:W-:Y:S05]  /*1c200*/  @!P0 BRA `(.L_x_4883) ;  /* 0xfffffffc00f08947 */ /* 0x004fea000383ffff */
[----:B------:R-:W-:Y:S05]  /*1c210*/  BRA `(.L_x_5081) ;  /* 0xffffff78006c7947 */ /* 0x000fea000383ffff */
.L_x_4888:
[----:B--2---:R2:W3:Y:S02]  /*1c220*/  SYNCS.PHASECHK.TRANS64.TRYWAIT P0, [R5+URZ+0x28cc0], R9 ;  /* 0x028cc009050075a7 */ /* 0x0044e4000800017f */
[----:B---3--:R-:W-:Y:S05]  /*1c230*/  @!P0 NANOSLEEP.SYNCS 0x989680 ;  /* 0x009896800000895d */ /* 0x008fea0003900000 */
[----:B------:R-:W3:Y:S02]  /*1c240*/  @!P0 SYNCS.PHASECHK.TRANS64 P0, [R5+URZ+0x28cc0], R9 ;  /* 0x028cc009050085a7 */ /* 0x000ee4000800007f */
[----:B---3--:R-:W-:Y:S05]  /*1c250*/  @!P0 BRA `(.L_x_4888) ;  /* 0xfffffffc00f08947 */ /* 0x008fea000383ffff */
[----:B------:R-:W-:Y:S05]  /*1c260*/  BRA `(.L_x_5082) ;  /* 0xffffff7800f07947 */ /* 0x000fea000383ffff */
.L_x_4902:
[----:B0-----:R0:W2:Y:S02]  /*1c270*/  SYNCS.PHASECHK.TRANS64.TRYWAIT P1, [R5+URZ+0x28ca0], R6 ;  /* 0x028ca006050075a7 */ /* 0x0010a4000802017f */
[----:B--2---:R-:W-:Y:S05]  /*1c280*/  @!P1 NANOSLEEP.SYNCS 0x989680 ;  /* 0x009896800000995d */ /* 0x004fea0003900000 */
[----:B------:R-:W2:Y:S02]  /*1c290*/  @!P1 SYNCS.PHASECHK.TRANS64 P1, [R5+URZ+0x28ca0], R6 ;  /* 0x028ca006050095a7 */ /* 0x000ea4000802007f */
[----:B--2---:R-:W-:Y:S05]  /*1c2a0*/  @!P1 BRA `(.L_x_4902) ;  /* 0xfffffffc00f09947 */ /* 0x004fea000383ffff */
[----:B------:R-:W-:Y:S05]  /*1c2b0*/  BRA `(.L_x_5083) ;  /* 0xffffff8400787947 */ /* 0x000fea000383ffff */
.L_x_4907:
[----:B--2---:R2:W3:Y:S02]  /*1c2c0*/  SYNCS.PHASECHK.TRANS64.TRYWAIT P1, [R5+URZ+0x28cc0], R6 ;  /* 0x028cc006050075a7 */ /* 0x0044e4000802017f */
[----:B---3--:R-:W-:Y:S05]  /*1c2d0*/  @!P1 NANOSLEEP.SYNCS 0x989680 ;  /* 0x009896800000995d */ /* 0x008fea0003900000 */
[----:B------:R-:W3:Y:S02]  /*1c2e0*/  @!P1 SYNCS.PHASECHK.TRANS64 P1, [R5+URZ+0x28cc0], R6 ;  /* 0x028cc006050095a7 */ /* 0x000ee4000802007f */
[----:B---3--:R-:W-:Y:S05]  /*1c2f0*/  @!P1 BRA `(.L_x_4907) ;  /* 0xfffffffc00f09947 */ /* 0x008fea000383ffff */
[----:B------:R-:W-:Y:S05]  /*1c300*/  BRA `(.L_x_5084) ;  /* 0xffffff8400f87947 */ /* 0x000fea000383ffff */
.L_x_4927:
        /* <DEDUP_REMOVED lines=11> */
.L_x_5086:
[----:B------:R-:W-:Y:S05]  /*1c3c0*/  BSYNC B0 ;  /* 0x0000000000007941 */ /* 0x000fea0003800000 */
.L_x_5085:
[----:B------:R-:W-:Y:S05]  /*1c3d0*/  BRA `(.L_x_5087) ;  /* 0xffffff9800087947 */ /* 0x000fea000383ffff */
.L_x_4929:
[----:B------:R-:W-:Y:S01]  /*1c3e0*/  BSSY B0, `(.L_x_5088) ;  /* 0x0000006000007945 */ /* 0x000fe20003800000 */
[----:B------:R-:W-:-:S07]  /*1c3f0*/  IMAD.MOV.U32 R15, RZ, RZ, -0x1 ;  /* 0xffffffffff0f7424 */ /* 0x000fce00078e00ff */
[----:B01----:R-:W-:Y:S05]  /*1c400*/  WARPSYNC.COLLECTIVE R15, `(.L_x_5089) ;  /* 0x000000000f0c7348 */ /* 0x003fea0003c00000 */
[----:B------:R-:W-:Y:S02]  /*1c410*/  ELECT P6, UR62, PT ;  /* 0x00000000003e782f */ /* 0x000fe400038c0000 */
[----:B------:R-:W-:Y:S01]  /*1c420*/  MOV R14, UR62 ;  /* 0x0000003e000e7c02 */ /* 0x000fe20008000f00 */
[----:B01----:R-:W-:Y:S10]  /*1c430*/  ENDCOLLECTIVE ;  /* 0x000000000000791b */ /* 0x003ff40003800000 */
.L_x_5089:
[----:B------:R-:W-:Y:S05]  /*1c440*/  BSYNC B0 ;  /* 0x0000000000007941 */ /* 0x000fea0003800000 */
.L_x_5088:
[----:B------:R-:W-:Y:S05]  /*1c450*/  BRA `(.L_x_5090) ;  /* 0xffffff9800187947 */ /* 0x000fea000383ffff */
.L_x_4931:
[----:B0-----:R0:W2:Y:S02]  /*1c460*/  SYNCS.PHASECHK.TRANS64.TRYWAIT P0, [R0+URZ+0x28c40], R2 ;  /* 0x028c4002000075a7 */ /* 0x0010a4000800017f */
[----:B--2---:R-:W-:Y:S05]  /*1c470*/  @!P0 NANOSLEEP.SYNCS 0x989680 ;  /* 0x009896800000895d */ /* 0x004fea0003900000 */
[----:B------:R-:W2:Y:S02]  /*1c480*/  @!P0 SYNCS.PHASECHK.TRANS64 P0, [R0+URZ+0x28c40], R2 ;  /* 0x028c4002000085a7 */ /* 0x000ea4000800007f */
[----:B--2---:R-:W-:Y:S05]  /*1c490*/  @!P0 BRA `(.L_x_4931) ;  /* 0xfffffffc00f08947 */ /* 0x004fea000383ffff */
[----:B------:R-:W-:Y:S05]  /*1c4a0*/  BRA `(.L_x_5091) ;  /* 0xffffff9800847947 */ /* 0x000fea000383ffff */
.L_x_4935:
        /* <DEDUP_REMOVED lines=12> */
.L_x_5092:
[----:B------:R-:W-:Y:S02]  /*1c570*/  IMAD.MOV.U32 R13, RZ, RZ, R3 ;  /* 0x000000ffff0d7224 */ /* 0x000fe400078e0003 */
[----:B------:R-:W-:-:S07]  /*1c580*/  IMAD.MOV.U32 R4, RZ, RZ, R14 ;  /* 0x000000ffff047224 */ /* 0x000fce00078e000e */
[----:B------:R-:W-:Y:S05]  /*1c590*/  WARPSYNC.COLLECTIVE R15, `(.L_x_5093) ;  /* 0x000000000f087348 */ /* 0x000fea0003c00000 */
[----:B------:R0:W1:Y:S02]  /*1c5a0*/  SHFL.IDX P6, R14, R13, R12, R11 ;  /* 0x0000000c0d0e7389 */ /* 0x00006400000c000b */
[----:B01----:R-:W-:Y:S01]  /*1c5b0*/  ENDCOLLECTIVE ;  /* 0x000000000000791b */ /* 0x003fe20003800000 */
.L_x_5093:
[----:B------:R-:W-:Y:S02]  /*1c5c0*/  IMAD.MOV.U32 R13, RZ, RZ, R2 ;  /* 0x000000ffff0d7224 */ /* 0x000fe400078e0002 */
[----:B------:R-:W-:Y:S02]  /*1c5d0*/  IMAD.MOV.U32 R12, RZ, RZ, 0x1 ;  /* 0x00000001ff0c7424 */ /* 0x000fe400078e00ff */
[----:B------:R-:W-:-:S07]  /*1c5e0*/  IMAD.MOV.U32 R5, RZ, RZ, R14 ;  /* 0x000000ffff057224 */ /* 0x000fce00078e000e */
[----:B------:R-:W-:Y:S05]  /*1c5f0*/  WARPSYNC.COLLECTIVE R15, `(.L_x_5094) ;  /* 0x000000000f087348 */ /* 0x000fea0003c00000 */
[----:B------:R0:W1:Y:S02]  /*1c600*/  SHFL.IDX P6, R14, R13, R12, R11 ;  /* 0x0000000c0d0e7389 */ /* 0x00006400000c000b */
[----:B01----:R-:W-:Y:S01]  /*1c610*/  ENDCOLLECTIVE ;  /* 0x000000000000791b */ /* 0x003fe20003800000 */
.L_x_5094:
        /* <DEDUP_REMOVED lines=10> */
.L_x_5095:
        /* <DEDUP_REMOVED lines=11> */
.L_x_5096:
        /* <DEDUP_REMOVED lines=10> */
.L_x_5097:
        /* <DEDUP_REMOVED lines=12> */
.L_x_5098:
        /* <DEDUP_REMOVED lines=14> */
.L_x_5099:
[----:B------:R-:W-:Y:S01]  /*1c9b0*/  IMAD.MOV.U32 R3, RZ, RZ, R14 ;  /* 0x000000ffff037224 */ /* 0x000fe200078e000e */
[----:B------:R-:W-:Y:S06]  /*1c9c0*/  BRA `(.L_x_5100) ;  /* 0xffffff9c00f47947 */ /* 0x000fec000383ffff */
.L_x_4938:
[----:B0-----:R-:W2:Y:S02]  /*1c9d0*/  LDL R2, [R1+0x4] ;  /* 0x0000040001027983 */ /* 0x001ea40000100800 */
[----:B--2---:R0:W1:Y:S02]  /*1c9e0*/  SYNCS.PHASECHK.TRANS64.TRYWAIT P0, [R2+URZ+0x28c20], R0 ;  /* 0x028c2000020075a7 */ /* 0x004064000800017f */
[----:B-1----:R-:W-:Y:S05]  /*1c9f0*/  @!P0 NANOSLEEP.SYNCS 0x989680 ;  /* 0x009896800000895d */ /* 0x002fea0003900000 */
[----:B------:R-:W1:Y:S02]  /*1ca00*/  @!P0 SYNCS.PHASECHK.TRANS64 P0, [R2+URZ+0x28c20], R0 ;  /* 0x028c2000020085a7 */ /* 0x000e64000800007f */
[----:B-1----:R-:W-:Y:S05]  /*1ca10*/  @!P0 BRA `(.L_x_4938) ;  /* 0xfffffffc00ec8947 */ /* 0x002fea000383ffff */
[----:B------:R-:W-:Y:S05]  /*1ca20*/  BRA `(.L_x_5101) ;  /* 0xffffffa000547947 */ /* 0x000fea000383ffff */
.L_x_4942:
[----:B0-----:R0:W1:Y:S02]  /*1ca30*/  SYNCS.PHASECHK.TRANS64.TRYWAIT P0, [R0+URZ+0x28c60], R2 ;  /* 0x028c6002000075a7 */ /* 0x001064000800017f */
[----:B-1----:R-:W-:Y:S05]  /*1ca40*/  @!P0 NANOSLEEP.SYNCS 0x989680 ;  /* 0x009896800000895d */ /* 0x002fea0003900000 */
[----:B------:R-:W1:Y:S02]  /*1ca50*/  @!P0 SYNCS.PHASECHK.TRANS64 P0, [R0+URZ+0x28c60], R2 ;  /* 0x028c6002000085a7 */ /* 0x000e64000800007f */
[----:B-1----:R-:W-:Y:S05]  /*1ca60*/  @!P0 BRA `(.L_x_4942) ;  /* 0xfffffffc00f08947 */ /* 0x002fea000383ffff */
[----:B------:R-:W-:Y:S05]  /*1ca70*/  BRA `(.L_x_5102) ;  /* 0xffffffa000807947 */ /* 0x000fea000383ffff */
.L_x_4961:
[----:B-1----:R1:W2:Y:S02]  /*1ca80*/  SYNCS.PHASECHK.TRANS64.TRYWAIT P0, [R3+URZ+0x28c40], R2 ;  /* 0x028c4002030075a7 */ /* 0x0022a4000800017f */
[----:B--2---:R-:W-:Y:S05]  /*1ca90*/  @!P0 NANOSLEEP.SYNCS 0x989680 ;  /* 0x009896800000895d */ /* 0x004fea0003900000 */
[----:B------:R-:W2:Y:S02]  /*1caa0*/  @!P0 SYNCS.PHASECHK.TRANS64 P0, [R3+URZ+0x28c40], R2 ;  /* 0x028c4002030085a7 */ /* 0x000ea4000800007f */
[----:B--2---:R-:W-:Y:S05]  /*1cab0*/  @!P0 BRA `(.L_x_4961) ;  /* 0xfffffffc00f08947 */ /* 0x004fea000383ffff */
[----:B------:R-:W-:Y:S05]  /*1cac0*/  BRA `(.L_x_5103) ;  /* 0xffffffac00a47947 */ /* 0x000fea000383ffff */
.L_x_4966:
[----:B0-----:R0:W2:Y:S02]  /*1cad0*/  SYNCS.PHASECHK.TRANS64.TRYWAIT P0, [R3+URZ+0x28c60], R2 ;  /* 0x028c6002030075a7 */ /* 0x0010a4000800017f */
[----:B--2---:R-:W-:Y:S05]  /*1cae0*/  @!P0 NANOSLEEP.SYNCS 0x989680 ;  /* 0x009896800000895d */ /* 0x004fea0003900000 */
[----:B------:R-:W2:Y:S02]  /*1caf0*/  @!P0 SYNCS.PHASECHK.TRANS64 P0, [R3+URZ+0x28c60], R2 ;  /* 0x028c6002030085a7 */ /* 0x000ea4000800007f */
[----:B--2---:R-:W-:Y:S05]  /*1cb00*/  @!P0 BRA `(.L_x_4966) ;  /* 0xfffffffc00f08947 */ /* 0x004fea000383ffff */
[----:B------:R-:W-:Y:S05]  /*1cb10*/  BRA `(.L_x_5104) ;  /* 0xffffffb0002c7947 */ /* 0x000fea000383ffff */
.L_x_4981:
[----:B0-----:R0:W1:Y:S02]  /*1cb20*/  SYNCS.PHASECHK.TRANS64.TRYWAIT P0, [R4+URZ+0x28c40], R2 ;  /* 0x028c4002040075a7 */ /* 0x001064000800017f */
[----:B-1----:R-:W-:Y:S05]  /*1cb30*/  @!P0 NANOSLEEP.SYNCS 0x989680 ;  /* 0x009896800000895d */ /* 0x002fea0003900000 */
[----:B------:R-:W1:Y:S02]  /*1cb40*/  @!P0 SYNCS.PHASECHK.TRANS64 P0, [R4+URZ+0x28c40], R2 ;  /* 0x028c4002040085a7 */ /* 0x000e64000800007f */
[----:B-1----:R-:W-:Y:S05]  /*1cb50*/  @!P0 BRA `(.L_x_4981) ;  /* 0xfffffffc00f08947 */ /* 0x002fea000383ffff */
[----:B------:R-:W-:Y:S05]  /*1cb60*/  BRA `(.L_x_5105) ;  /* 0xffffffbc00347947 */ /* 0x000fea000383ffff */
.L_x_4986:
[----:B-1----:R1:W2:Y:S02]  /*1cb70*/  SYNCS.PHASECHK.TRANS64.TRYWAIT P0, [R4+URZ+0x28c60], R2 ;  /* 0x028c6002040075a7 */ /* 0x0022a4000800017f */
[----:B--2---:R-:W-:Y:S05]  /*1cb80*/  @!P0 NANOSLEEP.SYNCS 0x989680 ;  /* 0x009896800000895d */ /* 0x004fea0003900000 */
[----:B------:R-:W2:Y:S02]  /*1cb90*/  @!P0 SYNCS.PHASECHK.TRANS64 P0, [R4+URZ+0x28c60], R2 ;  /* 0x028c6002040085a7 */ /* 0x000ea4000800007f */
[----:B--2---:R-:W-:Y:S05]  /*1cba0*/  @!P0 BRA `(.L_x_4986) ;  /* 0xfffffffc00f08947 */ /* 0x004fea000383ffff */
[----:B------:R-:W-:Y:S05]  /*1cbb0*/  BRA `(.L_x_5106) ;  /* 0xffffffbc00b87947 */ /* 0x000fea000383ffff */
.L_x_5001:
[----:B-1----:R1:W2:Y:S02]  /*1cbc0*/  SYNCS.PHASECHK.TRANS64.TRYWAIT P0, [R4+URZ+0x28c40], R2 ;  /* 0x028c4002040075a7 */ /* 0x0022a4000800017f */
[----:B--2---:R-:W-:Y:S05]  /*1cbd0*/  @!P0 NANOSLEEP.SYNCS 0x989680 ;  /* 0x009896800000895d */ /* 0x004fea0003900000 */
[----:B------:R-:W2:Y:S02]  /*1cbe0*/  @!P0 SYNCS.PHASECHK.TRANS64 P0, [R4+URZ+0x28c40], R2 ;  /* 0x028c4002040085a7 */ /* 0x000ea4000800007f */
[----:B--2---:R-:W-:Y:S05]  /*1cbf0*/  @!P0 BRA `(.L_x_5001) ;  /* 0xfffffffc00f08947 */ /* 0x004fea000383ffff */
[----:B------:R-:W-:Y:S05]  /*1cc00*/  BRA `(.L_x_5107) ;  /* 0xffffffc800a47947 */ /* 0x000fea000383ffff */
.L_x_5006:
[----:B0-----:R0:W2:Y:S02]  /*1cc10*/  SYNCS.PHASECHK.TRANS64.TRYWAIT P0, [R4+URZ+0x28c60], R2 ;  /* 0x028c6002040075a7 */ /* 0x0010a4000800017f */
[----:B--2---:R-:W-:Y:S05]  /*1cc20*/  @!P0 NANOSLEEP.SYNCS 0x989680 ;  /* 0x009896800000895d */ /* 0x004fea0003900000 */
[----:B------:R-:W2:Y:S02]  /*1cc30*/  @!P0 SYNCS.PHASECHK.TRANS64 P0, [R4+URZ+0x28c60], R2 ;  /* 0x028c6002040085a7 */ /* 0x000ea4000800007f */
[----:B--2---:R-:W-:Y:S05]  /*1cc40*/  @!P0 BRA `(.L_x_5006) ;  /* 0xfffffffc00f08947 */ /* 0x004fea000383ffff */
[----:B------:R-:W-:Y:S05]  /*1cc50*/  BRA `(.L_x_5108) ;  /* 0xffffffcc002c7947 */ /* 0x000fea000383ffff */
.L_x_5022:
[----:B------:R-:W-:Y:S01]  /*1cc60*/  BSSY B0, `(.L_x_5109) ;  /* 0x0000008000007945 */ /* 0x000fe20003800000 */
[----:B------:R-:W-:Y:S02]  /*1cc70*/  IMAD.MOV.U32 R13, RZ, RZ, R16 ;  /* 0x000000ffff0d7224 */ /* 0x000fe400078e0010 */
[----:B------:R-:W-:Y:S02]  /*1cc80*/  IMAD.MOV.U32 R12, RZ, RZ, RZ ;  /* 0x000000ffff0c7224 */ /* 0x000fe400078e00ff */
[----:B-1----:R-:W-:Y:S02]  /*1cc90*/  IMAD.MOV.U32 R11, RZ, RZ, 0x1f ;  /* 0x0000001fff0b7424 */ /* 0x002fe400078e00ff */
[----:B------:R-:W-:-:S07]  /*1cca0*/  IMAD.MOV.U32 R15, RZ, RZ, -0x1 ;  /* 0xffffffffff0f7424 */ /* 0x000fce00078e00ff */
[----:B0----5:R-:W-:Y:S05]  /*1ccb0*/  WARPSYNC.COLLECTIVE R15, `(.L_x_5110) ;  /* 0x000000000f087348 */ /* 0x021fea0003c00000 */
[----:B0-----:R0:W1:Y:S02]  /*1ccc0*/  SHFL.IDX P6, R14, R13, R12, R11 ;  /* 0x0000000c0d0e7389 */ /* 0x00106400000c000b */
[----:B01---5:R-:W-:Y:S01]  /*1ccd0*/  ENDCOLLECTIVE ;  /* 0x000000000000791b */ /* 0x023fe20003800000 */
.L_x_5110:
[----:B------:R-:W-:Y:S05]  /*1cce0*/  BSYNC B0 ;  /* 0x0000000000007941 */ /* 0x000fea0003800000 */
.L_x_5109:
        /* <DEDUP_REMOVED lines=9> */
.L_x_5111:
        /* <DEDUP_REMOVED lines=18> */
.L_x_5112:
[----:B------:R-:W-:Y:S01]  /*1cea0*/  IMAD.MOV.U32 R12, RZ, RZ, 0x2 ;  /* 0x00000002ff0c7424 */ /* 0x000fe200078e00ff */
[----:B------:R-:W-:-:S05]  /*1ceb0*/  SEL R5, R14, RZ, P1 ;  /* 0x000000ff0e057207 */ /* 0x000fca0000800000 */
[----:B------:R-:W-:-:S04]  /*1cec0*/  IMAD.IADD R3, R2, 0x1, R5 ;  /* 0x0000000102037824 */ /* 0x000fc800078e0205 */
[----:B------:R-:W-:-:S07]  /*1ced0*/  IMAD.MOV.U32 R13, RZ, RZ, R3 ;  /* 0x000000ffff0d7224 */ /* 0x000fce00078e0003 */
[----:B------:R-:W-:Y:S05]  /*1cee0*/  WARPSYNC.COLLECTIVE R15, `(.L_x_5113) ;  /* 0x000000000f087348 */ /* 0x000fea0003c00000 */
[----:B------:R0:W1:Y:S02]  /*1cef0*/  SHFL.UP P6, R14, R13, R12, R11 ;  /* 0x0400000c0d0e7389 */ /* 0x00006400000c000b */
[----:B01----:R-:W-:Y:S01]  /*1cf00*/  ENDCOLLECTIVE ;  /* 0x000000000000791b */ /* 0x003fe20003800000 */
.L_x_5113:
        /* <DEDUP_REMOVED lines=8> */
.L_x_5114:
        /* <DEDUP_REMOVED lines=8> */
.L_x_5115:
        /* <DEDUP_REMOVED lines=8> */
.L_x_5116:
        /* <DEDUP_REMOVED lines=9> */
.L_x_5117:
[----:B------:R-:W-:Y:S01]  /*1d120*/  IMAD.MOV.U32 R16, RZ, RZ, R14 ;  /* 0x000000ffff107224 */ /* 0x000fe200078e000e */
[----:B------:R-:W-:Y:S06]  /*1d130*/  BRA `(.L_x_5118) ;  /* 0xffffffd400887947 */ /* 0x000fec000383ffff */
.L_x_5027:
        /* <DEDUP_REMOVED lines=8> */
.L_x_5120:
[----:B------:R-:W-:Y:S05]  /*1d1c0*/  BSYNC B0 ;  /* 0x0000000000007941 */ /* 0x000fea0003800000 */
.L_x_5119:
        /* <DEDUP_REMOVED lines=9> */
.L_x_5121:
[----:B------:R-:W-:Y:S01]  /*1d260*/  IMAD.MOV.U32 R12, RZ, RZ, 0x4 ;  /* 0x00000004ff0c7424 */ /* 0x000fe200078e00ff */
[----:B------:R-:W-:-:S05]  /*1d270*/  SEL R14, R14, RZ, P2 ;  /* 0x000000ff0e0e7207 */ /* 0x000fca0001000000 */
[----:B------:R-:W-:-:S04]  /*1d280*/  IMAD.IADD R3, R3, 0x1, R14 ;  /* 0x0000000103037824 */ /* 0x000fc800078e020e */
[----:B------:R-:W-:-:S07]  /*1d290*/  IMAD.MOV.U32 R13, RZ, RZ, R3 ;  /* 0x000000ffff0d7224 */ /* 0x000fce00078e0003 */
[----:B------:R-:W-:Y:S05]  /*1d2a0*/  WARPSYNC.COLLECTIVE R15, `(.L_x_5122) ;  /* 0x000000000f087348 */ /* 0x000fea0003c00000 */
[----:B------:R0:W1:Y:S02]  /*1d2b0*/  SHFL.UP P6, R14, R13, R12, R11 ;  /* 0x0400000c0d0e7389 */ /* 0x00006400000c000b */
[----:B01----:R-:W-:Y:S01]  /*1d2c0*/  ENDCOLLECTIVE ;  /* 0x000000000000791b */ /* 0x003fe20003800000 */
.L_x_5122:
[----:B------:R-:W-:Y:S01]  /*1d2d0*/  IMAD.MOV.U32 R12, RZ, RZ, 0x8 ;  /* 0x00000008ff0c7424 */ /* 0x000fe200078e00ff */
[----:B------:R-:W-:-:S05]  /*1d2e0*/  SEL R14, R14, RZ, P3 ;  /* 0x000000ff0e0e7207 */ /* 0x000fca0001800000 */
[----:B------:R-:W-:-:S04]  /*1d2f0*/  IMAD.IADD R3, R3, 0x1, R14 ;  /* 0x0000000103037824 */ /* 0x000fc800078e020e */
[----:B------:R-:W-:-:S07]  /*1d300*/  IMAD.MOV.U32 R13, RZ, RZ, R3 ;  /* 0x000000ffff0d7224 */ /* 0x000fce00078e0003 */
[----:B------:R-:W-:Y:S05]  /*1d310*/  WARPSYNC.COLLECTIVE R15, `(.L_x_5123) ;  /* 0x000000000f087348 */ /* 0x000fea0003c00000 */
[----:B------:R0:W1:Y:S02]  /*1d320*/  SHFL.UP P6, R14, R13, R12, R11 ;  /* 0x0400000c0d0e7389 */ /* 0x00006400000c000b */
[----:B01----:R-:W-:Y:S01]  /*1d330*/  ENDCOLLECTIVE ;  /* 0x000000000000791b */ /* 0x003fe20003800000 */
.L_x_5123:
[----:B------:R-:W-:Y:S01]  /*1d340*/  IMAD.MOV.U32 R12, RZ, RZ, 0x10 ;  /* 0x00000010ff0c7424 */ /* 0x000fe200078e00ff */
[----:B------:R-:W-:-:S05]  /*1d350*/  SEL R14, R14, RZ, P4 ;  /* 0x000000ff0e0e7207 */ /* 0x000fca0002000000 */
[----:B------:R-:W-:-:S04]  /*1d360*/  IMAD.IADD R3, R3, 0x1, R14 ;  /* 0x0000000103037824 */ /* 0x000fc800078e020e */
[----:B------:R-:W-:-:S07]  /*1d370*/  IMAD.MOV.U32 R13, RZ, RZ, R3 ;  /* 0x000000ffff0d7224 */ /* 0x000fce00078e0003 */
[----:B------:R-:W-:Y:S05]  /*1d380*/  WARPSYNC.COLLECTIVE R15, `(.L_x_5124) ;  /* 0x000000000f087348 */ /* 0x000fea0003c00000 */
[----:B------:R0:W1:Y:S02]  /*1d390*/  SHFL.UP P6, R14, R13, R12, R11 ;  /* 0x0400000c0d0e7389 */ /* 0x00006400000c000b */
[----:B01----:R-:W-:Y:S01]  /*1d3a0*/  ENDCOLLECTIVE ;  /* 0x000000000000791b */ /* 0x003fe20003800000 */
.L_x_5124:
        /* <DEDUP_REMOVED lines=8> */
.L_x_5125:
[----:B------:R-:W-:Y:S01]  /*1d430*/  IMAD.MOV.U32 R16, RZ, RZ, R14 ;  /* 0x000000ffff107224 */ /* 0x000fe200078e000e */
[----:B------:R-:W-:Y:S06]  /*1d440*/  BRA `(.L_x_5126) ;  /* 0xffffffd400607947 */ /* 0x000fec000383ffff */
.L_x_5029:
[----:B------:R-:W-:Y:S01]  /*1d450*/  BSSY B0, `(.L_x_5127) ;  /* 0x0000006000007945 */ /* 0x000fe20003800000 */
[----:B------:R-:W-:Y:S01]  /*1d460*/  PLOP3.LUT P6, PT, P6, PT, PT, 0x8, 0x0 ;  /* 0x000000000000781c */ /* 0x000fe200037ce170 */
[----:B------:R-:W-:-:S12]  /*1d470*/  IMAD.MOV.U32 R15, RZ, RZ, -0x1 ;  /* 0xffffffffff0f7424 */ /* 0x000fd800078e00ff */
[----:B0----5:R-:W-:Y:S05]  /*1d480*/  WARPSYNC.COLLECTIVE R15, `(.L_x_5128) ;  /* 0x000000000f087348 */ /* 0x021fea0003c00000 */
[----:B------:R-:W-:Y:S01]  /*1d490*/  VOTE.ANY R14, PT, P6 ;  /* 0x00000000000e7806 */ /* 0x000fe200030e0100 */
[----:B0----5:R-:W-:Y:S06]  /*1d4a0*/  ENDCOLLECTIVE ;  /* 0x000000000000791b */ /* 0x021fec0003800000 */
.L_x_5128:
[----:B------:R-:W-:Y:S05]  /*1d4b0*/  BSYNC B0 ;  /* 0x0000000000007941 */ /* 0x000fea0003800000 */
.L_x_5127:
        /* <DEDUP_REMOVED lines=9> */
.L_x_5129:
[----:B------:R-:W-:Y:S01]  /*1d550*/  IMAD.MOV.U32 R17, RZ, RZ, R14 ;  /* 0x000000ffff117224 */ /* 0x000fe200078e000e */
[----:B------:R-:W-:Y:S06]  /*1d560*/  BRA `(.L_x_5130) ;  /* 0xffffffd400507947 */ /* 0x000fec000383ffff */
.L_x_5031:
[----:B------:R-:W-:Y:S01]  /*1d570*/  BSSY B0, `(.L_x_5131) ;  /* 0x0000007000007945 */ /* 0x000fe20003800000 */
[----:B------:R-:W-:Y:S02]  /*1d580*/  IMAD.MOV.U32 R13, RZ, RZ, R3 ;  /* 0x000000ffff0d7224 */ /* 0x000fe400078e0003 */
[----:B------:R-:W-:Y:S02]  /*1d590*/  IMAD.MOV.U32 R11, RZ, RZ, 0x1f ;  /* 0x0000001fff0b7424 */ /* 0x000fe400078e00ff */
[----:B------:R-:W-:-:S07]  /*1d5a0*/  IMAD.MOV.U32 R15, RZ, RZ, -0x1 ;  /* 0xffffffffff0f7424 */ /* 0x000fce00078e00ff */
[----:B012--5:R-:W-:Y:S05]  /*1d5b0*/  WARPSYNC.COLLECTIVE R15, `(.L_x_5132) ;  /* 0x000000000f087348 */ /* 0x027fea0003c00000 */
[----:B------:R3:W4:Y:S02]  /*1d5c0*/  SHFL.IDX P6, R14, R13, R12, R11 ;  /* 0x0000000c0d0e7389 */ /* 0x00072400000c000b */
[----:B012345:R-:W-:Y:S01]  /*1d5d0*/  ENDCOLLECTIVE ;  /* 0x000000000000791b */ /* 0x03ffe20003800000 */
.L_x_5132:
[----:B------:R-:W-:Y:S05]  /*1d5e0*/  BSYNC B0 ;  /* 0x0000000000007941 */ /* 0x000fea0003800000 */
.L_x_5131:
[----:B------:R-:W-:Y:S01]  /*1d5f0*/  IMAD.MOV.U32 R3, RZ, RZ, R14 ;  /* 0x000000ffff037224 */ /* 0x000fe200078e000e */
[----:B------:R-:W-:Y:S06]  /*1d600*/  BRA `(.L_x_5133) ;  /* 0xffffffd400447947 */ /* 0x000fec000383ffff */
.L_x_5035:
[----:B0-----:R0:W1:Y:S02]  /*1d610*/  SYNCS.PHASECHK.TRANS64.TRYWAIT P0, [R0+URZ+0x28c20], R3 ;  /* 0x028c2003000075a7 */ /* 0x001064000800017f */
[----:B-1----:R-:W-:Y:S05]  /*1d620*/  @!P0 NANOSLEEP.SYNCS 0x989680 ;  /* 0x009896800000895d */ /* 0x002fea0003900000 */
[----:B------:R-:W1:Y:S02]  /*1d630*/  @!P0 SYNCS.PHASECHK.TRANS64 P0, [R0+URZ+0x28c20], R3 ;  /* 0x028c2003000085a7 */ /* 0x000e64000800007f */
[----:B-1----:R-:W-:Y:S05]  /*1d640*/  @!P0 BRA `(.L_x_5035) ;  /* 0xfffffffc00f08947 */ /* 0x002fea000383ffff */
[----:B------:R-:W-:Y:S05]  /*1d650*/  BRA `(.L_x_5134) ;  /* 0xffffffd800c87947 */ /* 0x000fea000383ffff */
.L_x_5036:
        /* <DEDUP_REMOVED lines=11> */
.L_x_5136:
[----:B------:R-:W-:Y:S05]  /*1d710*/  BSYNC B0 ;  /* 0x0000000000007941 */ /* 0x000fea0003800000 */
.L_x_5135:
[----:B------:R-:W-:Y:S05]  /*1d720*/  BRA `(.L_x_5137) ;  /* 0xffffffd800b07947 */ /* 0x000fea000383ffff */
.L_x_5037:
[----:B------:R-:W-:Y:S01]  /*1d730*/  BSSY B0, `(.L_x_5138) ;  /* 0x0000006000007945 */ /* 0x000fe20003800000 */
[----:B------:R-:W-:-:S07]  /*1d740*/  IMAD.MOV.U32 R15, RZ, RZ, -0x1 ;  /* 0xffffffffff0f7424 */ /* 0x000fce00078e00ff */
[----:B01---5:R-:W-:Y:S05]  /*1d750*/  WARPSYNC.COLLECTIVE R15, `(.L_x_5139) ;  /* 0x000000000f0c7348 */ /* 0x023fea0003c00000 */
[----:B------:R-:W-:Y:S02]  /*1d760*/  ELECT P6, UR62, PT ;  /* 0x00000000003e782f */ /* 0x000fe400038c0000 */
[----:B------:R-:W-:Y:S01]  /*1d770*/  MOV R14, UR62 ;  /* 0x0000003e000e7c02 */ /* 0x000fe20008000f00 */
[----:B01---5:R-:W-:Y:S10]  /*1d780*/  ENDCOLLECTIVE ;  /* 0x000000000000791b */ /* 0x023ff40003800000 */
.L_x_5139:
[----:B------:R-:W-:Y:S05]  /*1d790*/  BSYNC B0 ;  /* 0x0000000000007941 */ /* 0x000fea0003800000 */
.L_x_5138:
[----:B------:R-:W-:Y:S05]  /*1d7a0*/  BRA `(.L_x_5140) ;  /* 0xffffffd800a47947 */ /* 0x000fea000383ffff */
.L_x_5039:
[----:B0-----:R0:W1:Y:S02]  /*1d7b0*/  SYNCS.PHASECHK.TRANS64.TRYWAIT P0, [R6+URZ], R5 ;  /* 0x00000005060075a7 */ /* 0x001064000800017f */
[----:B-1----:R-:W-:Y:S05]  /*1d7c0*/  @!P0 NANOSLEEP.SYNCS 0x989680 ;  /* 0x009896800000895d */ /* 0x002fea0003900000 */
[----:B------:R-:W1:Y:S02]  /*1d7d0*/  @!P0 SYNCS.PHASECHK.TRANS64 P0, [R6+URZ], R5 ;  /* 0x00000005060085a7 */ /* 0x000e64000800007f */
[----:B-1----:R-:W-:Y:S05]  /*1d7e0*/  @!P0 BRA `(.L_x_5039) ;  /* 0xfffffffc00f08947 */ /* 0x002fea000383ffff */
[----:B------:R-:W-:Y:S05]  /*1d7f0*/  BRA `(.L_x_5141) ;  /* 0xffffffd800e07947 */ /* 0x000fea000383ffff */
.L_x_5040:
[----:B-1----:R1:W2:Y:S02]  /*1d800*/  SYNCS.PHASECHK.TRANS64.TRYWAIT P0, [R7+URZ], R2 ;  /* 0x00000002070075a7 */ /* 0x0022a4000800017f */
[----:B--2---:R-:W-:Y:S05]  /*1d810*/  @!P0 NANOSLEEP.SYNCS 0x989680 ;  /* 0x009896800000895d */ /* 0x004fea0003900000 */
[----:B------:R-:W2:Y:S02]  /*1d820*/  @!P0 SYNCS.PHASECHK.TRANS64 P0, [R7+URZ], R2 ;  /* 0x00000002070085a7 */ /* 0x000ea4000800007f */
[----:B--2---:R-:W-:Y:S05]  /*1d830*/  @!P0 BRA `(.L_x_5040) ;  /* 0xfffffffc00f08947 */ /* 0x004fea000383ffff */
[----:B------:R-:W-:Y:S05]  /*1d840*/  BRA `(.L_x_5142) ;  /* 0xffffffd800d47947 */ /* 0x000fea000383ffff */
.L_x_5042:
[----:B--2---:R2:W3:Y:S02]  /*1d850*/  SYNCS.PHASECHK.TRANS64.TRYWAIT P0, [R4+URZ], R5 ;  /* 0x00000005040075a7 */ /* 0x0044e4000800017f */
[----:B---3--:R-:W-:Y:S05]  /*1d860*/  @!P0 NANOSLEEP.SYNCS 0x989680 ;  /* 0x009896800000895d */ /* 0x008fea0003900000 */
[----:B------:R-:W3:Y:S02]  /*1d870*/  @!P0 SYNCS.PHASECHK.TRANS64 P0, [R4+URZ], R5 ;  /* 0x00000005040085a7 */ /* 0x000ee4000800007f */
[----:B---3--:R-:W-:Y:S05]  /*1d880*/  @!P0 BRA `(.L_x_5042) ;  /* 0xfffffffc00f08947 */ /* 0x008fea000383ffff */
[----:B------:R-:W-:Y:S05]  /*1d890*/  BRA `(.L_x_5143) ;  /* 0xffffffd800dc7947 */ /* 0x000fea000383ffff */
.L_x_5144:
        /* <DEDUP_REMOVED lines=14> */
.L_x_5882:


//--------------------- .text._ZN7cutlass13device_kernelIN5flash11enable_sm90INS1_16FlashAttnFwdSm90INS1_25CollectiveMainloopFwdSm90ILi2EN4cute5tupleIJNS5_1CILi1EEES8_S8_EEENS6_IJNS7_ILi64EEESA_SA_EEELi512ENS_10bfloat16_tEfNS_4arch4Sm90ELb1ELb0ELb0ELb1ELb0ELb0ELb1ELb0ELb0ELb1ELb0ELb0EEENS1_21CollectiveEpilogueFwdINS6_IJSA_NS7_ILi512EEESA_EEES9_SC_SE_Li256ELb1ELb1ELb0ELb0EEENS1_36VarlenDynamicPersistentTileSchedulerILi64ELi64ELi256ELi128ELb0ELb1ELb1ELb1ELb1ELb1EEEEEEEEEvNT_6ParamsE --------------------------
	.section	.text._ZN7cutlass13device_kernelIN5flash11enable_sm90INS1_16FlashAttnFwdSm90INS1_25CollectiveMainloopFwdSm90ILi2EN4cute5tupleIJNS5_1CILi1EEES8_S8_EEENS6_IJNS7_ILi64EEESA_SA_EEELi512ENS_10bfloat16_tEfNS_4arch4Sm90ELb1ELb0ELb0ELb1ELb0ELb0ELb1ELb0ELb0ELb1ELb0ELb0EEENS1_21CollectiveEpilogueFwdINS6_IJSA_NS7_ILi512EEESA_EEES9_SC_SE_Li256ELb1ELb1ELb0ELb0EEENS1_36VarlenDynamicPersistentTileSchedulerILi64ELi64ELi256ELi128ELb0ELb1ELb1ELb1ELb1ELb1EEEEEEEEEvNT_6ParamsE,"ax",@progbits
	.align	128
.text._ZN7cutlass13device_kernelIN5flash11enable_sm90INS1_16FlashAttnFwdSm90INS1_25CollectiveMainloopFwdSm90ILi2EN4cute5tupleIJNS5_1CILi1EEES8_S8_EEENS6_IJNS7_ILi64EEESA_SA_EEELi512ENS_10bfloat16_tEfNS_4arch4Sm90ELb1ELb0ELb0ELb1ELb0ELb0ELb1ELb0ELb0ELb1ELb0ELb0EEENS1_21CollectiveEpilogueFwdINS6_IJSA_NS7_ILi512EEESA_EEES9_SC_SE_Li256ELb1ELb1ELb0ELb0EEENS1_36VarlenDynamicPersistentTileSchedulerILi64ELi64ELi256ELi128ELb0ELb1ELb1ELb1ELb1ELb1EEEEEEEEEvNT_6ParamsE:
        .type           _ZN7cutlass13device_kernelIN5flash11enable_sm90INS1_16FlashAttnFwdSm90INS1_25CollectiveMainloopFwdSm90ILi2EN4cute5tupleIJNS5_1CILi1EEES8_S8_EEENS6_IJNS7_ILi64EEESA_SA_EEELi512ENS_10bfloat16_tEfNS_4arch4Sm90ELb1ELb0ELb0ELb1ELb0ELb0ELb1ELb0ELb0ELb1ELb0ELb0EEENS1_21CollectiveEpilogueFwdINS6_IJSA_NS7_ILi512EEESA_EEES9_SC_SE_Li256ELb1ELb1ELb0ELb0EEENS1_36VarlenDynamicPersistentTileSchedulerILi64ELi64ELi256ELi128ELb0ELb1ELb1ELb1ELb1ELb1EEEEEEEEEvNT_6ParamsE,@function
        .size           _ZN7cutlass13device_kernelIN5flash11enable_sm90INS1_16FlashAttnFwdSm90INS1_25CollectiveMainloopFwdSm90ILi2EN4cute5tupleIJNS5_1CILi1EEES8_S8_EEENS6_IJNS7_ILi64EEESA_SA_EEELi512ENS_10bfloat16_tEfNS_4arch4Sm90ELb1ELb0ELb0ELb1ELb0ELb0ELb1ELb0ELb0ELb1ELb0ELb0EEENS1_21CollectiveEpilogueFwdINS6_IJSA_NS7_ILi512EEESA_EEES9_SC_SE_Li256ELb1ELb1ELb0ELb0EEENS1_36VarlenDynamicPersistentTileSchedulerILi64ELi64ELi256ELi128ELb0ELb1ELb1ELb1ELb1ELb1EEEEEEEEEvNT_6ParamsE,(.L_x_5883 - _ZN7cutlass13device_kernelIN5flash11enable_sm90INS1_16FlashAttnFwdSm90INS1_25CollectiveMainloopFwdSm90ILi2EN4cute5tupleIJNS5_1CILi1EEES8_S8_EEENS6_IJNS7_ILi64EEESA_SA_EEELi512ENS_10bfloat16_tEfNS_4arch4Sm90ELb1ELb0ELb0ELb1ELb0ELb0ELb1ELb0ELb0ELb1ELb0ELb0EEENS1_21CollectiveEpilogueFwdINS6_IJSA_NS7_ILi512EEESA_EEES9_SC_SE_Li256ELb1ELb1ELb0ELb0EEENS1_36VarlenDynamicPersistentTileSchedulerILi64ELi64ELi256ELi128ELb0ELb1ELb1ELb1ELb1ELb1EEEEEEEEEvNT_6ParamsE)
        .other          _ZN7cutlass13device_kernelIN5flash11enable_sm90INS1_16FlashAttnFwdSm90INS1_25CollectiveMainloopFwdSm90ILi2EN4cute5tupleIJNS5_1CILi1EEES8_S8_EEENS6_IJNS7_ILi64EEESA_SA_EEELi512ENS_10bfloat16_tEfNS_4arch4Sm90ELb1ELb0ELb0ELb1ELb0ELb0ELb1ELb0ELb0ELb1ELb0ELb0EEENS1_21CollectiveEpilogueFwdINS6_IJSA_NS7_ILi512EEESA_EEES9_SC_SE_Li256ELb1ELb1ELb0ELb0EEENS1_36VarlenDynamicPersistentTileSchedulerILi64ELi64ELi256ELi128ELb0ELb1ELb1ELb1ELb1ELb1EEEEEEEEEvNT_6ParamsE,@"STO_CUDA_ENTRY STV_DEFAULT"
_ZN7cutlass13device_kernelIN5flash11enable_sm90INS1_16FlashAttnFwdSm90INS1_25CollectiveMainloopFwdSm90ILi2EN4cute5tupleIJNS5_1CILi1EEES8_S8_EEENS6_IJNS7_ILi64EEESA_SA_EEELi512ENS_10bfloat16_tEfNS_4arch4Sm90ELb1ELb0ELb0ELb1ELb0ELb0ELb1ELb0ELb0ELb1ELb0ELb0EEENS1_21CollectiveEpilogueFwdINS6_IJSA_NS7_ILi512EEESA_EEES9_SC_SE_Li256ELb1ELb1ELb0ELb0EEENS1_36VarlenDynamicPersistentTileSchedulerILi64ELi64ELi256ELi128ELb0ELb1ELb1ELb1ELb1ELb1EEEEEEEEEvNT_6ParamsE:
        /* <DEDUP_REMOVED lines=18> */
.L_x_5146:
[----:B------:R-:W-:Y:S05]  /*0120*/  BSYNC B0 ;  /* 0x0000000000007941 */ /* 0x000fea0003800000 */
.L_x_5145:
        /* <DEDUP_REMOVED lines=39> */
.L_x_5147:
        /* <DEDUP_REMOVED lines=22> */
.L_x_5148:
        /* <DEDUP_REMOVED lines=18> */
.L_x_5149:
        /* <DEDUP_REMOVED lines=22> */
.L_x_5150:
        /* <DEDUP_REMOVED lines=22> */
.L_x_5151:
[----:B------:R-:W-:Y:S01]  /*08e0*/  PLOP3.LUT P0, PT, PT, PT, UP0, 0x80, 0x0 ;  /* 0x000000000000781c */ /* 0x000fe20003f0f008 */
[----:B------:R-:W-:Y:S01]  /*08f0*/  UMOV UR36, 0x1 ;  /* 0x0000000100247882 */ /* 0x000fe20000000000 */
[----:B------:R-:W-:Y:S01]  /*0900*/  NOP ;  /* 0x0000000000007918 */ /* 0x000fe20000000000 */
[----:B------:R-:W-:Y:S01]  /*0910*/  USEL UR36, UR36, 0x2, !UP0 ;  /* 0x0000000224247887 */ /* 0x000fe2000c000000 */
[----:B------:R-:W-:Y:S01]  /*0920*/  ULDC.64 UR44, c[0x0][0x208] ;  /* 0x00008200002c7ab9 */ /* 0x000fe20000000a00 */
[----:B0123--:R-:W-:Y:S08]  /*0930*/  BAR.SYNC.DEFER_BLOCKING 0x0 ;  /* 0x0000000000007b1d */ /* 0x00fff00000010000 */
[----:B------:R-:W-:Y:S05]  /*0940*/  @!P0 BRA `(.L_x_5152) ;  /* 0x000000f400508947 */ /* 0x000fea0003800000 */
.L_x_5153:
        /* <DEDUP_REMOVED lines=9> */
[----:B0-----:R-:W-:Y:S01]  /*09e0*/  LOP3.LUT R0, R2, 0xffffff80, RZ, 0xc0, !PT ;  /* 0xffffff8002007812 */ /* 0x001fe200078ec0ff */
[----:B------:R-:W-:-:S03]  /*09f0*/  ULDC UR4, c[0x0][0xd3c] ;  /* 0x00034f0000047ab9 */ /* 0x000fc60000000800 */
[----:B------:R-:W-:-:S13]  /*0a00*/  ISETP.NE.AND P0, PT, R0, 0x80, PT ;  /* 0x000000800000780c */ /* 0x000fda0003f05270 */
[----:B------:R-:W-:Y:S06]  /*0a10*/  @!P0 BAR.ARV 0x8, 0x100 ;  /* 0x0204000000008b1d */ /* 0x000fec0000002000 */
[----:B------:R-:W-:-:S13]  /*0a20*/  ISETP.GE.U32.AND P0, PT, R2, 0x100, PT ;  /* 0x000001000200780c */ /* 0x000fda0003f06070 */
[----:B------:R-:W-:Y:S08]  /*0a30*/  @P0 BAR.ARV 0xf, 0x100 ;  /* 0x03c4000000000b1d */ /* 0x000ff00000002000 */
[----:B------:R-:W-:Y:S06]  /*0a40*/  BAR.SYNC.DEFER_BLOCKING 0x5, 0x180 ;  /* 0x0146000000007b1d */ /* 0x000fec0000010000 */
[----:B------:R-:W0:Y:S02]  /*0a50*/  LDS.128 R12, [R17+0x388d0] ;  /* 0x0388d000110c7984 */ /* 0x000e240000000c00 */
        /* <DEDUP_REMOVED lines=9> */
[----:B------:R-:W-:Y:S01]  /*0af0*/  ULOP3.LUT UR42, UR36, 0x1, URZ, 0xfc, !UPT ;  /* 0x00000001242a7892 */ /* 0x000fe2000f8efc3f */
[----:B------:R-:W-:Y:S02]  /*0b00*/  UMOV UR37, URZ ;  /* 0x0000003f00257c82 */ /* 0x000fe40008000000 */
[CC--:B------:R-:W-:Y:S02]  /*0b10*/  LEA.HI R3, R0.reuse, R203.reuse, RZ, 0x4 ;  /* 0x000000cb00037211 */ /* 0x0c0fe400078f20ff */
[----:B------:R-:W-:-:S02]  /*0b20*/  LEA.HI R198, R0, R203, RZ, 0x3 ;  /* 0x000000cb00c67211 */ /* 0x000fc400078f18ff */
[----:B------:R-:W-:Y:S02]  /*0b30*/  SHF.R.S32.HI R2, RZ, 0x4, R3 ;  /* 0x00000004ff027819 */ /* 0x000fe40000011403 */
[C---:B------:R-:W-:Y:S02]  /*0b40*/  LOP3.LUT R6, R3.reuse, 0xfffffff0, RZ, 0xc0, !PT ;  /* 0xfffffff003067812 */ /* 0x040fe400078ec0ff */
[----:B------:R-:W-:-:S03]  /*0b50*/  LEA.HI R4, R3, R2, RZ, 0x1 ;  /* 0x0000000203047211 */ /* 0x000fc600078f08ff */
[----:B------:R-:W-:Y:S01]  /*0b60*/  IMAD.IADD R6, R203, 0x1, -R6 ;  /* 0x00000001cb067824 */ /* 0x000fe200078e0a06 */
[----:B------:R-:W-:Y:S02]  /*0b70*/  LOP3.LUT R5, R4, 0x1ffffffe, RZ, 0xc0, !PT ;  /* 0x1ffffffe04057812 */ /* 0x000fe400078ec0ff */
[----:B------:R-:W-:-:S03]  /*0b80*/  LEA.HI R4, R0, R203, RZ, 0x5 ;  /* 0x000000cb00047211 */ /* 0x000fc600078f28ff */
[----:B------:R-:W-:Y:S01]  /*0b90*/  IMAD.IADD R8, R2, 0x1, -R5 ;  /* 0x0000000102087824 */ /* 0x000fe200078e0a05 */
[-C--:B------:R-:W-:Y:S02]  /*0ba0*/  LEA.HI R2, R0, R203.reuse, RZ, 0x7 ;  /* 0x000000cb00027211 */ /* 0x080fe400078f38ff */
[--C-:B------:R-:W-:Y:S01]  /*0bb0*/  SHF.R.S32.HI R10, RZ, 0x5, R4.reuse ;  /* 0x00000005ff0a7819 */ /* 0x100fe20000011404 */
[----:B------:R-:W-:Y:S01]  /*0bc0*/  IMAD.SHL.U32 R8, R8, 0x8, RZ ;  /* 0x0000000808087824 */ /* 0x000fe200078e00ff */
[----:B------:R-:W-:Y:S02]  /*0bd0*/  SHF.R.S32.HI R3, RZ, 0x1f, R4 ;  /* 0x0000001fff037819 */ /* 0x000fe40000011404 */
[----:B------:R-:W-:Y:S02]  /*0be0*/  LOP3.LUT R4, R2, 0xffffff80, RZ, 0xc0, !PT ;  /* 0xffffff8002047812 */ /* 0x000fe400078ec0ff */
[----:B------:R-:W-:Y:S02]  /*0bf0*/  LEA.HI R5, R0, R203, RZ, 0x2 ;  /* 0x000000cb00057211 */ /* 0x000fe400078f10ff */
[----:B------:R-:W-:Y:S01]  /*0c00*/  LEA.HI R3, R3, R10, RZ, 0x2 ;  /* 0x0000000a03037211 */ /* 0x000fe200078f10ff */
[----:B------:R-:W-:Y:S01]  /*0c10*/  IMAD.IADD R4, R203, 0x1, -R4 ;  /* 0x00000001cb047824 */ /* 0x000fe200078e0a04 */
[----:B------:R-:W-:-:S02]  /*0c20*/  LOP3.LUT R12, R5, 0xfffffffc, RZ, 0xc0, !PT ;  /* 0xfffffffc050c7812 */ /* 0x000fc400078ec0ff */
[----:B------:R-:W-:Y:S02]  /*0c30*/  SHF.R.S32.HI R199, RZ, 0x7, R2 ;  /* 0x00000007ffc77819 */ /* 0x000fe40000011402 */
[----:B------:R-:W-:Y:S01]  /*0c40*/  LOP3.LUT R9, R3, 0x3ffffc, RZ, 0xc0, !PT ;  /* 0x003ffffc03097812 */ /* 0x000fe200078ec0ff */
[----:B------:R-:W-:Y:S01]  /*0c50*/  IMAD.IADD R12, R203, 0x1, -R12 ;  /* 0x00000001cb0c7824 */ /* 0x000fe200078e0a0c */
[--C-:B------:R-:W-:Y:S01]  /*0c60*/  SHF.R.S32.HI R5, RZ, 0x1f, R6.reuse ;  /* 0x0000001fff057819 */ /* 0x100fe20000011406 */
[----:B------:R-:W-:Y:S01]  /*0c70*/  IMAD R14, R199, 0x100, R6 ;  /* 0x00000100c70e7824 */ /* 0x000fe200078e0206 */
[----:B------:R-:W-:Y:S01]  /*0c80*/  SHF.R.S32.HI R3, RZ, 0x1f, R4 ;  /* 0x0000001fff037819 */ /* 0x000fe20000011404 */
[----:B------:R-:W-:Y:S01]  /*0c90*/  IMAD.IADD R11, R10, 0x1, -R9 ;  /* 0x000000010a0b7824 */ /* 0x000fe200078e0a09 */
[----:B------:R-:W-:Y:S02]  /*0ca0*/  LEA.HI R7, R5, R6, RZ, 0x3 ;  /* 0x0000000605077211 */ /* 0x000fe400078f18ff */
[-C--:B------:R-:W-:Y:S01]  /*0cb0*/  LEA.HI R5, R3, R4.reuse, RZ, 0x2 ;  /* 0x0000000403057211 */ /* 0x080fe200078f10ff */
[----:B------:R-:W-:Y:S01]  /*0cc0*/  IMAD R19, R11, 0x10, R14 ;  /* 0x000000100b137824 */ /* 0x000fe200078e020e */
[C---:B------:R-:W-:Y:S01]  /*0cd0*/  LOP3.LUT R9, R7.reuse, 0xfffffff8, RZ, 0xc0, !PT ;  /* 0xfffffff807097812 */ /* 0x040fe200078ec0ff */
[----:B------:R-:W-:Y:S01]  /*0ce0*/  IMAD.SHL.U32 R7, R7, 0x40, RZ ;  /* 0x0000004007077824 */ /* 0x000fe200078e00ff */
[----:B------:R-:W-:Y:S01]  /*0cf0*/  LOP3.LUT R11, R5, 0x7ffffffc, RZ, 0xc0, !PT ;  /* 0x7ffffffc050b7812 */ /* 0x000fe200078ec0ff */
[----:B------:R-:W-:Y:S01]  /*0d00*/  IMAD.U32 R202, R19, 0x40, R8 ;  /* 0x0000004013ca7824 */ /* 0x000fe200078e0008 */
[----:B------:R-:W-:Y:S01]  /*0d10*/  LOP3.LUT R0, R198, 0xfffffff8, RZ, 0xc0, !PT ;  /* 0xfffffff8c6007812 */ /* 0x000fe200078ec0ff */
[----:B------:R-:W-:Y:S01]  /*0d20*/  IMAD.IADD R9, R6, 0x1, -R9 ;  /* 0x0000000106097824 */ /* 0x000fe200078e0a09 */
[----:B------:R-:W-:Y:S01]  /*0d30*/  LEA.HI R6, R3, R4, RZ, 0x5 ;  /* 0x0000000403067211 */ /* 0x000fe200078f28ff */
[----:B------:R-:W-:Y:S01]  /*0d40*/  IMAD.IADD R11, R4, 0x1, -R11 ;  /* 0x00000001040b7824 */ /* 0x000fe200078e0a0b */
[--C-:B------:R-:W-:Y:S01]  /*0d50*/  SHF.R.S32.HI R3, RZ, 0x2, R5.reuse ;  /* 0x00000002ff037819 */ /* 0x100fe20000011405 */
        /* <DEDUP_REMOVED lines=15> */
[----:B------:R-:W-:Y:S01]  /*0e50*/  LEA.HI R13, R12, R12, RZ, 0x1 ;  /* 0x0000000c0c0d7211 */ /* 0x000fe200078f08ff */
[C---:B------:R-:W-:Y:S01]  /*0e60*/  VIADD R193, R23.reuse, 0x100 ;  /* 0x0000010017c17836 */ /* 0x040fe20000000000 */
[----:B------:R-:W-:Y:S01]  /*0e70*/  LOP3.LUT R8, R8, R5, RZ, 0x3c, !PT ;  /* 0x0000000508087212 */ /* 0x000fe200078e3cff */
[C---:B------:R-:W-:Y:S01]  /*0e80*/  VIADD R192, R23.reuse, 0x140 ;  /* 0x0000014017c07836 */ /* 0x040fe20000000000 */
[----:B------:R-:W-:Y:S01]  /*0e90*/  LOP3.LUT R4, R4, 0xfffffff8, RZ, 0xc0, !PT ;  /* 0xfffffff804047812 */ /* 0x000fe200078ec0ff */
[----:B------:R-:W-:Y:S01]  /*0ea0*/  VIADD R201, R23, 0x180 ;  /* 0x0000018017c97836 */ /* 0x000fe20000000000 */
[----:B------:R-:W-:Y:S01]  /*0eb0*/  LEA.HI R2, R2, R199, RZ, 0x1 ;  /* 0x000000c702027211 */ /* 0x000fe200078f08ff */
[----:B------:R-:W-:Y:S01]  /*0ec0*/  IMAD.IADD R8, R7, 0x1, R8 ;  /* 0x0000000107087824 */ /* 0x000fe200078e0208 */
[----:B------:R-:W-:Y:S01]  /*0ed0*/  LOP3.LUT R13, R13, 0x1ffffffe, RZ, 0xc0, !PT ;  /* 0x1ffffffe0d0d7812 */ /* 0x000fe200078ec0ff */
[----:B------:R-:W-:Y:S01]  /*0ee0*/  IMAD.IADD R3, R3, 0x1, -R4 ;  /* 0x0000000103037824 */ /* 0x000fe200078e0a04 */
[----:B------:R-:W-:Y:S01]  /*0ef0*/  SHF.R.S32.HI R6, RZ, 0x5, R6 ;  /* 0x00000005ff067819 */ /* 0x000fe20000011406 */
[----:B------:R-:W-:Y:S01]  /*0f00*/  IMAD R185, R8, 0x2, R17 ;  /* 0x0000000208b97824 */ /* 0x000fe200078e0211 */
[----:B------:R-:W-:Y:S01]  /*0f10*/  LOP3.LUT R0, R2, 0xfffffe, RZ, 0xc0, !PT ;  /* 0x00fffffe02007812 */ /* 0x000fe200078ec0ff */
[----:B------:R-:W-:Y:S01]  /*0f20*/  VIADD R200, R23, 0x1c0 ;  /* 0x000001c017c87836 */ /* 0x000fe20000000000 */
[----:B------:R-:W-:Y:S01]  /*0f30*/  SEL R189, R189, 0xffffffc0, !P2 ;  /* 0xffffffc0bdbd7807 */ /* 0x000fe20005000000 */
        /* <DEDUP_REMOVED lines=8> */
[----:B------:R-:W-:Y:S01]  /*0fc0*/  IMAD.IADD R0, R199, 0x1, -R0 ;  /* 0x00000001c7007824 */ /* 0x000fe200078e0a00 */
[----:B------:R-:W-:Y:S01]  /*0fd0*/  SHF.R.S32.HI R207, RZ, 0x1f, R193 ;  /* 0x0000001fffcf7819 */ /* 0x000fe200000114c1 */
[C---:B------:R-:W-:Y:S01]  /*0fe0*/  @P1 VIADD R186, R190.reuse, 0xffffffe0 ;  /* 0xffffffe0beba1836 */ /* 0x040fe20000000000 */
[----:B------:R-:W-:Y:S01]  /*0ff0*/  SHF.R.S32.HI R206, RZ, 0x1f, R192 ;  /* 0x0000001fffce7819 */ /* 0x000fe200000114c0 */
[----:B------:R-:W-:Y:S01]  /*1000*/  IMAD.IADD R190, R190, 0x1, R189 ;  /* 0x00000001bebe7824 */ /* 0x000fe200078e02bd */
[----:B------:R-:W-:Y:S01]  /*1010*/  SHF.R.S32.HI R205, RZ, 0x1f, R201 ;  /* 0x0000001fffcd7819 */ /* 0x000fe200000114c9 */
[----:B------:R-:W-:Y:S01]  /*1020*/  IMAD.MOV.U32 R7, RZ, RZ, R15 ;  /* 0x000000ffff077224 */ /* 0x000fe200078e000f */
[----:B------:R-:W-:Y:S01]  /*1030*/  SHF.R.S32.HI R204, RZ, 0x1f, R200 ;  /* 0x0000001fffcc7819 */ /* 0x000fe200000114c8 */
[----:B------:R-:W-:-:S02]  /*1040*/  IMAD.MOV.U32 R2, RZ, RZ, RZ ;  /* 0x000000ffff027224 */ /* 0x000fc400078e00ff */
[----:B------:R-:W-:Y:S02]  /*1050*/  IMAD.SHL.U32 R184, R0, 0x100, RZ ;  /* 0x0000010000b87824 */ /* 0x000fe400078e00ff */
[----:B------:R-:W-:Y:S02]  /*1060*/  IMAD R191, R13, 0x8, R22 ;  /* 0x000000080dbf7824 */ /* 0x000fe400078e0216 */
[----:B------:R-:W-:-:S07]  /*1070*/  IMAD.IADD R189, R189, 0x1, R186 ;  /* 0x00000001bdbd7824 */ /* 0x000fce00078e02ba */
.L_x_5204:
[----:B012---:R-:W0:Y:S01]  /*1080*/  LDC.64 R4, c[0x0][0xd88] ;  /* 0x00036200ff047b82 */ /* 0x007e220000000a00 */
[----:B------:R-:W-:Y:S01]  /*1090*/  ULDC.64 UR8, c[0x0][0xb20] ;  /* 0x0002c80000087ab9 */ /* 0x000fe20000000a00 */
[----:B------:R-:W-:-:S06]  /*10a0*/  ULDC.64 UR10, c[0x0][0xb10] ;  /* 0x0002c400000a7ab9 */ /* 0x000fcc0000000a00 */
[----:B------:R-:W1:Y:S08]  /*10b0*/  LDC R187, c[0x0][0x288] ;  /* 0x0000a200ffbb7b82 */ /* 0x000e700000000800 */
[----:B---34-:R-:W2:Y:S01]  /*10c0*/  LDC.64 R8, c[0x0][0x418] ;  /* 0x00010600ff087b82 */ /* 0x018ea20000000a00 */
[----:B0-----:R-:W-:-:S07]  /*10d0*/  IMAD.WIDE R4, R7, 0x4, R4 ;  /* 0x0000000407047825 */ /* 0x001fce00078e0204 */
[----:B------:R-:W0:Y:S01]  /*10e0*/  LDC R0, c[0x0][0x424] ;  /* 0x00010900ff007b82 */ /* 0x000e220000000800 */
[----:B------:R-:W3:Y:S01]  /*10f0*/  LDG.E R4, desc[UR44][R4.64] ;  /* 0x0000002c04047981 */ /* 0x000ee2000c1e1900 */
[----:B------:R-:W-:Y:S01]  /*1100*/  UISETP.NE.U32.AND UP0, UPT, UR8, URZ, UPT ;  /* 0x0000003f0800728c */ /* 0x000fe2000bf05070 */
[----:B------:R-:W-:Y:S01]  /*1110*/  IMAD.MOV.U32 R3, RZ, RZ, RZ ;  /* 0x000000ffff037224 */ /* 0x000fe200078e00ff */
[----:B------:R-:W-:-:S04]  /*1120*/  UISETP.NE.U32.AND UP1, UPT, UR10, URZ, UPT ;  /* 0x0000003f0a00728c */ /* 0x000fc8000bf25070 */
[----:B------:R-:W4:Y:S01]  /*1130*/  LDC R11, c[0x0][0x2f0] ;  /* 0x0000bc00ff0b7b82 */ /* 0x000f220000000800 */
[----:B------:R-:W-:Y:S02]  /*1140*/  UISETP.NE.AND.EX UP0, UPT, UR9, URZ, UPT, UP0 ;  /* 0x0000003f0900728c */ /* 0x000fe4000bf05300 */
[----:B------:R-:W-:-:S04]  /*1150*/  UISETP.NE.AND.EX UP1, UPT, UR11, URZ, UPT, UP1 ;  /* 0x0000003f0b00728c */ /* 0x000fc8000bf25310 */
[----:B------:R-:W-:Y:S02]  /*1160*/  PLOP3.LUT P0, PT, PT, PT, UP0, 0x80, 0x0 ;  /* 0x000000000000781c */ /* 0x000fe40003f0f008 */
[----:B------:R-:W-:Y:S02]  /*1170*/  PLOP3.LUT P2, PT, PT, PT, UP1, 0x80, 0x0 ;  /* 0x000000000000781c */ /* 0x000fe40003f4f018 */
[----:B---3--:R-:W-:-:S13]  /*1180*/  R2UR UR41, R4 ;  /* 0x00000000042972ca */ /* 0x008fda00000e0000 */
        /* <DEDUP_REMOVED lines=8> */
[----:B------:R-:W-:-:S03]  /*1210*/  IMAD.U32 R6, RZ, RZ, UR10 ;  /* 0x0000000aff067e24 */ /* 0x000fc6000f8e00ff */
[----:B------:R-:W-:Y:S01]  /*1220*/  IMAD.U32 R7, RZ, RZ, UR11 ;  /* 0x0000000bff077e24 */ /* 0x000fe2000f8e00ff */
[----:B------:R3:W5:Y:S04]  /*1230*/  @P0 LDG.E R3, desc[UR44][R4.64] ;  /* 0x0000002c04030981 */ /* 0x000768000c1e1900 */
[----:B-1----:R3:W5:Y:S01]  /*1240*/  @P2 LDG.E R187, desc[UR44][R6.64] ;  /* 0x0000002c06bb2981 */ /* 0x002762000c1e1900 */
[----:B--2---:R-:W-:Y:S01]  /*1250*/  ISETP.NE.U32.AND P0, PT, R8, RZ, PT ;  /* 0x000000ff0800720c */ /* 0x004fe20003f05070 */
[----:B------:R-:W-:Y:S01]  /*1260*/  UMOV UR39, UR6 ;  /* 0x0000000600277c82 */ /* 0x000fe20008000000 */
[----:B------:R-:W-:Y:S02]  /*1270*/  ISETP.NE.U32.AND P1, PT, RZ, UR8, PT ;  /* 0x00000008ff007c0c */ /* 0x000fe4000bf25070 */
[----:B------:R-:W-:-:S02]  /*1280*/  ISETP.NE.AND.EX P0, PT, R9, RZ, PT, P0 ;  /* 0x000000ff0900720c */ /* 0x000fc40003f05300 */
[----:B------:R-:W-:Y:S02]  /*1290*/  ISETP.NE.AND.EX P1, PT, RZ, UR9, PT, P1 ;  /* 0x00000009ff007c0c */ /* 0x000fe4000bf25310 */
[----:B0-----:R-:W-:Y:S01]  /*12a0*/  SEL R0, R0, 0x1, P0 ;  /* 0x0000000100007807 */ /* 0x001fe20000000000 */
[----:B---34-:R-:W-:Y:S10]  /*12b0*/  @P2 BRA `(.L_x_5154) ;  /* 0x00000000002c2947 */ /* 0x018ff40003800000 */
        /* <DEDUP_REMOVED lines=8> */
[----:B-----5:R-:W2:Y:S04]  /*1340*/  LDG.E R187, desc[UR44][R4.64] ;  /* 0x0000002c04bb7981 */ /* 0x020ea8000c1e1900 */
[----:B------:R-:W2:Y:S02]  /*1350*/  LDG.E R6, desc[UR44][R4.64+0x4] ;  /* 0x0000042c04067981 */ /* 0x000ea4000c1e1900 */
[----:B--2---:R-:W-:-:S07]  /*1360*/  IMAD.IADD R187, R6, 0x1, -R187 ;  /* 0x0000000106bb7824 */ /* 0x004fce00078e0abb */
.L_x_5154:
[----:B------:R-:W-:Y:S01]  /*1370*/  IMAD R188, R0, R11, RZ ;  /* 0x0000000b00bc7224 */ /* 0x000fe200078e02ff */
[----:B------:R-:W-:Y:S06]  /*1380*/  @!P1 BRA `(.L_x_5155) ;  /* 0x0000000000189947 */ /* 0x000fec0003800000 */
[----:B------:R-:W-:-:S04]  /*1390*/  ULEA UR4, UP0, UR41, UR8, 0x2 ;  /* 0x0000000829047291 */ /* 0x000fc8000f80103f */
[----:B------:R-:W-:Y:S02]  /*13a0*/  ULEA.HI.X UR6, UR41, UR9, UR40, 0x2, UP0 ;  /* 0x0000000929067291 */ /* 0x000fe400080f1428 */
[----:B------:R-:W-:-:S04]  /*13b0*/  IMAD.U32 R4, RZ, RZ, UR4 ;  /* 0x00000004ff047e24 */ /* 0x000fc8000f8e00ff */
[----:B------:R-:W-:-:S05]  /*13c0*/  IMAD.U32 R5, RZ, RZ, UR6 ;  /* 0x00000006ff057e24 */ /* 0x000fca000f8e00ff */
[----:B------:R0:W5:Y:S01]  /*13d0*/  LDG.E R188, desc[UR44][R4.64] ;  /* 0x0000002c04bc7981 */ /* 0x000162000c1e1900 */
[----:B------:R-:W-:Y:S05]  /*13e0*/  BRA `(.L_x_5156) ;  /* 0x00000000002c7947 */ /* 0x000fea0003800000 */
.L_x_5155:
        /* <DEDUP_REMOVED lines=9> */
[----:B------:R-:W2:Y:S02]  /*1480*/  LDG.E R7, desc[UR44][R4.64+0x4] ;  /* 0x0000042c04077981 */ /* 0x000ea4000c1e1900 */
[----:B--2---:R-:W-:-:S07]  /*1490*/  IMAD.IADD R188, R7, 0x1, -R188 ;  /* 0x0000000107bc7824 */ /* 0x004fce00078e0abc */
.L_x_5156:
[----:B------:R-:W-:Y:S01]  /*14a0*/  UISETP.NE.AND UP0, UPT, UR43, 0x1, UPT ;  /* 0x000000012b00788c */ /* 0x000fe2000bf05270 */
[----:B-----5:R-:W-:Y:S01]  /*14b0*/  IMAD.IADD R188, R188, 0x1, -R3 ;  /* 0x00000001bcbc7824 */ /* 0x020fe200078e0a03 */
[----:B------:R-:W-:-:S03]  /*14c0*/  USHF.L.U32 UR38, UR5, 0x6, URZ ;  /* 0x0000000605267899 */ /* 0x000fc6000800063f */
[----:B------:R-:W-:Y:S01]  /*14d0*/  VIADD R0, R188, 0x3f ;  /* 0x0000003fbc007836 */ /* 0x000fe20000000000 */
[----:B------:R-:W-:-:S04]  /*14e0*/  PLOP3.LUT P0, PT, PT, PT, UP0, 0x80, 0x0 ;  /* 0x000000000000781c */ /* 0x000fc80003f0f008 */
[----:B------:R-:W-:-:S04]  /*14f0*/  SHF.R.S32.HI R3, RZ, 0x1f, R0 ;  /* 0x0000001fff037819 */ /* 0x000fc80000011400 */
[----:B------:R-:W-:-:S04]  /*1500*/  LEA.HI R3, R3, R0, RZ, 0x6 ;  /* 0x0000000003037211 */ /* 0x000fc800078f30ff */
[----:B------:R-:W-:Y:S01]  /*1510*/  SHF.R.S32.HI R168, RZ, 0x6, R3 ;  /* 0x00000006ffa87819 */ /* 0x000fe20000011403 */
[----:B------:R-:W-:Y:S06]  /*1520*/  @!P0 BRA `(.L_x_5157) ;  /* 0x0000001c003c8947 */ /* 0x000fec0003800000 */
[----:B------:R-:W1:Y:S01]  /*1530*/  LDC R0, c[0x0][0x448] ;  /* 0x00011200ff007b82 */ /* 0x000e620000000800 */
[----:B------:R-:W-:Y:S01]  /*1540*/  UIADD3 UR4, UR38, 0x3f, URZ ;  /* 0x0000003f26047890 */ /* 0x000fe2000fffe03f */
[----:B------:R-:W-:Y:S02]  /*1550*/  IADD3 R187, R188, 0x40, -R187 ;  /* 0x00000040bcbb7810 */ /* 0x000fe40007ffe8bb */
        /* <DEDUP_REMOVED lines=21> */
[----:B-1----:R-:W-:Y:S01]  /*16b0*/  ISETP.NE.AND P0, PT, R0, 0x1, PT ;  /* 0x000000010000780c */ /* 0x002fe20003f05270 */
        /* <DEDUP_REMOVED lines=12> */
[----:B------:R-:W1:Y:S01]  /*1780*/  @P0 LDC R3, c[0x0][0x44c] ;  /* 0x00011300ff030b82 */ /* 0x000e620000000800 */
[----:B------:R-:W-:Y:S01]  /*1790*/  IMAD.MOV.U32 R19, RZ, RZ, RZ ;  /* 0x000000ffff137224 */ /* 0x000fe200078e00ff */
[----:B------:R-:W-:Y:S02]  /*17a0*/  CS2R R92, SRZ ;  /* 0x00000000005c7805 */ /* 0x000fe4000001ff00 */
[----:B------:R-:W-:-:S02]  /*17b0*/  CS2R R90, SRZ ;  /* 0x00000000005a7805 */ /* 0x000fc4000001ff00 */
[----:B------:R-:W-:Y:S02]  /*17c0*/  CS2R R88, SRZ ;  /* 0x0000000000587805 */ /* 0x000fe4000001ff00 */
[----:B------:R-:W-:Y:S02]  /*17d0*/  CS2R R86, SRZ ;  /* 0x0000000000567805 */ /* 0x000fe4000001ff00 */
[----:B------:R-:W-:Y:S02]  /*17e0*/  CS2R R84, SRZ ;  /* 0x0000000000547805 */ /* 0x000fe4000001ff00 */
[----:B------:R-:W-:Y:S01]  /*17f0*/  CS2R R82, SRZ ;  /* 0x0000000000527805 */ /* 0x000fe2000001ff00 */
[----:B0-----:R-:W0:Y:S01]  /*1800*/  @P0 LDC R4, c[0x0][0x450] ;  /* 0x00011400ff040b82 */ /* 0x001e220000000800 */
        /* <DEDUP_REMOVED lines=15> */
[----:B-1----:R-:W-:Y:S01]  /*1900*/  @P0 IMAD.HI.U32 R3, R3, UR4, RZ ;  /* 0x0000000403030c27 */ /* 0x002fe2000f8e00ff */
[----:B------:R-:W-:Y:S02]  /*1910*/  CS2R R14, SRZ ;  /* 0x00000000000e7805 */ /* 0x000fe4000001ff00 */
[----:B------:R-:W-:Y:S02]  /*1920*/  CS2R R12, SRZ ;  /* 0x00000000000c7805 */ /* 0x000fe4000001ff00 */
[----:B------:R-:W-:Y:S02]  /*1930*/  CS2R R170, SRZ ;  /* 0x0000000000aa7805 */ /* 0x000fe4000001ff00 */
[----:B------:R-:W-:Y:S01]  /*1940*/  CS2R R38, SRZ ;  /* 0x0000000000267805 */ /* 0x000fe2000001ff00 */
[----:B------:R-:W-:Y:S01]  /*1950*/  IMAD.MOV.U32 R169, RZ, RZ, RZ ;  /* 0x000000ffffa97224 */ /* 0x000fe200078e00ff */
[----:B------:R-:W-:-:S02]  /*1960*/  CS2R R172, SRZ ;  /* 0x0000000000ac7805 */ /* 0x000fc4000001ff00 */
[----:B------:R-:W-:Y:S02]  /*1970*/  CS2R R34, SRZ ;  /* 0x0000000000227805 */ /* 0x000fe4000001ff00 */
[----:B0-----:R-:W-:Y:S01]  /*1980*/  @P0 SHF.R.U32.HI R0, RZ, R4, R3 ;  /* 0x00000004ff000219 */ /* 0x001fe20000011603 */
[----:B------:R-:W-:Y:S01]  /*1990*/  IMAD.MOV.U32 R31, RZ, RZ, RZ ;  /* 0x000000ffff1f7224 */ /* 0x000fe200078e00ff */
[----:B------:R-:W-:Y:S02]  /*19a0*/  PLOP3.LUT P0, PT, PT, PT, PT, 0x80, 0x0 ;  /* 0x000000000000781c */ /* 0x000fe40003f0f070 */
[----:B------:R-:W-:Y:S02]  /*19b0*/  CS2R R10, SRZ ;  /* 0x00000000000a7805 */ /* 0x000fe4000001ff00 */
[----:B------:R-:W-:Y:S01]  /*19c0*/  CS2R R174, SRZ ;  /* 0x0000000000ae7805 */ /* 0x000fe2000001ff00 */
[----:B------:R-:W-:Y:S02]  /*19d0*/  IMAD.IADD R0, R187, 0x1, R0 ;  /* 0x00000001bb007824 */ /* 0x000fe400078e0200 */
[----:B------:R-:W-:-:S02]  /*19e0*/  IMAD.MOV.U32 R27, RZ, RZ, RZ ;  /* 0x000000ffff1b7224 */ /* 0x000fc400078e00ff */
[----:B------:R-:W-:Y:S01]  /*19f0*/  IMAD.MOV.U32 R9, RZ, RZ, RZ ;  /* 0x000000ffff097224 */ /* 0x000fe200078e00ff */
[----:B------:R-:W-:Y:S01]  /*1a00*/  SHF.R.S32.HI R3, RZ, 0x1f, R0 ;  /* 0x0000001fff037819 */ /* 0x000fe20000011400 */
[----:B------:R-:W-:-:S03]  /*1a10*/  IMAD.MOV.U32 R20, RZ, RZ, RZ ;  /* 0x000000ffff147224 */ /* 0x000fc600078e00ff */
        /* <DEDUP_REMOVED lines=69> */
.L_x_5160:
        /* <DEDUP_REMOVED lines=172> */
.L_x_5159:
        /* <DEDUP_REMOVED lines=143> */
.L_x_5157:
[----:B------:R-:W1:Y:S01]  /*3220*/  LDC R0, c[0x0][0x448] ;  /* 0x00011200ff007b82 */ /* 0x000e620000000800 */
[----:B------:R-:W-:Y:S01]  /*3230*/  UIADD3 UR4, UR38, 0x3f, URZ ;  /* 0x0000003f26047890 */ /* 0x000fe2000fffe03f */
[----:B0-----:R-:W-:Y:S02]  /*3240*/  IADD3 R5, R188, 0x40, -R187 ;  /* 0x00000040bc057810 */ /* 0x001fe40007ffe8bb */
        /* <DEDUP_REMOVED lines=21> */
[----:B-1----:R-:W-:-:S02]  /*33a0*/  ISETP.NE.AND P0, PT, R0, 0x1, PT ;  /* 0x000000010000780c */ /* 0x002fc40003f05270 */
        /* <DEDUP_REMOVED lines=12> */
[----:B------:R-:W0:Y:S01]  /*3470*/  @P0 LDC R0, c[0x0][0x44c] ;  /* 0x00011300ff000b82 */ /* 0x000e220000000800 */
[----:B------:R-:W-:-:S02]  /*3480*/  CS2R R92, SRZ ;  /* 0x00000000005c7805 */ /* 0x000fc4000001ff00 */
[----:B------:R-:W-:Y:S02]  /*3490*/  CS2R R90, SRZ ;  /* 0x00000000005a7805 */ /* 0x000fe4000001ff00 */
        /* <DEDUP_REMOVED lines=24> */
[----:B------:R-:W-:Y:S01]  /*3620*/  CS2R R38, SRZ ;  /* 0x0000000000267805 */ /* 0x000fe2000001ff00 */
[----:B------:R-:W-:Y:S01]  /*3630*/  IMAD.U32 R0, RZ, RZ, UR4 ;  /* 0x00000004ff007e24 */ /* 0x000fe2000f8e00ff */
[----:B------:R-:W-:Y:S01]  /*3640*/  CS2R R172, SRZ ;  /* 0x0000000000ac7805 */ /* 0x000fe2000001ff00 */
[----:B------:R-:W-:Y:S01]  /*3650*/  IMAD.MOV.U32 R169, RZ, RZ, RZ ;  /* 0x000000ffffa97224 */ /* 0x000fe200078e00ff */
[----:B------:R-:W-:-:S02]  /*3660*/  CS2R R34, SRZ ;  /* 0x0000000000227805 */ /* 0x000fc4000001ff00 */
[----:B-1----:R-:W-:Y:S01]  /*3670*/  @P0 SHF.R.U32.HI R0, RZ, R4, R3 ;  /* 0x00000004ff000219 */ /* 0x002fe20000011603 */
[----:B------:R-:W-:Y:S01]  /*3680*/  IMAD.MOV.U32 R31, RZ, RZ, RZ ;  /* 0x000000ffff1f7224 */ /* 0x000fe200078e00ff */
[----:B------:R-:W-:Y:S02]  /*3690*/  PLOP3.LUT P0, PT, PT, PT, PT, 0x80, 0x0 ;  /* 0x000000000000781c */ /* 0x000fe40003f0f070 */
[----:B------:R-:W-:Y:S02]  /*36a0*/  CS2R R10, SRZ ;  /* 0x00000000000a7805 */ /* 0x000fe4000001ff00 */
[----:B------:R-:W-:Y:S01]  /*36b0*/  CS2R R174, SRZ ;  /* 0x0000000000ae7805 */ /* 0x000fe2000001ff00 */
[----:B------:R-:W-:Y:S02]  /*36c0*/  IMAD.IADD R0, R5, 0x1, R0 ;  /* 0x0000000105007824 */ /* 0x000fe400078e0200 */
[----:B------:R-:W-:Y:S02]  /*36d0*/  IMAD.MOV.U32 R27, RZ, RZ, RZ ;  /* 0x000000ffff1b7224 */ /* 0x000fe400078e00ff */
        /* <DEDUP_REMOVED lines=38> */
.L_x_5161:
        /* <DEDUP_REMOVED lines=9> */
.L_x_5351:
[----:B------:R-:W-:Y:S05]  /*39d0*/  @!P0 BRA `(.L_x_5163) ;  /* 0x0000000000048947 */ /* 0x000fea0003800000 */
[----:B------:R-:W-:Y:S01]  /*39e0*/  BPT.TRAP 0x1 ;  /* 0x000000040000795c */ /* 0x000fe20000300000 */
.L_x_5163:
[----:B------:R-:W-:Y:S01]  /*39f0*/  IMAD R5, R2, 0x8, R17 ;  /* 0x0000000802057824 */ /* 0x000fe200078e0211 */
[----:B------:R-:W-:-:S04]  /*3a00*/  SHF.L.U32 R8, R16, 0x1f, RZ ;  /* 0x0000001f10087819 */ /* 0x000fc800000006ff */
[----:B------:R1:W2:Y:S01]  /*3a10*/  SYNCS.PHASECHK.TRANS64.TRYWAIT P1, [R5+URZ+0x38830], R8 ;  /* 0x03883008050075a7 */ /* 0x0002a2000802017f */
[----:B------:R-:W-:Y:S05]  /*3a20*/  @!P0 BRA `(.L_x_5164) ;  /* 0x0000000000048947 */ /* 0x000fea0003800000 */
[----:B------:R-:W-:Y:S01]  /*3a30*/  BPT.TRAP 0x1 ;  /* 0x000000040000795c */ /* 0x000fe20000300000 */
.L_x_5164:
[----:B------:R-:W-:-:S05]  /*3a40*/  VIADD R0, R17, 0x22400 ;  /* 0x0002240011007836 */ /* 0x000fca0000000000 */
[----:B------:R-:W-:-:S04]  /*3a50*/  SHF.R.U32.HI R0, RZ, 0x4, R0 ;  /* 0x00000004ff007819 */ /* 0x000fc80000011600 */
[----:B------:R-:W-:Y:S01]  /*3a60*/  LOP3.LUT R0, R0, 0x3fff, RZ, 0xc0, !PT ;  /* 0x00003fff00007812 */ /* 0x000fe200078ec0ff */
[----:B--2---:R-:W-:Y:S06]  /*3a70*/  @P1 BRA `(.L_x_5165) ;  /* 0x0000000000081947 */ /* 0x004fec0003800000 */
[----:B------:R-:W2:Y:S02]  /*3a80*/  SYNCS.PHASECHK.TRANS64.TRYWAIT P1, [R5+URZ+0x38830], R8 ;  /* 0x03883008050075a7 */ /* 0x000ea4000802017f */
[----:B--2---:R-:W-:Y:S05]  /*3a90*/  @!P1 BRA `(.L_x_5166) ;  /* 0x0000014400d09947 */ /* 0x004fea0003800000 */
.L_x_5165:
        /* <DEDUP_REMOVED lines=18> */
[C---:B------:R-:W-:Y:S02]  /*3bc0*/  VIADD R6, R3.reuse, 0x2 ;  /* 0x0000000203067836 */ /* 0x040fe40000000000 */
        /* <DEDUP_REMOVED lines=21> */
.L_x_5352:
[----:B------:R-:W-:Y:S05]  /*3d20*/  @!P0 BRA `(.L_x_5168) ;  /* 0x0000000000048947 */ /* 0x000fea0003800000 */
[----:B------:R-:W-:Y:S01]  /*3d30*/  BPT.TRAP 0x1 ;  /* 0x000000040000795c */ /* 0x000fe20000300000 */
.L_x_5168:
[----:B------:R4:W0:Y:S01]  /*3d40*/  SYNCS.PHASECHK.TRANS64.TRYWAIT P1, [R5+URZ+0x38850], R8 ;  /* 0x03885008050075a7 */ /* 0x000822000802017f */
[----:B------:R-:W-:Y:S05]  /*3d50*/  @!P0 BRA `(.L_x_5169) ;  /* 0x0000000000048947 */ /* 0x000fea0003800000 */
[----:B------:R-:W-:Y:S01]  /*3d60*/  BPT.TRAP 0x1 ;  /* 0x000000040000795c */ /* 0x000fe20000300000 */
.L_x_5169:
        /* <DEDUP_REMOVED lines=12> */
.L_x_5170:
[----:B------:R-:W-:Y:S01]  /*3e30*/  R2UR UR20, R4 ;  /* 0x00000000041472ca */ /* 0x000fe200000e0000 */
[----:B------:R-:W-:Y:S01]  /*3e40*/  WARPGROUP.ARRIVE ;  /* 0x00000000000079c5 */ /* 0x000fe20000000000 */
[----:B------:R-:W-:Y:S01]  /*3e50*/  R2UR UR22, R6 ;  /* 0x00000000061672ca */ /* 0x000fe200000e0000 */
[----:B------:R-:W-:Y:S01]  /*3e60*/  UMOV UR21, 0x40000040 ;  /* 0x4000004000157882 */ /* 0x000fe20000000000 */
[----:B------:R-:W-:Y:S01]  /*3e70*/  UMOV UR23, 0x40000040 ;  /* 0x4000004000177882 */ /* 0x000fe20000000000 */
[----:B012-4-:R-:W-:Y:S01]  /*3e80*/  VIADD R8, R4, 0x2 ;  /* 0x0000000204087836 */ /* 0x017fe20000000000 */
[----:B------:R-:W-:Y:S01]  /*3e90*/  UMOV UR25, 0x40000040 ;  /* 0x4000004000197882 */ /* 0x000fe20000000000 */
[----:B------:R-:W-:Y:S01]  /*3ea0*/  VIADD R7, R6, 0x2 ;  /* 0x0000000206077836 */ /* 0x000fe20000000000 */
        /* <DEDUP_REMOVED lines=8> */
[----:B------:R-:W-:-:S02]  /*3f30*/  VIADD R10, R6, 0x800 ;  /* 0x00000800060a7836 */ /* 0x000fc40000000000 */
[----:B------:R-:W1:Y:S01]  /*3f40*/  S2R R57, SR_TID.X ;  /* 0x0000000000397919 */ /* 0x000e620000002100 */
[----:B------:R-:W-:Y:S01]  /*3f50*/  IMAD R217, R2, 0x1000, R19 ;  /* 0x0000100002d97824 */ /* 0x000fe200078e0213 */
[----:B------:R-:W-:-:S03]  /*3f60*/  UMOV UR7, 0x40000040 ;  /* 0x4000004000077882 */ /* 0x000fc60000000000 */
[C---:B------:R-:W-:Y:S01]  /*3f70*/  VIADD R219, R217.reuse, 0x80 ;  /* 0x00000080d9db7836 */ /* 0x040fe20000000000 */
[----:B------:R-:W-:Y:S02]  /*3f80*/  R2UR UR6, R217 ;  /* 0x00000000d90672ca */ /* 0x000fe400000e0000 */
        /* <DEDUP_REMOVED lines=277> */
[----:B------:R-:W-:-:S02]  /*50e0*/  IMAD.IADD R10, R11, 0x1, R10 ;  /* 0x000000010b0a7824 */ /* 0x000fc400078e020a */
[----:B------:R-:W-:Y:S01]  /*50f0*/  IMAD.MOV.U32 R11, RZ, RZ, 0x40 ;  /* 0x00000040ff0b7424 */ /* 0x000fe200078e00ff */
[----:B------:R-:W-:Y:S02]  /*5100*/  WARPGROUP.DEPBAR.LE gsb0, 0x0 ;  /* 0x00008000000079c5 */ /* 0x000fe40000010000 */
        /* <DEDUP_REMOVED lines=15> */
[----:B------:R-:W-:Y:S01]  /*5200*/  IMAD.MOV.U32 R8, RZ, RZ, 0x1000 ;  /* 0x00001000ff087424 */ /* 0x000fe200078e00ff */
[----:B------:R-:W0:Y:S04]  /*5210*/  LDC R10, c[0x0][0x448] ;  /* 0x00011200ff0a7b82 */ /* 0x000e280000000800 */
[----:B------:R-:W-:-:S04]  /*5220*/  SEL R8, R8, 0xf80, P1 ;  /* 0x00000f8008087807 */ /* 0x000fc80000800000 */
[----:B------:R-:W-:-:S04]  /*5230*/  LOP3.LUT R8, R8, 0x1e00, RZ, 0xc0, !PT ;  /* 0x00001e0008087812 */ /* 0x000fc800078ec0ff */
[CC--:B------:R-:W-:Y:S02]  /*5240*/  IADD3 R9, R7.reuse, R8.reuse, R4 ;  /* 0x0000000807097210 */ /* 0x0c0fe40007ffe004 */
[----:B------:R-:W-:Y:S02]  /*5250*/  IADD3 R6, R7, R8, R6 ;  /* 0x0000000807067210 */ /* 0x000fe40007ffe006 */
[----:B0-----:R-:W-:-:S13]  /*5260*/  ISETP.NE.AND P1, PT, R10, 0x1, PT ;  /* 0x000000010a00780c */ /* 0x001fda0003f25270 */
[----:B------:R-:W0:Y:S08]  /*5270*/  @P1 LDC R7, c[0x0][0x44c] ;  /* 0x00011300ff071b82 */ /* 0x000e300000000800 */
[----:B------:R-:W1:Y:S01]  /*5280*/  @P1 LDC R8, c[0x0][0x450] ;  /* 0x00011400ff081b82 */ /* 0x000e620000000800 */
        /* <DEDUP_REMOVED lines=8> */
[----:B0-----:R-:W-:-:S05]  /*5310*/  @P1 IMAD.HI.U32 R7, R6, R7, RZ ;  /* 0x0000000706071227 */ /* 0x001fca00078e00ff */
[----:B-1----:R-:W-:Y:S01]  /*5320*/  @P1 SHF.R.U32.HI R6, RZ, R8, R7 ;  /* 0x00000008ff061219 */ /* 0x002fe20000011607 */
[C---:B------:R-:W-:Y:S02]  /*5330*/  IMAD R7, R168.reuse, -0x40, R11 ;  /* 0xffffffc0a8077824 */ /* 0x040fe400078e020b */
[----:B------:R-:W-:Y:S02]  /*5340*/  VIADD R168, R168, 0xfffffffe ;  /* 0xfffffffea8a87836 */ /* 0x000fe40000000000 */
[----:B------:R-:W0:Y:S01]  /*5350*/  SHFL.IDX PT, R9, R6, RZ, 0x1c1f ;  /* 0x001c1fff06097589 */ /* 0x000e2200000e0000 */
[----:B------:R-:W-:Y:S02]  /*5360*/  IADD3 R8, R188, 0x1, R7 ;  /* 0x00000001bc087810 */ /* 0x000fe40007ffe007 */
[----:B------:R-:W-:Y:S01]  /*5370*/  IADD3 R7, -R18, R7, R188 ;  /* 0x0000000712077210 */ /* 0x000fe20007ffe1bc */
[----:B------:R-:W1:Y:S01]  /*5380*/  SHFL.IDX PT, R6, R6, 0x1, 0x1c1f ;  /* 0x003c1f0006067f89 */ /* 0x000e6200000e0000 */
[----:B------:R-:W-:-:S02]  /*5390*/  IADD3 R8, -R187, R8, -R18 ;  /* 0x00000008bb087210 */ /* 0x000fc40007ffe912 */
[----:B------:R-:W-:Y:S02]  /*53a0*/  R2UR UR30, R168 ;  /* 0x00000000a81e72ca */ /* 0x000fe400000e0000 */
[----:B0-----:R-:W-:-:S04]  /*53b0*/  VIADDMNMX R9, R9, R8, R7, PT ;  /* 0x0000000809097246 */ /* 0x001fc80003800107 */
[C---:B------:R-:W-:Y:S02]  /*53c0*/  ISETP.GT.AND P2, PT, R9.reuse, RZ, PT ;  /* 0x000000ff0900720c */ /* 0x040fe40003f44270 */
[C---:B------:R-:W-:Y:S02]  /*53d0*/  ISETP.GT.AND P3, PT, R9.reuse, 0x1, PT ;  /* 0x000000010900780c */ /* 0x040fe40003f64270 */
[----:B------:R-:W-:Y:S02]  /*53e0*/  ISETP.GT.AND P4, PT, R9, 0x8, PT ;  /* 0x000000080900780c */ /* 0x000fe40003f84270 */
[----:B-1----:R-:W-:Y:S01]  /*53f0*/  VIADDMNMX R8, R6, R8, R7, PT ;  /* 0x0000000806087246 */ /* 0x002fe20003800107 */
        /* <DEDUP_REMOVED lines=64> */
[----:B0-----:R-:W-:Y:S02]  /*5800*/  FMNMX.FTZ R11, R10, R9, !PT ;  /* 0x000000090a0b7209 */ /* 0x001fe40007810000 */
[----:B------:R-:W-:Y:S02]  /*5810*/  FSEL R35, R35, -INF , P2 ;  /* 0xff80000023237808 */ /* 0x000fe40001000000 */
[----:B------:R-:W-:Y:S01]  /*5820*/  FMNMX.FTZ R6, R34, R7, !PT ;  /* 0x0000000722067209 */ /* 0x000fe20007810000 */
[----:B------:R-:W0:Y:S01]  /*5830*/  SHFL.BFLY PT, R12, R11, 0x1, 0x1f ;  /* 0x0c201f000b0c7f89 */ /* 0x000e2200000e0000 */
        /* <DEDUP_REMOVED lines=15> */
[----:B0-----:R-:W-:Y:S02]  /*5930*/  FMNMX.FTZ R7, R11, R12, !PT ;  /* 0x0000000c0b077209 */ /* 0x001fe40007810000 */
[----:B------:R-:W-:Y:S02]  /*5940*/  ISETP.GT.AND P2, PT, R8, 0x30, PT ;  /* 0x000000300800780c */ /* 0x000fe40003f44270 */
[----:B------:R-:W-:Y:S01]  /*5950*/  FSEL R47, R47, -INF , P4 ;  /* 0xff8000002f2f7808 */ /* 0x000fe20002000000 */
[C---:B------:R-:W-:Y:S01]  /*5960*/  FMUL.FTZ R10, R7.reuse, UR28 ;  /* 0x0000001c070a7c20 */ /* 0x040fe20008410000 */
        /* <DEDUP_REMOVED lines=12> */
[----:B------:R-:W-:Y:S01]  /*5a30*/  MUFU.EX2 R6, R24 ;  /* 0x0000001800067308 */ /* 0x000fe20000000800 */
        /* <DEDUP_REMOVED lines=14> */
[--C-:B------:R-:W-:Y:S01]  /*5b20*/  FFMA.FTZ R171, R48, UR28, -R56.reuse ;  /* 0x0000001c30ab7c23 */ /* 0x100fe20008010838 */
[----:B------:R-:W0:Y:S01]  /*5b30*/  SHFL.BFLY PT, R21, R8, 0x2, 0x1f ;  /* 0x0c401f0008157f89 */ /* 0x000e2200000e0000 */
[--C-:B------:R-:W-:Y:S01]  /*5b40*/  FFMA.FTZ R172, R49, UR28, -R56.reuse ;  /* 0x0000001c31ac7c23 */ /* 0x100fe20008010838 */
[--C-:B------:R-:W-:Y:S01]  /*5b50*/  FFMA.FTZ R173, R52, UR28, -R56.reuse ;  /* 0x0000001c34ad7c23 */ /* 0x100fe20008010838 */
[--C-:B------:R-:W-:Y:S01]  /*5b60*/  FFMA.FTZ R174, R53, UR28, -R56.reuse ;  /* 0x0000001c35ae7c23 */ /* 0x100fe20008010838 */
[----:B------:R-:W1:Y:S08]  /*5b70*/  MUFU.EX2 R9, R9 ;  /* 0x0000000900097308 */ /* 0x000e700000000800 */
[----:B------:R-:W-:Y:S08]  /*5b80*/  MUFU.EX2 R10, R10 ;  /* 0x0000000a000a7308 */ /* 0x000ff00000000800 */
[----:B------:R-:W2:Y:S01]  /*5b90*/  MUFU.EX2 R11, R11 ;  /* 0x0000000b000b7308 */ /* 0x000ea20000000800 */
[----:B-1----:R-:W-:Y:S01]  /*5ba0*/  F2FP.BF16.F32.PACK_AB R152, R9, R6 ;  /* 0x000000060998723e */ /* 0x002fe200000010ff */
[----:B------:R-:W-:Y:S01]  /*5bb0*/  FADD.FTZ R9, R6, R9 ;  /* 0x0000000906097221 */ /* 0x000fe20000010000 */
[----:B------:R-:W-:Y:S01]  /*5bc0*/  IMAD.U32 R6, RZ, RZ, UR38 ;  /* 0x00000026ff067e24 */ /* 0x000fe2000f8e00ff */
[----:B0-----:R-:W-:Y:S01]  /*5bd0*/  FMNMX.FTZ R24, R8, R21, !PT ;  /* 0x0000001508187209 */ /* 0x001fe20007810000 */
[----:B------:R-:W-:-:S03]  /*5be0*/  FFMA.FTZ R21, R41, UR28, -R56 ;  /* 0x0000001c29157c23 */ /* 0x000fc60008010838 */
        /* <DEDUP_REMOVED lines=8> */
[----:B0-----:R-:W-:-:S02]  /*5c70*/  FMNMX.FTZ R8, R24, R25, !PT ;  /* 0x0000001918087209 */ /* 0x001fc40007810000 */
[C---:B-1----:R-:W-:Y:S01]  /*5c80*/  F2FP.BF16.F32.PACK_AB R156, R13.reuse, R12 ;  /* 0x0000000c0d9c723e */ /* 0x042fe200000010ff */
[----:B------:R-:W-:Y:S01]  /*5c90*/  FADD.FTZ R12, R12, R11 ;  /* 0x0000000b0c0c7221 */ /* 0x000fe20000010000 */
[C---:B------:R-:W-:Y:S01]  /*5ca0*/  FSETP.NEU.FTZ.AND P2, PT, R8.reuse, -INF , PT ;  /* 0xff8000000800780b */ /* 0x040fe20003f5d000 */
[----:B------:R-:W-:Y:S02]  /*5cb0*/  FMUL.FTZ R24, R8, UR28 ;  /* 0x0000001c08187c20 */ /* 0x000fe40008410000 */
[----:B------:R-:W-:Y:S01]  /*5cc0*/  MUFU.EX2 R20, R20 ;  /* 0x0000001400147308 */ /* 0x000fe20000000800 */
[----:B------:R-:W-:Y:S02]  /*5cd0*/  FADD.FTZ R13, R13, R12 ;  /* 0x0000000c0d0d7221 */ /* 0x000fe40000010000 */
[----:B------:R-:W-:Y:S02]  /*5ce0*/  FSEL R25, R24, RZ, P2 ;  /* 0x000000ff18197208 */ /* 0x000fe40001000000 */
        /* <DEDUP_REMOVED lines=21> */
[----:B--2---:R-:W-:Y:S01]  /*5e40*/  F2FP.BF16.F32.PACK_AB R158, R15, R14 ;  /* 0x0000000e0f9e723e */ /* 0x004fe200000010ff */
[----:B------:R-:W-:Y:S01]  /*5e50*/  FADD.FTZ R14, R14, R13 ;  /* 0x0000000d0e0e7221 */ /* 0x000fe20000010000 */
[----:B------:R-:W-:-:S03]  /*5e60*/  @!P2 VIADD R5, R5, 0x38860 ;  /* 0x000388600505a836 */ /* 0x000fc60000000000 */
[----:B------:R-:W-:Y:S01]  /*5e70*/  FADD.FTZ R15, R15, R14 ;  /* 0x0000000e0f0f7221 */ /* 0x000fe20000010000 */
[----:B------:R-:W1:Y:S01]  /*5e80*/  MUFU.EX2 R176, R176 ;  /* 0x000000b000b07308 */ /* 0x000e620000000800 */
[----:B------:R-:W-:-:S07]  /*5e90*/  @!P2 PRMT R5, RZ, 0x654, R5 ;  /* 0x00000654ff05a816 */ /* 0x000fce0000000005 */
[----:B------:R-:W-:Y:S08]  /*5ea0*/  MUFU.EX2 R177, R177 ;  /* 0x000000b100b17308 */ /* 0x000ff00000000800 */
[----:B------:R-:W2:Y:S01]  /*5eb0*/  MUFU.EX2 R178, R178 ;  /* 0x000000b200b27308 */ /* 0x000ea20000000800 */
[----:B-1----:R-:W-:Y:S01]  /*5ec0*/  F2FP.BF16.F32.PACK_AB R153, R176, R175 ;  /* 0x000000afb099723e */ /* 0x002fe200000010ff */
[----:B------:R-:W-:-:S06]  /*5ed0*/  FADD.FTZ R176, R175, R176 ;  /* 0x000000b0afb07221 */ /* 0x000fcc0000010000 */
[----:B------:R-:W-:Y:S08]  /*5ee0*/  MUFU.EX2 R179, R179 ;  /* 0x000000b300b37308 */ /* 0x000ff00000000800 */
[----:B------:R-:W1:Y:S01]  /*5ef0*/  MUFU.EX2 R180, R180 ;  /* 0x000000b400b47308 */ /* 0x000e620000000800 */
[----:B--2---:R-:W-:Y:S01]  /*5f00*/  F2FP.BF16.F32.PACK_AB R155, R178, R177 ;  /* 0x000000b1b29b723e */ /* 0x004fe200000010ff */
[----:B------:R-:W-:Y:S01]  /*5f10*/  BAR.SYNC.DEFER_BLOCKING 0xf, 0x100 ;  /* 0x03c4000000007b1d */ /* 0x000fe20000010000 */
[----:B------:R-:W-:-:S04]  /*5f20*/  FADD.FTZ R177, R177, R176 ;  /* 0x000000b0b1b17221 */ /* 0x000fc80000010000 */
[----:B------:R-:W-:Y:S01]  /*5f30*/  FADD.FTZ R178, R178, R177 ;  /* 0x000000b1b2b27221 */ /* 0x000fe20000010000 */
[----:B------:R-:W-:Y:S08]  /*5f40*/  MUFU.EX2 R181, R181 ;  /* 0x000000b500b57308 */ /* 0x000ff00000000800 */
[----:B------:R-:W2:Y:S01]  /*5f50*/  MUFU.EX2 R182, R182 ;  /* 0x000000b600b67308 */ /* 0x000ea20000000800 */
[----:B-1----:R-:W-:Y:S01]  /*5f60*/  F2FP.BF16.F32.PACK_AB R157, R180, R179 ;  /* 0x000000b3b49d723e */ /* 0x002fe200000010ff */
[----:B------:R-:W-:-:S04]  /*5f70*/  FADD.FTZ R179, R179, R178 ;  /* 0x000000b2b3b37221 */ /* 0x000fc80000010000 */
[----:B------:R-:W-:Y:S02]  /*5f80*/  FADD.FTZ R180, R180, R179 ;  /* 0x000000b3b4b47221 */ /* 0x000fe40000010000 */
[----:B------:R-:W1:Y:S01]  /*5f90*/  MUFU.EX2 R21, R21 ;  /* 0x0000001500157308 */ /* 0x000e620000000800 */
[----:B------:R3:W-:Y:S07]  /*5fa0*/  STSM.16.M88.4 [R185+0x36400], R152 ;  /* 0x03640098b9007844 */ /* 0x0007ee0000000200 */
[----:B------:R-:W-:Y:S01]  /*5fb0*/  MUFU.EX2 R169, R169 ;  /* 0x000000a900a97308 */ /* 0x000fe20000000800 */
[----:B--2---:R-:W-:Y:S01]  /*5fc0*/  F2FP.BF16.F32.PACK_AB R159, R182, R181 ;  /* 0x000000b5b69f723e */ /* 0x004fe200000010ff */
[----:B------:R-:W-:-:S04]  /*5fd0*/  FADD.FTZ R181, R181, R180 ;  /* 0x000000b4b5b57221 */ /* 0x000fc80000010000 */
[----:B------:R2:W-:Y:S01]  /*5fe0*/  STSM.16.M88.4 [R186], R156 ;  /* 0x0000009cba007844 */ /* 0x0005e20000000200 */
[----:B------:R-:W-:Y:S01]  /*5ff0*/  FADD.FTZ R182, R182, R181 ;  /* 0x000000b5b6b67221 */ /* 0x000fe20000010000 */
[----:B------:R-:W4:Y:S01]  /*6000*/  MUFU.EX2 R170, R170 ;  /* 0x000000aa00aa7308 */ /* 0x000f220000000800 */
[----:B-1----:R-:W-:Y:S01]  /*6010*/  F2FP.BF16.F32.PACK_AB R160, R21, R20 ;  /* 0x0000001415a0723e */ /* 0x002fe200000010ff */
[----:B------:R-:W-:-:S04]  /*6020*/  FADD.FTZ R20, R20, R15 ;  /* 0x0000000f14147221 */ /* 0x000fc80000010000 */
[----:B------:R-:W-:Y:S02]  /*6030*/  FADD.FTZ R20, R21, R20 ;  /* 0x0000001415147221 */ /* 0x000fe40000010000 */
[----:B------:R-:W-:Y:S08]  /*6040*/  MUFU.EX2 R183, R183 ;  /* 0x000000b700b77308 */ /* 0x000ff00000000800 */
[----:B------:R-:W1:Y:S01]  /*6050*/  MUFU.EX2 R212, R212 ;  /* 0x000000d400d47308 */ /* 0x000e620000000800 */
[----:B----4-:R-:W-:Y:S01]  /*6060*/  F2FP.BF16.F32.PACK_AB R162, R170, R169 ;  /* 0x000000a9aaa2723e */ /* 0x010fe200000010ff */
[----:B------:R-:W-:-:S04]  /*6070*/  FADD.FTZ R169, R169, R20 ;  /* 0x00000014a9a97221 */ /* 0x000fc80000010000 */
[----:B------:R-:W-:Y:S02]  /*6080*/  FADD.FTZ R170, R170, R169 ;  /* 0x000000a9aaaa7221 */ /* 0x000fe40000010000 */
[----:B------:R-:W-:Y:S08]  /*6090*/  MUFU.EX2 R211, R211 ;  /* 0x000000d300d37308 */ /* 0x000ff00000000800 */
        /* <DEDUP_REMOVED lines=8> */
[----:B------:R2:W-:Y:S01]  /*6120*/  STSM.16.M88.4 [R190], R160 ;  /* 0x000000a0be007844 */ /* 0x0005e20000000200 */
[----:B------:R-:W-:Y:S01]  /*6130*/  FADD.FTZ R214, R214, R211 ;  /* 0x000000d3d6d67221 */ /* 0x000fe20000010000 */
[----:B------:R-:W-:Y:S08]  /*6140*/  MUFU.EX2 R173, R173 ;  /* 0x000000ad00ad7308 */ /* 0x000ff00000000800 */
[----:B------:R-:W4:Y:S01]  /*6150*/  MUFU.EX2 R174, R174 ;  /* 0x000000ae00ae7308 */ /* 0x000f220000000800 */
[----:B-1----:R-:W-:Y:S01]  /*6160*/  F2FP.BF16.F32.PACK_AB R164, R172, R171 ;  /* 0x000000abaca4723e */ /* 0x002fe200000010ff */
[----:B------:R-:W-:-:S04]  /*6170*/  FADD.FTZ R171, R171, R170 ;  /* 0x000000aaabab7221 */ /* 0x000fc80000010000 */
[----:B------:R-:W-:Y:S02]  /*6180*/  FADD.FTZ R172, R172, R171 ;  /* 0x000000abacac7221 */ /* 0x000fe40000010000 */
[----:B------:R-:W-:Y:S08]  /*6190*/  MUFU.EX2 R213, R213 ;  /* 0x000000d500d57308 */ /* 0x000ff00000000800 */
[----:B------:R-:W1:Y:S01]  /*61a0*/  MUFU.EX2 R216, R216 ;  /* 0x000000d800d87308 */ /* 0x000e620000000800 */
[----:B----4-:R-:W-:-:S07]  /*61b0*/  F2FP.BF16.F32.PACK_AB R166, R174, R173 ;  /* 0x000000adaea6723e */ /* 0x010fce00000010ff */
[----:B------:R-:W-:Y:S08]  /*61c0*/  MUFU.EX2 R215, R215 ;  /* 0x000000d700d77308 */ /* 0x000ff00000000800 */
[----:B------:R-:W4:Y:S01]  /*61d0*/  MUFU.EX2 R218, R218 ;  /* 0x000000da00da7308 */ /* 0x000f220000000800 */
[----:B-1----:R-:W-:Y:S01]  /*61e0*/  F2FP.BF16.F32.PACK_AB R165, R216, R213 ;  /* 0x000000d5d8a5723e */ /* 0x002fe200000010ff */
[----:B------:R-:W-:-:S04]  /*61f0*/  FADD.FTZ R213, R213, R214 ;  /* 0x000000d6d5d57221 */ /* 0x000fc80000010000 */
[----:B------:R-:W-:Y:S01]  /*6200*/  FADD.FTZ R216, R216, R213 ;  /* 0x000000d5d8d87221 */ /* 0x000fe20000010000 */
[----:B----4-:R-:W-:-:S03]  /*6210*/  F2FP.BF16.F32.PACK_AB R167, R218, R215 ;  /* 0x000000d7daa7723e */ /* 0x010fc600000010ff */
[----:B------:R-:W-:Y:S02]  /*6220*/  FADD.FTZ R215, R215, R216 ;  /* 0x000000d8d7d77221 */ /* 0x000fe40000010000 */
[----:B------:R2:W-:Y:S01]  /*6230*/  STSM.16.M88.4 [R189], R164 ;  /* 0x000000a4bd007844 */ /* 0x0005e20000000200 */
[----:B0-----:R-:W-:-:S06]  /*6240*/  WARPGROUP.ARRIVE ;  /* 0x00000000000079c5 */ /* 0x001fcc0000000000 */
[----:B------:R-:W-:Y:S01]  /*6250*/  HGMMA.64x256x16.F32.BF16 R24, R152, gdesc[UR4].tnspB, RZ, !UPT, gsb0 ;  /* 0x43e0000498187df0 */ /* 0x000fe2000c0018ff */
[----:B------:R-:W-:Y:S01]  /*6260*/  R2UR UR6, R219 ;  /* 0x00000000db0672ca */ /* 0x000fe200000e0000 */
[----:B------:R-:W-:Y:S01]  /*6270*/  UMOV UR7, 0x40000040 ;  /* 0x4000004000077882 */ /* 0x000fe20000000000 */
[C---:B------:R-:W-:Y:S02]  /*6280*/  VIADD R219, R217.reuse, 0x100 ;  /* 0x00000100d9db7836 */ /* 0x040fe40000000000 */
[----:B------:R-:W-:Y:S01]  /*6290*/  VIADD R217, R217, 0x180 ;  /* 0x00000180d9d97836 */ /* 0x000fe20000000000 */
[----:B------:R-:W-:Y:S02]  /*62a0*/  WARPGROUP.DEPBAR.LE gsb0, 0x0 ;  /* 0x00008000000079c5 */ /* 0x000fe40000010000 */
[----:B------:R-:W-:Y:S01]  /*62b0*/  WARPGROUP.ARRIVE ;  /* 0x00000000000079c5 */ /* 0x000fe20000000000 */
[----:B---3--:R-:W0:-:S15]  /*62c0*/  @P1 LDC R152, c[0x0][0x44c] ;  /* 0x00011300ff981b82 */ /* 0x008e1e0000000800 */
[----:B------:R-:W-:-:S04]  /*62d0*/  NOP ;  /* 0x0000000000007918 */ /* 0x000fc80000000000 */
[----:B------:R-:W-:Y:S01]  /*62e0*/  HGMMA.64x256x16.F32.BF16 R24, R156, gdesc[UR4].tnspB, R24, gsb0 ;  /* 0x43e000049c187df0 */ /* 0x000fe20008001818 */
[----:B------:R-:W-:Y:S01]  /*62f0*/  R2UR UR6, R219 ;  /* 0x00000000db0672ca */ /* 0x000fe200000e0000 */
[----:B------:R-:W-:Y:S01]  /*6300*/  UMOV UR7, 0x40000040 ;  /* 0x4000004000077882 */ /* 0x000fe20000000000 */
[----:B------:R-:W1:Y:S01]  /*6310*/  @P1 LDC R154, c[0x0][0x450] ;  /* 0x00011400ff9a1b82 */ /* 0x000e620000000800 */
[----:B0-----:R-:W-:-:S05]  /*6320*/  @P1 IMAD.HI.U32 R9, R152, UR38, RZ ;  /* 0x0000002698091c27 */ /* 0x001fca000f8e00ff */
[----:B-1----:R-:W-:-:S04]  /*6330*/  @P1 SHF.R.U32.HI R6, RZ, R154, R9 ;  /* 0x0000009aff061219 */ /* 0x002fc80000011609 */
[----:B------:R-:W-:-:S04]  /*6340*/  IADD3 R6, R6, R188, -R187 ;  /* 0x000000bc06067210 */ /* 0x000fc80007ffe8bb */
[----:B------:R-:W-:-:S04]  /*6350*/  SHF.R.S32.HI R9, RZ, 0x1f, R6 ;  /* 0x0000001fff097819 */ /* 0x000fc80000011406 */
[----:B------:R-:W-:Y:S01]  /*6360*/  LEA.HI R9, R9, R6, RZ, 0x6 ;  /* 0x0000000609097211 */ /* 0x000fe200078f30ff */
[----:B------:R-:W-:-:S03]  /*6370*/  FADD.FTZ R6, R218, R215 ;  /* 0x000000d7da067221 */ /* 0x000fc60000010000 */
[----:B------:R-:W-:-:S04]  /*6380*/  SHF.R.S32.HI R9, RZ, 0x6, R9 ;  /* 0x00000006ff097819 */ /* 0x000fc80000011409 */
[----:B------:R-:W-:-:S13]  /*6390*/  R2UR UR29, R9 ;  /* 0x00000000091d72ca */ /* 0x000fda00000e0000 */
[----:B------:R-:W-:-:S04]  /*63a0*/  UISETP.LT.AND UP0, UPT, URZ, UR29, UPT ;  /* 0x0000001d3f00728c */ /* 0x000fc8000bf01270 */
[----:B------:R-:W-:-:S04]  /*63b0*/  USEL UR29, URZ, UR29, !UP0 ;  /* 0x0000001d3f1d7287 */ /* 0x000fc8000c000000 */
[----:B------:R-:W-:-:S06]  /*63c0*/  UISETP.GE.AND UP0, UPT, UR30, UR29, UPT ;  /* 0x0000001d1e00728c */ /* 0x000fcc000bf06270 */
[----:B------:R-:W-:Y:S01]  /*63d0*/  PLOP3.LUT P3, PT, PT, PT, UP0, 0x80, 0x0 ;  /* 0x000000000000781c */ /* 0x000fe20003f6f008 */
        /* <DEDUP_REMOVED lines=19> */
[----:B0-----:R-:W-:-:S04]  /*6510*/  FADD.FTZ R5, R173, R172 ;  /* 0x000000acad057221 */ /* 0x001fc80000010000 */
[----:B------:R-:W-:Y:S01]  /*6520*/  FADD.FTZ R5, R174, R5 ;  /* 0x00000005ae057221 */ /* 0x000fe20000010000 */
[----:B--2---:R-:W-:Y:S06]  /*6530*/  @!P3 BRA `(.L_x_5172) ;  /* 0x000000300088b947 */ /* 0x004fec0003800000 */
[----:B------:R-:W-:Y:S01]  /*6540*/  IMAD.MOV.U32 R10, RZ, RZ, R8 ;  /* 0x000000ffff0a7224 */ /* 0x000fe200078e0008 */
[----:B------:R-:W-:Y:S01]  /*6550*/  ULDC UR28, c[0x0][0xa80] ;  /* 0x0002a000001c7ab9 */ /* 0x000fe20000000800 */
[----:B------:R-:W-:Y:S02]  /*6560*/  IMAD.MOV.U32 R11, RZ, RZ, R7 ;  /* 0x000000ffff0b7224 */ /* 0x000fe400078e0007 */
[----:B------:R-:W-:-:S07]  /*6570*/  IMAD.MOV.U32 R13, RZ, RZ, R2 ;  /* 0x000000ffff0d7224 */ /* 0x000fce00078e0002 */
.L_x_5181:
[----:B------:R-:W-:-:S05]  /*6580*/  VIADD R2, R13, 0x1 ;  /* 0x000000010d027836 */ /* 0x000fca0000000000 */
[----:B------:R-:W-:-:S04]  /*6590*/  ISETP.NE.AND P3, PT, R2, 0x2, PT ;  /* 0x000000020200780c */ /* 0x000fc80003f65270 */
[----:B------:R-:W-:Y:S02]  /*65a0*/  SEL R7, RZ, 0x1, P3 ;  /* 0x00000001ff077807 */ /* 0x000fe40001800000 */
[----:B------:R-:W-:Y:S02]  /*65b0*/  SEL R2, R2, RZ, P3 ;  /* 0x000000ff02027207 */ /* 0x000fe40001800000 */
[----:B------:R-:W-:Y:S01]  /*65c0*/  LOP3.LUT R16, R16, R7, RZ, 0x3c, !PT ;  /* 0x0000000710107212 */ /* 0x000fe200078e3cff */
[----:B0-----:R-:W-:Y:S06]  /*65d0*/  @!P0 BRA `(.L_x_5173) ;  /* 0x0000000000048947 */ /* 0x001fec0003800000 */
[----:B------:R-:W-:Y:S01]  /*65e0*/  BPT.TRAP 0x1 ;  /* 0x000000040000795c */ /* 0x000fe20000300000 */
.L_x_5173:
[----:B------:R-:W-:Y:S01]  /*65f0*/  IMAD R9, R2, 0x8, R17 ;  /* 0x0000000802097824 */ /* 0x000fe200078e0211 */
[----:B------:R-:W-:-:S04]  /*6600*/  SHF.L.U32 R8, R16, 0x1f, RZ ;  /* 0x0000001f10087819 */ /* 0x000fc800000006ff */
[----:B------:R0:W1:Y:S01]  /*6610*/  SYNCS.PHASECHK.TRANS64.TRYWAIT P3, [R9+URZ+0x38830], R8 ;  /* 0x03883008090075a7 */ /* 0x000062000806017f */
[----:B------:R-:W-:Y:S05]  /*6620*/  @!P0 BRA `(.L_x_5174) ;  /* 0x0000000000048947 */ /* 0x000fea0003800000 */
[----:B------:R-:W-:Y:S01]  /*6630*/  BPT.TRAP 0x1 ;  /* 0x000000040000795c */ /* 0x000fe20000300000 */
.L_x_5174:
[----:B------:R-:W-:Y:S01]  /*6640*/  IMAD R7, R2, 0x200, R0 ;  /* 0x0000020002077824 */ /* 0x000fe200078e0200 */
[----:B-1----:R-:W-:Y:S06]  /*6650*/  @P3 BRA `(.L_x_5175) ;  /* 0x0000000000083947 */ /* 0x002fec0003800000 */
[----:B------:R-:W1:Y:S02]  /*6660*/  SYNCS.PHASECHK.TRANS64.TRYWAIT P3, [R9+URZ+0x38830], R8 ;  /* 0x03883008090075a7 */ /* 0x000e64000806017f */
[----:B-1----:R-:W-:Y:S05]  /*6670*/  @!P3 BRA `(.L_x_5176) ;  /* 0x0000011c0014b947 */ /* 0x002fea0003800000 */
.L_x_5175:
        /* <DEDUP_REMOVED lines=22> */
.L_x_5177:
[----:B------:R2:W3:Y:S01]  /*67e0*/  SYNCS.PHASECHK.TRANS64.TRYWAIT P3, [R9+URZ+0x38850], R8 ;  /* 0x03885008090075a7 */ /* 0x0004e2000806017f */
[----:B------:R-:W-:Y:S05]  /*67f0*/  @!P0 BRA `(.L_x_5178) ;  /* 0x0000000000048947 */ /* 0x000fea0003800000 */
[----:B------:R-:W-:Y:S01]  /*6800*/  BPT.TRAP 0x1 ;  /* 0x000000040000795c */ /* 0x000fe20000300000 */
.L_x_5178:
[----:B---3--:R-:W-:Y:S05]  /*6810*/  @P3 BRA `(.L_x_5179) ;  /* 0x0000000000083947 */ /* 0x008fea0003800000 */
[----:B------:R-:W3:Y:S02]  /*6820*/  SYNCS.PHASECHK.TRANS64.TRYWAIT P3, [R9+URZ+0x38850], R8 ;  /* 0x03885008090075a7 */ /* 0x000ee4000806017f */
[----:B---3--:R-:W-:Y:S05]  /*6830*/  @!P3 BRA `(.L_x_5180) ;  /* 0x0000011800b8b947 */ /* 0x008fea0003800000 */
.L_x_5179:
        /* <DEDUP_REMOVED lines=13> */
[----:B------:R-:W-:Y:S01]  /*6910*/  UMOV UR6, 0xffffffc0 ;  /* 0xffffffc000067882 */ /* 0x000fe20000000000 */
[----:B------:R-:W-:Y:S01]  /*6920*/  VIADD R21, R4, 0x800 ;  /* 0x0000080004157836 */ /* 0x000fe20000000000 */
[----:B------:R-:W-:Y:S01]  /*6930*/  UIMAD UR6, UR30, UR6, 0x1 ;  /* 0x000000011e0674a4 */ /* 0x000fe2000f8e0206 */
[----:B------:R-:W-:Y:S01]  /*6940*/  VIADD R15, R7, 0x800 ;  /* 0x00000800070f7836 */ /* 0x000fe20000000000 */
[----:B------:R-:W-:Y:S01]  /*6950*/  UMOV UR7, 0x40000040 ;  /* 0x4000004000077882 */ /* 0x000fe20000000000 */
[----:B------:R-:W-:Y:S01]  /*6960*/  HGMMA.64x64x16.F32.BF16 R152, gdesc[UR20], R152, gsb0 ;  /* 0x00e00000149879f0 */ /* 0x000fe20008001898 */
[----:B------:R-:W-:Y:S01]  /*6970*/  IMAD R223, R2, 0x1000, R19 ;  /* 0x0000100002df7824 */ /* 0x000fe200078e0213 */
[----:B------:R-:W-:-:S02]  /*6980*/  UISETP.GT.AND UP0, UPT, UR30, UR29, UPT ;  /* 0x0000001d1e00728c */ /* 0x000fc4000bf04270 */
[----:B------:R-:W-:Y:S01]  /*6990*/  UIADD3 UR30, UR30, -0x1, URZ ;  /* 0xffffffff1e1e7890 */ /* 0x000fe2000fffe03f */
        /* <DEDUP_REMOVED lines=297> */
[----:B------:R-:W-:Y:S02]  /*7c30*/  IADD3 R7, R8, R15, R7 ;  /* 0x0000000f08077210 */ /* 0x000fe40007ffe007 */
[----:B------:R-:W0:Y:S08]  /*7c40*/  @P1 LDC R8, c[0x0][0x44c] ;  /* 0x00011300ff081b82 */ /* 0x000e300000000800 */
[----:B------:R-:W1:Y:S01]  /*7c50*/  @P1 LDC R15, c[0x0][0x450] ;  /* 0x00011400ff0f1b82 */ /* 0x000e620000000800 */
[----:B------:R-:W-:-:S02]  /*7c60*/  WARPGROUP.DEPBAR.LE gsb0, 0x0 ;  /* 0x00008000000079c5 */ /* 0x000fc40000010000 */
[----:B------:R-:W-:-:S06]  /*7c70*/  WARPGROUP.ARRIVE ;  /* 0x00000000000079c5 */ /* 0x000fcc0000000000 */
[----:B------:R-:W-:Y:S01]  /*7c80*/  HGMMA.64x64x16.F32.BF16 R152, gdesc[UR24], R152, gsb0 ;  /* 0x00e00000189879f0 */ /* 0x000fe20008001898 */
[----:B------:R-:W-:Y:S01]  /*7c90*/  R2UR UR24, R12 ;  /* 0x000000000c1872ca */ /* 0x000fe200000e0000 */
[----:B------:R-:W-:Y:S01]  /*7ca0*/  UMOV UR25, 0x40000040 ;  /* 0x4000004000197882 */ /* 0x000fe20000000000 */
[----:B------:R-:W-:Y:S01]  /*7cb0*/  R2UR UR26, R7 ;  /* 0x00000000071a72ca */ /* 0x000fe200000e0000 */
[----:B------:R-:W-:Y:S01]  /*7cc0*/  UMOV UR27, 0x40000040 ;  /* 0x40000040001b7882 */ /* 0x000fe20000000000 */
[----:B------:R-:W-:Y:S01]  /*7cd0*/  VIADD R7, R191, UR38 ;  /* 0x00000026bf077c36 */ /* 0x000fe20008000000 */
[----:B------:R-:W-:Y:S02]  /*7ce0*/  IADD3 R12, R188, UR6, -R18 ;  /* 0x00000006bc0c7c10 */ /* 0x000fe4000fffe812 */
[----:B------:R-:W-:Y:S01]  /*7cf0*/  R2UR UR6, R223 ;  /* 0x00000000df0672ca */ /* 0x000fe200000e0000 */
[----:B0-----:R-:W-:-:S04]  /*7d00*/  @P1 IMAD.HI.U32 R8, R7, R8, RZ ;  /* 0x0000000807081227 */ /* 0x001fc800078e00ff */
[----:B------:R-:W-:Y:S01]  /*7d10*/  IMAD.IADD R12, R12, 0x1, -R187 ;  /* 0x000000010c0c7824 */ /* 0x000fe200078e0abb */
[----:B-1----:R-:W-:-:S05]  /*7d20*/  @P1 SHF.R.U32.HI R7, RZ, R15, R8 ;  /* 0x0000000fff071219 */ /* 0x002fca0000011608 */
[----:B------:R-:W0:Y:S04]  /*7d30*/  SHFL.IDX PT, R15, R7, RZ, 0x1c1f ;  /* 0x001c1fff070f7589 */ /* 0x000e2800000e0000 */
[----:B------:R-:W1:Y:S01]  /*7d40*/  SHFL.IDX PT, R7, R7, 0x1, 0x1c1f ;  /* 0x003c1f0007077f89 */ /* 0x000e6200000e0000 */
[----:B0-----:R-:W-:-:S05]  /*7d50*/  IMAD.IADD R15, R12, 0x1, R15 ;  /* 0x000000010c0f7824 */ /* 0x001fca00078e020f */
        /* <DEDUP_REMOVED lines=50> */
[----:B------:R-:W-:-:S04]  /*8080*/  FMNMX.FTZ R14, R180, R15, !PT ;  /* 0x0000000fb40e7209 */ /* 0x000fc80007810000 */
[----:B------:R-:W-:Y:S01]  /*8090*/  FMNMX.FTZ R20, R181, R14, !PT ;  /* 0x0000000eb5147209 */ /* 0x000fe20007810000 */
[----:B-1----:R-:W-:-:S04]  /*80a0*/  IMAD.IADD R14, R12, 0x1, R7 ;  /* 0x000000010c0e7824 */ /* 0x002fc800078e0207 */
[----:B------:R-:W0:Y:S01]  /*80b0*/  SHFL.BFLY PT, R15, R20, 0x2, 0x1f ;  /* 0x0c401f00140f7f89 */ /* 0x000e2200000e0000 */
[C---:B------:R-:W-:Y:S02]  /*80c0*/  ISETP.GT.AND P3, PT, R14.reuse, RZ, PT ;  /* 0x000000ff0e00720c */ /* 0x040fe40003f64270 */
[C---:B------:R-:W-:Y:S02]  /*80d0*/  ISETP.GT.AND P4, PT, R14.reuse, 0x1, PT ;  /* 0x000000010e00780c */ /* 0x040fe40003f84270 */
[C---:B------:R-:W-:Y:S02]  /*80e0*/  ISETP.GT.AND P5, PT, R14.reuse, 0x28, PT ;  /* 0x000000280e00780c */ /* 0x040fe40003fa4270 */
        /* <DEDUP_REMOVED lines=9> */
[----:B0-----:R-:W-:Y:S02]  /*8180*/  FMNMX.FTZ R152, R20, R15, !PT ;  /* 0x0000000f14987209 */ /* 0x001fe40007810000 */
[----:B------:R-:W-:Y:S02]  /*8190*/  FSEL R15, R154, -INF , P3 ;  /* 0xff8000009a0f7808 */ /* 0x000fe40001800000 */
[----:B------:R-:W-:Y:S01]  /*81a0*/  ISETP.GT.AND P3, PT, R14, 0x8, PT ;  /* 0x000000080e00780c */ /* 0x000fe20003f64270 */
[----:B------:R-:W0:Y:S01]  /*81b0*/  SHFL.BFLY PT, R211, R152, 0x1, 0x1f ;  /* 0x0c201f0098d37f89 */ /* 0x000e2200000e0000 */
        /* <DEDUP_REMOVED lines=19> */
[----:B------:R-:W-:Y:S02]  /*82f0*/  FSEL R154, R171, -INF , P4 ;  /* 0xff800000ab9a7808 */ /* 0x000fe40002000000 */
[----:B------:R-:W-:Y:S02]  /*8300*/  FMNMX.FTZ R21, R152, R21, !PT ;  /* 0x0000001598157209 */ /* 0x000fe40007810000 */
[----:B------:R-:W-:-:S02]  /*8310*/  ISETP.GT.AND P3, PT, R14, 0x29, PT ;  /* 0x000000290e00780c */ /* 0x000fc40003f64270 */
[----:B------:R-:W-:Y:S02]  /*8320*/  FMNMX.FTZ R21, R154, R21, !PT ;  /* 0x000000159a157209 */ /* 0x000fe40007810000 */
[----:B------:R-:W-:Y:S02]  /*8330*/  FSEL R211, R175, -INF , P3 ;  /* 0xff800000afd37808 */ /* 0x000fe40001800000 */
[----:B------:R-:W-:Y:S02]  /*8340*/  FMNMX.FTZ R12, R174, R21, !PT ;  /* 0x00000015ae0c7209 */ /* 0x000fe40007810000 */
[----:B------:R-:W-:Y:S02]  /*8350*/  FSETP.NEU.FTZ.AND P4, PT, R7, -INF , PT ;  /* 0xff8000000700780b */ /* 0x000fe40003f9d000 */
[----:B------:R-:W-:Y:S02]  /*8360*/  ISETP.GT.AND P3, PT, R14, 0x31, PT ;  /* 0x000000310e00780c */ /* 0x000fe40003f64270 */
[----:B------:R-:W-:-:S02]  /*8370*/  FMNMX.FTZ R21, R211, R12, !PT ;  /* 0x0000000cd3157209 */ /* 0x000fc40007810000 */
        /* <DEDUP_REMOVED lines=9> */
[----:B------:R-:W-:Y:S01]  /*8410*/  IMAD.MOV R157, RZ, RZ, -R184 ;  /* 0x000000ffff9d7224 */ /* 0x000fe200078e0ab8 */
[----:B------:R-:W-:Y:S01]  /*8420*/  FMNMX.FTZ R153, R212, R21, !PT ;  /* 0x00000015d4997209 */ /* 0x000fe20007810000 */
[----:B------:R0:W-:Y:S01]  /*8430*/  MUFU.EX2 R12, R20 ;  /* 0x00000014000c7308 */ /* 0x0001e20000000800 */
[----:B------:R-:W-:Y:S01]  /*8440*/  FSEL R183, R183, -INF , P3 ;  /* 0xff800000b7b77808 */ /* 0x000fe20001800000 */
[--C-:B------:R-:W-:Y:S01]  /*8450*/  FFMA.FTZ R14, R156, UR28, -R213.reuse ;  /* 0x0000001c9c0e7c23 */ /* 0x100fe200080108d5 */
[----:B------:R-:W-:Y:S01]  /*8460*/  FMNMX.FTZ R8, R182, R153, !PT ;  /* 0x00000099b6087209 */ /* 0x000fe20007810000 */
[--C-:B------:R-:W-:Y:S01]  /*8470*/  FFMA.FTZ R175, R161, UR28, -R213.reuse ;  /* 0x0000001ca1af7c23 */ /* 0x100fe200080108d5 */
[--C-:B------:R-:W-:Y:S01]  /*8480*/  FFMA.FTZ R179, R165, UR28, -R213.reuse ;  /* 0x0000001ca5b37c23 */ /* 0x100fe200080108d5 */
[--C-:B------:R-:W-:Y:S01]  /*8490*/  FFMA.FTZ R168, R168, UR28, -R213.reuse ;  /* 0x0000001ca8a87c23 */ /* 0x100fe200080108d5 */
[----:B------:R-:W-:Y:S01]  /*84a0*/  FMNMX.FTZ R8, R183, R8, !PT ;  /* 0x00000008b7087209 */ /* 0x000fe20007810000 */
[----:B------:R1:W-:Y:S01]  /*84b0*/  MUFU.EX2 R21, R170 ;  /* 0x000000aa00157308 */ /* 0x0003e20000000800 */
[--C-:B0-----:R-:W-:Y:S01]  /*84c0*/  FFMA.FTZ R20, R160, UR28, -R213.reuse ;  /* 0x0000001ca0147c23 */ /* 0x101fe200080108d5 */
[--C-:B------:R-:W-:Y:S01]  /*84d0*/  FFMA.FTZ R169, R169, UR28, -R213.reuse ;  /* 0x0000001ca9a97c23 */ /* 0x100fe200080108d5 */
[--C-:B------:R-:W-:Y:S01]  /*84e0*/  FFMA.FTZ R172, R172, UR28, -R213.reuse ;  /* 0x0000001cacac7c23 */ /* 0x100fe200080108d5 */
[----:B------:R-:W0:Y:S01]  /*84f0*/  SHFL.BFLY PT, R153, R8, 0x2, 0x1f ;  /* 0x0c401f0008997f89 */ /* 0x000e2200000e0000 */
[--C-:B------:R-:W-:Y:S01]  /*8500*/  FFMA.FTZ R173, R173, UR28, -R213.reuse ;  /* 0x0000001cadad7c23 */ /* 0x100fe200080108d5 */
[--C-:B------:R-:W-:Y:S01]  /*8510*/  FFMA.FTZ R176, R176, UR28, -R213.reuse ;  /* 0x0000001cb0b07c23 */ /* 0x100fe200080108d5 */
[--C-:B------:R-:W-:Y:S01]  /*8520*/  FFMA.FTZ R177, R177, UR28, -R213.reuse ;  /* 0x0000001cb1b17c23 */ /* 0x100fe200080108d5 */
[--C-:B------:R-:W-:Y:S01]  /*8530*/  FFMA.FTZ R180, R180, UR28, -R213.reuse ;  /* 0x0000001cb4b47c23 */ /* 0x100fe200080108d5 */
[--C-:B-1----:R-:W-:Y:S01]  /*8540*/  FFMA.FTZ R170, R164, UR28, -R213.reuse ;  /* 0x0000001ca4aa7c23 */ /* 0x102fe200080108d5 */
[----:B------:R-:W-:Y:S01]  /*8550*/  FFMA.FTZ R181, R181, UR28, -R213 ;  /* 0x0000001cb5b57c23 */ /* 0x000fe200080108d5 */
[----:B------:R-:W-:Y:S08]  /*8560*/  MUFU.EX2 R14, R14 ;  /* 0x0000000e000e7308 */ /* 0x000ff00000000800 */
[----:B------:R-:W-:Y:S08]  /*8570*/  MUFU.EX2 R171, R171 ;  /* 0x000000ab00ab7308 */ /* 0x000ff00000000800 */
[----:B------:R-:W-:Y:S01]  /*8580*/  MUFU.EX2 R20, R20 ;  /* 0x0000001400147308 */ /* 0x000fe20000000800 */
[----:B0-----:R-:W-:-:S05]  /*8590*/  FMNMX.FTZ R153, R8, R153, !PT ;  /* 0x0000009908997209 */ /* 0x001fca0007810000 */
[----:B------:R-:W0:Y:S02]  /*85a0*/  SHFL.BFLY PT, R8, R153, 0x1, 0x1f ;  /* 0x0c201f0099087f89 */ /* 0x000e2400000e0000 */
[----:B------:R-:W1:Y:S08]  /*85b0*/  MUFU.EX2 R175, R175 ;  /* 0x000000af00af7308 */ /* 0x000e700000000800 */
[----:B------:R-:W-:Y:S08]  /*85c0*/  MUFU.EX2 R170, R170 ;  /* 0x000000aa00aa7308 */ /* 0x000ff00000000800 */
[----:B------:R-:W2:Y:S01]  /*85d0*/  MUFU.EX2 R179, R179 ;  /* 0x000000b300b37308 */ /* 0x000ea20000000800 */
[----:B-1----:R-:W-:-:S02]  /*85e0*/  F2FP.BF16.F32.PACK_AB R156, R175, R20 ;  /* 0x00000014af9c723e */ /* 0x002fc400000010ff */
[----:B0-----:R-:W-:-:S05]  /*85f0*/  FMNMX.FTZ R8, R153, R8, !PT ;  /* 0x0000000899087209 */ /* 0x001fca0007810000 */
[----:B------:R-:W-:Y:S01]  /*8600*/  MUFU.EX2 R168, R168 ;  /* 0x000000a800a87308 */ /* 0x000fe20000000800 */
[C---:B------:R-:W-:Y:S01]  /*8610*/  FSETP.NEU.FTZ.AND P3, PT, R8.reuse, -INF , PT ;  /* 0xff8000000800780b */ /* 0x040fe20003f7d000 */
[----:B------:R-:W-:-:S05]  /*8620*/  FMUL.FTZ R153, R8, UR28 ;  /* 0x0000001c08997c20 */ /* 0x000fca0008410000 */
[----:B------:R-:W-:Y:S01]  /*8630*/  FSEL R153, R153, RZ, P3 ;  /* 0x000000ff99997208 */ /* 0x000fe20001800000 */
[----:B------:R-:W-:Y:S04]  /*8640*/  MUFU.EX2 R169, R169 ;  /* 0x000000a900a97308 */ /* 0x000fe80000000800 */
[--C-:B------:R-:W-:Y:S01]  /*8650*/  FFMA.FTZ R214, R155, UR28, -R153.reuse ;  /* 0x0000001c9bd67c23 */ /* 0x100fe20008010899 */
        /* <DEDUP_REMOVED lines=16> */
[----:B------:R-:W0:Y:S01]  /*8760*/  MUFU.EX2 R221, R221 ;  /* 0x000000dd00dd7308 */ /* 0x000e220000000800 */
[----:B------:R-:W-:Y:S01]  /*8770*/  @!P2 PRMT R152, RZ, 0x654, R152 ;  /* 0x00000654ff98a816 */ /* 0x000fe20000000098 */
[----:B------:R-:W-:Y:S02]  /*8780*/  @!P3 IMAD R154, R13, 0x40, R22 ;  /* 0x000000400d9ab824 */ /* 0x000fe400078e0216 */
[--C-:B------:R-:W-:Y:S01]  /*8790*/  FFMA.FTZ R220, R167, UR28, -R153.reuse ;  /* 0x0000001ca7dc7c23 */ /* 0x100fe20008010899 */
[--C-:B------:R-:W-:Y:S01]  /*87a0*/  FFMA.FTZ R174, R174, UR28, -R153.reuse ;  /* 0x0000001caeae7c23 */ /* 0x100fe20008010899 */
[----:B------:R-:W-:Y:S01]  /*87b0*/  FFMA.FTZ R211, R211, UR28, -R153 ;  /* 0x0000001cd3d37c23 */ /* 0x000fe20008010899 */
[----:B------:R-:W-:-:S02]  /*87c0*/  @!P3 IMAD R160, R154, 0x4, R17 ;  /* 0x000000049aa0b824 */ /* 0x000fc400078e0211 */
[--C-:B------:R-:W-:Y:S01]  /*87d0*/  FFMA.FTZ R13, R182, UR28, -R153.reuse ;  /* 0x0000001cb60d7c23 */ /* 0x100fe20008010899 */
[----:B------:R-:W1:Y:S01]  /*87e0*/  MUFU.EX2 R10, R10 ;  /* 0x0000000a000a7308 */ /* 0x000e620000000800 */
[----:B------:R3:W-:Y:S01]  /*87f0*/  @!P2 SYNCS.ARRIVE.TRANS64.RED.A1T0 RZ, [R152+URZ], RZ ;  /* 0x000000ff98ffa9a7 */ /* 0x0007e2000810043f */
[--C-:B------:R-:W-:Y:S01]  /*8800*/  FFMA.FTZ R178, R178, UR28, -R153.reuse ;  /* 0x0000001cb2b27c23 */ /* 0x100fe20008010899 */
[--C-:B------:R-:W-:Y:S01]  /*8810*/  FFMA.FTZ R182, R183, UR28, -R153.reuse ;  /* 0x0000001cb7b67c23 */ /* 0x100fe20008010899 */
[----:B------:R-:W-:Y:S01]  /*8820*/  FFMA.FTZ R212, R212, UR28, -R153 ;  /* 0x0000001cd4d47c23 */ /* 0x000fe20008010899 */
[----:B------:R-:W-:Y:S01]  /*8830*/  F2FP.BF16.F32.PACK_AB R154, R171, R14 ;  /* 0x0000000eab9a723e */ /* 0x000fe200000010ff */
[----:B------:R-:W-:Y:S01]  /*8840*/  VIADD R183, R223, 0x80 ;  /* 0x00000080dfb77836 */ /* 0x000fe20000000000 */
[----:B--2---:R-:W-:Y:S01]  /*8850*/  F2FP.BF16.F32.PACK_AB R158, R179, R170 ;  /* 0x000000aab39e723e */ /* 0x004fe200000010ff */
[----:B------:R-:W-:Y:S01]  /*8860*/  MUFU.EX2 R15, R15 ;  /* 0x0000000f000f7308 */ /* 0x000fe20000000800 */
[----:B0-----:R-:W-:Y:S01]  /*8870*/  @!P3 STS [R160+0x38400], R221 ;  /* 0x038400dda000b388 */ /* 0x001fe20000000800 */
[----:B---3--:R-:W-:Y:S01]  /*8880*/  F2FP.BF16.F32.PACK_AB R152, R21, R12 ;  /* 0x0000000c1598723e */ /* 0x008fe200000010ff */
[-C--:B------:R-:W-:Y:S01]  /*8890*/  FMUL.FTZ R24, R24, R221.reuse ;  /* 0x000000dd18187220 */ /* 0x080fe20000410000 */
[-C--:B------:R-:W-:Y:S01]  /*88a0*/  FMUL.FTZ R25, R25, R221.reuse ;  /* 0x000000dd19197220 */ /* 0x080fe20000410000 */
[-C--:B------:R-:W-:Y:S01]  /*88b0*/  FMUL.FTZ R28, R28, R221.reuse ;  /* 0x000000dd1c1c7220 */ /* 0x080fe20000410000 */
[-C--:B------:R-:W-:Y:S01]  /*88c0*/  FMUL.FTZ R29, R29, R221.reuse ;  /* 0x000000dd1d1d7220 */ /* 0x080fe20000410000 */
[-C--:B------:R-:W-:Y:S01]  /*88d0*/  FMUL.FTZ R32, R32, R221.reuse ;  /* 0x000000dd20207220 */ /* 0x080fe20000410000 */
[----:B------:R-:W0:Y:S01]  /*88e0*/  MUFU.EX2 R214, R214 ;  /* 0x000000d600d67308 */ /* 0x000e220000000800 */
[----:B-1----:R1:W-:Y:S01]  /*88f0*/  @!P3 STS [R160+0x38420], R10 ;  /* 0x0384200aa000b388 */ /* 0x0023e20000000800 */
        /* <DEDUP_REMOVED lines=9> */
[----:B-1----:R-:W-:Y:S01]  /*8990*/  F2FP.BF16.F32.PACK_AB R160, R169, R168 ;  /* 0x000000a8a9a0723e */ /* 0x002fe200000010ff */
        /* <DEDUP_REMOVED lines=138> */
[-C--:B------:R-:W-:Y:S01]  /*9240*/  FMUL.FTZ R150, R150, R10.reuse ;  /* 0x0000000a96967220 */ /* 0x080fe20000410000 */
[----:B------:R-:W-:Y:S01]  /*9250*/  FMUL.FTZ R151, R151, R10 ;  /* 0x0000000a97977220 */ /* 0x000fe20000410000 */
[----:B------:R-:W-:Y:S01]  /*9260*/  MUFU.EX2 R13, R13 ;  /* 0x0000000d000d7308 */ /* 0x000fe20000000800 */
[----:B0-----:R-:W-:Y:S01]  /*9270*/  F2FP.BF16.F32.PACK_AB R164, R177, R176 ;  /* 0x000000b0b1a4723e */ /* 0x001fe200000010ff */
[----:B------:R0:W-:Y:S01]  /*9280*/  STSM.16.M88.4 [R185+0x36400], R152 ;  /* 0x03640098b9007844 */ /* 0x0001e20000000200 */
[----:B-1----:R-:W-:Y:S01]  /*9290*/  F2FP.BF16.F32.PACK_AB R166, R181, R180 ;  /* 0x000000b4b5a6723e */ /* 0x002fe200000010ff */
[----:B------:R-:W-:Y:S01]  /*92a0*/  FFMA.FTZ R15, R10, R6, R15 ;  /* 0x000000060a0f7223 */ /* 0x000fe2000001000f */
[----:B------:R-:W-:Y:S01]  /*92b0*/  FFMA.FTZ R12, R221, R5, R12 ;  /* 0x00000005dd0c7223 */ /* 0x000fe2000001000c */
[----:B------:R0:W-:Y:S01]  /*92c0*/  STSM.16.M88.4 [R186], R156 ;  /* 0x0000009cba007844 */ /* 0x0001e20000000200 */
[----:B------:R-:W-:Y:S01]  /*92d0*/  PLOP3.LUT P3, PT, PT, PT, UP0, 0x80, 0x0 ;  /* 0x000000000000781c */ /* 0x000fe20003f6f008 */
[----:B------:R-:W1:Y:S01]  /*92e0*/  MUFU.EX2 R182, R182 ;  /* 0x000000b600b67308 */ /* 0x000e620000000800 */
[----:B--2---:R-:W-:Y:S01]  /*92f0*/  F2FP.BF16.F32.PACK_AB R165, R178, R11 ;  /* 0x0000000bb2a5723e */ /* 0x004fe200000010ff */
[----:B------:R0:W-:Y:S01]  /*9300*/  STSM.16.M88.4 [R190], R160 ;  /* 0x000000a0be007844 */ /* 0x0001e20000000200 */
[----:B------:R-:W-:Y:S01]  /*9310*/  FADD.FTZ R214, R214, R15 ;  /* 0x0000000fd6d67221 */ /* 0x000fe20000010000 */
[----:B------:R-:W-:Y:S01]  /*9320*/  FADD.FTZ R21, R21, R12 ;  /* 0x0000000c15157221 */ /* 0x000fe20000010000 */
[----:B------:R-:W-:-:S02]  /*9330*/  @!P2 VIADD R9, R9, 0x38860 ;  /* 0x000388600909a836 */ /* 0x000fc40000000000 */
[----:B------:R-:W-:Y:S01]  /*9340*/  FADD.FTZ R213, R213, R214 ;  /* 0x000000d6d5d57221 */ /* 0x000fe20000010000 */
[----:B------:R-:W-:Y:S01]  /*9350*/  FADD.FTZ R14, R14, R21 ;  /* 0x000000150e0e7221 */ /* 0x000fe20000010000 */
[----:B------:R-:W-:Y:S01]  /*9360*/  IMAD.MOV.U32 R10, RZ, RZ, R8 ;  /* 0x000000ffff0a7224 */ /* 0x000fe200078e0008 */
[----:B------:R-:W-:Y:S01]  /*9370*/  @!P2 PRMT R9, RZ, 0x654, R9 ;  /* 0x00000654ff09a816 */ /* 0x000fe20000000009 */
        /* <DEDUP_REMOVED lines=29> */
[----:B------:R-:W-:Y:S02]  /*9550*/  IMAD.MOV.U32 R11, RZ, RZ, R7 ;  /* 0x000000ffff0b7224 */ /* 0x000fe400078e0007 */
[----:B------:R-:W-:Y:S01]  /*9560*/  FADD.FTZ R177, R177, R176 ;  /* 0x000000b0b1b17221 */ /* 0x000fe20000010000 */
[----:B------:R-:W-:-:S03]  /*9570*/  FADD.FTZ R13, R13, R178 ;  /* 0x000000b20d0d7221 */ /* 0x000fc60000010000 */
[----:B------:R-:W-:Y:S01]  /*9580*/  FADD.FTZ R180, R180, R177 ;  /* 0x000000b1b4b47221 */ /* 0x000fe20000010000 */
[----:B------:R-:W-:Y:S01]  /*9590*/  FADD.FTZ R6, R182, R13 ;  /* 0x0000000db6067221 */ /* 0x000fe20000010000 */
[----:B------:R-:W-:Y:S02]  /*95a0*/  IMAD.MOV.U32 R13, RZ, RZ, R2 ;  /* 0x000000ffff0d7224 */ /* 0x000fe400078e0002 */
        /* <DEDUP_REMOVED lines=27> */
.L_x_5172:
[----:B------:R-:W-:-:S13]  /*9760*/  ISETP.LE.AND P1, PT, RZ, UR30, PT ;  /* 0x0000001eff007c0c */ /* 0x000fda000bf23270 */
[----:B------:R-:W-:Y:S05]  /*9770*/  @!P1 BRA `(.L_x_5182) ;  /* 0x0000002c003c9947 */ /* 0x000fea0003800000 */
[----:B------:R-:W-:Y:S01]  /*9780*/  IMAD.MOV.U32 R211, RZ, RZ, R8 ;  /* 0x000000ffffd37224 */ /* 0x000fe200078e0008 */
[----:B------:R-:W-:Y:S01]  /*9790*/  ULDC UR28, c[0x0][0xa80] ;  /* 0x0002a000001c7ab9 */ /* 0x000fe20000000800 */
[----:B------:R-:W-:Y:S02]  /*97a0*/  IMAD.MOV.U32 R10, RZ, RZ, R7 ;  /* 0x000000ffff0a7224 */ /* 0x000fe400078e0007 */
[----:B------:R-:W-:-:S07]  /*97b0*/  IMAD.MOV.U32 R187, RZ, RZ, R2 ;  /* 0x000000ffffbb7224 */ /* 0x000fce00078e0002 */
.L_x_5191:
[----:B------:R-:W-:-:S05]  /*97c0*/  VIADD R2, R187, 0x1 ;  /* 0x00000001bb027836 */ /* 0x000fca0000000000 */
[----:B------:R-:W-:-:S04]  /*97d0*/  ISETP.NE.AND P1, PT, R2, 0x2, PT ;  /* 0x000000020200780c */ /* 0x000fc80003f25270 */
[----:B------:R-:W-:Y:S02]  /*97e0*/  SEL R7, RZ, 0x1, P1 ;  /* 0x00000001ff077807 */ /* 0x000fe40000800000 */
[----:B------:R-:W-:Y:S02]  /*97f0*/  SEL R2, R2, RZ, P1 ;  /* 0x000000ff02027207 */ /* 0x000fe40000800000 */
[----:B------:R-:W-:Y:S01]  /*9800*/  LOP3.LUT R16, R16, R7, RZ, 0x3c, !PT ;  /* 0x0000000710107212 */ /* 0x000fe200078e3cff */
[----:B--2---:R-:W-:Y:S06]  /*9810*/  @!P0 BRA `(.L_x_5183) ;  /* 0x0000000000048947 */ /* 0x004fec0003800000 */
[----:B------:R-:W-:Y:S01]  /*9820*/  BPT.TRAP 0x1 ;  /* 0x000000040000795c */ /* 0x000fe20000300000 */
.L_x_5183:
[----:B0-----:R-:W-:Y:S01]  /*9830*/  IMAD R9, R2, 0x8, R17 ;  /* 0x0000000802097824 */ /* 0x001fe200078e0211 */
[----:B------:R-:W-:-:S04]  /*9840*/  SHF.L.U32 R8, R16, 0x1f, RZ ;  /* 0x0000001f10087819 */ /* 0x000fc800000006ff */
[----:B------:R0:W1:Y:S01]  /*9850*/  SYNCS.PHASECHK.TRANS64.TRYWAIT P1, [R9+URZ+0x38830], R8 ;  /* 0x03883008090075a7 */ /* 0x000062000802017f */
[----:B------:R-:W-:Y:S05]  /*9860*/  @!P0 BRA `(.L_x_5184) ;  /* 0x0000000000048947 */ /* 0x000fea0003800000 */
[----:B------:R-:W-:Y:S01]  /*9870*/  BPT.TRAP 0x1 ;  /* 0x000000040000795c */ /* 0x000fe20000300000 */
.L_x_5184:
[----:B------:R-:W-:Y:S01]  /*9880*/  IMAD R7, R2, 0x200, R0 ;  /* 0x0000020002077824 */ /* 0x000fe200078e0200 */
[----:B-1----:R-:W-:Y:S06]  /*9890*/  @P1 BRA `(.L_x_5185) ;  /* 0x0000000000081947 */ /* 0x002fec0003800000 */
[----:B------:R-:W1:Y:S02]  /*98a0*/  SYNCS.PHASECHK.TRANS64.TRYWAIT P1, [R9+URZ+0x38830], R8 ;  /* 0x03883008090075a7 */ /* 0x000e64000802017f */
[----:B-1----:R-:W-:Y:S05]  /*98b0*/  @!P1 BRA `(.L_x_5186) ;  /* 0x000000e800ac9947 */ /* 0x002fea0003800000 */
.L_x_5185:
        /* <DEDUP_REMOVED lines=22> */
.L_x_5187:
[----:B------:R2:W3:Y:S01]  /*9a20*/  SYNCS.PHASECHK.TRANS64.TRYWAIT P1, [R9+URZ+0x38850], R8 ;  /* 0x03885008090075a7 */ /* 0x0004e2000802017f */
[----:B------:R-:W-:Y:S05]  /*9a30*/  @!P0 BRA `(.L_x_5188) ;  /* 0x0000000000048947 */ /* 0x000fea0003800000 */
[----:B------:R-:W-:Y:S01]  /*9a40*/  BPT.TRAP 0x1 ;  /* 0x000000040000795c */ /* 0x000fe20000300000 */
.L_x_5188:
[----:B---3--:R-:W-:Y:S05]  /*9a50*/  @P1 BRA `(.L_x_5189) ;  /* 0x0000000000081947 */ /* 0x008fea0003800000 */
[----:B------:R-:W3:Y:S02]  /*9a60*/  SYNCS.PHASECHK.TRANS64.TRYWAIT P1, [R9+URZ+0x38850], R8 ;  /* 0x03885008090075a7 */ /* 0x000ee4000802017f */
[----:B---3--:R-:W-:Y:S05]  /*9a70*/  @!P1 BRA `(.L_x_5190) ;  /* 0x000000e800509947 */ /* 0x008fea0003800000 */
.L_x_5189:
        /* <DEDUP_REMOVED lines=12> */
[----:B------:R-:W-:Y:S01]  /*9b40*/  VIADD R8, R7, 0x4 ;  /* 0x0000000407087836 */ /* 0x000fe20000000000 */
[----:B------:R-:W-:Y:S01]  /*9b50*/  UMOV UR7, 0x40000040 ;  /* 0x4000004000077882 */ /* 0x000fe20000000000 */
[----:B------:R-:W-:-:S02]  /*9b60*/  VIADD R15, R4, 0x800 ;  /* 0x00000800040f7836 */ /* 0x000fc40000000000 */
[----:B------:R-:W-:Y:S02]  /*9b70*/  VIADD R13, R7, 0x800 ;  /* 0x00000800070d7836 */ /* 0x000fe40000000000 */
        /* <DEDUP_REMOVED lines=655> */
.L_x_5182:
[----:B------:R-:W1:Y:S01]  /*c470*/  SHFL.BFLY PT, R0, R5, 0x2, 0x1f ;  /* 0x0c401f0005007f89 */ /* 0x000e6200000e0000 */
[----:B0-2---:R-:W-:Y:S01]  /*c480*/  IMAD.MOV R9, RZ, RZ, -R184 ;  /* 0x000000ffff097224 */ /* 0x005fe200078e0ab8 */
[----:B------:R-:W-:Y:S02]  /*c490*/  UIADD3 UR37, UR37, 0x1, URZ ;  /* 0x0000000125257890 */ /* 0x000fe4000fffe03f */
[----:B------:R-:W0:Y:S01]  /*c4a0*/  SHFL.BFLY PT, R3, R6, 0x2, 0x1f ;  /* 0x0c401f0006037f89 */ /* 0x000e2200000e0000 */
[----:B------:R-:W-:Y:S08]  /*c4b0*/  BAR.ARV 0x8, 0x100 ;  /* 0x0204000000007b1d */ /* 0x000ff00000002000 */
[----:B------:R-:W-:Y:S01]  /*c4c0*/  BAR.SYNC.DEFER_BLOCKING 0xf, 0x100 ;  /* 0x03c4000000007b1d */ /* 0x000fe20000010000 */
[----:B------:R-:W-:Y:S01]  /*c4d0*/  ISETP.NE.AND P0, PT, R18, R9, PT ;  /* 0x000000091200720c */ /* 0x000fe20003f05270 */
[----:B-1----:R-:W-:Y:S01]  /*c4e0*/  FADD.FTZ R0, R0, R5 ;  /* 0x0000000500007221 */ /* 0x002fe20000010000 */
[----:B------:R-:W-:-:S02]  /*c4f0*/  VIADD R5, R2, 0x1 ;  /* 0x0000000102057836 */ /* 0x000fc40000000000 */
[----:B0-----:R-:W-:Y:S02]  /*c500*/  FADD.FTZ R3, R3, R6 ;  /* 0x0000000603037221 */ /* 0x001fe40000010000 */
[----:B------:R-:W0:Y:S01]  /*c510*/  SHFL.BFLY PT, R11, R0, 0x1, 0x1f ;  /* 0x0c201f00000b7f89 */ /* 0x000e2200000e0000 */
[----:B------:R-:W-:Y:S01]  /*c520*/  IMAD.MOV.U32 R6, RZ, RZ, RZ ;  /* 0x000000ffff067224 */ /* 0x000fe200078e00ff */
[----:B------:R-:W-:-:S05]  /*c530*/  ISETP.NE.AND P1, PT, R5, 0x2, PT ;  /* 0x000000020500780c */ /* 0x000fca0003f25270 */
[----:B------:R-:W-:Y:S01]  /*c540*/  @!P0 IMAD R2, R2, 0x40, R22 ;  /* 0x0000004002028824 */ /* 0x000fe200078e0216 */
[----:B------:R-:W1:Y:S03]  /*c550*/  SHFL.BFLY PT, R4, R3, 0x1, 0x1f ;  /* 0x0c201f0003047f89 */ /* 0x000e6600000e0000 */
[----:B------:R-:W-:Y:S02]  /*c560*/  @!P0 IMAD R17, R2, 0x4, R17 ;  /* 0x0000000402118824 */ /* 0x000fe400078e0211 */
[----:B------:R-:W-:Y:S02]  /*c570*/  IMAD.U32 R2, RZ, RZ, UR28 ;  /* 0x0000001cff027e24 */ /* 0x000fe4000f8e00ff */
[----:B0-----:R-:W-:Y:S01]  /*c580*/  FADD.FTZ R11, R0, R11 ;  /* 0x0000000b000b7221 */ /* 0x001fe20000010000 */
[----:B------:R-:W-:Y:S02]  /*c590*/  IMAD.MOV.U32 R0, RZ, RZ, -0x800000 ;  /* 0xff800000ff007424 */ /* 0x000fe400078e00ff */
[----:B-1----:R-:W-:-:S02]  /*c5a0*/  FADD.FTZ R15, R3, R4 ;  /* 0x00000004030f7221 */ /* 0x002fc40000010000 */
[----:B------:R-:W-:Y:S01]  /*c5b0*/  FSETP.NE.FTZ.AND P2, PT, R11, RZ, PT ;  /* 0x000000ff0b00720b */ /* 0x000fe20003f55000 */
[----:B------:R-:W-:Y:S01]  /*c5c0*/  IMAD.MOV.U32 R4, RZ, RZ, RZ ;  /* 0x000000ffff047224 */ /* 0x000fe200078e00ff */
[----:B------:R-:W-:Y:S02]  /*c5d0*/  SEL R3, RZ, 0x1, P1 ;  /* 0x00000001ff037807 */ /* 0x000fe40000800000 */
[----:B------:R-:W-:Y:S02]  /*c5e0*/  FSETP.NE.FTZ.AND P3, PT, R15, RZ, PT ;  /* 0x000000ff0f00720b */ /* 0x000fe40003f75000 */
[----:B------:R-:W-:Y:S01]  /*c5f0*/  LOP3.LUT R16, R16, R3, RZ, 0x3c, !PT ;  /* 0x0000000310107212 */ /* 0x000fe200078e3cff */
[----:B------:R-:W-:-:S06]  /*c600*/  IMAD.MOV.U32 R3, RZ, RZ, -0x800000 ;  /* 0xff800000ff037424 */ /* 0x000fcc00078e00ff */
[----:B------:R-:W0:Y:S01]  /*c610*/  @P2 MUFU.RCP R6, R11 ;  /* 0x0000000b00062308 */ /* 0x000e220000001000 */
[----:B------:R-:W-:-:S07]  /*c620*/  @P2 FMUL.FTZ R2, R2, 0.69314718246459960938 ;  /* 0x3f31721802022820 */ /* 0x000fce0000410000 */
[----:B------:R-:W1:Y:S08]  /*c630*/  @P3 MUFU.RCP R4, R15 ;  /* 0x0000000f00043308 */ /* 0x000e700000001000 */
[----:B------:R-:W2:Y:S01]  /*c640*/  @P3 MUFU.LG2 R21, R15 ;  /* 0x0000000f00153308 */ /* 0x000ea20000000c00 */
[-C--:B0-----:R-:W-:Y:S01]  /*c650*/  FMUL.FTZ R175, R24, R6.reuse ;  /* 0x0000000618af7220 */ /* 0x081fe20000410000 */
[-C--:B------:R-:W-:Y:S01]  /*c660*/  FMUL.FTZ R174, R28, R6.reuse ;  /* 0x000000061cae7220 */ /* 0x080fe20000410000 */
[----:B------:R0:W-:Y:S01]  /*c670*/  @!P0 STS [R17+0x38400], R6 ;  /* 0x0384000611008388 */ /* 0x0001e20000000800 */
        /* <DEDUP_REMOVED lines=62> */
[----:B-1----:R1:W-:Y:S01]  /*ca60*/  @!P0 STS [R17+0x38420], R4 ;  /* 0x0384200411008388 */ /* 0x0023e20000000800 */
[----:B0-----:R0:W1:Y:S01]  /*ca70*/  @P2 MUFU.LG2 R6, R11 ;  /* 0x0000000b00062308 */ /* 0x0010620000000c00 */
[----:B------:R-:W-:-:S02]  /*ca80*/  IMAD.U32 R32, RZ, RZ, UR28 ;  /* 0x0000001cff207e24 */ /* 0x000fc4000f8e00ff */
[----:B--2---:R-:W-:Y:S01]  /*ca90*/  @P3 FMUL.FTZ R21, R21, 0.69314718246459960938 ;  /* 0x3f31721815153820 */ /* 0x004fe20000410000 */
[-C--:B------:R-:W-:Y:S01]  /*caa0*/  FMUL.FTZ R13, R42, R4.reuse ;  /* 0x000000042a0d7220 */ /* 0x080fe20000410000 */
[-C--:B------:R-:W-:Y:S01]  /*cab0*/  FMUL.FTZ R15, R46, R4.reuse ;  /* 0x000000042e0f7220 */ /* 0x080fe20000410000 */
[----:B------:R-:W-:Y:S01]  /*cac0*/  @P3 FMUL.FTZ R32, R32, 0.69314718246459960938 ;  /* 0x3f31721820203820 */ /* 0x000fe20000410000 */
[-C--:B------:R-:W-:Y:S01]  /*cad0*/  FMUL.FTZ R25, R50, R4.reuse ;  /* 0x0000000432197220 */ /* 0x080fe20000410000 */
[-C--:B------:R-:W-:Y:S01]  /*cae0*/  FMUL.FTZ R29, R58, R4.reuse ;  /* 0x000000043a1d7220 */ /* 0x080fe20000410000 */
[----:B------:R-:W-:Y:S01]  /*caf0*/  PLOP3.LUT P0, PT, PT, PT, PT, 0x8, 0x0 ;  /* 0x000000000000781c */ /* 0x000fe20003f0e170 */
        /* <DEDUP_REMOVED lines=12> */
[----:B------:R-:W-:Y:S01]  /*cbc0*/  @P2 FFMA.FTZ R3, R2, R7, R17 ;  /* 0x0000000702032223 */ /* 0x000fe20000010011 */
        /* <DEDUP_REMOVED lines=52> */
.L_x_5158:
[----:B------:R-:W0:Y:S01]  /*cf10*/  S2R R4, SR_CgaCtaId ;  /* 0x0000000000047919 */ /* 0x000e220000008800 */
[----:B------:R-:W-:Y:S01]  /*cf20*/  MOV R17, 0x400 ;  /* 0x0000040000117802 */ /* 0x000fe20000000f00 */
[----:B------:R-:W-:Y:S01]  /*cf30*/  BSSY B0, `(.L_x_5192) ;  /* 0x00002f1000007945 */ /* 0x000fe20003800000 */
[----:B------:R-:W-:Y:S02]  /*cf40*/  BAR.SYNC.DEFER_BLOCKING 0x5, 0x180 ;  /* 0x0146000000007b1d */ /* 0x000fe40000010000 */
[----:B0-----:R-:W-:-:S05]  /*cf50*/  LEA R17, R4, R17, 0x18 ;  /* 0x0000001104117211 */ /* 0x001fca00078ec0ff */
[----:B------:R-:W0:Y:S02]  /*cf60*/  LDS.128 R4, [R17+0x388d0] ;  /* 0x0388d00011047984 */ /* 0x000e240000000c00 */
[----:B0-----:R-:W-:Y:S02]  /*cf70*/  R2UR UR5, R5 ;  /* 0x00000000050572ca */ /* 0x001fe400000e0000 */
[----:B------:R-:W-:Y:S01]  /*cf80*/  R2UR UR6, R6 ;  /* 0x00000000060672ca */ /* 0x000fe200000e0000 */
[----:B------:R-:W-:Y:S06]  /*cf90*/  BAR.ARV 0x4, 0x180 ;  /* 0x0106000000007b1d */ /* 0x000fec0000002000 */
[----:B------:R-:W-:Y:S08]  /*cfa0*/  @P0 BRA `(.L_x_5193) ;  /* 0x0000002000240947 */ /* 0x000ff00003800000 */
[----:B------:R-:W0:Y:S01]  /*cfb0*/  S2R R6, SR_SWINHI ;  /* 0x0000000000067919 */ /* 0x000e220000002f00 */
[----:B------:R-:W-:Y:S01]  /*cfc0*/  F2FP.BF16.F32.PACK_AB R9, R27, R9 ;  /* 0x000000091b09723e */ /* 0x000fe200000010ff */
[----:B------:R-:W-:Y:S01]  /*cfd0*/  USHF.L.U32 UR10, UR41, 0x2, URZ ;  /* 0x00000002290a7899 */ /* 0x000fe2000800063f */
[----:B------:R-:W-:Y:S01]  /*cfe0*/  F2FP.BF16.F32.PACK_AB R10, R10, R174 ;  /* 0x000000ae0a0a723e */ /* 0x000fe200000010ff */
[----:B------:R-:W-:Y:S01]  /*cff0*/  BAR.SYNC.DEFER_BLOCKING 0x1, 0x100 ;  /* 0x0044000000007b1d */ /* 0x000fe20000010000 */
[----:B------:R-:W-:Y:S01]  /*d000*/  F2FP.BF16.F32.PACK_AB R11, R31, R11 ;  /* 0x0000000b1f0b723e */ /* 0x000fe200000010ff */
[----:B------:R-:W-:Y:S01]  /*d010*/  USHF.L.U64.HI UR11, UR41, 0x2, UR40 ;  /* 0x00000002290b7899 */ /* 0x000fe20008010228 */
[----:B------:R-:W-:Y:S02]  /*d020*/  F2FP.BF16.F32.PACK_AB R12, R12, R170 ;  /* 0x000000aa0c0c723e */ /* 0x000fe400000010ff */
[----:B------:R-:W-:Y:S01]  /*d030*/  F2FP.BF16.F32.PACK_AB R13, R43, R13 ;  /* 0x0000000d2b0d723e */ /* 0x000fe200000010ff */
[----:B------:R-:W-:Y:S01]  /*d040*/  ULDC.64 UR8, c[0x0][0xd00] ;  /* 0x0003400000087ab9 */ /* 0x000fe20000000a00 */
[----:B------:R-:W-:Y:S01]  /*d050*/  F2FP.BF16.F32.PACK_AB R14, R14, R167 ;  /* 0x000000a70e0e723e */ /* 0x000fe200000010ff */
[----:B------:R-:W-:Y:S01]  /*d060*/  UISETP.NE.U32.AND UP0, UPT, UR8, URZ, UPT ;  /* 0x0000003f0800728c */ /* 0x000fe2000bf05070 */
[----:B------:R-:W-:Y:S01]  /*d070*/  F2FP.BF16.F32.PACK_AB R15, R47, R15 ;  /* 0x0000000f2f0f723e */ /* 0x000fe200000010ff */
[----:B------:R-:W-:Y:S01]  /*d080*/  UIADD3 UR4, UP1, UR10, UR8, URZ ;  /* 0x000000080a047290 */ /* 0x000fe2000ff3e03f */
[----:B------:R-:W-:Y:S01]  /*d090*/  F2FP.BF16.F32.PACK_AB R24, R24, R166 ;  /* 0x000000a61818723e */ /* 0x000fe200000010ff */
[----:B------:R-:W-:Y:S01]  /*d0a0*/  UISETP.NE.AND.EX UP0, UPT, UR9, URZ, UPT, UP0 ;  /* 0x0000003f0900728c */ /* 0x000fe2000bf05300 */
[----:B------:R-:W-:Y:S01]  /*d0b0*/  F2FP.BF16.F32.PACK_AB R25, R51, R25 ;  /* 0x000000193319723e */ /* 0x000fe200000010ff */
[----:B------:R-:W-:Y:S01]  /*d0c0*/  UIADD3.X UR7, UR11, UR9, URZ, UP1, !UPT ;  /* 0x000000090b077290 */ /* 0x000fe20008ffe43f */
[----:B------:R-:W-:-:S02]  /*d0d0*/  F2FP.BF16.F32.PACK_AB R64, R65, R64 ;  /* 0x000000404140723e */ /* 0x000fc400000010ff */
[----:B------:R-:W-:Y:S01]  /*d0e0*/  F2FP.BF16.F32.PACK_AB R29, R59, R29 ;  /* 0x0000001d3b1d723e */ /* 0x000fe200000010ff */
[----:B------:R-:W-:Y:S01]  /*d0f0*/  ULDC.64 UR8, c[0x0][0xd08] ;  /* 0x0003420000087ab9 */ /* 0x000fe20000000a00 */
[----:B------:R-:W-:Y:S02]  /*d100*/  F2FP.BF16.F32.PACK_AB R31, R63, R62 ;  /* 0x0000003e3f1f723e */ /* 0x000fe400000010ff */
[----:B------:R-:W-:Y:S02]  /*d110*/  F2FP.BF16.F32.PACK_AB R65, R67, R66 ;  /* 0x000000424341723e */ /* 0x000fe400000010ff */
[----:B------:R-:W-:Y:S02]  /*d120*/  F2FP.BF16.F32.PACK_AB R72, R73, R72 ;  /* 0x000000484948723e */ /* 0x000fe400000010ff */
[----:B------:R-:W-:Y:S02]  /*d130*/  F2FP.BF16.F32.PACK_AB R66, R69, R68 ;  /* 0x000000444542723e */ /* 0x000fe400000010ff */
[----:B------:R-:W-:-:S02]  /*d140*/  F2FP.BF16.F32.PACK_AB R67, R71, R70 ;  /* 0x000000464743723e */ /* 0x000fc400000010ff */
[----:B------:R-:W-:Y:S02]  /*d150*/  MOV R4, R17 ;  /* 0x0000001100047202 */ /* 0x000fe40000000f00 */
[----:B0-----:R-:W-:Y:S02]  /*d160*/  MOV R5, R6 ;  /* 0x0000000600057202 */ /* 0x001fe40000000f00 */
[----:B------:R-:W-:Y:S02]  /*d170*/  F2FP.BF16.F32.PACK_AB R73, R75, R74 ;  /* 0x0000004a4b49723e */ /* 0x000fe400000010ff */
[----:B------:R-:W-:Y:S01]  /*d180*/  F2FP.BF16.F32.PACK_AB R80, R81, R80 ;  /* 0x000000505150723e */ /* 0x000fe200000010ff */
[----:B------:R-:W-:Y:S01]  /*d190*/  IMAD.WIDE R126, R202, 0x2, R4 ;  /* 0x00000002ca7e7825 */ /* 0x000fe200078e0204 */
[----:B------:R-:W-:Y:S02]  /*d1a0*/  F2FP.BF16.F32.PACK_AB R74, R77, R76 ;  /* 0x0000004c4d4a723e */ /* 0x000fe400000010ff */
[----:B------:R-:W-:-:S02]  /*d1b0*/  F2FP.BF16.F32.PACK_AB R75, R79, R78 ;  /* 0x0000004e4f4b723e */ /* 0x000fc400000010ff */
[C---:B------:R-:W-:Y:S02]  /*d1c0*/  IADD3 R177, P1, R126.reuse, 0x20, RZ ;  /* 0x000000207eb17810 */ /* 0x040fe40007f3e0ff */
[C---:B------:R-:W-:Y:S02]  /*d1d0*/  IADD3 R179, P0, R126.reuse, 0x40, RZ ;  /* 0x000000407eb37810 */ /* 0x040fe40007f1e0ff */
[----:B------:R-:W-:Y:S01]  /*d1e0*/  LOP3.LUT R32, R177, 0x380, RZ, 0xc0, !PT ;  /* 0x00000380b1207812 */ /* 0x000fe200078ec0ff */
[--C-:B------:R-:W-:Y:S01]  /*d1f0*/  IMAD.X R33, RZ, RZ, R127.reuse, P1 ;  /* 0x000000ffff217224 */ /* 0x100fe200008e067f */
[----:B------:R-:W-:Y:S01]  /*d200*/  LOP3.LUT R21, R126, 0x380, RZ, 0xc0, !PT ;  /* 0x000003807e157812 */ /* 0x000fe200078ec0ff */
[----:B------:R-:W-:Y:S01]  /*d210*/  IMAD.X R37, RZ, RZ, R127, P0 ;  /* 0x000000ffff257224 */ /* 0x000fe200000e067f */
[----:B------:R-:W-:Y:S02]  /*d220*/  SHF.R.U64 R32, R32, 0x3, RZ ;  /* 0x0000000320207819 */ /* 0x000fe400000012ff */
[----:B------:R-:W-:-:S02]  /*d230*/  IADD3 R8, P0, R126, 0x4020, RZ ;  /* 0x000040207e087810 */ /* 0x000fc40007f1e0ff */
        /* <DEDUP_REMOVED lines=15> */
[----:B------:R-:W-:-:S02]  /*d330*/  SHF.R.U64 R21, R21, 0x3, RZ ;  /* 0x0000000315157819 */ /* 0x000fc400000012ff */
        /* <DEDUP_REMOVED lines=12> */
[----:B------:R-:W-:Y:S01]  /*d400*/  IMAD.X R123, RZ, RZ, R127, P2 ;  /* 0x000000ffff7b7224 */ /* 0x000fe200010e067f */
[----:B------:R-:W-:-:S02]  /*d410*/  LOP3.LUT R40, R181, 0x380, RZ, 0xc0, !PT ;  /* 0x00000380b5287812 */ /* 0x000fc400078ec0ff */
[----:B------:R-:W-:Y:S01]  /*d420*/  LOP3.LUT R126, R21, R126, RZ, 0x3c, !PT ;  /* 0x0000007e157e7212 */ /* 0x000fe200078e3cff */
[----:B------:R-:W-:Y:S01]  /*d430*/  IMAD.X R21, RZ, RZ, R127, P1 ;  /* 0x000000ffff157224 */ /* 0x000fe200008e067f */
[----:B------:R-:W-:Y:S02]  /*d440*/  LOP3.LUT R44, R183, 0x380, RZ, 0xc0, !PT ;  /* 0x00000380b72c7812 */ /* 0x000fe400078ec0ff */
[----:B------:R-:W-:Y:S02]  /*d450*/  SHF.R.U64 R36, R36, 0x3, RZ ;  /* 0x0000000324247819 */ /* 0x000fe400000012ff */
[----:B------:R-:W-:Y:S02]  /*d460*/  LOP3.LUT R48, R187, 0x380, RZ, 0xc0, !PT ;  /* 0x00000380bb307812 */ /* 0x000fe400078ec0ff */
[----:B------:R-:W-:Y:S02]  /*d470*/  LOP3.LUT R102, R177, R8, RZ, 0x3c, !PT ;  /* 0x00000008b1667212 */ /* 0x000fe400078e3cff */
[----:B------:R-:W-:-:S02]  /*d480*/  SHF.R.U64 R40, R40, 0x3, RZ ;  /* 0x0000000328287819 */ /* 0x000fc400000012ff */
[----:B------:R-:W-:Y:S02]  /*d490*/  LOP3.LUT R52, R211, 0x380, RZ, 0xc0, !PT ;  /* 0x00000380d3347812 */ /* 0x000fe400078ec0ff */
[----:B------:R-:W-:Y:S02]  /*d4a0*/  F2FP.BF16.F32.PACK_AB R8, R20, R175 ;  /* 0x000000af1408723e */ /* 0x000fe400000010ff */
[----:B------:R-:W-:Y:S02]  /*d4b0*/  LOP3.LUT R27, R6, 0x380, RZ, 0xc0, !PT ;  /* 0x00000380061b7812 */ /* 0x000fe400078ec0ff */
[----:B------:R-:W-:Y:S02]  /*d4c0*/  LOP3.LUT R177, R26, 0x380, RZ, 0xc0, !PT ;  /* 0x000003801ab17812 */ /* 0x000fe400078ec0ff */
[----:B------:R-:W-:Y:S02]  /*d4d0*/  SHF.R.U64 R44, R44, 0x3, RZ ;  /* 0x000000032c2c7819 */ /* 0x000fe400000012ff */
[----:B------:R-:W-:-:S02]  /*d4e0*/  LOP3.LUT R94, R213, 0x380, RZ, 0xc0, !PT ;  /* 0x00000380d55e7812 */ /* 0x000fc400078ec0ff */
[----:B------:R-:W-:Y:S02]  /*d4f0*/  MOV R127, R126 ;  /* 0x0000007e007f7202 */ /* 0x000fe40000000f00 */
[----:B------:R-:W-:Y:S02]  /*d500*/  LOP3.LUT R175, R30, 0x380, RZ, 0xc0, !PT ;  /* 0x000003801eaf7812 */ /* 0x000fe400078ec0ff */
[----:B------:R-:W-:Y:S01]  /*d510*/  LOP3.LUT R36, R36, R179, RZ, 0x3c, !PT ;  /* 0x000000b324247212 */ /* 0x000fe200078e3cff */
[----:B------:R0:W-:Y:S01]  /*d520*/  STSM.16.M88.4 [R127], R8 ;  /* 0x000000087f007844 */ /* 0x0001e20000000200 */
[----:B------:R-:W-:Y:S02]  /*d530*/  LOP3.LUT R98, R215, 0x380, RZ, 0xc0, !PT ;  /* 0x00000380d7627812 */ /* 0x000fe400078ec0ff */
[----:B------:R-:W-:Y:S02]  /*d540*/  SHF.R.U64 R48, R48, 0x3, RZ ;  /* 0x0000000330307819 */ /* 0x000fe400000012ff */
[----:B------:R-:W-:-:S02]  /*d550*/  LOP3.LUT R179, R106, 0x380, RZ, 0xc0, !PT ;  /* 0x000003806ab37812 */ /* 0x000fc400078ec0ff */
[----:B------:R-:W-:Y:S02]  /*d560*/  LOP3.LUT R40, R40, R181, RZ, 0x3c, !PT ;  /* 0x000000b528287212 */ /* 0x000fe400078e3cff */
[----:B------:R-:W-:Y:S02]  /*d570*/  SHF.R.U64 R52, R52, 0x3, RZ ;  /* 0x0000000334347819 */ /* 0x000fe400000012ff */
[----:B------:R-:W-:Y:S02]  /*d580*/  SHF.R.U64 R27, R27, 0x3, RZ ;  /* 0x000000031b1b7819 */ /* 0x000fe400000012ff */
[----:B------:R-:W-:Y:S02]  /*d590*/  SHF.R.U64 R177, R177, 0x3, RZ ;  /* 0x00000003b1b17819 */ /* 0x000fe400000012ff */
[----:B------:R-:W-:Y:S02]  /*d5a0*/  LOP3.LUT R44, R44, R183, RZ, 0x3c, !PT ;  /* 0x000000b72c2c7212 */ /* 0x000fe400078e3cff */
[----:B------:R-:W-:-:S02]  /*d5b0*/  SHF.R.U64 R94, R94, 0x3, RZ ;  /* 0x000000035e5e7819 */ /* 0x000fc400000012ff */
[----:B------:R-:W-:Y:S02]  /*d5c0*/  LOP3.LUT R181, R110, 0x380, RZ, 0xc0, !PT ;  /* 0x000003806eb57812 */ /* 0x000fe400078ec0ff */
[----:B------:R-:W-:Y:S02]  /*d5d0*/  SHF.R.U64 R175, R175, 0x3, RZ ;  /* 0x00000003afaf7819 */ /* 0x000fe400000012ff */
[----:B------:R-:W-:Y:S02]  /*d5e0*/  SHF.R.U64 R98, R98, 0x3, RZ ;  /* 0x0000000362627819 */ /* 0x000fe400000012ff */
[----:B------:R-:W-:Y:S02]  /*d5f0*/  LOP3.LUT R183, R114, 0x380, RZ, 0xc0, !PT ;  /* 0x0000038072b77812 */ /* 0x000fe400078ec0ff */
[----:B------:R-:W-:Y:S02]  /*d600*/  LOP3.LUT R48, R48, R187, RZ, 0x3c, !PT ;  /* 0x000000bb30307212 */ /* 0x000fe400078e3cff */
[----:B------:R-:W-:-:S02]  /*d610*/  SHF.R.U64 R179, R179, 0x3, RZ ;  /* 0x00000003b3b37819 */ /* 0x000fc400000012ff */
[----:B------:R-:W-:Y:S02]  /*d620*/  MOV R126, R32 ;  /* 0x00000020007e7202 */ /* 0x000fe40000000f00 */
[----:B0-----:R-:W-:Y:S02]  /*d630*/  F2FP.BF16.F32.PACK_AB R8, R171, R173 ;  /* 0x000000adab08723e */ /* 0x001fe400000010ff */
[----:B------:R-:W-:Y:S02]  /*d640*/  F2FP.BF16.F32.PACK_AB R9, R35, R34 ;  /* 0x000000222309723e */ /* 0x000fe400000010ff */
[----:B------:R-:W-:Y:S02]  /*d650*/  F2FP.BF16.F32.PACK_AB R10, R169, R172 ;  /* 0x000000aca90a723e */ /* 0x000fe400000010ff */
[----:B------:R-:W-:Y:S02]  /*d660*/  F2FP.BF16.F32.PACK_AB R11, R39, R38 ;  /* 0x00000026270b723e */ /* 0x000fe400000010ff */
[----:B------:R-:W-:-:S02]  /*d670*/  LOP3.LUT R52, R52, R211, RZ, 0x3c, !PT ;  /* 0x000000d334347212 */ /* 0x000fc400078e3cff */
[----:B------:R-:W-:Y:S01]  /*d680*/  LOP3.LUT R118, R27, R6, RZ, 0x3c, !PT ;  /* 0x000000061b767212 */ /* 0x000fe200078e3cff */
[----:B------:R0:W-:Y:S01]  /*d690*/  STSM.16.M88.4 [R126], R8 ;  /* 0x000000087e007844 */ /* 0x0001e20000000200 */
[----:B------:R-:W-:Y:S02]  /*d6a0*/  LOP3.LUT R20, R177, R26, RZ, 0x3c, !PT ;  /* 0x0000001ab1147212 */ /* 0x000fe400078e3cff */
[----:B------:R-:W-:Y:S02]  /*d6b0*/  MOV R36, R36 ;  /* 0x0000002400247202 */ /* 0x000fe40000000f00 */
[----:B------:R-:W-:Y:S02]  /*d6c0*/  LOP3.LUT R94, R94, R213, RZ, 0x3c, !PT ;  /* 0x000000d55e5e7212 */ /* 0x000fe400078e3cff */
[----:B------:R-:W-:Y:S01]  /*d6d0*/  SHF.R.U64 R181, R181, 0x3, RZ ;  /* 0x00000003b5b57819 */ /* 0x000fe200000012ff */
[----:B------:R1:W-:Y:S01]  /*d6e0*/  STSM.16.M88.4 [R36], R12 ;  /* 0x0000000c24007844 */ /* 0x0003e20000000200 */
[----:B------:R-:W-:-:S02]  /*d6f0*/  LOP3.LUT R122, R175, R30, RZ, 0x3c, !PT ;  /* 0x0000001eaf7a7212 */ /* 0x000fc400078e3cff */
[----:B------:R-:W-:Y:S02]  /*d700*/  MOV R40, R40 ;  /* 0x0000002800287202 */ /* 0x000fe40000000f00 */
[----:B------:R-:W-:Y:S02]  /*d710*/  F2FP.BF16.F32.PACK_AB R26, R28, R161 ;  /* 0x000000a11c1a723e */ /* 0x000fe400000010ff */
[----:B------:R-:W-:Y:S02]  /*d720*/  F2FP.BF16.F32.PACK_AB R27, R55, R54 ;  /* 0x00000036371b723e */ /* 0x000fe400000010ff */
[----:B------:R-:W-:Y:S02]  /*d730*/  F2FP.BF16.F32.PACK_AB R88, R89, R88 ;  /* 0x000000585958723e */ /* 0x000fe400000010ff */
[----:B------:R-:W-:Y:S01]  /*d740*/  F2FP.BF16.F32.PACK_AB R96, R97, R96 ;  /* 0x000000606160723e */ /* 0x000fe200000010ff */
[----:B------:R2:W-:Y:S01]  /*d750*/  STSM.16.M88.4 [R40], R24 ;  /* 0x0000001828007844 */ /* 0x0005e20000000200 */
[----:B------:R-:W-:-:S02]  /*d760*/  LOP3.LUT R98, R98, R215, RZ, 0x3c, !PT ;  /* 0x000000d762627212 */ /* 0x000fc400078e3cff */
[----:B------:R-:W-:Y:S02]  /*d770*/  F2FP.BF16.F32.PACK_AB R104, R105, R104 ;  /* 0x000000686968723e */ /* 0x000fe400000010ff */
[----:B------:R-:W-:Y:S02]  /*d780*/  F2FP.BF16.F32.PACK_AB R157, R158, R157 ;  /* 0x0000009d9e9d723e */ /* 0x000fe400000010ff */
[----:B------:R-:W-:Y:S02]  /*d790*/  F2FP.BF16.F32.PACK_AB R159, R160, R159 ;  /* 0x0000009fa09f723e */ /* 0x000fe400000010ff */
[----:B------:R-:W-:Y:S02]  /*d7a0*/  F2FP.BF16.F32.PACK_AB R120, R121, R120 ;  /* 0x000000787978723e */ /* 0x000fe400000010ff */
[----:B------:R-:W-:Y:S02]  /*d7b0*/  F2FP.BF16.F32.PACK_AB R128, R129, R128 ;  /* 0x000000808180723e */ /* 0x000fe400000010ff */
[----:B------:R-:W-:-:S02]  /*d7c0*/  F2FP.BF16.F32.PACK_AB R136, R137, R136 ;  /* 0x000000888988723e */ /* 0x000fc400000010ff */
[----:B------:R-:W-:Y:S01]  /*d7d0*/  F2FP.BF16.F32.PACK_AB R144, R145, R144 ;  /* 0x000000909190723e */ /* 0x000fe200000010ff */
[----:B------:R-:W-:Y:S01]  /*d7e0*/  UISETP.NE.U32.AND UP1, UPT, UR8, URZ, UPT ;  /* 0x0000003f0800728c */ /* 0x000fe2000bf25070 */
[----:B------:R-:W-:Y:S01]  /*d7f0*/  SHF.R.U64 R183, R183, 0x3, RZ ;  /* 0x00000003b7b77819 */ /* 0x000fe200000012ff */
[----:B0-----:R-:W-:Y:S01]  /*d800*/  IMAD.U32 R10, RZ, RZ, UR4 ;  /* 0x00000004ff0a7e24 */ /* 0x001fe2000f8e00ff */
[----:B------:R-:W-:Y:S01]  /*d810*/  MOV R44, R44 ;  /* 0x0000002c002c7202 */ /* 0x000fe20000000f00 */
[----:B------:R-:W-:Y:S01]  /*d820*/  IMAD.U32 R11, RZ, RZ, UR7 ;  /* 0x00000007ff0b7e24 */ /* 0x000fe2000f8e00ff */
[----:B------:R-:W-:Y:S02]  /*d830*/  F2FP.BF16.F32.PACK_AB R28, R57, R153 ;  /* 0x00000099391c723e */ /* 0x000fe400000010ff */
[----:B------:R-:W-:Y:S02]  /*d840*/  F2FP.BF16.F32.PACK_AB R30, R61, R60 ;  /* 0x0000003c3d1e723e */ /* 0x000fe400000010ff */
[----:B------:R-:W-:-:S02]  /*d850*/  LOP3.LUT R106, R179, R106, RZ, 0x3c, !PT ;  /* 0x0000006ab36a7212 */ /* 0x000fc400078e3cff */
[----:B------:R-:W-:Y:S01]  /*d860*/  MOV R48, R48 ;  /* 0x0000003000307202 */ /* 0x000fe20000000f00 */
[----:B------:R-:W-:Y:S01]  /*d870*/  STSM.16.M88.4 [R44], R28 ;  /* 0x0000001c2c007844 */ /* 0x000fe20000000200 */
[----:B------:R-:W-:Y:S02]  /*d880*/  MOV R52, R52 ;  /* 0x0000003400347202 */ /* 0x000fe40000000f00 */
[----:B------:R-:W-:Y:S01]  /*d890*/  F2FP.BF16.F32.PACK_AB R81, R83, R82 ;  /* 0x000000525351723e */ /* 0x000fe200000010ff */
[----:B------:R-:W-:Y:S01]  /*d8a0*/  STSM.16.M88.4 [R48], R64 ;  /* 0x0000004030007844 */ /* 0x000fe20000000200 */
[----:B------:R-:W-:Y:S02]  /*d8b0*/  LOP3.LUT R110, R181, R110, RZ, 0x3c, !PT ;  /* 0x0000006eb56e7212 */ /* 0x000fe400078e3cff */
[----:B------:R-:W-:Y:S01]  /*d8c0*/  MOV R94, R94 ;  /* 0x0000005e005e7202 */ /* 0x000fe20000000f00 */
[----:B------:R-:W-:Y:S01]  /*d8d0*/  STSM.16.M88.4 [R52], R72 ;  /* 0x0000004834007844 */ /* 0x000fe20000000200 */
[----:B------:R-:W-:-:S02]  /*d8e0*/  F2FP.BF16.F32.PACK_AB R82, R85, R84 ;  /* 0x000000545552723e */ /* 0x000fc400000010ff */
[----:B------:R-:W-:Y:S02]  /*d8f0*/  F2FP.BF16.F32.PACK_AB R83, R87, R86 ;  /* 0x000000565753723e */ /* 0x000fe400000010ff */
[----:B------:R-:W-:Y:S02]  /*d900*/  F2FP.BF16.F32.PACK_AB R89, R91, R90 ;  /* 0x0000005a5b59723e */ /* 0x000fe400000010ff */
[----:B------:R-:W-:Y:S01]  /*d910*/  LOP3.LUT R114, R183, R114, RZ, 0x3c, !PT ;  /* 0x00000072b7727212 */ /* 0x000fe200078e3cff */
[----:B------:R-:W-:Y:S01]  /*d920*/  STSM.16.M88.4 [R94], R80 ;  /* 0x000000505e007844 */ /* 0x000fe20000000200 */
[----:B------:R-:W-:Y:S02]  /*d930*/  MOV R33, R98 ;  /* 0x0000006200217202 */ /* 0x000fe40000000f00 */
[----:B------:R-:W-:Y:S02]  /*d940*/  F2FP.BF16.F32.PACK_AB R90, R93, R92 ;  /* 0x0000005c5d5a723e */ /* 0x000fe400000010ff */
[----:B------:R-:W-:-:S02]  /*d950*/  F2FP.BF16.F32.PACK_AB R91, R42, R19 ;  /* 0x000000132a5b723e */ /* 0x000fc400000010ff */
[----:B------:R-:W-:Y:S02]  /*d960*/  MOV R102, R102 ;  /* 0x0000006600667202 */ /* 0x000fe40000000f00 */
        /* <DEDUP_REMOVED lines=9> */
[----:B------:R-:W-:Y:S02]  /*da00*/  MOV R110, R110 ;  /* 0x0000006e006e7202 */ /* 0x000fe40000000f00 */
[----:B------:R-:W-:Y:S01]  /*da10*/  MOV R6, R122 ;  /* 0x0000007a00067202 */ /* 0x000fe20000000f00 */
[----:B------:R-:W-:Y:S01]  /*da20*/  STSM.16.M88.4 [R32], R104 ;  /* 0x0000006820007844 */ /* 0x000fe20000000200 */
        /* <DEDUP_REMOVED lines=13> */
[----:B------:R-:W-:Y:S01]  /*db00*/  F2FP.BF16.F32.PACK_AB R138, R141, R140 ;  /* 0x0000008c8d8a723e */ /* 0x000fe200000010ff */
[----:B------:R-:W-:Y:S01]  /*db10*/  STSM.16.M88.4 [R118], R128 ;  /* 0x0000008076007844 */ /* 0x000fe20000000200 */
[----:B------:R-:W-:Y:S02]  /*db20*/  F2FP.BF16.F32.PACK_AB R139, R143, R142 ;  /* 0x0000008e8f8b723e */ /* 0x000fe400000010ff */
[----:B------:R-:W-:Y:S02]  /*db30*/  F2FP.BF16.F32.PACK_AB R145, R147, R146 ;  /* 0x000000929391723e */ /* 0x000fe400000010ff */
[----:B------:R-:W-:Y:S01]  /*db40*/  MOV R20, R20 ;  /* 0x0000001400147202 */ /* 0x000fe20000000f00 */
[----:B------:R0:W-:Y:S01]  /*db50*/  STSM.16.M88.4 [R6], R136 ;  /* 0x0000008806007844 */ /* 0x0001e20000000200 */
[----:B------:R-:W-:-:S02]  /*db60*/  F2FP.BF16.F32.PACK_AB R146, R149, R148 ;  /* 0x000000949592723e */ /* 0x000fc400000010ff */
[----:B------:R-:W-:Y:S02]  /*db70*/  F2FP.BF16.F32.PACK_AB R147, R151, R150 ;  /* 0x000000969793723e */ /* 0x000fe400000010ff */
[----:B------:R-:W-:-:S03]  /*db80*/  PLOP3.LUT P0, PT, PT, PT, UP0, 0x80, 0x0 ;  /* 0x000000000000781c */ /* 0x000fc60003f0f008 */
[----:B------:R3:W-:Y:S01]  /*db90*/  STSM.16.M88.4 [R20], R144 ;  /* 0x0000009014007844 */ /* 0x0007e20000000200 */
[----:B------:R-:W-:Y:S01]  /*dba0*/  BAR.SYNC.DEFER_BLOCKING 0x1, 0x100 ;  /* 0x0044000000007b1d */ /* 0x000fe20000010000 */
[----:B------:R-:W-:Y:S01]  /*dbb0*/  UISETP.NE.AND.EX UP1, UPT, UR9, URZ, UPT, UP1 ;  /* 0x0000003f0900728c */ /* 0x000fe2000bf25310 */
[----:B------:R-:W-:-:S05]  /*dbc0*/  IMAD R9, R198, 0x40, R23 ;  /* 0x00000040c6097824 */ /* 0x000fca00078e0217 */
[----:B------:R-:W-:-:S05]  /*dbd0*/  PLOP3.LUT P6, PT, PT, PT, UP1, 0x80, 0x0 ;  /* 0x000000000000781c */ /* 0x000fca0003fcf018 */
[----:B------:R-:W-:-:S04]  /*dbe0*/  @UP1 UIADD3 UR8, UP2, UR10, UR8, URZ ;  /* 0x000000080a081290 */ /* 0x000fc8000ff5e03f */
[----:B------:R-:W-:Y:S01]  /*dbf0*/  @UP1 UIADD3.X UR9, UR11, UR9, URZ, UP2, !UPT ;  /* 0x000000090b091290 */ /* 0x000fe200097fe43f */
[----:B------:R-:W-:Y:S01]  /*dc00*/  IMAD.WIDE R8, R9, 0x2, R4 ;  /* 0x0000000209087825 */ /* 0x000fe200078e0204 */
[----:B------:R-:W-:-:S03]  /*dc10*/  ULDC UR4, c[0x0][0xb88] ;  /* 0x0002e20000047ab9 */ /* 0x000fc60000000800 */
[----:B------:R-:W-:Y:S01]  /*dc20*/  IMAD.U32 R4, RZ, RZ, UR4 ;  /* 0x00000004ff047e24 */ /* 0x000fe2000f8e00ff */
[----:B-1----:R-:W4:Y:S01]  /*dc30*/  @P0 LDG.E R13, desc[UR44][R10.64] ;  /* 0x0000002c0a0d0981 */ /* 0x002f22000c1e1900 */
[----:B------:R-:W-:Y:S01]  /*dc40*/  IMAD.U32 R14, RZ, RZ, UR8 ;  /* 0x00000008ff0e7e24 */ /* 0x000fe2000f8e00ff */
[C---:B------:R-:W-:Y:S01]  /*dc50*/  IADD3 R5, P2, R8.reuse, 0x1000, RZ ;  /* 0x0000100008057810 */ /* 0x040fe20007f5e0ff */
[----:B------:R-:W-:Y:S01]  /*dc60*/  IMAD.U32 R15, RZ, RZ, UR9 ;  /* 0x00000009ff0f7e24 */ /* 0x000fe2000f8e00ff */
[C---:B--2---:R-:W-:Y:S02]  /*dc70*/  IADD3 R25, P1, R8.reuse, 0x2000, RZ ;  /* 0x0000200008197810 */ /* 0x044fe40007f3e0ff */
[----:B0-----:R-:W-:Y:S02]  /*dc80*/  P2R R6, PR, RZ, 0x4 ;  /* 0x00000004ff067803 */ /* 0x001fe40000000000 */
[----:B------:R3:W5:Y:S01]  /*dc90*/  @P6 LDG.E R4, desc[UR44][R14.64] ;  /* 0x0000002c0e046981 */ /* 0x000762000c1e1900 */
[----:B------:R-:W-:-:S02]  /*dca0*/  IADD3 R29, P2, R8, 0x3000, RZ ;  /* 0x00003000081d7810 */ /* 0x000fc40007f5e0ff */
[C---:B------:R-:W-:Y:S02]  /*dcb0*/  IADD3 R33, P3, R8.reuse, 0x4000, RZ ;  /* 0x0000400008217810 */ /* 0x040fe40007f7e0ff */
[C---:B------:R-:W-:Y:S02]  /*dcc0*/  IADD3 R37, P4, R8.reuse, 0x5000, RZ ;  /* 0x0000500008257810 */ /* 0x040fe40007f9e0ff */
[----:B------:R-:W-:Y:S02]  /*dcd0*/  IADD3 R41, P5, R8, 0x6000, RZ ;  /* 0x0000600008297810 */ /* 0x000fe40007fbe0ff */
[----:B------:R-:W-:Y:S02]  /*dce0*/  LOP3.LUT R12, R5, 0x380, RZ, 0xc0, !PT ;  /* 0x00000380050c7812 */ /* 0x000fe400078ec0ff */
[----:B------:R-:W-:Y:S02]  /*dcf0*/  LOP3.LUT R24, R25, 0x380, RZ, 0xc0, !PT ;  /* 0x0000038019187812 */ /* 0x000fe400078ec0ff */
[----:B------:R-:W-:-:S02]  /*dd00*/  LOP3.LUT R28, R29, 0x380, RZ, 0xc0, !PT ;  /* 0x000003801d1c7812 */ /* 0x000fc400078ec0ff */
[----:B------:R-:W-:Y:S02]  /*dd10*/  LOP3.LUT R32, R33, 0x380, RZ, 0xc0, !PT ;  /* 0x0000038021207812 */ /* 0x000fe400078ec0ff */
[----:B------:R-:W-:Y:S02]  /*dd20*/  LOP3.LUT R36, R37, 0x380, RZ, 0xc0, !PT ;  /* 0x0000038025247812 */ /* 0x000fe400078ec0ff */
[----:B------:R-:W-:Y:S01]  /*dd30*/  LOP3.LUT R40, R41, 0x380, RZ, 0xc0, !PT ;  /* 0x0000038029287812 */ /* 0x000fe200078ec0ff */
[----:B------:R-:W-:Y:S01]  /*dd40*/  UMOV UR4, URZ ;  /* 0x0000003f00047c82 */ /* 0x000fe20008000000 */
[----:B------:R-:W-:Y:S02]  /*dd50*/  SHF.R.U64 R12, R12, 0x3, RZ ;  /* 0x000000030c0c7819 */ /* 0x000fe400000012ff */
[----:B------:R-:W-:Y:S02]  /*dd60*/  SHF.R.U64 R24, R24, 0x3, RZ ;  /* 0x0000000318187819 */ /* 0x000fe400000012ff */
[----:B------:R-:W-:-:S02]  /*dd70*/  SHF.R.U64 R28, R28, 0x3, RZ ;  /* 0x000000031c1c7819 */ /* 0x000fc400000012ff */
[----:B------:R-:W-:Y:S02]  /*dd80*/  SHF.R.U64 R32, R32, 0x3, RZ ;  /* 0x0000000320207819 */ /* 0x000fe400000012ff */
[----:B------:R-:W-:Y:S02]  /*dd90*/  SHF.R.U64 R36, R36, 0x3, RZ ;  /* 0x0000000324247819 */ /* 0x000fe400000012ff */
[----:B------:R-:W-:Y:S02]  /*dda0*/  SHF.R.U64 R40, R40, 0x3, RZ ;  /* 0x0000000328287819 */ /* 0x000fe400000012ff */
[----:B------:R-:W-:Y:S02]  /*ddb0*/  LOP3.LUT R12, R12, R5, RZ, 0x3c, !PT ;  /* 0x000000050c0c7212 */ /* 0x000fe400078e3cff */
[----:B------:R-:W-:Y:S02]  /*ddc0*/  LOP3.LUT R24, R24, R25, RZ, 0x3c, !PT ;  /* 0x0000001918187212 */ /* 0x000fe400078e3cff */
[----:B------:R-:W-:-:S02]  /*ddd0*/  LOP3.LUT R28, R28, R29, RZ, 0x3c, !PT ;  /* 0x0000001d1c1c7212 */ /* 0x000fc400078e3cff */
[----:B------:R-:W-:Y:S02]  /*dde0*/  LOP3.LUT R32, R32, R33, RZ, 0x3c, !PT ;  /* 0x0000002120207212 */ /* 0x000fe400078e3cff */
[----:B------:R-:W-:Y:S02]  /*ddf0*/  LOP3.LUT R36, R36, R37, RZ, 0x3c, !PT ;  /* 0x0000002524247212 */ /* 0x000fe400078e3cff */
[----:B------:R-:W-:Y:S02]  /*de00*/  LOP3.LUT R40, R40, R41, RZ, 0x3c, !PT ;  /* 0x0000002928287212 */ /* 0x000fe400078e3cff */
[----:B----4-:R-:W-:Y:S01]  /*de10*/  @P0 R2UR UR4, R13 ;  /* 0x000000000d0402ca */ /* 0x010fe200000e0000 */
[----:B---3--:R-:W-:-:S14]  /*de20*/  @P6 BRA `(.L_x_5194) ;  /* 0x0000000000106947 */ /* 0x008fdc0003800000 */
[----:B------:R-:W-:Y:S05]  /*de30*/  @!P0 BRA `(.L_x_5194) ;  /* 0x00000000000c8947 */ /* 0x000fea0003800000 */
[----:B------:R-:W2:Y:S04]  /*de40*/  LDG.E R5, desc[UR44][R10.64] ;  /* 0x0000002c0a057981 */ /* 0x000ea8000c1e1900 */
[----:B-----5:R-:W2:Y:S02]  /*de50*/  LDG.E R4, desc[UR44][R10.64+0x4] ;  /* 0x0000042c0a047981 */ /* 0x020ea4000c1e1900 */
[----:B--2---:R-:W-:-:S07]  /*de60*/  IMAD.IADD R4, R4, 0x1, -R5 ;  /* 0x0000000104047824 */ /* 0x004fce00078e0a05 */
.L_x_5194:
        /* <DEDUP_REMOVED lines=72> */
[----:B------:R-:W-:Y:S01]  /*e2f0*/  VIADD R21, R22, UR38 ;  /* 0x0000002616157c36 */ /* 0x000fe20008000000 */
[----:B------:R-:W-:-:S02]  /*e300*/  UIMAD UR7, UR39, UR11, UR7 ;  /* 0x0000000b270772a4 */ /* 0x000fc4000f8e0207 */
[----:B------:R-:W-:Y:S02]  /*e310*/  UIMAD UR10, UR40, UR12, URZ ;  /* 0x0000000c280a72a4 */ /* 0x000fe4000f8e023f */
[----:B------:R-:W-:Y:S02]  /*e320*/  UIADD3 UR9, UR9, UR7, URZ ;  /* 0x0000000709097290 */ /* 0x000fe4000fffe03f */
        /* <DEDUP_REMOVED lines=34> */
.L_x_5195:
[----:B------:R-:W1:Y:S01]  /*e550*/  LDC R81, c[0x0][0xce8] ;  /* 0x00033a00ff517b82 */ /* 0x000e620000000800 */
[----:B------:R-:W-:Y:S01]  /*e560*/  ULDC UR12, c[0x0][0xbc8] ;  /* 0x0002f200000c7ab9 */ /* 0x000fe20000000800 */
[----:B------:R-:W-:Y:S01]  /*e570*/  ULDC.64 UR10, c[0x0][0xba0] ;  /* 0x0002e800000a7ab9 */ /* 0x000fe20000000a00 */
[----:B------:R-:W-:Y:S01]  /*e580*/  ISETP.GE.AND P0, PT, R196, UR12, PT ;  /* 0x0000000cc4007c0c */ /* 0x000fe2000bf06270 */
[----:B0-----:R-:W5:Y:S01]  /*e590*/  LD.E.128 R8, desc[UR44][R10.64] ;  /* 0x0000002c0a087980 */ /* 0x001f62000c101d00 */
        /* <DEDUP_REMOVED lines=15> */
[----:B------:R-:W0:Y:S01]  /*e690*/  @P2 LDC R19, c[0x0][0xcec] ;  /* 0x00033b00ff132b82 */ /* 0x000e220000000800 */
[----:B------:R-:W-:Y:S01]  /*e6a0*/  IMAD.SHL.U32 R3, R3, 0x4, RZ ;  /* 0x0000000403037824 */ /* 0x000fe200078e00ff */
[----:B------:R-:W-:Y:S01]  /*e6b0*/  ISETP.GE.AND P0, PT, R194, UR12, PT ;  /* 0x0000000cc2007c0c */ /* 0x000fe2000bf06270 */
[----:B------:R-:W-:Y:S01]  /*e6c0*/  UIMAD UR7, UR14, UR10, URZ ;  /* 0x0000000a0e0772a4 */ /* 0x000fe2000f8e023f */
[----:B------:R-:W5:Y:S04]  /*e6d0*/  LD.E.128 R48, desc[UR44][R48.64] ;  /* 0x0000002c30307980 */ /* 0x000f68000c101d00 */
[----:B------:R-:W1:Y:S01]  /*e6e0*/  @P2 LDC R21, c[0x0][0xcf0] ;  /* 0x00033c00ff152b82 */ /* 0x000e620000000800 */
        /* <DEDUP_REMOVED lines=8> */
[----:B------:R-:W-:Y:S01]  /*e770*/  IMAD.SHL.U32 R6, R5, 0x8, RZ ;  /* 0x0000000805067824 */ /* 0x000fe200078e00ff */
[----:B------:R-:W-:Y:S01]  /*e780*/  UIMAD UR4, UR15, UR10, URZ ;  /* 0x0000000a0f0472a4 */ /* 0x000fe2000f8e023f */
[----:B------:R-:W-:Y:S01]  /*e790*/  VIADD R82, R0, UR38 ;  /* 0x0000002600527c36 */ /* 0x000fe20008000000 */
[----:B------:R-:W-:Y:S01]  /*e7a0*/  SEL R0, RZ, 0xffffffff, P0 ;  /* 0xffffffffff007807 */ /* 0x000fe20000000000 */
[----:B------:R-:W-:Y:S01]  /*e7b0*/  UIMAD.WIDE.U32 UR8, UR39, UR10, UR8 ;  /* 0x0000000a270872a5 */ /* 0x000fe2000f8e0008 */
[----:B------:R-:W-:Y:S01]  /*e7c0*/  LOP3.LUT R5, R6, 0x8, R3, 0xe2, !PT ;  /* 0x0000000806057812 */ /* 0x000fe200078ee203 */
[----:B------:R-:W-:Y:S01]  /*e7d0*/  UIMAD UR4, UR39, UR11, UR4 ;  /* 0x0000000b270472a4 */ /* 0x000fe2000f8e0204 */
[----:B------:R-:W5:Y:S01]  /*e7e0*/  LD.E.128 R52, desc[UR44][R52.64] ;  /* 0x0000002c34347980 */ /* 0x000f62000c101d00 */
[----:B------:R-:W-:Y:S01]  /*e7f0*/  IMAD.SHL.U32 R6, R0, 0x10, RZ ;  /* 0x0000001000067824 */ /* 0x000fe200078e00ff */
[----:B------:R-:W-:Y:S01]  /*e800*/  ULDC.64 UR10, c[0x0][0xbf0] ;  /* 0x0002fc00000a7ab9 */ /* 0x000fe20000000a00 */
[----:B0-----:R-:W-:Y:S01]  /*e810*/  @P2 IMAD.HI.U32 R0, R82, R19, RZ ;  /* 0x0000001352002227 */ /* 0x001fe200078e00ff */
[----:B------:R-:W-:Y:S01]  /*e820*/  UIADD3 UR9, UR9, UR4, URZ ;  /* 0x0000000409097290 */ /* 0x000fe2000fffe03f */
[----:B------:R-:W5:Y:S01]  /*e830*/  LD.E.128 R56, desc[UR44][R56.64] ;  /* 0x0000002c38387980 */ /* 0x000f62000c101d00 */
[----:B------:R-:W-:Y:S01]  /*e840*/  UIMAD UR4, UR40, UR10, URZ ;  /* 0x0000000a280472a4 */ /* 0x000fe2000f8e023f */
[----:B------:R-:W-:Y:S01]  /*e850*/  IMAD.MOV.U32 R3, RZ, RZ, R82 ;  /* 0x000000ffff037224 */ /* 0x000fe200078e0052 */
[----:B------:R-:W-:Y:S01]  /*e860*/  UIMAD.WIDE.U32 UR8, UR41, UR10, UR8 ;  /* 0x0000000a290872a5 */ /* 0x000fe2000f8e0008 */
[----:B-1----:R-:W-:Y:S01]  /*e870*/  @P2 SHF.R.U32.HI R3, RZ, R21, R0 ;  /* 0x00000015ff032219 */ /* 0x002fe20000011600 */
        /* <DEDUP_REMOVED lines=20> */
[----:B------:R-:W-:Y:S01]  /*e9c0*/  IMAD R19, R3, UR9, R80 ;  /* 0x0000000903137c24 */ /* 0x000fe2000f8e0250 */
[----:B------:R-:W-:Y:S01]  /*e9d0*/  ISETP.GE.AND P0, PT, R201, UR12, PT ;  /* 0x0000000cc9007c0c */ /* 0x000fe2000bf06270 */
[----:B------:R-:W-:Y:S01]  /*e9e0*/  IMAD.WIDE.U32 R20, R3, UR8, R20 ;  /* 0x0000000803147c25 */ /* 0x000fe2000f8e0014 */
[----:B------:R-:W-:Y:S01]  /*e9f0*/  @!PT LDS RZ, [RZ] ;  /* 0x00000000fffff984 */ /* 0x000fe20000000800 */
[----:B------:R-:W-:Y:S01]  /*ea00*/  @!PT LDS RZ, [RZ] ;  /* 0x00000000fffff984 */ /* 0x000fe20000000800 */
[----:B------:R-:W-:Y:S01]  /*ea10*/  @!PT LDS RZ, [RZ] ;  /* 0x00000000fffff984 */ /* 0x000fe20000000800 */
[----:B------:R-:W-:Y:S01]  /*ea20*/  @!PT LDS RZ, [RZ] ;  /* 0x00000000fffff984 */ /* 0x000fe20000000800 */
[----:B------:R0:W-:Y:S06]  /*ea30*/  MEMBAR.ALL.CTA ;  /* 0x0000000000007992 */ /* 0x0001ec0000008000 */
[----:B0-----:R-:W0:Y:S01]  /*ea40*/  FENCE.VIEW.ASYNC.S ;  /* 0x00000000000073c6 */ /* 0x001e220000000000 */
[----:B------:R-:W-:Y:S01]  /*ea50*/  ULDC.64 UR8, c[0x0][0xbd8] ;  /* 0x0002f60000087ab9 */ /* 0x000fe20000000a00 */
[----:B------:R-:W-:Y:S01]  /*ea60*/  LOP3.LUT R6, R83, 0x20, R6, 0xe2, !PT ;  /* 0x0000002053067812 */ /* 0x000fe200078ee206 */
[----:B------:R-:W-:Y:S01]  /*ea70*/  IMAD R0, R0, UR8, RZ ;  /* 0x0000000800007c24 */ /* 0x000fe2000f8e02ff */
[----:B------:R-:W-:Y:S01]  /*ea80*/  SEL R3, RZ, 0x40, P0 ;  /* 0x00000040ff037807 */ /* 0x000fe20000000000 */
[----:B------:R-:W-:Y:S01]  /*ea90*/  IMAD.IADD R21, R21, 0x1, R19 ;  /* 0x0000000115157824 */ /* 0x000fe200078e0213 */
[----:B------:R-:W-:Y:S01]  /*eaa0*/  ISETP.GE.AND P0, PT, R200, UR12, PT ;  /* 0x0000000cc8007c0c */ /* 0x000fe2000bf06270 */
[----:B-----5:R-:W-:Y:S01]  /*eab0*/  IMAD R88, R4, R81, RZ ;  /* 0x0000005104587224 */ /* 0x020fe200078e02ff */
        /* <DEDUP_REMOVED lines=8> */
[----:B------:R-:W-:Y:S01]  /*eb40*/  LOP3.LUT R6, R3, R6, RZ, 0xfc, !PT ;  /* 0x0000000603067212 */ /* 0x000fe200078efcff */
[----:B------:R-:W-:Y:S01]  /*eb50*/  IMAD.IADD R5, R5, 0x1, R19 ;  /* 0x0000000105057824 */ /* 0x000fe200078e0213 */
[----:B------:R-:W-:Y:S01]  /*eb60*/  LEA R19, P2, R4, UR8, 0x1 ;  /* 0x0000000804137c11 */ /* 0x000fe2000f8408ff */
[----:B------:R-:W-:-:S03]  /*eb70*/  VIADD R0, R17, 0x38820 ;  /* 0x0003882011007836 */ /* 0x000fc60000000000 */
[----:B------:R-:W-:Y:S01]  /*eb80*/  LEA.HI.X R86, R4, UR9, R5, 0x1, P2 ;  /* 0x0000000904567c11 */ /* 0x000fe200090f0c05 */
[----:B0-----:R0:W1:Y:S01]  /*eb90*/  SHFL.IDX PT, R20, R19, RZ, 0x181f ;  /* 0x00181fff13147589 */ /* 0x00106200000e0000 */
[----:B------:R-:W-:-:S03]  /*eba0*/  PRMT R0, RZ, 0x654, R0 ;  /* 0x00000654ff007816 */ /* 0x000fc60000000000 */
[----:B------:R0:W2:Y:S01]  /*ebb0*/  SHFL.IDX PT, R21, R86, RZ, 0x181f ;  /* 0x00181fff56157589 */ /* 0x0000a200000e0000 */
[----:B------:R0:W-:Y:S01]  /*ebc0*/  SYNCS.ARRIVE.TRANS64.RED.A1T0 RZ, [R0+URZ], RZ ;  /* 0x000000ff00ff79a7 */ /* 0x0001e2000810043f */
        /* <DEDUP_REMOVED lines=32> */
.L_x_5197:
[----:B------:R-:W-:Y:S05]  /*edd0*/  BSYNC B1 ;  /* 0x0000000000017941 */ /* 0x000fea0003800000 */
.L_x_5196:
[----:B0-----:R-:W-:Y:S01]  /*ede0*/  VIADD R0, R87, 0x20 ;  /* 0x0000002057007836 */ /* 0x001fe20000000000 */
[----:B---3--:R0:W3:Y:S04]  /*edf0*/  SHFL.IDX PT, R9, R86, 0x1, 0x181f ;  /* 0x00381f0056097f89 */ /* 0x0080e800000e0000 */
[----:B------:R-:W-:Y:S01]  /*ee00*/  ISETP.GE.AND P0, PT, R0, R88, PT ;  /* 0x000000580000720c */ /* 0x000fe20003f06270 */
[----:B------:R0:W4:-:S12]  /*ee10*/  SHFL.IDX PT, R8, R19, 0x1, 0x181f ;  /* 0x00381f0013087f89 */ /* 0x00011800000e0000 */
[----:B0-----:R-:W-:Y:S05]  /*ee20*/  @P0 BRA `(.L_x_5198) ;  /* 0x0000001000040947 */ /* 0x001fea0003800000 */
[----:B------:R-:W-:Y:S02]  /*ee30*/  ISETP.GE.AND P0, PT, R23, UR12, PT ;  /* 0x0000000c17007c0c */ /* 0x000fe4000bf06270 */
[----:B------:R-:W-:Y:S02]  /*ee40*/  ISETP.GE.AND P5, PT, R196, UR12, PT ;  /* 0x0000000cc4007c0c */ /* 0x000fe4000bfa6270 */
[----:B------:R-:W-:Y:S02]  /*ee50*/  ISETP.GE.AND P3, PT, R195, UR12, PT ;  /* 0x0000000cc3007c0c */ /* 0x000fe4000bf66270 */
[----:B------:R-:W-:Y:S02]  /*ee60*/  ISETP.GE.AND P2, PT, R194, UR12, PT ;  /* 0x0000000cc2007c0c */ /* 0x000fe4000bf46270 */
[----:B------:R-:W-:-:S05]  /*ee70*/  ISETP.GE.AND P1, PT, R193, UR12, PT ;  /* 0x0000000cc1007c0c */ /* 0x000fca000bf26270 */
[----:B---34-:R-:W-:Y:S02]  /*ee80*/  @!P0 IMAD.WIDE R4, R23, 0x2, R8 ;  /* 0x0000000217048825 */ /* 0x018fe400078e0208 */
        /* <DEDUP_REMOVED lines=27> */
.L_x_5193:
        /* <DEDUP_REMOVED lines=31> */
.L_x_5199:
        /* <DEDUP_REMOVED lines=45> */
.L_x_5201:
[----:B------:R-:W-:Y:S05]  /*f500*/  BSYNC B1 ;  /* 0x0000000000017941 */ /* 0x000fea0003800000 */
.L_x_5200:
        /* <DEDUP_REMOVED lines=110> */
.L_x_5203:
[----:B------:R-:W-:Y:S05]  /*fbf0*/  BSYNC B1 ;  /* 0x0000000000017941 */ /* 0x000fea0003800000 */
.L_x_5202:
        /* <DEDUP_REMOVED lines=36> */
.L_x_5198:
[----:B------:R-:W-:Y:S05]  /*fe40*/  BSYNC B0 ;  /* 0x0000000000007941 */ /* 0x000fea0003800000 */
.L_x_5192:
[----:B------:R-:W-:Y:S02]  /*fe50*/  ULDC UR4, c[0x0][0xd3c] ;  /* 0x00034f0000047ab9 */ /* 0x000fe40000000800 */
[----:B------:R-:W-:-:S13]  /*fe60*/  ISETP.GE.AND P0, PT, R7, UR4, PT ;  /* 0x0000000407007c0c */ /* 0x000fda000bf06270 */
[----:B------:R-:W-:Y:S05]  /*fe70*/  @!P0 BRA `(.L_x_5204) ;  /* 0xffffff1000808947 */ /* 0x000fea000383ffff */
[----:B------:R-:W-:Y:S05]  /*fe80*/  EXIT ;  /* 0x000000000000794d */ /* 0x000fea0003800000 */
.L_x_5152:
        /* <DEDUP_REMOVED lines=18> */
.L_x_5205:
[----:B------:R-:W1:Y:S01]  /*ffb0*/  S2R R0, SR_TID.X ;  /* 0x0000000000007919 */ /* 0x000e620000002100 */
[----:B------:R-:W-:Y:S01]  /*ffc0*/  ULDC UR4, c[0x0][0xd3c] ;  /* 0x00034f0000047ab9 */ /* 0x000fe20000000800 */
[----:B------:R-:W2:Y:S01]  /*ffd0*/  S2UR UR6, SR_CTAID.X ;  /* 0x00000000000679c3 */ /* 0x000ea20000002500 */
[----:B------:R-:W-:Y:S01]  /*ffe0*/  ULDC UR5, c[0x0][0xd38] ;  /* 0x00034e0000057ab9 */ /* 0x000fe20000000800 */
[----:B-1----:R-:W-:-:S04]  /*fff0*/  LOP3.LUT R0, R0, 0x1f, RZ, 0xc0, !PT ;  /* 0x0000001f00007812 */ /* 0x002fc800078ec0ff */
[----:B------:R-:W-:-:S04]  /*10000*/  ISETP.NE.AND P0, PT, R0, 0x1f, PT ;  /* 0x0000001f0000780c */ /* 0x000fc80003f05270 */
[----:B------:R-:W-:-:S13]  /*10010*/  ISETP.GE.OR P1, PT, R0, UR4, !P0 ;  /* 0x0000000400007c0c */ /* 0x000fda000c726670 */
[----:B0-----:R-:W0:Y:S02]  /*10020*/  @!P1 LDC.64 R2, c[0x0][0xd80] ;  /* 0x00036000ff029b82 */ /* 0x001e240000000a00 */
[----:B0-----:R-:W-:-:S05]  /*10030*/  @!P1 IMAD.WIDE.U32 R2, R0, 0x4, R2 ;  /* 0x0000000400029825 */ /* 0x001fca00078e0002 */
[----:B------:R-:W3:Y:S01]  /*10040*/  @!P1 LDG.E R4, desc[UR44][R2.64] ;  /* 0x0000002c02049981 */ /* 0x000ee2000c1e1900 */
[C---:B------:R-:W-:Y:S01]  /*10050*/  ISETP.NE.AND P1, PT, R0.reuse, RZ, PT ;  /* 0x000000ff0000720c */ /* 0x040fe20003f25270 */
[----:B------:R-:W-:Y:S01]  /*10060*/  UMOV UR4, URZ ;  /* 0x0000003f00047c82 */ /* 0x000fe20008000000 */
[C---:B------:R-:W-:Y:S01]  /*10070*/  ISETP.GE.U32.AND P2, PT, R0.reuse, 0x2, PT ;  /* 0x000000020000780c */ /* 0x040fe20003f46070 */
[----:B------:R-:W-:Y:S01]  /*10080*/  IMAD.MOV.U32 R16, RZ, RZ, RZ ;  /* 0x000000ffff107224 */ /* 0x000fe200078e00ff */
[C---:B------:R-:W-:Y:S02]  /*10090*/  ISETP.GE.U32.AND P3, PT, R0.reuse, 0x4, PT ;  /* 0x000000040000780c */ /* 0x040fe40003f66070 */
[C---:B------:R-:W-:Y:S02]  /*100a0*/  ISETP.GE.U32.AND P4, PT, R0.reuse, 0x8, PT ;  /* 0x000000080000780c */ /* 0x040fe40003f86070 */
[----:B------:R-:W-:Y:S01]  /*100b0*/  ISETP.GE.U32.AND P5, PT, R0, 0x10, PT ;  /* 0x000000100000780c */ /* 0x000fe20003fa6070 */
[----:B---3--:R-:W0:Y:S02]  /*100c0*/  SHFL.UP PT, R5, R4, 0x1, RZ ;  /* 0x0420000004057989 */ /* 0x008e2400000e00ff */
        /* <DEDUP_REMOVED lines=17> */
[----:B--2---:R-:W-:-:S13]  /*101e0*/  ISETP.GT.AND P6, PT, R6, UR6, PT ;  /* 0x0000000606007c0c */ /* 0x004fda000bfc4270 */
[----:B------:R-:W-:Y:S05]  /*101f0*/  @P6 BRA `(.L_x_5207) ;  /* 0x00000000009c6947 */ /* 0x000fea0003800000 */
[----:B------:R-:W0:Y:S01]  /*10200*/  LDC R5, c[0x0][0xd3c] ;  /* 0x00034f00ff057b82 */ /* 0x000e220000000800 */
[----:B------:R-:W-:Y:S01]  /*10210*/  IMAD.MOV.U32 R6, RZ, RZ, R3 ;  /* 0x000000ffff067224 */ /* 0x000fe200078e0003 */
[----:B------:R-:W-:Y:S01]  /*10220*/  UMOV UR4, URZ ;  /* 0x0000003f00047c82 */ /* 0x000fe20008000000 */
[----:B------:R-:W-:Y:S01]  /*10230*/  ULDC UR7, c[0x0][0xd3c] ;  /* 0x00034f0000077ab9 */ /* 0x000fe20000000800 */
[----:B------:R-:W-:-:S05]  /*10240*/  ULDC UR5, c[0x0][0xd38] ;  /* 0x00034e0000057ab9 */ /* 0x000fca0000000800 */
.L_x_5211:
        /* <DEDUP_REMOVED lines=12> */
.L_x_5210:
[----:B------:R-:W-:Y:S05]  /*10310*/  BSYNC B0 ;  /* 0x0000000000007941 */ /* 0x000fea0003800000 */
.L_x_5209:
        /* <DEDUP_REMOVED lines=21> */
.L_x_5207:
        /* <DEDUP_REMOVED lines=20> */
.L_x_5212:
        /* <DEDUP_REMOVED lines=56> */
.L_x_5208:
[----:B------:R-:W-:Y:S02]  /*10930*/  IMAD.MOV.U32 R17, RZ, RZ, RZ ;  /* 0x000000ffff117224 */ /* 0x000fe400078e00ff */
[----:B------:R-:W-:Y:S02]  /*10940*/  IMAD.U32 R16, RZ, RZ, UR6 ;  /* 0x00000006ff107e24 */ /* 0x000fe4000f8e00ff */
[----:B------:R-:W-:-:S07]  /*10950*/  IMAD.MOV.U32 R18, RZ, RZ, RZ ;  /* 0x000000ffff127224 */ /* 0x000fce00078e00ff */
.L_x_5213:
[----:B------:R-:W-:-:S13]  /*10960*/  ISETP.NE.AND P0, PT, R0, RZ, PT ;  /* 0x000000ff0000720c */ /* 0x000fda0003f05270 */
[----:B------:R-:W1:Y:S01]  /*10970*/  @!P0 S2R R3, SR_CgaCtaId ;  /* 0x0000000000038919 */ /* 0x000e620000008800 */
[----:B------:R-:W-:-:S04]  /*10980*/  @!P0 MOV R0, 0x400 ;  /* 0x0000040000008802 */ /* 0x000fc80000000f00 */
[----:B-1----:R-:W-:-:S05]  /*10990*/  @!P0 LEA R0, R3, R0, 0x18 ;  /* 0x0000000003008211 */ /* 0x002fca00078ec0ff */
[----:B------:R2:W-:Y:S01]  /*109a0*/  @!P0 STS.128 [R0+0x388d0], R16 ;  /* 0x0388d01000008388 */ /* 0x0005e20000000c00 */
[----:B------:R-:W-:Y:S06]  /*109b0*/  BAR.ARV 0x5, 0x180 ;  /* 0x0146000000007b1d */ /* 0x000fec0000002000 */
.L_x_5206:
        /* <DEDUP_REMOVED lines=11> */
[----:B------:R-:W-:Y:S01]  /*10a70*/  ULDC UR37, c[0x0][0xc] ;  /* 0x0000030000257ab9 */ /* 0x000fe20000000800 */
[----:B------:R-:W-:Y:S01]  /*10a80*/  ULDC.64 UR38, c[0x0][0x198] ;  /* 0x0000660000267ab9 */ /* 0x000fe20000000a00 */
        /* <DEDUP_REMOVED lines=26> */
.L_x_5338:
        /* <DEDUP_REMOVED lines=56> */
.L_x_5215:
        /* <DEDUP_REMOVED lines=12> */
.L_x_5216:
[----:B------:R-:W-:Y:S05]  /*11070*/  @!P0 BRA `(.L_x_5217) ;  /* 0x00000000000c8947 */ /* 0x000fea0003800000 */
[----:B------:R-:W2:Y:S04]  /*11080*/  LDG.E R6, desc[UR44][R4.64] ;  /* 0x0000002c04067981 */ /* 0x000ea8000c1e1900 */
[----:B------:R-:W2:Y:S02]  /*11090*/  LDG.E R4, desc[UR44][R4.64+0x4] ;  /* 0x0000042c04047981 */ /* 0x000ea4000c1e1900 */
[----:B--2---:R-:W-:-:S07]  /*110a0*/  IMAD.IADD R6, R4, 0x1, -R6 ;  /* 0x0000000104067824 */ /* 0x004fce00078e0a06 */
.L_x_5217:
        /* <DEDUP_REMOVED lines=9> */
[----:B----4-:R-:W-:Y:S01]  /*11140*/  @P0 SHF.R.U32.HI R0, RZ, R3, R2 ;  /* 0x00000003ff000219 */ /* 0x010fe20000011602 */
[C---:B------:R-:W-:Y:S01]  /*11150*/  VIADD R3, R6.reuse, 0x3f ;  /* 0x0000003f06037836 */ /* 0x040fe20000000000 */
[----:B------:R-:W-:-:S05]  /*11160*/  IADD3 R2, R6, 0x40, -R9 ;  /* 0x0000004006027810 */ /* 0x000fca0007ffe809 */
[----:B------:R-:W-:Y:S01]  /*11170*/  IMAD.IADD R0, R2, 0x1, R0 ;  /* 0x0000000102007824 */ /* 0x000fe200078e0200 */
[----:B------:R-:W-:-:S04]  /*11180*/  SHF.R.S32.HI R2, RZ, 0x1f, R3 ;  /* 0x0000001fff027819 */ /* 0x000fc80000011403 */
[----:B------:R-:W-:Y:S02]  /*11190*/  LEA.HI R3, R2, R3, RZ, 0x6 ;  /* 0x0000000302037211 */ /* 0x000fe400078f30ff */
[----:B------:R-:W-:Y:S02]  /*111a0*/  SHF.R.S32.HI R2, RZ, 0x1f, R0 ;  /* 0x0000001fff027819 */ /* 0x000fe40000011400 */
[----:B------:R-:W-:Y:S02]  /*111b0*/  SHF.R.S32.HI R3, RZ, 0x6, R3 ;  /* 0x00000006ff037819 */ /* 0x000fe40000011403 */
[----:B------:R-:W-:-:S04]  /*111c0*/  LEA.HI R2, R2, R0, RZ, 0x6 ;  /* 0x0000000002027211 */ /* 0x000fc800078f30ff */
        /* <DEDUP_REMOVED lines=10> */
[----:B------:R-:W-:Y:S02]  /*11270*/  VOTEU.ANY UR4, UPT, PT ;  /* 0x0000000000047886 */ /* 0x000fe400038e0100 */
[----:B------:R-:W3:Y:S08]  /*11280*/  FLO.U32 R0, UR4 ;  /* 0x0000000400007d00 */ /* 0x000ef000080e0000 */
[----:B------:R-:W4:Y:S01]  /*11290*/  POPC R4, UR4 ;  /* 0x0000000400047d09 */ /* 0x000f220008000000 */
[----:B---3--:R-:W-:-:S02]  /*112a0*/  ISETP.EQ.U32.AND P0, PT, R0, R2, PT ;  /* 0x000000020000720c */ /* 0x008fc40003f02070 */
[----:B------:R-:W4:Y:S11]  /*112b0*/  LDC.64 R2, c[0x0][0xd60] ;  /* 0x00035800ff027b82 */ /* 0x000f360000000a00 */
[----:B----4-:R-:W3:Y:S04]  /*112c0*/  @P0 ATOMG.E.ADD.STRONG.GPU PT, R2, desc[UR44][R2.64], R4 ;  /* 0x00000004020209a8 */ /* 0x010ee800081ee1ec */
[----:B---3--:R3:W4:Y:S02]  /*112d0*/  SHFL.IDX PT, R2, R2, R0, 0x1f ;  /* 0x00001f0002027589 */ /* 0x00872400000e0000 */
[----:B---3--:R-:W3:Y:S02]  /*112e0*/  S2R R0, SR_LTMASK ;  /* 0x0000000000007919 */ /* 0x008ee40000003900 */
[----:B---3--:R-:W-:-:S06]  /*112f0*/  LOP3.LUT R0, R0, UR4, RZ, 0xc0, !PT ;  /* 0x0000000400007c12 */ /* 0x008fcc000f8ec0ff */
[----:B------:R-:W4:Y:S02]  /*11300*/  POPC R0, R0 ;  /* 0x0000000000007309 */ /* 0x000f240000000000 */
[----:B----4-:R-:W-:Y:S01]  /*11310*/  IADD3 R16, R2, UR37, R0 ;  /* 0x0000002502107c10 */ /* 0x010fe2000fffe000 */
[----:B------:R-:W-:Y:S06]  /*11320*/  BRA `(.L_x_5220) ;  /* 0x0000005c00847947 */ /* 0x000fec0003800000 */
.L_x_5219:
        /* <DEDUP_REMOVED lines=21> */
.L_x_5222:
[----:B------:R-:W-:Y:S05]  /*11480*/  BSYNC B6 ;  /* 0x0000000000067941 */ /* 0x000fea0003800000 */
.L_x_5221:
        /* <DEDUP_REMOVED lines=21> */
.L_x_5225:
        /* <DEDUP_REMOVED lines=16> */
.L_x_5224:
[----:B------:R-:W-:Y:S05]  /*116e0*/  BSYNC B6 ;  /* 0x0000000000067941 */ /* 0x000fea0003800000 */
.L_x_5223:
        /* <DEDUP_REMOVED lines=25> */
.L_x_5355:
[----:B--2---:R-:W2:Y:S01]  /*11880*/  LDL.LU R5, [R1+0x8] ;  /* 0x0000080001057983 */ /* 0x004ea20000300800 */
[----:B------:R-:W-:Y:S02]  /*11890*/  PLOP3.LUT P1, PT, PT, PT, PT, 0x8, 0x0 ;  /* 0x000000000000781c */ /* 0x000fe40003f2e170 */
[----:B---3--:R-:W-:Y:S01]  /*118a0*/  ISETP.NE.AND P0, PT, R14, RZ, PT ;  /* 0x000000ff0e00720c */ /* 0x008fe20003f05270 */
[----:B------:R3:W-:Y:S04]  /*118b0*/  STL [R1], R0 ;  /* 0x0000000001007387 */ /* 0x0007e80000100800 */
[----:B------:R3:W-:Y:S01]  /*118c0*/  STL [R1+0x2c], R4 ;  /* 0x00002c0401007387 */ /* 0x0007e20000100800 */
[----:B--2---:R-:W-:-:S05]  /*118d0*/  LOP3.LUT R5, R5, 0xfffffffe, RZ, 0xc0, !PT ;  /* 0xfffffffe05057812 */ /* 0x004fca00078ec0ff */
[----:B------:R-:W-:-:S05]  /*118e0*/  @P1 LOP3.LUT R5, R5, 0x1, RZ, 0xfc, !PT ;  /* 0x0000000105051812 */ /* 0x000fca00078efcff */
[----:B------:R3:W-:Y:S01]  /*118f0*/  STL [R1+0x8], R5 ;  /* 0x0000080501007387 */ /* 0x0007e20000100800 */
[----:B------:R-:W-:Y:S05]  /*11900*/  @P0 BRA `(.L_x_5227) ;  /* 0x0000000400240947 */ /* 0x000fea0003800000 */
[----:B------:R-:W-:-:S03]  /*11910*/  UMOV UR4, 0xffffffff ;  /* 0xffffffff00047882 */ /* 0x000fc60000000000 */
[----:B------:R-:W-:Y:S05]  /*11920*/  BRA.DIV UR4, `(.L_x_5228) ;  /* 0x0000006a04ec7947 */ /* 0x000fea000b800000 */
[----:B------:R-:W-:-:S13]  /*11930*/  ELECT P6, URZ, PT ;  /* 0x00000000003f782f */ /* 0x000fda00038c0000 */
.L_x_5358:
[----:B------:R-:W-:Y:S05]  /*11940*/  @!P6 BRA `(.L_x_5227) ;  /* 0x000000040014e947 */ /* 0x000fea0003800000 */
[----:B------:R-:W-:-:S04]  /*11950*/  ISETP.NE.U32.AND P0, PT, R2, RZ, PT ;  /* 0x000000ff0200720c */ /* 0x000fc80003f05070 */
[----:B------:R-:W-:-:S13]  /*11960*/  ISETP.NE.AND.EX P0, PT, R3, RZ, PT, P0 ;  /* 0x000000ff0300720c */ /* 0x000fda0003f05300 */
[----:B------:R-:W-:Y:S05]  /*11970*/  @!P0 BRA `(.L_x_5229) ;  /* 0x0000000000548947 */ /* 0x000fea0003800000 */
[----:B------:R-:W2:Y:S01]  /*11980*/  LDC R6, c[0x0][0x43c] ;  /* 0x00010f00ff067b82 */ /* 0x000ea20000000800 */
[----:B01----:R-:W-:Y:S01]  /*11990*/  IMAD.MOV.U32 R9, RZ, RZ, R4 ;  /* 0x000000ffff097224 */ /* 0x003fe200078e0004 */
[----:B------:R-:W-:-:S03]  /*119a0*/  ULDC.64 UR4, c[0x0][0x428] ;  /* 0x00010a0000047ab9 */ /* 0x000fc60000000a00 */
[----:B---3--:R-:W-:Y:S01]  /*119b0*/  IMAD.MOV.U32 R0, RZ, RZ, R9 ;  /* 0x000000ffff007224 */ /* 0x008fe200078e0009 */
        /* <DEDUP_REMOVED lines=17> */
.L_x_5229:
[----:B------:R-:W4:Y:S04]  /*11ad0*/  LDL R7, [R1+0x4] ;  /* 0x0000040001077983 */ /* 0x000f280000100800 */
[----:B--23--:R-:W4:Y:S04]  /*11ae0*/  LDL R0, [R1+0xc] ;  /* 0x00000c0001007983 */ /* 0x00cf280000100800 */
[----:B------:R-:W2:Y:S01]  /*11af0*/  LDL R2, [R1+0x18] ;  /* 0x0000180001027983 */ /* 0x000ea20000100800 */
[----:B----4-:R-:W-:Y:S01]  /*11b00*/  IMAD R0, R0, 0x8, R7 ;  /* 0x0000000800007824 */ /* 0x010fe200078e0207 */
[----:B--2---:R-:W-:-:S04]  /*11b10*/  SHF.L.U32 R2, R2, 0x1f, RZ ;  /* 0x0000001f02027819 */ /* 0x004fc800000006ff */
[----:B------:R-:W2:Y:S02]  /*11b20*/  SYNCS.PHASECHK.TRANS64.TRYWAIT P0, [R0+URZ+0x38840], R2 ;  /* 0x03884002000075a7 */ /* 0x000ea4000800017f */
[----:B--2---:R-:W-:Y:S05]  /*11b30*/  @!P0 BRA `(.L_x_5230) ;  /* 0x0000006800888947 */ /* 0x004fea0003800000 */
.L_x_5359:
        /* <DEDUP_REMOVED lines=11> */
.L_x_5231:
[----:B------:R-:W3:Y:S04]  /*11bf0*/  LDL R6, [R1+0x4] ;  /* 0x0000040001067983 */ /* 0x000ee80000100800 */
[----:B------:R-:W3:Y:S04]  /*11c00*/  LDL R5, [R1+0xc] ;  /* 0x00000c0001057983 */ /* 0x000ee80000100800 */
[----:B------:R-:W4:Y:S04]  /*11c10*/  LDL R7, [R1+0x2c] ;  /* 0x00002c0001077983 */ /* 0x000f280000100800 */
[----:B------:R-:W5:Y:S04]  /*11c20*/  LDL R4, [R1+0x20] ;  /* 0x0000200001047983 */ /* 0x000f680000100800 */
[----:B------:R-:W5:Y:S04]  /*11c30*/  LDL R3, [R1] ;  /* 0x0000000001037983 */ /* 0x000f680000100800 */
[----:B--2---:R-:W2:Y:S01]  /*11c40*/  LDL.LU R2, [R1+0x8] ;  /* 0x0000080001027983 */ /* 0x004ea20000300800 */
        /* <DEDUP_REMOVED lines=8> */
[----:B---3--:R-:W-:Y:S01]  /*11cd0*/  IMAD R0, R5, 0x2000, R6 ;  /* 0x0000200005007824 */ /* 0x008fe200078e0206 */
[----:B----4-:R-:W-:-:S04]  /*11ce0*/  R2UR UR11, R7 ;  /* 0x00000000070b72ca */ /* 0x010fc800000e0000 */
[----:B------:R-:W-:Y:S02]  /*11cf0*/  R2UR UR8, R0 ;  /* 0x00000000000872ca */ /* 0x000fe400000e0000 */
[----:B-----5:R-:W-:Y:S02]  /*11d00*/  R2UR UR4, R4 ;  /* 0x00000000040472ca */ /* 0x020fe400000e0000 */
[----:B------:R-:W-:Y:S02]  /*11d10*/  R2UR UR13, R3 ;  /* 0x00000000030d72ca */ /* 0x000fe400000e0000 */
[----:B--2---:R-:W-:-:S07]  /*11d20*/  LOP3.LUT R2, R2, 0xfffffffe, RZ, 0xc0, !PT ;  /* 0xfffffffe02027812 */ /* 0x004fce00078ec0ff */
[----:B------:R-:W-:Y:S02]  /*11d30*/  UIADD3 UR8, UR8, 0x22400, URZ ;  /* 0x0002240008087890 */ /* 0x000fe4000fffe03f */
[----:B------:R-:W-:Y:S01]  /*11d40*/  ULEA UR11, UR11, UR4, 0x6 ;  /* 0x000000040b0b7291 */ /* 0x000fe2000f8e303f */
[----:B------:R-:W-:Y:S02]  /*11d50*/  @P0 LOP3.LUT R2, R2, 0x1, RZ, 0xfc, !PT ;  /* 0x0000000102020812 */ /* 0x000fe400078efcff */
[----:B------:R-:W-:-:S03]  /*11d60*/  UMOV UR4, 0x0 ;  /* 0x0000000000047882 */ /* 0x000fc60000000000 */
[----:B------:R2:W-:Y:S03]  /*11d70*/  STL [R1+0x8], R2 ;  /* 0x0000080201007387 */ /* 0x0005e60000100800 */
[----:B------:R2:W-:Y:S01]  /*11d80*/  UTMALDG.4D [UR8], [UR6], desc[UR4] ;  /* 0x00000408060075b4 */ /* 0x0005e20008019000 */
[----:B------:R-:W-:Y:S02]  /*11d90*/  NOP ;  /* 0x0000000000007918 */ /* 0x000fe40000000000 */
.L_x_5227:
[----:B---3--:R-:W3:Y:S04]  /*11da0*/  LDL R0, [R1+0x4] ;  /* 0x0000040001007983 */ /* 0x008ee80000100800 */
        /* <DEDUP_REMOVED lines=16> */
[----:B---3--:R-:W-:-:S05]  /*11eb0*/  SHF.R.S32.HI R0, RZ, 0x1f, R18 ;  /* 0x0000001fff007819 */ /* 0x008fca0000011412 */
        /* <DEDUP_REMOVED lines=19> */
.L_x_5233:
[----:B------:R-:W-:Y:S05]  /*11ff0*/  BSYNC B6 ;  /* 0x0000000000067941 */ /* 0x000fea0003800000 */
.L_x_5232:
[----:B------:R-:W3:Y:S01]  /*12000*/  LDL R4, [R1+0x40] ;  /* 0x0000400001047983 */ /* 0x000ee20000100800 */
[----:B------:R-:W4:Y:S01]  /*12010*/  LDC R7, c[0x0][0x448] ;  /* 0x00011200ff077b82 */ /* 0x000f220000000800 */
[----:B------:R-:W-:Y:S01]  /*12020*/  ULDC.64 UR4, c[0x0][0x298] ;  /* 0x0000a60000047ab9 */ /* 0x000fe20000000a00 */
[----:B------:R-:W-:Y:S01]  /*12030*/  ULDC.64 UR6, c[0x0][0x280] ;  /* 0x0000a00000067ab9 */ /* 0x000fe20000000a00 */
[----:B------:R-:W3:Y:S04]  /*12040*/  LDL R10, [R1+0x28] ;  /* 0x00002800010a7983 */ /* 0x000ee80000100800 */
[----:B01----:R-:W3:Y:S01]  /*12050*/  LDL R9, [R1+0x4c] ;  /* 0x00004c0001097983 */ /* 0x003ee20000100800 */
[----:B--2---:R-:W0:Y:S01]  /*12060*/  S2R R2, SR_TID.X ;  /* 0x0000000000027919 */ /* 0x004e220000002100 */
[----:B------:R-:W1:Y:S02]  /*12070*/  S2R R0, SR_TID.X ;  /* 0x0000000000007919 */ /* 0x000e640000002100 */
[----:B------:R-:W2:Y:S04]  /*12080*/  LDL R8, [R1+0x50] ;  /* 0x0000500001087983 */ /* 0x000ea80000100800 */
[----:B------:R-:W2:Y:S01]  /*12090*/  LDL R6, [R1+0x38] ;  /* 0x0000380001067983 */ /* 0x000ea20000100800 */
[----:B----4-:R-:W-:-:S13]  /*120a0*/  ISETP.NE.AND P0, PT, R7, 0x1, PT ;  /* 0x000000010700780c */ /* 0x010fda0003f05270 */
[----:B------:R-:W4:Y:S01]  /*120b0*/  @P0 LDC R3, c[0x0][0x450] ;  /* 0x00011400ff030b82 */ /* 0x000f220000000800 */
[----:B0-----:R-:W-:-:S04]  /*120c0*/  LOP3.LUT R2, R2, 0x7f, RZ, 0xc0, !PT ;  /* 0x0000007f02027812 */ /* 0x001fc800078ec0ff */
[----:B------:R-:W-:Y:S01]  /*120d0*/  SHF.R.U32.HI R2, RZ, 0x3, R2 ;  /* 0x00000003ff027819 */ /* 0x000fe20000011602 */
[----:B-1----:R-:W-:-:S05]  /*120e0*/  IMAD.SHL.U32 R0, R0, 0x10, RZ ;  /* 0x0000001000007824 */ /* 0x002fca00078e00ff */
[----:B------:R-:W-:Y:S02]  /*120f0*/  LOP3.LUT R0, R2, 0x70, R0, 0xf8, !PT ;  /* 0x0000007002007812 */ /* 0x000fe400078ef800 */
[----:B------:R-:W0:Y:S03]  /*12100*/  @P0 LDC R2, c[0x0][0x44c] ;  /* 0x00011300ff020b82 */ /* 0x000e260000000800 */
[----:B------:R-:W-:-:S04]  /*12110*/  IMAD R5, R17, 0x40, R0 ;  /* 0x0000004011057824 */ /* 0x000fc800078e0200 */
[----:B------:R-:W-:Y:S01]  /*12120*/  IMAD.MOV.U32 R0, RZ, RZ, R5 ;  /* 0x000000ffff007224 */ /* 0x000fe200078e0005 */
[----:B------:R1:W-:Y:S01]  /*12130*/  STL [R1+0x24], R5 ;  /* 0x0000240501007387 */ /* 0x0003e20000100800 */
[----:B0-----:R-:W-:-:S05]  /*12140*/  @P0 IMAD.HI.U32 R2, R5, R2, RZ ;  /* 0x0000000205020227 */ /* 0x001fca00078e00ff */
[----:B----4-:R-:W-:Y:S01]  /*12150*/  @P0 SHF.R.U32.HI R0, RZ, R3, R2 ;  /* 0x00000003ff000219 */ /* 0x010fe20000011602 */
[----:B---3--:R-:W-:-:S04]  /*12160*/  IMAD R2, R4, UR4, RZ ;  /* 0x0000000404027c24 */ /* 0x008fc8000f8e02ff */
[C---:B------:R-:W-:Y:S02]  /*12170*/  IMAD R4, R10.reuse, UR5, R2 ;  /* 0x000000050a047c24 */ /* 0x040fe4000f8e0202 */
        /* <DEDUP_REMOVED lines=9> */
[----:B--2---:R-:W-:Y:S02]  /*12210*/  IMAD R4, R8, UR4, RZ ;  /* 0x0000000408047c24 */ /* 0x004fe4000f8e02ff */
[----:B------:R-:W2:Y:S01]  /*12220*/  S2R R8, SR_TID.X ;  /* 0x0000000000087919 */ /* 0x000ea20000002100 */
        /* <DEDUP_REMOVED lines=15> */
[----:B-1----:R-:W-:Y:S01]  /*12320*/  IMAD.WIDE.U32 R4, R0, UR4, R2 ;  /* 0x0000000400047c25 */ /* 0x002fe2000f8e0002 */
        /* <DEDUP_REMOVED lines=47> */
.L_x_5368:
        /* <DEDUP_REMOVED lines=12> */
.L_x_5235:
        /* <DEDUP_REMOVED lines=38> */
.L_x_5237:
[----:B------:R-:W-:Y:S05]  /*12940*/  BSYNC B6 ;  /* 0x0000000000067941 */ /* 0x000fea0003800000 */
.L_x_5236:
        /* <DEDUP_REMOVED lines=188> */
.L_x_5378:
        /* <DEDUP_REMOVED lines=31> */
.L_x_5240:
[----:B------:R-:W-:Y:S05]  /*13700*/  BSYNC B0 ;  /* 0x0000000000007941 */ /* 0x000fea0003800000 */
.L_x_5239:
[----:B--2---:R2:W5:Y:S01]  /*13710*/  LDL R0, [R1+0x4] ;  /* 0x0000040001007983 */ /* 0x0045620000100800 */
[----:B------:R-:W-:Y:S01]  /*13720*/  PLOP3.LUT P0, PT, PT, PT, PT, 0x80, 0x0 ;  /* 0x000000000000781c */ /* 0x000fe20003f0f070 */
[----:B------:R-:W-:-:S12]  /*13730*/  NOP ;  /* 0x0000000000007918 */ /* 0x000fd80000000000 */
.L_x_5241:
        /* <DEDUP_REMOVED lines=19> */
.L_x_5379:
[----:B------:R-:W-:Y:S05]  /*13870*/  BSYNC B0 ;  /* 0x0000000000007941 */ /* 0x000fea0003800000 */
.L_x_5242:
        /* <DEDUP_REMOVED lines=8> */
[----:B------:R-:W3:Y:S02]  /*13900*/  LDL R2, [R1+0x18] ;  /* 0x0000180001027983 */ /* 0x000ee40000100800 */
[----:B----4-:R-:W-:Y:S01]  /*13910*/  IMAD R0, R4, 0x8, R5 ;  /* 0x0000000804007824 */ /* 0x010fe200078e0205 */
[----:B0-----:R-:W-:Y:S01]  /*13920*/  LOP3.LUT R3, R3, 0x7f, RZ, 0xc0, !PT ;  /* 0x0000007f03037812 */ /* 0x001fe200078ec0ff */
[----:B------:R-:W-:Y:S03]  /*13930*/  BSSY B1, `(.L_x_5246) ;  /* 0x0000005000017945 */ /* 0x000fe60003800000 */
[----:B------:R-:W-:-:S02]  /*13940*/  ISETP.NE.AND P1, PT, R3, RZ, PT ;  /* 0x000000ff0300720c */ /* 0x000fc40003f25270 */
[----:B---3--:R-:W-:-:S04]  /*13950*/  SHF.L.U32 R2, R2, 0x1f, RZ ;  /* 0x0000001f02027819 */ /* 0x008fc800000006ff */
[----:B------:R-:W0:Y:S02]  /*13960*/  SYNCS.PHASECHK.TRANS64.TRYWAIT P0, [R0+URZ+0x38860], R2 ;  /* 0x03886002000075a7 */ /* 0x000e24000800017f */
[----:B0-----:R-:W-:Y:S05]  /*13970*/  @!P0 BRA `(.L_x_5247) ;  /* 0x0000005c00588947 */ /* 0x001fea0003800000 */
.L_x_5380:
[----:B------:R-:W-:Y:S05]  /*13980*/  BSYNC B1 ;  /* 0x0000000000017941 */ /* 0x000fea0003800000 */
.L_x_5246:
        /* <DEDUP_REMOVED lines=9> */
.L_x_5249:
[----:B------:R-:W-:Y:S05]  /*13a20*/  BSYNC B1 ;  /* 0x0000000000017941 */ /* 0x000fea0003800000 */
.L_x_5248:
[----:B------:R-:W3:Y:S04]  /*13a30*/  LDL R5, [R1+0x20] ;  /* 0x0000200001057983 */ /* 0x000ee80000100800 */
[----:B------:R-:W3:Y:S04]  /*13a40*/  LDL.LU R3, [R1+0x2c] ;  /* 0x00002c0001037983 */ /* 0x000ee80000300800 */
[----:B------:R-:W4:Y:S04]  /*13a50*/  LDL R4, [R1+0x4] ;  /* 0x0000040001047983 */ /* 0x000f280000100800 */
        /* <DEDUP_REMOVED lines=11> */
.L_x_5250:
        /* <DEDUP_REMOVED lines=16> */
.L_x_5251:
        /* <DEDUP_REMOVED lines=16> */
.L_x_5252:
        /* <DEDUP_REMOVED lines=16> */
.L_x_5253:
        /* <DEDUP_REMOVED lines=16> */
.L_x_5254:
        /* <DEDUP_REMOVED lines=16> */
.L_x_5255:
        /* <DEDUP_REMOVED lines=16> */
.L_x_5256:
        /* <DEDUP_REMOVED lines=16> */
.L_x_5257:
        /* <DEDUP_REMOVED lines=11> */
.L_x_5245:
[----:B------:R-:W-:Y:S05]  /*142c0*/  BSYNC B0 ;  /* 0x0000000000007941 */ /* 0x000fea0003800000 */
.L_x_5244:
[----:B-1----:R-:W3:Y:S01]  /*142d0*/  LDL R4, [R1+0x30] ;  /* 0x0000300001047983 */ /* 0x002ee20000100800 */
[----:B------:R-:W-:Y:S01]  /*142e0*/  BSSY B0, `(.L_x_5258) ;  /* 0x00002ca000007945 */ /* 0x000fe20003800000 */
[----:B---3--:R-:W-:-:S13]  /*142f0*/  ISETP.GE.AND P0, PT, R4, 0x2, PT ;  /* 0x000000020400780c */ /* 0x008fda0003f06270 */
[----:B------:R-:W-:Y:S05]  /*14300*/  @!P0 BRA `(.L_x_5259) ;  /* 0x0000002c001c8947 */ /* 0x000fea0003800000 */
[C---:B------:R-:W-:Y:S01]  /*14310*/  LOP3.LUT R0, R4.reuse, 0x1, RZ, 0xc0, !PT ;  /* 0x0000000104007812 */ /* 0x040fe200078ec0ff */
[----:B------:R-:W-:Y:S01]  /*14320*/  VIADD R4, R4, 0xfffffffe ;  /* 0xfffffffe04047836 */ /* 0x000fe20000000000 */
[----:B------:R-:W-:Y:S02]  /*14330*/  BSSY B2, `(.L_x_5260) ;  /* 0x00000f0000027945 */ /* 0x000fe40003800000 */
[----:B------:R-:W-:Y:S01]  /*14340*/  ISETP.NE.U32.AND P0, PT, R0, 0x1, PT ;  /* 0x000000010000780c */ /* 0x000fe20003f05070 */
[----:B------:R-:W-:-:S12]  /*14350*/  IMAD.MOV.U32 R0, RZ, RZ, R4 ;  /* 0x000000ffff007224 */ /* 0x000fd800078e0004 */
[----:B------:R-:W-:Y:S05]  /*14360*/  @!P0 BRA `(.L_x_5261) ;  /* 0x0000000c00b08947 */ /* 0x000fea0003800000 */
        /* <DEDUP_REMOVED lines=38> */
.L_x_5264:
        /* <DEDUP_REMOVED lines=9> */
.L_x_5381:
[----:B------:R-:W-:Y:S05]  /*14660*/  BSYNC B3 ;  /* 0x0000000000037941 */ /* 0x000fea0003800000 */
.L_x_5265:
        /* <DEDUP_REMOVED lines=9> */
.L_x_5268:
[----:B------:R-:W-:Y:S05]  /*14700*/  BSYNC B3 ;  /* 0x0000000000037941 */ /* 0x000fea0003800000 */
.L_x_5267:
[----:B------:R-:W3:Y:S04]  /*14710*/  LDL R7, [R1+0x4] ;  /* 0x0000040001077983 */ /* 0x000ee80000100800 */
[----:B------:R-:W3:Y:S04]  /*14720*/  LDL R5, [R1+0xc] ;  /* 0x00000c0001057983 */ /* 0x000ee80000100800 */
[----:B------:R-:W4:Y:S01]  /*14730*/  LDL R6, [R1+0x20] ;  /* 0x0000200001067983 */ /* 0x000f220000100800 */
[----:B0-----:R-:W-:Y:S01]  /*14740*/  IMAD.MOV.U32 R8, RZ, RZ, RZ ;  /* 0x000000ffff087224 */ /* 0x001fe200078e00ff */
        /* <DEDUP_REMOVED lines=10> */
.L_x_5269:
        /* <DEDUP_REMOVED lines=14> */
.L_x_5382:
[----:B------:R-:W-:Y:S05]  /*148d0*/  BSYNC B3 ;  /* 0x0000000000037941 */ /* 0x000fea0003800000 */
.L_x_5270:
        /* <DEDUP_REMOVED lines=11> */
.L_x_5273:
[----:B------:R-:W-:Y:S05]  /*14990*/  BSYNC B3 ;  /* 0x0000000000037941 */ /* 0x000fea0003800000 */
.L_x_5272:
        /* <DEDUP_REMOVED lines=11> */
.L_x_5274:
        /* <DEDUP_REMOVED lines=16> */
.L_x_5275:
        /* <DEDUP_REMOVED lines=16> */
.L_x_5276:
        /* <DEDUP_REMOVED lines=16> */
.L_x_5277:
        /* <DEDUP_REMOVED lines=16> */
.L_x_5278:
        /* <DEDUP_REMOVED lines=16> */
.L_x_5279:
        /* <DEDUP_REMOVED lines=16> */
.L_x_5280:
        /* <DEDUP_REMOVED lines=16> */
.L_x_5281:
        /* <DEDUP_REMOVED lines=11> */
.L_x_5263:
[----:B------:R-:W-:Y:S05]  /*15200*/  BSYNC B1 ;  /* 0x0000000000017941 */ /* 0x000fea0003800000 */
.L_x_5262:
[----:B------:R-:W3:Y:S02]  /*15210*/  LDL.LU R5, [R1+0x30] ;  /* 0x0000300001057983 */ /* 0x000ee40000300800 */
[----:B---3--:R-:W-:-:S07]  /*15220*/  VIADD R0, R5, 0xfffffffd ;  /* 0xfffffffd05007836 */ /* 0x008fce0000000000 */
.L_x_5261:
[----:B------:R-:W-:Y:S05]  /*15230*/  BSYNC B2 ;  /* 0x0000000000027941 */ /* 0x000fea0003800000 */
.L_x_5260:
[----:B------:R-:W-:-:S13]  /*15240*/  ISETP.NE.AND P0, PT, R4, RZ, PT ;  /* 0x000000ff0400720c */ /* 0x000fda0003f05270 */
[----:B------:R-:W-:Y:S05]  /*15250*/  @!P0 BRA `(.L_x_5259) ;  /* 0x0000001c00488947 */ /* 0x000fea0003800000 */
.L_x_5322:
[----:B------:R-:W3:Y:S04]  /*15260*/  LDL R4, [R1+0x8] ;  /* 0x0000080001047983 */ /* 0x000ee80000100800 */
[----:B------:R-:W4:Y:S04]  /*15270*/  LDL.LU R3, [R1+0xc] ;  /* 0x00000c0001037983 */ /* 0x000f280000300800 */
[----:B------:R-:W5:Y:S01]  /*15280*/  LDL.LU R2, [R1+0x18] ;  /* 0x0000180001027983 */ /* 0x000f620000300800 */
[----:B------:R-:W-:Y:S05]  /*15290*/  YIELD ;  /* 0x0000000000007946 */ /* 0x000fea0003800000 */
[----:B------:R-:W-:Y:S01]  /*152a0*/  BSSY B1, `(.L_x_5282) ;  /* 0x00000e2000017945 */ /* 0x000fe20003800000 */
[----:B---3--:R-:W-:Y:S01]  /*152b0*/  LOP3.LUT P1, RZ, R4, 0x1, RZ, 0xc0, !PT ;  /* 0x0000000104ff7812 */ /* 0x008fe2000782c0ff */
[----:B----4-:R-:W-:-:S05]  /*152c0*/  VIADD R7, R3, 0x1 ;  /* 0x0000000103077836 */ /* 0x010fca0000000000 */
[----:B------:R-:W-:-:S04]  /*152d0*/  ISETP.NE.AND P0, PT, R7, 0x2, PT ;  /* 0x000000020700780c */ /* 0x000fc80003f05270 */
[----:B------:R-:W-:Y:S02]  /*152e0*/  SEL R6, RZ, 0x1, P0 ;  /* 0x00000001ff067807 */ /* 0x000fe40000000000 */
[----:B------:R-:W-:Y:S02]  /*152f0*/  SEL R7, R7, RZ, P0 ;  /* 0x000000ff07077207 */ /* 0x000fe40000000000 */
[----:B-----5:R-:W-:Y:S01]  /*15300*/  LOP3.LUT R6, R2, R6, RZ, 0x3c, !PT ;  /* 0x0000000602067212 */ /* 0x020fe200078e3cff */
[----:B------:R-:W-:Y:S06]  /*15310*/  @!P1 BRA `(.L_x_5283) ;  /* 0x0000000c00689947 */ /* 0x000fec0003800000 */
[----:B------:R-:W-:Y:S01]  /*15320*/  ULDC.64 UR4, c[0x0][0x418] ;  /* 0x0001060000047ab9 */ /* 0x000fe20000000a00 */
[----:B0-----:R-:W-:Y:S01]  /*15330*/  IMAD.MOV.U32 R8, RZ, RZ, R0 ;  /* 0x000000ffff087224 */ /* 0x001fe200078e0000 */
        /* <DEDUP_REMOVED lines=23> */
.L_x_5284:
        /* <DEDUP_REMOVED lines=9> */
.L_x_5383:
[----:B------:R-:W-:Y:S05]  /*15540*/  BSYNC B2 ;  /* 0x0000000000027941 */ /* 0x000fea0003800000 */
.L_x_5285:
        /* <DEDUP_REMOVED lines=9> */
.L_x_5288:
[----:B------:R-:W-:Y:S05]  /*155e0*/  BSYNC B2 ;  /* 0x0000000000027941 */ /* 0x000fea0003800000 */
.L_x_5287:
        /* <DEDUP_REMOVED lines=13> */
.L_x_5289:
        /* <DEDUP_REMOVED lines=14> */
.L_x_5384:
[----:B------:R-:W-:Y:S05]  /*157a0*/  BSYNC B2 ;  /* 0x0000000000027941 */ /* 0x000fea0003800000 */
.L_x_5290:
        /* <DEDUP_REMOVED lines=11> */
.L_x_5293:
[----:B------:R-:W-:Y:S05]  /*15860*/  BSYNC B2 ;  /* 0x0000000000027941 */ /* 0x000fea0003800000 */
.L_x_5292:
        /* <DEDUP_REMOVED lines=10> */
.L_x_5294:
        /* <DEDUP_REMOVED lines=16> */
.L_x_5295:
        /* <DEDUP_REMOVED lines=16> */
.L_x_5296:
        /* <DEDUP_REMOVED lines=16> */
.L_x_5297:
        /* <DEDUP_REMOVED lines=16> */
.L_x_5298:
        /* <DEDUP_REMOVED lines=16> */
.L_x_5299:
        /* <DEDUP_REMOVED lines=16> */
.L_x_5300:
        /* <DEDUP_REMOVED lines=16> */
.L_x_5301:
        /* <DEDUP_REMOVED lines=11> */
.L_x_5283:
[----:B------:R-:W-:Y:S05]  /*160c0*/  BSYNC B1 ;  /* 0x0000000000017941 */ /* 0x000fea0003800000 */
.L_x_5282:
[----:B------:R-:W3:Y:S01]  /*160d0*/  LDL R2, [R1+0x8] ;  /* 0x0000080001027983 */ /* 0x000ee20000100800 */
[----:B------:R-:W-:Y:S01]  /*160e0*/  VIADD R7, R7, 0x1 ;  /* 0x0000000107077836 */ /* 0x000fe20000000000 */
[----:B------:R-:W-:Y:S04]  /*160f0*/  BSSY B1, `(.L_x_5302) ;  /* 0x00000e5000017945 */ /* 0x000fe80003800000 */
[----:B------:R-:W-:-:S04]  /*16100*/  ISETP.NE.AND P0, PT, R7, 0x2, PT ;  /* 0x000000020700780c */ /* 0x000fc80003f05270 */
[----:B0-----:R-:W-:Y:S02]  /*16110*/  SEL R9, R7, RZ, P0 ;  /* 0x000000ff07097207 */ /* 0x001fe40000000000 */
        /* <DEDUP_REMOVED lines=31> */
.L_x_5304:
        /* <DEDUP_REMOVED lines=9> */
.L_x_5385:
[----:B------:R-:W-:Y:S05]  /*163a0*/  BSYNC B2 ;  /* 0x0000000000027941 */ /* 0x000fea0003800000 */
.L_x_5305:
        /* <DEDUP_REMOVED lines=9> */
.L_x_5308:
[----:B------:R-:W-:Y:S05]  /*16440*/  BSYNC B2 ;  /* 0x0000000000027941 */ /* 0x000fea0003800000 */
.L_x_5307:
        /* <DEDUP_REMOVED lines=14> */
.L_x_5309:
        /* <DEDUP_REMOVED lines=14> */
.L_x_5386:
[----:B------:R-:W-:Y:S05]  /*16610*/  BSYNC B2 ;  /* 0x0000000000027941 */ /* 0x000fea0003800000 */
.L_x_5310:
        /* <DEDUP_REMOVED lines=11> */
.L_x_5313:
[----:B------:R-:W-:Y:S05]  /*166d0*/  BSYNC B2 ;  /* 0x0000000000027941 */ /* 0x000fea0003800000 */
.L_x_5312:
        /* <DEDUP_REMOVED lines=11> */
.L_x_5314:
        /* <DEDUP_REMOVED lines=16> */
.L_x_5315:
        /* <DEDUP_REMOVED lines=16> */
.L_x_5316:
        /* <DEDUP_REMOVED lines=16> */
.L_x_5317:
        /* <DEDUP_REMOVED lines=16> */
.L_x_5318:
        /* <DEDUP_REMOVED lines=16> */
.L_x_5319:
        /* <DEDUP_REMOVED lines=16> */
.L_x_5320:
        /* <DEDUP_REMOVED lines=16> */
.L_x_5321:
        /* <DEDUP_REMOVED lines=11> */
.L_x_5303:
[----:B------:R-:W-:Y:S05]  /*16f40*/  BSYNC B1 ;  /* 0x0000000000017941 */ /* 0x000fea0003800000 */
.L_x_5302:
[C---:B------:R-:W-:Y:S01]  /*16f50*/  ISETP.GT.AND P0, PT, R0.reuse, 0x1, PT ;  /* 0x000000010000780c */ /* 0x040fe20003f04270 */
[----:B------:R-:W-:-:S12]  /*16f60*/  VIADD R0, R0, 0xfffffffe ;  /* 0xfffffffe00007836 */ /* 0x000fd80000000000 */
[----:B------:R-:W-:Y:S05]  /*16f70*/  @P0 BRA `(.L_x_5322) ;  /* 0xffffffe000b80947 */ /* 0x000fea000383ffff */
.L_x_5259:
[----:B------:R-:W-:Y:S05]  /*16f80*/  BSYNC B0 ;  /* 0x0000000000007941 */ /* 0x000fea0003800000 */
.L_x_5258:
        /* <DEDUP_REMOVED lines=12> */
[----:B------:R-:W3:Y:S01]  /*17050*/  S2R R2, SR_LANEID ;  /* 0x0000000000027919 */ /* 0x000ee20000000000 */
[----:B------:R-:W-:Y:S02]  /*17060*/  VOTEU.ANY UR4, UPT, PT ;  /* 0x0000000000047886 */ /* 0x000fe400038e0100 */
[----:B------:R-:W3:Y:S08]  /*17070*/  FLO.U32 R4, UR4 ;  /* 0x0000000400047d00 */ /* 0x000ef000080e0000 */
[----:B------:R-:W4:Y:S01]  /*17080*/  POPC R5, UR4 ;  /* 0x0000000400057d09 */ /* 0x000f220008000000 */
[----:B---3--:R-:W-:-:S02]  /*17090*/  ISETP.EQ.U32.AND P1, PT, R4, R2, PT ;  /* 0x000000020400720c */ /* 0x008fc40003f22070 */
[----:B-1----:R-:W4:Y:S11]  /*170a0*/  LDC.64 R2, c[0x0][0xd60] ;  /* 0x00035800ff027b82 */ /* 0x002f360000000a00 */
[----:B----4-:R1:W3:Y:S02]  /*170b0*/  @P1 ATOMG.E.ADD.STRONG.GPU PT, R2, desc[UR44][R2.64], R5 ;  /* 0x00000005020219a8 */ /* 0x0102e400081ee1ec */
[----:B-1----:R-:W1:Y:S02]  /*170c0*/  S2R R3, SR_LTMASK ;  /* 0x0000000000037919 */ /* 0x002e640000003900 */
[----:B-1----:R-:W-:-:S06]  /*170d0*/  LOP3.LUT R3, R3, UR4, RZ, 0xc0, !PT ;  /* 0x0000000403037c12 */ /* 0x002fcc000f8ec0ff */
[----:B------:R-:W1:Y:S01]  /*170e0*/  POPC R3, R3 ;  /* 0x0000000300037309 */ /* 0x000e620000000000 */
[----:B---3--:R-:W1:Y:S02]  /*170f0*/  SHFL.IDX PT, R2, R2, R4, 0x1f ;  /* 0x00001f0402027589 */ /* 0x008e6400000e0000 */
[----:B-1----:R-:W-:-:S07]  /*17100*/  IADD3 R16, R2, UR37, R3 ;  /* 0x0000002502107c10 */ /* 0x002fce000fffe003 */
.L_x_5324:
[----:B------:R-:W-:Y:S05]  /*17110*/  BSYNC B0 ;  /* 0x0000000000007941 */ /* 0x000fea0003800000 */
.L_x_5323:
[----:B------:R-:W-:-:S05]  /*17120*/  SEL R0, R0, RZ, P0 ;  /* 0x000000ff00007207 */ /* 0x000fca0000000000 */
[----:B------:R3:W-:Y:S02]  /*17130*/  STL [R1+0xc], R0 ;  /* 0x00000c0001007387 */ /* 0x0007e40000100800 */
.L_x_5220:
[----:B------:R-:W-:Y:S05]  /*17140*/  BSYNC B7 ;  /* 0x0000000000077941 */ /* 0x000fea0003800000 */
.L_x_5218:
        /* <DEDUP_REMOVED lines=13> */
.L_x_5325:
        /* <DEDUP_REMOVED lines=36> */
.L_x_5396:
[----:B------:R-:W-:Y:S02]  /*17460*/  ULDC UR4, c[0x0][0xd38] ;  /* 0x00034e0000047ab9 */ /* 0x000fe40000000800 */
[----:B------:R-:W-:-:S04]  /*17470*/  IMAD.U32 R4, RZ, RZ, UR4 ;  /* 0x00000004ff047e24 */ /* 0x000fc8000f8e00ff */
[----:B---3--:R-:W-:-:S04]  /*17480*/  IMAD R16, R16, R4, RZ ;  /* 0x0000000410107224 */ /* 0x008fc800078e02ff */
[----:B------:R-:W-:-:S05]  /*17490*/  IMAD.IADD R5, R5, 0x1, R16 ;  /* 0x0000000105057824 */ /* 0x000fca00078e0210 */
[----:B------:R-:W-:-:S13]  /*174a0*/  ISETP.GT.AND P6, PT, R5, R0, PT ;  /* 0x000000000500720c */ /* 0x000fda0003fc4270 */
[----:B------:R-:W-:Y:S05]  /*174b0*/  @P6 BRA `(.L_x_5328) ;  /* 0x00000000009c6947 */ /* 0x000fea0003800000 */
.L_x_5333:
        /* <DEDUP_REMOVED lines=14> */
.L_x_5331:
[----:B------:R-:W-:Y:S05]  /*175a0*/  BSYNC B0 ;  /* 0x0000000000007941 */ /* 0x000fea0003800000 */
.L_x_5330:
        /* <DEDUP_REMOVED lines=18> */
.L_x_5404:
[----:B------:R-:W-:Y:S02]  /*176d0*/  ULDC UR4, c[0x0][0xd38] ;  /* 0x00034e0000047ab9 */ /* 0x000fe40000000800 */
[----:B------:R-:W-:-:S04]  /*176e0*/  IMAD.U32 R4, RZ, RZ, UR4 ;  /* 0x00000004ff047e24 */ /* 0x000fc8000f8e00ff */
[----:B---3--:R-:W-:-:S04]  /*176f0*/  IMAD R16, R16, R4, RZ ;  /* 0x0000000410107224 */ /* 0x008fc800078e02ff */
[----:B------:R-:W-:-:S05]  /*17700*/  IMAD.IADD R5, R16, 0x1, R5 ;  /* 0x0000000110057824 */ /* 0x000fca00078e0205 */
[----:B------:R-:W-:-:S13]  /*17710*/  ISETP.GT.AND P6, PT, R5, R0, PT ;  /* 0x000000000500720c */ /* 0x000fda0003fc4270 */
[----:B------:R-:W-:Y:S05]  /*17720*/  @!P6 BRA `(.L_x_5333) ;  /* 0xfffffffc0064e947 */ /* 0x000fea000383ffff */
.L_x_5328:
        /* <DEDUP_REMOVED lines=8> */
.L_x_5408:
[----:B------:R-:W-:Y:S01]  /*177b0*/  ISETP.NE.AND P0, PT, R5, RZ, PT ;  /* 0x000000ff0500720c */ /* 0x000fe20003f05270 */
[----:B------:R-:W-:-:S12]  /*177c0*/  IMAD.MOV.U32 R5, RZ, RZ, RZ ;  /* 0x000000ffff057224 */ /* 0x000fd800078e00ff */
[----:B------:R-:W-:Y:S05]  /*177d0*/  @!P0 BRA `(.L_x_5335) ;  /* 0x0000000000148947 */ /* 0x000fea0003800000 */
[----:B------:R-:W-:Y:S01]  /*177e0*/  UMOV UR4, 0xffffffff ;  /* 0xffffffff00047882 */ /* 0x000fe20000000000 */
[----:B------:R-:W-:Y:S02]  /*177f0*/  VIADD R12, R6, 0xffffffff ;  /* 0xffffffff060c7836 */ /* 0x000fe40000000000 */
[----:B------:R-:W-:Y:S05]  /*17800*/  BRA.DIV UR4, `(.L_x_5336) ;  /* 0x0000002a049c7947 */ /* 0x000fea000b800000 */
[----:B-1----:R1:W0:Y:S02]  /*17810*/  SHFL.IDX PT, R3, R3, R12, 0x1f ;  /* 0x00001f0c03037589 */ /* 0x00222400000e0000 */
.L_x_5411:
[----:B0-----:R-:W-:-:S07]  /*17820*/  IMAD.MOV.U32 R5, RZ, RZ, R3 ;  /* 0x000000ffff057224 */ /* 0x001fce00078e0003 */
.L_x_5335:
[----:B-1-3--:R-:W1:Y:S01]  /*17830*/  LDC.64 R2, c[0x0][0xd90] ;  /* 0x00036400ff027b82 */ /* 0x00ae620000000a00 */
[----:B------:R-:W-:-:S04]  /*17840*/  IMAD.IADD R19, R6, 0x1, R19 ;  /* 0x0000000106137824 */ /* 0x000fc800078e0213 */
[----:B-1----:R-:W-:-:S05]  /*17850*/  IMAD.WIDE R2, R19, 0x4, R2 ;  /* 0x0000000413027825 */ /* 0x002fca00078e0202 */
[----:B--2---:R-:W4:Y:S01]  /*17860*/  LDG.E R7, desc[UR44][R2.64] ;  /* 0x0000002c02077981 */ /* 0x004f22000c1e1900 */
[----:B------:R-:W-:-:S04]  /*17870*/  IMAD R16, R5, R4, R16 ;  /* 0x0000000405107224 */ /* 0x000fc800078e0210 */
[----:B------:R-:W-:Y:S02]  /*17880*/  IMAD.IADD R0, R0, 0x1, -R16 ;  /* 0x0000000100007824 */ /* 0x000fe400078e0a10 */
[----:B----4-:R-:W-:-:S05]  /*17890*/  IMAD R6, R17, R7, RZ ;  /* 0x0000000711067224 */ /* 0x010fca00078e02ff */
[----:B0-----:R-:W-:-:S04]  /*178a0*/  IABS R8, R6 ;  /* 0x0000000600087213 */ /* 0x001fc80000000000 */
        /* <DEDUP_REMOVED lines=58> */
.L_x_5329:
[----:B------:R-:W-:Y:S01]  /*17c50*/  UMOV UR4, URZ ;  /* 0x0000003f00047c82 */ /* 0x000fe20008000000 */
[----:B------:R-:W-:Y:S01]  /*17c60*/  UMOV UR5, URZ ;  /* 0x0000003f00057c82 */ /* 0x000fe20008000000 */
[----:B------:R-:W-:Y:S01]  /*17c70*/  ULDC UR6, c[0x0][0xd3c] ;  /* 0x00034f0000067ab9 */ /* 0x000fe20000000800 */
[----:B------:R-:W-:Y:S02]  /*17c80*/  IMAD.MOV.U32 R16, RZ, RZ, R0 ;  /* 0x000000ffff107224 */ /* 0x000fe400078e0000 */
[----:B------:R-:W-:Y:S02]  /*17c90*/  IMAD.U32 R17, RZ, RZ, UR4 ;  /* 0x00000004ff117e24 */ /* 0x000fe4000f8e00ff */
[----:B------:R-:W-:Y:S02]  /*17ca0*/  IMAD.U32 R18, RZ, RZ, UR5 ;  /* 0x00000005ff127e24 */ /* 0x000fe4000f8e00ff */
[----:B------:R-:W-:-:S07]  /*17cb0*/  IMAD.U32 R19, RZ, RZ, UR6 ;  /* 0x00000006ff137e24 */ /* 0x000fce000f8e00ff */
.L_x_5337:
[----:B-1----:R1:W3:Y:S01]  /*17cc0*/  LDL R3, [R1+0x4] ;  /* 0x0000040001037983 */ /* 0x0022e20000100800 */
        /* <DEDUP_REMOVED lines=11> */
.L_x_5326:
[----:B------:R-:W-:Y:S02]  /*17d80*/  ULDC UR4, c[0x0][0xd3c] ;  /* 0x00034f0000047ab9 */ /* 0x000fe40000000800 */
[----:B----4-:R-:W-:-:S13]  /*17d90*/  ISETP.GE.AND P0, PT, R19, UR4, PT ;  /* 0x0000000413007c0c */ /* 0x010fda000bf06270 */
[----:B------:R-:W-:Y:S05]  /*17da0*/  @!P0 BRA `(.L_x_5338) ;  /* 0xffffff8c00a08947 */ /* 0x000fea000383ffff */
[----:B------:R-:W-:Y:S05]  /*17db0*/  BSYNC B8 ;  /* 0x0000000000087941 */ /* 0x000fea0003800000 */
.L_x_5214:
        /* <DEDUP_REMOVED lines=12> */
.L_x_5412:
[----:B------:R-:W-:Y:S05]  /*17e80*/  BSYNC B0 ;  /* 0x0000000000007941 */ /* 0x000fea0003800000 */
.L_x_5339:
[----:B------:R-:W-:-:S03]  /*17e90*/  UMOV UR4, 0xffffffff ;  /* 0xffffffff00047882 */ /* 0x000fc60000000000 */
[----:B------:R-:W-:Y:S05]  /*17ea0*/  BRA.DIV UR4, `(.L_x_5341) ;  /* 0x0000002604307947 */ /* 0x000fea000b800000 */
[----:B------:R-:W1:Y:S02]  /*17eb0*/  S2R R2, SR_TID.X ;  /* 0x0000000000027919 */ /* 0x000e640000002100 */
[----:B-1----:R-:W-:-:S04]  /*17ec0*/  SHF.R.U32.HI R2, RZ, 0x5, R2 ;  /* 0x00000005ff027819 */ /* 0x002fc80000011602 */
[----:B------:R-:W-:-:S05]  /*17ed0*/  LOP3.LUT R2, R2, 0x3, RZ, 0xc0, !PT ;  /* 0x0000000302027812 */ /* 0x000fca00078ec0ff */
[----:B------:R1:W3:Y:S02]  /*17ee0*/  SHFL.IDX PT, R14, R2, RZ, 0x1f ;  /* 0x00001fff020e7589 */ /* 0x0002e400000e0000 */
.L_x_5415:
[----:B---3--:R-:W-:Y:S01]  /*17ef0*/  ISETP.NE.AND P0, PT, R14, RZ, PT ;  /* 0x000000ff0e00720c */ /* 0x008fe20003f05270 */
[----:B------:R-:W-:-:S12]  /*17f00*/  BSSY B0, `(.L_x_5342) ;  /* 0x0000027000007945 */ /* 0x000fd80003800000 */
[----:B------:R-:W-:Y:S05]  /*17f10*/  @P0 BRA `(.L_x_5343) ;  /* 0x0000000000940947 */ /* 0x000fea0003800000 */
[----:B------:R-:W-:-:S03]  /*17f20*/  UMOV UR4, 0xffffffff ;  /* 0xffffffff00047882 */ /* 0x000fc60000000000 */
[----:B------:R-:W-:Y:S05]  /*17f30*/  BRA.DIV UR4, `(.L_x_5344) ;  /* 0x0000002604407947 */ /* 0x000fea000b800000 */
[----:B------:R-:W-:-:S13]  /*17f40*/  ELECT P6, URZ, PT ;  /* 0x00000000003f782f */ /* 0x000fda00038c0000 */
.L_x_5418:
[----:B------:R-:W-:Y:S05]  /*17f50*/  @!P6 BRA `(.L_x_5343) ;  /* 0x000000000084e947 */ /* 0x000fea0003800000 */
[----:B------:R-:W-:-:S06]  /*17f60*/  ULOP3.LUT UR4, UR36, 0x2, URZ, 0xfc, !UPT ;  /* 0x0000000224047892 */ /* 0x000fcc000f8efc3f */
[----:B-1----:R-:W-:-:S05]  /*17f70*/  IMAD.U32 R2, RZ, RZ, UR4 ;  /* 0x00000004ff027e24 */ /* 0x002fca000f8e00ff */
[----:B------:R-:W-:-:S13]  /*17f80*/  ISETP.NE.AND P2, PT, R2, 0x3, PT ;  /* 0x000000030200780c */ /* 0x000fda0003f45270 */
[----:B------:R-:W-:Y:S05]  /*17f90*/  @!P2 BRA `(.L_x_5345) ;  /* 0x000000000004a947 */ /* 0x000fea0003800000 */
[----:B------:R-:W-:Y:S01]  /*17fa0*/  BPT.TRAP 0x1 ;  /* 0x000000040000795c */ /* 0x000fe20000300000 */
.L_x_5345:
        /* <DEDUP_REMOVED lines=14> */
.L_x_5419:
[----:B------:R-:W1:Y:S02]  /*18090*/  SYNCS.PHASECHK.TRANS64.TRYWAIT P0, [R7+URZ], R2 ;  /* 0x00000002070075a7 */ /* 0x000e64000800017f */
[----:B-1----:R-:W-:Y:S05]  /*180a0*/  @!P0 BRA `(.L_x_5347) ;  /* 0x0000002400188947 */ /* 0x002fea0003800000 */
.L_x_5420:
[----:B------:R-:W-:Y:S05]  /*180b0*/  @!P2 BRA `(.L_x_5348) ;  /* 0x000000000004a947 */ /* 0x000fea0003800000 */
[----:B------:R-:W-:Y:S01]  /*180c0*/  BPT.TRAP 0x1 ;  /* 0x000000040000795c */ /* 0x000fe20000300000 */
.L_x_5348:
[----:B------:R-:W2:Y:S01]  /*180d0*/  LDL.LU R4, [R1+0xc] ;  /* 0x00000c0001047983 */ /* 0x000ea20000300800 */
[----:B------:R-:W-:-:S04]  /*180e0*/  VIADD R0, R0, 0x38860 ;  /* 0x0003886000007836 */ /* 0x000fc80000000000 */
[----:B--2---:R-:W-:-:S04]  /*180f0*/  IMAD R4, R4, 0x8, R0 ;  /* 0x0000000804047824 */ /* 0x004fc800078e0200 */
[----:B------:R-:W2:Y:S02]  /*18100*/  SYNCS.PHASECHK.TRANS64.TRYWAIT P0, [R4+URZ], R5 ;  /* 0x00000005040075a7 */ /* 0x000ea4000800017f */
[----:B--2---:R-:W-:Y:S05]  /*18110*/  @!P0 BRA `(.L_x_5349) ;  /* 0x0000002400108947 */ /* 0x004fea0003800000 */
.L_x_5421:
[----:B------:R-:W-:-:S07]  /*18120*/  IMAD R3, R3, 0x8, R0 ;  /* 0x0000000803037824 */ /* 0x000fce00078e0200 */
.L_x_5350:
[----:B---3--:R3:W4:Y:S02]  /*18130*/  SYNCS.PHASECHK.TRANS64.TRYWAIT P0, [R3+URZ], R2 ;  /* 0x00000002030075a7 */ /* 0x008724000800017f */
[----:B----4-:R-:W-:Y:S05]  /*18140*/  @!P0 NANOSLEEP.SYNCS 0x989680 ;  /* 0x009896800000895d */ /* 0x010fea0003900000 */
[----:B------:R-:W4:Y:S02]  /*18150*/  @!P0 SYNCS.PHASECHK.TRANS64 P0, [R3+URZ], R2 ;  /* 0x00000002030085a7 */ /* 0x000f24000800007f */
[----:B----4-:R-:W-:Y:S05]  /*18160*/  @!P0 BRA `(.L_x_5350) ;  /* 0xfffffffc00f08947 */ /* 0x010fea000383ffff */
.L_x_5343:
[----:B------:R-:W-:Y:S05]  /*18170*/  BSYNC B0 ;  /* 0x0000000000007941 */ /* 0x000fea0003800000 */
.L_x_5342:
[----:B------:R-:W-:Y:S05]  /*18180*/  EXIT ;  /* 0x000000000000794d */ /* 0x000fea0003800000 */
.L_x_5162:
[----:B0-----:R0:W1:Y:S02]  /*18190*/  SYNCS.PHASECHK.TRANS64.TRYWAIT P1, [R17+URZ+0x38800], R4 ;  /* 0x03880004110075a7 */ /* 0x001064000802017f */
[----:B-1----:R-:W-:Y:S05]  /*181a0*/  @!P1 NANOSLEEP.SYNCS 0x989680 ;  /* 0x009896800000995d */ /* 0x002fea0003900000 */
[----:B------:R-:W1:Y:S02]  /*181b0*/  @!P1 SYNCS.PHASECHK.TRANS64 P1, [R17+URZ+0x38800], R4 ;  /* 0x03880004110095a7 */ /* 0x000e64000802007f */
[----:B-1----:R-:W-:Y:S05]  /*181c0*/  @!P1 BRA `(.L_x_5162) ;  /* 0xfffffffc00f09947 */ /* 0x002fea000383ffff */
[----:B------:R-:W-:Y:S05]  /*181d0*/  BRA `(.L_x_5351) ;  /* 0xfffffeb400fc7947 */ /* 0x000fea000383ffff */
.L_x_5166:
[----:B--2---:R2:W3:Y:S02]  /*181e0*/  SYNCS.PHASECHK.TRANS64.TRYWAIT P1, [R5+URZ+0x38830], R8 ;  /* 0x03883008050075a7 */ /* 0x0044e4000802017f */
[----:B---3--:R-:W-:Y:S05]  /*181f0*/  @!P1 NANOSLEEP.SYNCS 0x989680 ;  /* 0x009896800000995d */ /* 0x008fea0003900000 */
[----:B------:R-:W3:Y:S02]  /*18200*/  @!P1 SYNCS.PHASECHK.TRANS64 P1, [R5+URZ+0x38830], R8 ;  /* 0x03883008050095a7 */ /* 0x000ee4000802007f */
[----:B---3--:R-:W-:Y:S05]  /*18210*/  @!P1 BRA `(.L_x_5166) ;  /* 0xfffffffc00f09947 */ /* 0x008fea000383ffff */
[----:B------:R-:W-:Y:S05]  /*18220*/  BRA `(.L_x_5165) ;  /* 0xfffffeb8001c7947 */ /* 0x000fea000383ffff */
.L_x_5167:
[----:B---3--:R3:W4:Y:S02]  /*18230*/  SYNCS.PHASECHK.TRANS64.TRYWAIT P1, [R17+URZ+0x38810], R4 ;  /* 0x03881004110075a7 */ /* 0x008724000802017f */
[----:B----4-:R-:W-:Y:S05]  /*18240*/  @!P1 NANOSLEEP.SYNCS 0x989680 ;  /* 0x009896800000995d */ /* 0x010fea0003900000 */
[----:B------:R-:W4:Y:S02]  /*18250*/  @!P1 SYNCS.PHASECHK.TRANS64 P1, [R17+URZ+0x38810], R4 ;  /* 0x03881004110095a7 */ /* 0x000f24000802007f */
[----:B----4-:R-:W-:Y:S05]  /*18260*/  @!P1 BRA `(.L_x_5167) ;  /* 0xfffffffc00f09947 */ /* 0x010fea000383ffff */
[----:B------:R-:W-:Y:S05]  /*18270*/  BRA `(.L_x_5352) ;  /* 0xfffffeb800a87947 */ /* 0x000fea000383ffff */
.L_x_5171:
[----:B0-----:R0:W3:Y:S02]  /*18280*/  SYNCS.PHASECHK.TRANS64.TRYWAIT P1, [R5+URZ+0x38850], R8 ;  /* 0x03885008050075a7 */ /* 0x0010e4000802017f */
[----:B---3--:R-:W-:Y:S05]  /*18290*/  @!P1 NANOSLEEP.SYNCS 0x989680 ;  /* 0x009896800000995d */ /* 0x008fea0003900000 */
[----:B------:R-:W3:Y:S02]  /*182a0*/  @!P1 SYNCS.PHASECHK.TRANS64 P1, [R5+URZ+0x38850], R8 ;  /* 0x03885008050095a7 */ /* 0x000ee4000802007f */
[----:B---3--:R-:W-:Y:S05]  /*182b0*/  @!P1 BRA `(.L_x_5171) ;  /* 0xfffffffc00f09947 */ /* 0x008fea000383ffff */
[----:B------:R-:W-:Y:S05]  /*182c0*/  BRA `(.L_x_5170) ;  /* 0xfffffeb800d87947 */ /* 0x000fea000383ffff */
.L_x_5176:
[----:B-1----:R1:W2:Y:S02]  /*182d0*/  SYNCS.PHASECHK.TRANS64.TRYWAIT P3, [R9+URZ+0x38830], R8 ;  /* 0x03883008090075a7 */ /* 0x0022a4000806017f */
[----:B--2---:R-:W-:Y:S05]  /*182e0*/  @!P3 NANOSLEEP.SYNCS 0x989680 ;  /* 0x009896800000b95d */ /* 0x004fea0003900000 */
[----:B------:R-:W2:Y:S02]  /*182f0*/  @!P3 SYNCS.PHASECHK.TRANS64 P3, [R9+URZ+0x38830], R8 ;  /* 0x038830080900b5a7 */ /* 0x000ea4000806007f */
[----:B--2---:R-:W-:Y:S05]  /*18300*/  @!P3 BRA `(.L_x_5176) ;  /* 0xfffffffc00f0b947 */ /* 0x004fea000383ffff */
[----:B------:R-:W-:Y:S05]  /*18310*/  BRA `(.L_x_5175) ;  /* 0xfffffee000d87947 */ /* 0x000fea000383ffff */
.L_x_5180:
[----:B---3--:R3:W4:Y:S02]  /*18320*/  SYNCS.PHASECHK.TRANS64.TRYWAIT P3, [R9+URZ+0x38850], R8 ;  /* 0x03885008090075a7 */ /* 0x008724000806017f */
[----:B----4-:R-:W-:Y:S05]  /*18330*/  @!P3 NANOSLEEP.SYNCS 0x989680 ;  /* 0x009896800000b95d */ /* 0x010fea0003900000 */
[----:B------:R-:W4:Y:S02]  /*18340*/  @!P3 SYNCS.PHASECHK.TRANS64 P3, [R9+URZ+0x38850], R8 ;  /* 0x038850080900b5a7 */ /* 0x000f24000806007f */
[----:B----4-:R-:W-:Y:S05]  /*18350*/  @!P3 BRA `(.L_x_5180) ;  /* 0xfffffffc00f0b947 */ /* 0x010fea000383ffff */
[----:B------:R-:W-:Y:S05]  /*18360*/  BRA `(.L_x_5179) ;  /* 0xfffffee400347947 */ /* 0x000fea000383ffff */
.L_x_5186:
[----:B-1----:R1:W2:Y:S02]  /*18370*/  SYNCS.PHASECHK.TRANS64.TRYWAIT P1, [R9+URZ+0x38830], R8 ;  /* 0x03883008090075a7 */ /* 0x0022a4000802017f */
[----:B--2---:R-:W-:Y:S05]  /*18380*/  @!P1 NANOSLEEP.SYNCS 0x989680 ;  /* 0x009896800000995d */ /* 0x004fea0003900000 */
[----:B------:R-:W2:Y:S02]  /*18390*/  @!P1 SYNCS.PHASECHK.TRANS64 P1, [R9+URZ+0x38830], R8 ;  /* 0x03883008090095a7 */ /* 0x000ea4000802007f */
[----:B--2---:R-:W-:Y:S05]  /*183a0*/  @!P1 BRA `(.L_x_5186) ;  /* 0xfffffffc00f09947 */ /* 0x004fea000383ffff */
[----:B------:R-:W-:Y:S05]  /*183b0*/  BRA `(.L_x_5185) ;  /* 0xffffff1400407947 */ /* 0x000fea000383ffff */
.L_x_5190:
[----:B---3--:R3:W4:Y:S02]  /*183c0*/  SYNCS.PHASECHK.TRANS64.TRYWAIT P1, [R9+URZ+0x38850], R8 ;  /* 0x03885008090075a7 */ /* 0x008724000802017f */
[----:B----4-:R-:W-:Y:S05]  /*183d0*/  @!P1 NANOSLEEP.SYNCS 0x989680 ;  /* 0x009896800000995d */ /* 0x010fea0003900000 */
[----:B------:R-:W4:Y:S02]  /*183e0*/  @!P1 SYNCS.PHASECHK.TRANS64 P1, [R9+URZ+0x38850], R8 ;  /* 0x03885008090095a7 */ /* 0x000f24000802007f */
[----:B----4-:R-:W-:Y:S05]  /*183f0*/  @!P1 BRA `(.L_x_5190) ;  /* 0xfffffffc00f09947 */ /* 0x010fea000383ffff */
[----:B------:R-:W-:Y:S05]  /*18400*/  BRA `(.L_x_5189) ;  /* 0xffffff14009c7947 */ /* 0x000fea000383ffff */
.L_x_5226:
        /* <DEDUP_REMOVED lines=11> */
.L_x_5354:
[----:B------:R-:W-:Y:S05]  /*184c0*/  BSYNC B0 ;  /* 0x0000000000007941 */ /* 0x000fea0003800000 */
.L_x_5353:
[----:B------:R-:W-:Y:S05]  /*184d0*/  BRA `(.L_x_5355) ;  /* 0xffffff9000e87947 */ /* 0x000fea000383ffff */
.L_x_5228:
[----:B------:R-:W-:Y:S01]  /*184e0*/  BSSY B0, `(.L_x_5356) ;  /* 0x0000006000007945 */ /* 0x000fe20003800000 */
[----:B------:R-:W-:-:S07]  /*184f0*/  IMAD.MOV.U32 R15, RZ, RZ, -0x1 ;  /* 0xffffffffff0f7424 */ /* 0x000fce00078e00ff */
[----:B01-3--:R-:W-:Y:S05]  /*18500*/  WARPSYNC.COLLECTIVE R15, `(.L_x_5357) ;  /* 0x000000000f0c7348 */ /* 0x00bfea0003c00000 */
[----:B------:R-:W-:Y:S02]  /*18510*/  ELECT P6, UR62, PT ;  /* 0x00000000003e782f */ /* 0x000fe400038c0000 */
[----:B------:R-:W-:Y:S01]  /*18520*/  MOV R14, UR62 ;  /* 0x0000003e000e7c02 */ /* 0x000fe20008000f00 */
[----:B01-3--:R-:W-:Y:S10]  /*18530*/  ENDCOLLECTIVE ;  /* 0x000000000000791b */ /* 0x00bff40003800000 */
.L_x_5357:
[----:B------:R-:W-:Y:S05]  /*18540*/  BSYNC B0 ;  /* 0x0000000000007941 */ /* 0x000fea0003800000 */
.L_x_5356:
[----:B------:R-:W-:Y:S05]  /*18550*/  BRA `(.L_x_5358) ;  /* 0xffffff9000f87947 */ /* 0x000fea000383ffff */
.L_x_5230:
[----:B--2---:R2:W3:Y:S02]  /*18560*/  SYNCS.PHASECHK.TRANS64.TRYWAIT P0, [R0+URZ+0x38840], R2 ;  /* 0x03884002000075a7 */ /* 0x0044e4000800017f */
[----:B---3--:R-:W-:Y:S05]  /*18570*/  @!P0 NANOSLEEP.SYNCS 0x989680 ;  /* 0x009896800000895d */ /* 0x008fea0003900000 */
[----:B------:R-:W3:Y:S02]  /*18580*/  @!P0 SYNCS.PHASECHK.TRANS64 P0, [R0+URZ+0x38840], R2 ;  /* 0x03884002000085a7 */ /* 0x000ee4000800007f */
[----:B---3--:R-:W-:Y:S05]  /*18590*/  @!P0 BRA `(.L_x_5230) ;  /* 0xfffffffc00f08947 */ /* 0x008fea000383ffff */
[----:B------:R-:W-:Y:S05]  /*185a0*/  BRA `(.L_x_5359) ;  /* 0xffffff9400647947 */ /* 0x000fea000383ffff */
.L_x_5234:
        /* <DEDUP_REMOVED lines=9> */
.L_x_5360:
[----:B------:R-:W-:Y:S02]  /*18640*/  IMAD.MOV.U32 R13, RZ, RZ, R3 ;  /* 0x000000ffff0d7224 */ /* 0x000fe400078e0003 */
[----:B------:R-:W-:-:S07]  /*18650*/  IMAD.MOV.U32 R4, RZ, RZ, R14 ;  /* 0x000000ffff047224 */ /* 0x000fce00078e000e */
[----:B------:R-:W-:Y:S05]  /*18660*/  WARPSYNC.COLLECTIVE R15, `(.L_x_5361) ;  /* 0x000000000f087348 */ /* 0x000fea0003c00000 */
[----:B------:R0:W1:Y:S02]  /*18670*/  SHFL.IDX P6, R14, R13, R12, R11 ;  /* 0x0000000c0d0e7389 */ /* 0x00006400000c000b */
[----:B01----:R-:W-:Y:S01]  /*18680*/  ENDCOLLECTIVE ;  /* 0x000000000000791b */ /* 0x003fe20003800000 */
.L_x_5361:
[----:B------:R-:W-:Y:S02]  /*18690*/  IMAD.MOV.U32 R13, RZ, RZ, R2 ;  /* 0x000000ffff0d7224 */ /* 0x000fe400078e0002 */
[----:B------:R-:W-:Y:S02]  /*186a0*/  IMAD.MOV.U32 R12, RZ, RZ, 0x1 ;  /* 0x00000001ff0c7424 */ /* 0x000fe400078e00ff */
[----:B------:R-:W-:-:S07]  /*186b0*/  IMAD.MOV.U32 R5, RZ, RZ, R14 ;  /* 0x000000ffff057224 */ /* 0x000fce00078e000e */
[----:B------:R-:W-:Y:S05]  /*186c0*/  WARPSYNC.COLLECTIVE R15, `(.L_x_5362) ;  /* 0x000000000f087348 */ /* 0x000fea0003c00000 */
[----:B------:R0:W1:Y:S02]  /*186d0*/  SHFL.IDX P6, R14, R13, R12, R11 ;  /* 0x0000000c0d0e7389 */ /* 0x00006400000c000b */
[----:B01----:R-:W-:Y:S01]  /*186e0*/  ENDCOLLECTIVE ;  /* 0x000000000000791b */ /* 0x003fe20003800000 */
.L_x_5362:
[----:B------:R-:W-:Y:S02]  /*186f0*/  IMAD.MOV.U32 R13, RZ, RZ, R3 ;  /* 0x000000ffff0d7224 */ /* 0x000fe400078e0003 */
[----:B------:R-:W-:Y:S02]  /*18700*/  IMAD R0, R6, R7, RZ ;  /* 0x0000000706007224 */ /* 0x000fe400078e02ff */
[----:B------:R-:W-:-:S07]  /*18710*/  IMAD.MOV.U32 R6, RZ, RZ, R14 ;  /* 0x000000ffff067224 */ /* 0x000fce00078e000e */
[----:B------:R-:W-:Y:S05]  /*18720*/  WARPSYNC.COLLECTIVE R15, `(.L_x_5363) ;  /* 0x000000000f087348 */ /* 0x000fea0003c00000 */
[----:B------:R0:W1:Y:S02]  /*18730*/  SHFL.IDX P6, R14, R13, R12, R11 ;  /* 0x0000000c0d0e7389 */ /* 0x00006400000c000b */
[----:B01----:R-:W-:Y:S01]  /*18740*/  ENDCOLLECTIVE ;  /* 0x000000000000791b */ /* 0x003fe20003800000 */
.L_x_5363:
        /* <DEDUP_REMOVED lines=21> */
.L_x_5364:
        /* <DEDUP_REMOVED lines=10> */
.L_x_5365:
        /* <DEDUP_REMOVED lines=11> */
.L_x_5366:
        /* <DEDUP_REMOVED lines=14> */
.L_x_5367:
[----:B------:R-:W-:Y:S01]  /*18ad0*/  IMAD.MOV.U32 R3, RZ, RZ, R14 ;  /* 0x000000ffff037224 */ /* 0x000fe200078e000e */
[----:B------:R-:W-:Y:S06]  /*18ae0*/  BRA `(.L_x_5368) ;  /* 0xffffff9800cc7947 */ /* 0x000fec000383ffff */
.L_x_5238:
        /* <DEDUP_REMOVED lines=27> */
.L_x_5370:
[----:B------:R-:W-:Y:S05]  /*18ca0*/  BSYNC B0 ;  /* 0x0000000000007941 */ /* 0x000fea0003800000 */
.L_x_5369:
        /* <DEDUP_REMOVED lines=11> */
.L_x_5371:
        /* <DEDUP_REMOVED lines=43> */
.L_x_5372:
        /* <DEDUP_REMOVED lines=18> */
.L_x_5373:
        /* <DEDUP_REMOVED lines=29> */
.L_x_5374:
        /* <DEDUP_REMOVED lines=13> */
.L_x_5375:
        /* <DEDUP_REMOVED lines=32> */
.L_x_5376:
        /* <DEDUP_REMOVED lines=9> */
.L_x_5377:
[----:B------:R-:W-:Y:S01]  /*19660*/  IMAD.MOV.U32 R0, RZ, RZ, R14 ;  /* 0x000000ffff007224 */ /* 0x000fe200078e000e */
[----:B------:R-:W-:Y:S06]  /*19670*/  BRA `(.L_x_5378) ;  /* 0xffffff9c00a47947 */ /* 0x000fec000383ffff */
.L_x_5243:
[----:B0-----:R-:W3:Y:S02]  /*19680*/  LDL R2, [R1+0x4] ;  /* 0x0000040001027983 */ /* 0x001ee40000100800 */
[----:B---3--:R0:W3:Y:S02]  /*19690*/  SYNCS.PHASECHK.TRANS64.TRYWAIT P0, [R2+URZ+0x38820], R0 ;  /* 0x03882000020075a7 */ /* 0x0080e4000800017f */
[----:B---3--:R-:W-:Y:S05]  /*196a0*/  @!P0 NANOSLEEP.SYNCS 0x989680 ;  /* 0x009896800000895d */ /* 0x008fea0003900000 */
[----:B------:R-:W3:Y:S02]  /*196b0*/  @!P0 SYNCS.PHASECHK.TRANS64 P0, [R2+URZ+0x38820], R0 ;  /* 0x03882000020085a7 */ /* 0x000ee4000800007f */
[----:B---3--:R-:W-:Y:S05]  /*196c0*/  @!P0 BRA `(.L_x_5243) ;  /* 0xfffffffc00ec8947 */ /* 0x008fea000383ffff */
[----:B------:R-:W-:Y:S05]  /*196d0*/  BRA `(.L_x_5379) ;  /* 0xffffffa000647947 */ /* 0x000fea000383ffff */
.L_x_5247:
[----:B0-----:R0:W1:Y:S02]  /*196e0*/  SYNCS.PHASECHK.TRANS64.TRYWAIT P0, [R0+URZ+0x38860], R2 ;  /* 0x03886002000075a7 */ /* 0x001064000800017f */
[----:B-1----:R-:W-:Y:S05]  /*196f0*/  @!P0 NANOSLEEP.SYNCS 0x989680 ;  /* 0x009896800000895d */ /* 0x002fea0003900000 */
[----:B------:R-:W1:Y:S02]  /*19700*/  @!P0 SYNCS.PHASECHK.TRANS64 P0, [R0+URZ+0x38860], R2 ;  /* 0x03886002000085a7 */ /* 0x000e64000800007f */
[----:B-1----:R-:W-:Y:S05]  /*19710*/  @!P0 BRA `(.L_x_5247) ;  /* 0xfffffffc00f08947 */ /* 0x002fea000383ffff */
[----:B------:R-:W-:Y:S05]  /*19720*/  BRA `(.L_x_5380) ;  /* 0xffffffa000947947 */ /* 0x000fea000383ffff */
.L_x_5266:
[----:B-1----:R1:W3:Y:S02]  /*19730*/  SYNCS.PHASECHK.TRANS64.TRYWAIT P0, [R3+URZ+0x38840], R2 ;  /* 0x03884002030075a7 */ /* 0x0022e4000800017f */
[----:B---3--:R-:W-:Y:S05]  /*19740*/  @!P0 NANOSLEEP.SYNCS 0x989680 ;  /* 0x009896800000895d */ /* 0x008fea0003900000 */
[----:B------:R-:W3:Y:S02]  /*19750*/  @!P0 SYNCS.PHASECHK.TRANS64 P0, [R3+URZ+0x38840], R2 ;  /* 0x03884002030085a7 */ /* 0x000ee4000800007f */
[----:B---3--:R-:W-:Y:S05]  /*19760*/  @!P0 BRA `(.L_x_5266) ;  /* 0xfffffffc00f08947 */ /* 0x008fea000383ffff */
[----:B------:R-:W-:Y:S05]  /*19770*/  BRA `(.L_x_5381) ;  /* 0xffffffac00b87947 */ /* 0x000fea000383ffff */
.L_x_5271:
[----:B0-----:R0:W3:Y:S02]  /*19780*/  SYNCS.PHASECHK.TRANS64.TRYWAIT P0, [R3+URZ+0x38860], R2 ;  /* 0x03886002030075a7 */ /* 0x0010e4000800017f */
[----:B---3--:R-:W-:Y:S05]  /*19790*/  @!P0 NANOSLEEP.SYNCS 0x989680 ;  /* 0x009896800000895d */ /* 0x008fea0003900000 */
[----:B------:R-:W3:Y:S02]  /*197a0*/  @!P0 SYNCS.PHASECHK.TRANS64 P0, [R3+URZ+0x38860], R2 ;  /* 0x03886002030085a7 */ /* 0x000ee4000800007f */
[----:B---3--:R-:W-:Y:S05]  /*197b0*/  @!P0 BRA `(.L_x_5271) ;  /* 0xfffffffc00f08947 */ /* 0x008fea000383ffff */
[----:B------:R-:W-:Y:S05]  /*197c0*/  BRA `(.L_x_5382) ;  /* 0xffffffb000407947 */ /* 0x000fea000383ffff */
.L_x_5286:
[----:B0-----:R0:W1:Y:S02]  /*197d0*/  SYNCS.PHASECHK.TRANS64.TRYWAIT P0, [R4+URZ+0x38840], R2 ;  /* 0x03884002040075a7 */ /* 0x001064000800017f */
[----:B-1----:R-:W-:Y:S05]  /*197e0*/  @!P0 NANOSLEEP.SYNCS 0x989680 ;  /* 0x009896800000895d */ /* 0x002fea0003900000 */
[----:B------:R-:W1:Y:S02]  /*197f0*/  @!P0 SYNCS.PHASECHK.TRANS64 P0, [R4+URZ+0x38840], R2 ;  /* 0x03884002040085a7 */ /* 0x000e64000800007f */
[----:B-1----:R-:W-:Y:S05]  /*19800*/  @!P0 BRA `(.L_x_5286) ;  /* 0xfffffffc00f08947 */ /* 0x002fea000383ffff */
[----:B------:R-:W-:Y:S05]  /*19810*/  BRA `(.L_x_5383) ;  /* 0xffffffbc00487947 */ /* 0x000fea000383ffff */
.L_x_5291:
[----:B-1----:R1:W3:Y:S02]  /*19820*/  SYNCS.PHASECHK.TRANS64.TRYWAIT P0, [R4+URZ+0x38860], R2 ;  /* 0x03886002040075a7 */ /* 0x0022e4000800017f */
[----:B---3--:R-:W-:Y:S05]  /*19830*/  @!P0 NANOSLEEP.SYNCS 0x989680 ;  /* 0x009896800000895d */ /* 0x008fea0003900000 */
[----:B------:R-:W3:Y:S02]  /*19840*/  @!P0 SYNCS.PHASECHK.TRANS64 P0, [R4+URZ+0x38860], R2 ;  /* 0x03886002040085a7 */ /* 0x000ee4000800007f */
[----:B---3--:R-:W-:Y:S05]  /*19850*/  @!P0 BRA `(.L_x_5291) ;  /* 0xfffffffc00f08947 */ /* 0x008fea000383ffff */
[----:B------:R-:W-:Y:S05]  /*19860*/  BRA `(.L_x_5384) ;  /* 0xffffffbc00cc7947 */ /* 0x000fea000383ffff */
.L_x_5306:
[----:B-1----:R1:W3:Y:S02]  /*19870*/  SYNCS.PHASECHK.TRANS64.TRYWAIT P0, [R4+URZ+0x38840], R2 ;  /* 0x03884002040075a7 */ /* 0x0022e4000800017f */
[----:B---3--:R-:W-:Y:S05]  /*19880*/  @!P0 NANOSLEEP.SYNCS 0x989680 ;  /* 0x009896800000895d */ /* 0x008fea0003900000 */
[----:B------:R-:W3:Y:S02]  /*19890*/  @!P0 SYNCS.PHASECHK.TRANS64 P0, [R4+URZ+0x38840], R2 ;  /* 0x03884002040085a7 */ /* 0x000ee4000800007f */
[----:B---3--:R-:W-:Y:S05]  /*198a0*/  @!P0 BRA `(.L_x_5306) ;  /* 0xfffffffc00f08947 */ /* 0x008fea000383ffff */
[----:B------:R-:W-:Y:S05]  /*198b0*/  BRA `(.L_x_5385) ;  /* 0xffffffc800b87947 */ /* 0x000fea000383ffff */
.L_x_5311:
[----:B0-----:R0:W3:Y:S02]  /*198c0*/  SYNCS.PHASECHK.TRANS64.TRYWAIT P0, [R4+URZ+0x38860], R2 ;  /* 0x03886002040075a7 */ /* 0x0010e4000800017f */
[----:B---3--:R-:W-:Y:S05]  /*198d0*/  @!P0 NANOSLEEP.SYNCS 0x989680 ;  /* 0x009896800000895d */ /* 0x008fea0003900000 */
[----:B------:R-:W3:Y:S02]  /*198e0*/  @!P0 SYNCS.PHASECHK.TRANS64 P0, [R4+URZ+0x38860], R2 ;  /* 0x03886002040085a7 */ /* 0x000ee4000800007f */
[----:B---3--:R-:W-:Y:S05]  /*198f0*/  @!P0 BRA `(.L_x_5311) ;  /* 0xfffffffc00f08947 */ /* 0x008fea000383ffff */
[----:B------:R-:W-:Y:S05]  /*19900*/  BRA `(.L_x_5386) ;  /* 0xffffffcc00407947 */ /* 0x000fea000383ffff */
.L_x_5327:
        /* <DEDUP_REMOVED lines=8> */
.L_x_5388:
[----:B------:R-:W-:Y:S05]  /*19990*/  BSYNC B0 ;  /* 0x0000000000007941 */ /* 0x000fea0003800000 */
.L_x_5387:
        /* <DEDUP_REMOVED lines=9> */
.L_x_5389:
        /* <DEDUP_REMOVED lines=18> */
.L_x_5390:
        /* <DEDUP_REMOVED lines=8> */
.L_x_5391:
        /* <DEDUP_REMOVED lines=8> */
.L_x_5392:
        /* <DEDUP_REMOVED lines=8> */
.L_x_5393:
        /* <DEDUP_REMOVED lines=8> */
.L_x_5394:
        /* <DEDUP_REMOVED lines=9> */
.L_x_5395:
[----:B------:R-:W-:Y:S01]  /*19de0*/  IMAD.MOV.U32 R16, RZ, RZ, R14 ;  /* 0x000000ffff107224 */ /* 0x000fe200078e000e */
[----:B------:R-:W-:Y:S06]  /*19df0*/  BRA `(.L_x_5396) ;  /* 0xffffffd400987947 */ /* 0x000fec000383ffff */
.L_x_5332:
        /* <DEDUP_REMOVED lines=8> */
.L_x_5398:
[----:B------:R-:W-:Y:S05]  /*19e80*/  BSYNC B0 ;  /* 0x0000000000007941 */ /* 0x000fea0003800000 */
.L_x_5397:
        /* <DEDUP_REMOVED lines=10> */
.L_x_5399:
        /* <DEDUP_REMOVED lines=8> */
.L_x_5400:
        /* <DEDUP_REMOVED lines=8> */
.L_x_5401:
        /* <DEDUP_REMOVED lines=8> */
.L_x_5402:
        /* <DEDUP_REMOVED lines=9> */
.L_x_5403:
[----:B------:R-:W-:Y:S01]  /*1a140*/  IMAD.MOV.U32 R16, RZ, RZ, R14 ;  /* 0x000000ffff107224 */ /* 0x000fe200078e000e */
[----:B------:R-:W-:Y:S06]  /*1a150*/  BRA `(.L_x_5404) ;  /* 0xffffffd4005c7947 */ /* 0x000fec000383ffff */
.L_x_5334:
[----:B------:R-:W-:Y:S01]  /*1a160*/  BSSY B0, `(.L_x_5405) ;  /* 0x0000006000007945 */ /* 0x000fe20003800000 */
[----:B------:R-:W-:Y:S01]  /*1a170*/  PLOP3.LUT P6, PT, P6, PT, PT, 0x8, 0x0 ;  /* 0x000000000000781c */ /* 0x000fe200037ce170 */
[----:B------:R-:W-:-:S12]  /*1a180*/  IMAD.MOV.U32 R15, RZ, RZ, -0x1 ;  /* 0xffffffffff0f7424 */ /* 0x000fd800078e00ff */
[----:B012---:R-:W-:Y:S05]  /*1a190*/  WARPSYNC.COLLECTIVE R15, `(.L_x_5406) ;  /* 0x000000000f087348 */ /* 0x007fea0003c00000 */
[----:B------:R-:W-:Y:S01]  /*1a1a0*/  VOTE.ANY R14, PT, P6 ;  /* 0x00000000000e7806 */ /* 0x000fe200030e0100 */
[----:B012---:R-:W-:Y:S06]  /*1a1b0*/  ENDCOLLECTIVE ;  /* 0x000000000000791b */ /* 0x007fec0003800000 */
.L_x_5406:
[----:B------:R-:W-:Y:S05]  /*1a1c0*/  BSYNC B0 ;  /* 0x0000000000007941 */ /* 0x000fea0003800000 */
.L_x_5405:
        /* <DEDUP_REMOVED lines=9> */
.L_x_5407:
[----:B------:R-:W-:Y:S01]  /*1a260*/  IMAD.MOV.U32 R17, RZ, RZ, R14 ;  /* 0x000000ffff117224 */ /* 0x000fe200078e000e */
[----:B------:R-:W-:Y:S06]  /*1a270*/  BRA `(.L_x_5408) ;  /* 0xffffffd4004c7947 */ /* 0x000fec000383ffff */
.L_x_5336:
[----:B------:R-:W-:Y:S01]  /*1a280*/  BSSY B0, `(.L_x_5409) ;  /* 0x0000007000007945 */ /* 0x000fe20003800000 */
[----:B------:R-:W-:Y:S02]  /*1a290*/  IMAD.MOV.U32 R13, RZ, RZ, R3 ;  /* 0x000000ffff0d7224 */ /* 0x000fe400078e0003 */
[----:B------:R-:W-:Y:S02]  /*1a2a0*/  IMAD.MOV.U32 R11, RZ, RZ, 0x1f ;  /* 0x0000001fff0b7424 */ /* 0x000fe400078e00ff */
[----:B------:R-:W-:-:S07]  /*1a2b0*/  IMAD.MOV.U32 R15, RZ, RZ, -0x1 ;  /* 0xffffffffff0f7424 */ /* 0x000fce00078e00ff */
[----:B01234-:R-:W-:Y:S05]  /*1a2c0*/  WARPSYNC.COLLECTIVE R15, `(.L_x_5410) ;  /* 0x000000000f087348 */ /* 0x01ffea0003c00000 */
[----:B------:R0:W0:Y:S02]  /*1a2d0*/  SHFL.IDX P6, R14, R13, R12, R11 ;  /* 0x0000000c0d0e7389 */ /* 0x00002400000c000b */
[----:B01234-:R-:W-:Y:S01]  /*1a2e0*/  ENDCOLLECTIVE ;  /* 0x000000000000791b */ /* 0x01ffe20003800000 */
.L_x_5410:
[----:B------:R-:W-:Y:S05]  /*1a2f0*/  BSYNC B0 ;  /* 0x0000000000007941 */ /* 0x000fea0003800000 */
.L_x_5409:
[----:B------:R-:W-:Y:S01]  /*1a300*/  IMAD.MOV.U32 R3, RZ, RZ, R14 ;  /* 0x000000ffff037224 */ /* 0x000fe200078e000e */
[----:B------:R-:W-:Y:S06]  /*1a310*/  BRA `(.L_x_5411) ;  /* 0xffffffd400407947 */ /* 0x000fec000383ffff */
.L_x_5340:
[----:B0-----:R0:W1:Y:S02]  /*1a320*/  SYNCS.PHASECHK.TRANS64.TRYWAIT P0, [R0+URZ+0x38820], R3 ;  /* 0x03882003000075a7 */ /* 0x001064000800017f */
[----:B-1----:R-:W-:Y:S05]  /*1a330*/  @!P0 NANOSLEEP.SYNCS 0x989680 ;  /* 0x009896800000895d */ /* 0x002fea0003900000 */
[----:B------:R-:W1:Y:S02]  /*1a340*/  @!P0 SYNCS.PHASECHK.TRANS64 P0, [R0+URZ+0x38820], R3 ;  /* 0x03882003000085a7 */ /* 0x000e64000800007f */
[----:B-1----:R-:W-:Y:S05]  /*1a350*/  @!P0 BRA `(.L_x_5340) ;  /* 0xfffffffc00f08947 */ /* 0x002fea000383ffff */
[----:B------:R-:W-:Y:S05]  /*1a360*/  BRA `(.L_x_5412) ;  /* 0xffffffd800c47947 */ /* 0x000fea000383ffff */
.L_x_5341:
        /* <DEDUP_REMOVED lines=11> */
.L_x_5414:
[----:B------:R-:W-:Y:S05]  /*1a420*/  BSYNC B0 ;  /* 0x0000000000007941 */ /* 0x000fea0003800000 */
.L_x_5413:
[----:B------:R-:W-:Y:S05]  /*1a430*/  BRA `(.L_x_5415) ;  /* 0xffffffd800ac7947 */ /* 0x000fea000383ffff */
.L_x_5344:
[----:B------:R-:W-:Y:S01]  /*1a440*/  BSSY B1, `(.L_x_5416) ;  /* 0x0000006000017945 */ /* 0x000fe20003800000 */
[----:B------:R-:W-:-:S07]  /*1a450*/  IMAD.MOV.U32 R15, RZ, RZ, -0x1 ;  /* 0xffffffffff0f7424 */ /* 0x000fce00078e00ff */
[----:B012---:R-:W-:Y:S05]  /*1a460*/  WARPSYNC.COLLECTIVE R15, `(.L_x_5417) ;  /* 0x000000000f0c7348 */ /* 0x007fea0003c00000 */
[----:B------:R-:W-:Y:S02]  /*1a470*/  ELECT P6, UR62, PT ;  /* 0x00000000003e782f */ /* 0x000fe400038c0000 */
[----:B------:R-:W-:Y:S01]  /*1a480*/  MOV R14, UR62 ;  /* 0x0000003e000e7c02 */ /* 0x000fe20008000f00 */
[----:B012---:R-:W-:Y:S10]  /*1a490*/  ENDCOLLECTIVE ;  /* 0x000000000000791b */ /* 0x007ff40003800000 */
.L_x_5417:
[----:B------:R-:W-:Y:S05]  /*1a4a0*/  BSYNC B1 ;  /* 0x0000000000017941 */ /* 0x000fea0003800000 */
.L_x_5416:
[----:B------:R-:W-:Y:S05]  /*1a4b0*/  BRA `(.L_x_5418) ;  /* 0xffffffd800a47947 */ /* 0x000fea000383ffff */
.L_x_5346:
[----:B0-----:R0:W1:Y:S02]  /*1a4c0*/  SYNCS.PHASECHK.TRANS64.TRYWAIT P0, [R6+URZ], R5 ;  /* 0x00000005060075a7 */ /* 0x001064000800017f */
[----:B-1----:R-:W-:Y:S05]  /*1a4d0*/  @!P0 NANOSLEEP.SYNCS 0x989680 ;  /* 0x009896800000895d */ /* 0x002fea0003900000 */
[----:B------:R-:W1:Y:S02]  /*1a4e0*/  @!P0 SYNCS.PHASECHK.TRANS64 P0, [R6+URZ], R5 ;  /* 0x00000005060085a7 */ /* 0x000e64000800007f */
[----:B-1----:R-:W-:Y:S05]  /*1a4f0*/  @!P0 BRA `(.L_x_5346) ;  /* 0xfffffffc00f08947 */ /* 0x002fea000383ffff */
[----:B------:R-:W-:Y:S05]  /*1a500*/  BRA `(.L_x_5419) ;  /* 0xffffffd800e07947 */ /* 0x000fea000383ffff */
.L_x_5347:
[----:B-1----:R1:W2:Y:S02]  /*1a510*/  SYNCS.PHASECHK.TRANS64.TRYWAIT P0, [R7+URZ], R2 ;  /* 0x00000002070075a7 */ /* 0x0022a4000800017f */
[----:B--2---:R-:W-:Y:S05]  /*1a520*/  @!P0 NANOSLEEP.SYNCS 0x989680 ;  /* 0x009896800000895d */ /* 0x004fea0003900000 */
[----:B------:R-:W2:Y:S02]  /*1a530*/  @!P0 SYNCS.PHASECHK.TRANS64 P0, [R7+URZ], R2 ;  /* 0x00000002070085a7 */ /* 0x000ea4000800007f */
[----:B--2---:R-:W-:Y:S05]  /*1a540*/  @!P0 BRA `(.L_x_5347) ;  /* 0xfffffffc00f08947 */ /* 0x004fea000383ffff */
[----:B------:R-:W-:Y:S05]  /*1a550*/  BRA `(.L_x_5420) ;  /* 0xffffffd800d47947 */ /* 0x000fea000383ffff */
.L_x_5349:
[----:B--2---:R2:W3:Y:S02]  /*1a560*/  SYNCS.PHASECHK.TRANS64.TRYWAIT P0, [R4+URZ], R5 ;  /* 0x00000005040075a7 */ /* 0x0044e4000800017f */
[----:B---3--:R-:W-:Y:S05]  /*1a570*/  @!P0 NANOSLEEP.SYNCS 0x989680 ;  /* 0x009896800000895d */ /* 0x008fea0003900000 */
[----:B------:R-:W3:Y:S02]  /*1a580*/  @!P0 SYNCS.PHASECHK.TRANS64 P0, [R4+URZ], R5 ;  /* 0x00000005040085a7 */ /* 0x000ee4000800007f */
[----:B---3--:R-:W-:Y:S05]  /*1a590*/  @!P0 BRA `(.L_x_5349) ;  /* 0xfffffffc00f08947 */ /* 0x008fea000383ffff */
[----:B------:R-:W-:Y:S05]  /*1a5a0*/  BRA `(.L_x_5421) ;  /* 0xffffffd800dc7947 */ /* 0x000fea000383ffff */
.L_x_5422:
        /* <DEDUP_REMOVED lines=13> */
.L_x_5883:


//--------------------- .text._ZN7cutlass13device_kernelIN5flash11enable_sm90INS1_16FlashAttnFwdSm90INS1_25CollectiveMainloopFwdSm90ILi2EN4cute5tupleIJNS5_1CILi1EEES8_S8_EEENS6_IJNS7_ILi64EEESA_SA_EEELi512ENS_10bfloat16_tEfNS_4arch4Sm90ELb1ELb0ELb0ELb1ELb0ELb1ELb1ELb0ELb0ELb1ELb0ELb0EEENS1_21CollectiveEpilogueFwdINS6_IJSA_NS7_ILi512EEESA_EEES9_SC_SE_Li256ELb1ELb1ELb0ELb0EEENS1_36VarlenDynamicPersistentTileSchedulerILi64ELi64ELi256ELi128ELb0ELb1ELb1ELb1ELb1ELb1EEEEEEEEEvNT_6ParamsE --------------------------
	.section	.text._ZN7cutlass13device_kernelIN5flash11enable_sm90INS1_16FlashAttnFwdSm90INS1_25CollectiveMainloopFwdSm90ILi2EN4cute5tupleIJNS5_1CILi1EEES8_S8_EEENS6_IJNS7_ILi64EEESA_SA_EEELi512ENS_10bfloat16_tEfNS_4arch4Sm90ELb1ELb0ELb0ELb1ELb0ELb1ELb1ELb0ELb0ELb1ELb0ELb0EEENS1_21CollectiveEpilogueFwdINS6_IJSA_NS7_ILi512EEESA_EEES9_SC_SE_Li256ELb1ELb1ELb0ELb0EEENS1_36VarlenDynamicPersistentTileSchedulerILi64ELi64ELi256ELi128ELb0ELb1ELb1ELb1ELb1ELb1EEEEEEEEEvNT_6ParamsE,"ax",@progbits
	.align	128
.text._ZN7cutlass13device_kernelIN5flash11enable_sm90INS1_16FlashAttnFwdSm90INS1_25CollectiveMainloopFwdSm90ILi2EN4cute5tupleIJNS5_1CILi1EEES8_S8_EEENS6_IJNS7_ILi64EEESA_SA_EEELi512ENS_10bfloat16_tEfNS_4arch4Sm90ELb1ELb0ELb0ELb1ELb0ELb1ELb1ELb0ELb0ELb1ELb0ELb0EEENS1_21CollectiveEpilogueFwdINS6_IJSA_NS7_ILi512EEESA_EEES9_SC_SE_Li256ELb1ELb1ELb0ELb0EEENS1_36VarlenDynamicPersistentTileSchedulerILi64ELi64ELi256ELi128ELb0ELb1ELb1ELb1ELb1ELb1EEEEEEEEEvNT_6ParamsE:
        .type           _ZN7cutlass13device_kernelIN5flash11enable_sm90INS1_16FlashAttnFwdSm90INS1_25CollectiveMainloopFwdSm90ILi2EN4cute5tupleIJNS5_1CILi1EEES8_S8_EEENS6_IJNS7_ILi64EEESA_SA_EEELi512ENS_10bfloat16_tEfNS_4arch4Sm90ELb1ELb0ELb0ELb1ELb0ELb1ELb1ELb0ELb0ELb1ELb0ELb0EEENS1_21CollectiveEpilogueFwdINS6_IJSA_NS7_ILi512EEESA_EEES9_SC_SE_Li256ELb1ELb1ELb0ELb0EEENS1_36VarlenDynamicPersistentTileSchedulerILi64ELi64ELi256ELi128ELb0ELb1ELb1ELb1ELb1ELb1EEEEEEEEEvNT_6ParamsE,@function
        .size           _ZN7cutlass13device_kernelIN5flash11enable_sm90INS1_16FlashAttnFwdSm90INS1_25CollectiveMainloopFwdSm90ILi2EN4cute5tupleIJNS5_1CILi1EEES8_S8_EEENS6_IJNS7_ILi64EEESA_SA_EEELi512ENS_10bfloat16_tEfNS_4arch4Sm90ELb1ELb0ELb0ELb1ELb0ELb1ELb1ELb0ELb0ELb1ELb0ELb0EEENS1_21CollectiveEpilogueFwdINS6_IJSA_NS7_ILi512EEESA_EEES9_SC_SE_Li256ELb1ELb1ELb0ELb0EEENS1_36VarlenDynamicPersistentTileSchedulerILi64ELi64ELi256ELi128ELb0ELb1ELb1ELb1ELb1ELb1EEEEEEEEEvNT_6ParamsE,(.L_x_5884 - _ZN7cutlass13device_kernelIN5flash11enable_sm90INS1_16FlashAttnFwdSm90INS1_25CollectiveMainloopFwdSm90ILi2EN4cute5tupleIJNS5_1CILi1EEES8_S8_EEENS6_IJNS7_ILi64EEESA_SA_EEELi512ENS_10bfloat16_tEfNS_4arch4Sm90ELb1ELb0ELb0ELb1ELb0ELb1ELb1ELb0ELb0ELb1ELb0ELb0EEENS1_21CollectiveEpilogueFwdINS6_IJSA_NS7_ILi512EEESA_EEES9_SC_SE_Li256ELb1ELb1ELb0ELb0EEENS1_36VarlenDynamicPersistentTileSchedulerILi64ELi64ELi256ELi128ELb0ELb1ELb1ELb1ELb1ELb1EEEEEEEEEvNT_6ParamsE)
        .other          _ZN7cutlass13device_kernelIN5flash11enable_sm90INS1_16FlashAttnFwdSm90INS1_25CollectiveMainloopFwdSm90ILi2EN4cute5tupleIJNS5_1CILi1EEES8_S8_EEENS6_IJNS7_ILi64EEESA_SA_EEELi512ENS_10bfloat16_tEfNS_4arch4Sm90ELb1ELb0ELb0ELb1ELb0ELb1ELb1ELb0ELb0ELb1ELb0ELb0EEENS1_21CollectiveEpilogueFwdINS6_IJSA_NS7_ILi512EEESA_EEES9_SC_SE_Li256ELb1ELb1ELb0ELb0EEENS1_36VarlenDynamicPersistentTileSchedulerILi64ELi64ELi256ELi128ELb0ELb1ELb1ELb1ELb1ELb1EEEEEEEEEvNT_6ParamsE,@"STO_CUDA_ENTRY STV_DEFAULT"
_ZN7cutlass13device_kernelIN5flash11enable_sm90INS1_16FlashAttnFwdSm90INS1_25CollectiveMainloopFwdSm90ILi2EN4cute5tupleIJNS5_1CILi1EEES8_S8_EEENS6_IJNS7_ILi64EEESA_SA_EEELi512ENS_10bfloat16_tEfNS_4arch4Sm90ELb1ELb0ELb0ELb1ELb0ELb1ELb1ELb0ELb0ELb1ELb0ELb0EEENS1_21CollectiveEpilogueFwdINS6_IJSA_NS7_ILi512EEESA_EEES9_SC_SE_Li256ELb1ELb1ELb0ELb0EEENS1_36VarlenDynamicPersistentTileSchedulerILi64ELi64ELi256ELi128ELb0ELb1ELb1ELb1ELb1ELb1EEEEEEEEEvNT_6ParamsE:
        /* <DEDUP_REMOVED lines=23> */
.L_x_5424:
[----:B------:R-:W-:Y:S05]  /*0170*/  BSYNC B0 ;  /* 0x0000000000007941 */ /* 0x000fea0003800000 */
.L_x_5423:
        /* <DEDUP_REMOVED lines=39> */
.L_x_5425:
        /* <DEDUP_REMOVED lines=22> */
.L_x_5426:
        /* <DEDUP_REMOVED lines=18> */
.L_x_5427:
        /* <DEDUP_REMOVED lines=22> */
.L_x_5428:
        /* <DEDUP_REMOVED lines=22> */
.L_x_5429:
        /* <DEDUP_REMOVED lines=9> */
.L_x_5432:
        /* <DEDUP_REMOVED lines=25> */
[-C--:B------:R-:W-:Y:S02]  /*0b50*/  LEA.HI R5, R0, R16.reuse, RZ, 0x4 ;  /* 0x0000001000057211 */ /* 0x080fe400078f20ff */
[----:B------:R-:W-:Y:S02]  /*0b60*/  LOP3.LUT R3, R4, 0xffffff80, RZ, 0xc0, !PT ;  /* 0xffffff8004037812 */ /* 0x000fe400078ec0ff */
[C---:B------:R-:W-:Y:S02]  /*0b70*/  LOP3.LUT R6, R5.reuse, 0xfffffff0, RZ, 0xc0, !PT ;  /* 0xfffffff005067812 */ /* 0x040fe400078ec0ff */
[----:B------:R-:W-:Y:S01]  /*0b80*/  SHF.R.S32.HI R12, RZ, 0x4, R5 ;  /* 0x00000004ff0c7819 */ /* 0x000fe20000011405 */
[----:B------:R-:W-:Y:S01]  /*0b90*/  IMAD.IADD R3, R16, 0x1, -R3 ;  /* 0x0000000110037824 */ /* 0x000fe200078e0a03 */
[----:B------:R-:W-:Y:S01]  /*0ba0*/  LEA.HI R7, R0, R16, RZ, 0x5 ;  /* 0x0000001000077211 */ /* 0x000fe200078f28ff */
[----:B------:R-:W-:Y:S01]  /*0bb0*/  IMAD.IADD R10, R16, 0x1, -R6 ;  /* 0x00000001100a7824 */ /* 0x000fe200078e0a06 */
[----:B------:R-:W-:-:S02]  /*0bc0*/  LEA.HI R8, R5, R12, RZ, 0x1 ;  /* 0x0000000c05087211 */ /* 0x000fc400078f08ff */
[----:B------:R-:W-:Y:S02]  /*0bd0*/  SHF.R.S32.HI R6, RZ, 0x1f, R3 ;  /* 0x0000001fff067819 */ /* 0x000fe40000011403 */
[--C-:B------:R-:W-:Y:S02]  /*0be0*/  SHF.R.S32.HI R215, RZ, 0x5, R7.reuse ;  /* 0x00000005ffd77819 */ /* 0x100fe40000011407 */
[----:B------:R-:W-:Y:S02]  /*0bf0*/  SHF.R.S32.HI R14, RZ, 0x1f, R7 ;  /* 0x0000001fff0e7819 */ /* 0x000fe40000011407 */
[----:B------:R-:W-:Y:S02]  /*0c00*/  SHF.R.S32.HI R7, RZ, 0x1f, R10 ;  /* 0x0000001fff077819 */ /* 0x000fe4000001140a */
[----:B------:R-:W-:Y:S02]  /*0c10*/  LEA.HI R5, R6, R3, RZ, 0x2 ;  /* 0x0000000306057211 */ /* 0x000fe400078f10ff */
[----:B------:R-:W-:-:S02]  /*0c20*/  LOP3.LUT R13, R8, 0x1ffffffe, RZ, 0xc0, !PT ;  /* 0x1ffffffe080d7812 */ /* 0x000fc400078ec0ff */
[----:B------:R-:W-:Y:S02]  /*0c30*/  LEA.HI R9, R7, R10, RZ, 0x3 ;  /* 0x0000000a07097211 */ /* 0x000fe400078f18ff */
[----:B------:R-:W-:Y:S01]  /*0c40*/  SHF.R.S32.HI R7, RZ, 0x2, R5 ;  /* 0x00000002ff077819 */ /* 0x000fe20000011405 */
[----:B------:R-:W-:Y:S01]  /*0c50*/  IMAD.IADD R13, R12, 0x1, -R13 ;  /* 0x000000010c0d7824 */ /* 0x000fe200078e0a0d */
[----:B------:R-:W-:Y:S02]  /*0c60*/  SHF.R.S32.HI R8, RZ, 0x1f, R5 ;  /* 0x0000001fff087819 */ /* 0x000fe40000011405 */
[----:B------:R-:W-:Y:S02]  /*0c70*/  LOP3.LUT R12, R5, 0x7ffffffc, RZ, 0xc0, !PT ;  /* 0x7ffffffc050c7812 */ /* 0x000fe400078ec0ff */
[----:B------:R-:W-:Y:S02]  /*0c80*/  LEA.HI R8, R8, R7, RZ, 0x3 ;  /* 0x0000000708087211 */ /* 0x000fe400078f18ff */
[----:B------:R-:W-:Y:S01]  /*0c90*/  LEA.HI R6, R6, R3, RZ, 0x5 ;  /* 0x0000000306067211 */ /* 0x000fe200078f28ff */
[----:B------:R-:W-:Y:S01]  /*0ca0*/  IMAD.IADD R12, R3, 0x1, -R12 ;  /* 0x00000001030c7824 */ /* 0x000fe200078e0a0c */
[----:B------:R-:W-:-:S02]  /*0cb0*/  LOP3.LUT R8, R8, 0xfffffff8, RZ, 0xc0, !PT ;  /* 0xfffffff808087812 */ /* 0x000fc400078ec0ff */
[CC--:B------:R-:W-:Y:S02]  /*0cc0*/  LEA.HI R3, R0.reuse, R16.reuse, RZ, 0x3 ;  /* 0x0000001000037211 */ /* 0x0c0fe400078f18ff */
[----:B------:R-:W-:Y:S01]  /*0cd0*/  LEA.HI R0, R0, R16, RZ, 0x2 ;  /* 0x0000001000007211 */ /* 0x000fe200078f10ff */
[----:B------:R-:W-:Y:S01]  /*0ce0*/  IMAD.IADD R7, R7, 0x1, -R8 ;  /* 0x0000000107077824 */ /* 0x000fe200078e0a08 */
[----:B------:R-:W-:Y:S02]  /*0cf0*/  SHF.R.S32.HI R6, RZ, 0x5, R6 ;  /* 0x00000005ff067819 */ /* 0x000fe40000011406 */
[----:B------:R-:W-:Y:S02]  /*0d00*/  SHF.R.S32.HI R22, RZ, 0x2, R0 ;  /* 0x00000002ff167819 */ /* 0x000fe40000011400 */
[----:B------:R-:W-:Y:S01]  /*0d10*/  LEA.HI R14, R14, R215, RZ, 0x2 ;  /* 0x000000d70e0e7211 */ /* 0x000fe200078f10ff */
[----:B------:R-:W-:Y:S01]  /*0d20*/  IMAD R190, R6, 0x10, R7 ;  /* 0x0000001006be7824 */ /* 0x000fe200078e0207 */
[----:B------:R-:W-:Y:S01]  /*0d30*/  SHF.R.S32.HI R231, RZ, 0x7, R4 ;  /* 0x00000007ffe77819 */ /* 0x000fe20000011404 */
[----:B------:R-:W-:Y:S01]  /*0d40*/  VIADD R6, R22, 0x20 ;  /* 0x0000002016067836 */ /* 0x000fe20000000000 */
[----:B------:R-:W-:-:S02]  /*0d50*/  LOP3.LUT R228, R3, 0xfffffff8, RZ, 0xc0, !PT ;  /* 0xfffffff803e47812 */ /* 0x000fc400078ec0ff */
[----:B------:R-:W-:Y:S02]  /*0d60*/  LOP3.LUT R11, R9, 0xfffffff8, RZ, 0xc0, !PT ;  /* 0xfffffff8090b7812 */ /* 0x000fe400078ec0ff */
[----:B------:R-:W-:Y:S01]  /*0d70*/  LOP3.LUT R14, R14, 0x3ffffc, RZ, 0xc0, !PT ;  /* 0x003ffffc0e0e7812 */ /* 0x000fe200078ec0ff */
[----:B------:R-:W-:Y:S01]  /*0d80*/  IMAD.IADD R228, R16, 0x1, -R228 ;  /* 0x0000000110e47824 */ /* 0x000fe200078e0ae4 */
[----:B------:R-:W-:Y:S01]  /*0d90*/  LEA.HI R4, R4, R231, RZ, 0x1 ;  /* 0x000000e704047211 */ /* 0x000fe200078f08ff */
[----:B------:R-:W-:Y:S01]  /*0da0*/  IMAD.IADD R11, R10, 0x1, -R11 ;  /* 0x000000010a0b7824 */ /* 0x000fe200078e0a0b */
[----:B------:R-:W-:Y:S01]  /*0db0*/  SHF.R.S32.HI R5, RZ, 0x1f, R6 ;  /* 0x0000001fff057819 */ /* 0x000fe20000011406 */
[----:B------:R-:W-:Y:S02]  /*0dc0*/  IMAD R15, R231, 0x100, R10 ;  /* 0x00000100e70f7824 */ /* 0x000fe400078e020a */
[----:B------:R-:W-:Y:S01]  /*0dd0*/  IMAD.IADD R14, R215, 0x1, -R14 ;  /* 0x00000001d70e7824 */ /* 0x000fe200078e0a0e */
[----:B------:R-:W-:Y:S01]  /*0de0*/  LOP3.LUT R4, R4, 0xfffffe, RZ, 0xc0, !PT ;  /* 0x00fffffe04047812 */ /* 0x000fe200078ec0ff */
[----:B------:R-:W-:Y:S01]  /*0df0*/  IMAD.SHL.U32 R193, R228, 0x8, RZ ;  /* 0x00000008e4c17824 */ /* 0x000fe200078e00ff */
[----:B------:R-:W-:Y:S01]  /*0e00*/  LEA.HI R5, R5, R6, RZ, 0x3 ;  /* 0x0000000605057211 */ /* 0x000fe200078f18ff */
[----:B------:R-:W-:-:S02]  /*0e10*/  IMAD.SHL.U32 R10, R11, 0x40, RZ ;  /* 0x000000400b0a7824 */ /* 0x000fc400078e00ff */
[----:B------:R-:W-:Y:S02]  /*0e20*/  IMAD R14, R14, 0x10, R15 ;  /* 0x000000100e0e7824 */ /* 0x000fe400078e020f */
[----:B------:R-:W-:Y:S02]  /*0e30*/  IMAD.SHL.U32 R13, R13, 0x8, RZ ;  /* 0x000000080d0d7824 */ /* 0x000fe400078e00ff */
[----:B------:R-:W-:Y:S02]  /*0e40*/  IMAD.IADD R4, R231, 0x1, -R4 ;  /* 0x00000001e7047824 */ /* 0x000fe400078e0a04 */
[C---:B------:R-:W-:Y:S01]  /*0e50*/  VIADD R224, R193.reuse, 0x80 ;  /* 0x00000080c1e07836 */ /* 0x040fe20000000000 */
[----:B------:R-:W-:Y:S01]  /*0e60*/  LOP3.LUT R10, R10, 0x1c0, RZ, 0xc0, !PT ;  /* 0x000001c00a0a7812 */ /* 0x000fe200078ec0ff */
[----:B------:R-:W-:Y:S02]  /*0e70*/  IMAD.U32 R8, R14, 0x40, R13 ;  /* 0x000000400e087824 */ /* 0x000fe400078e000d */
[----:B------:R-:W-:-:S02]  /*0e80*/  VIADD R221, R193, 0x140 ;  /* 0x00000140c1dd7836 */ /* 0x000fc40000000000 */
[----:B------:R-:W-:Y:S02]  /*0e90*/  IMAD.SHL.U32 R9, R9, 0x40, RZ ;  /* 0x0000004009097824 */ /* 0x000fe400078e00ff */
[----:B------:R-:W-:Y:S02]  /*0ea0*/  IMAD.SHL.U32 R5, R5, 0x40, RZ ;  /* 0x0000004005057824 */ /* 0x000fe400078e00ff */
[----:B------:R-:W-:Y:S01]  /*0eb0*/  IMAD.SHL.U32 R196, R4, 0x100, RZ ;  /* 0x0000010004c47824 */ /* 0x000fe200078e00ff */
[----:B------:R-:W-:Y:S01]  /*0ec0*/  SHF.R.S32.HI R4, RZ, 0x1f, R224 ;  /* 0x0000001fff047819 */ /* 0x000fe200000114e0 */
[----:B------:R0:W-:Y:S01]  /*0ed0*/  STL [R1+0xc], R8 ;  /* 0x00000c0801007387 */ /* 0x0001e20000100800 */
[----:B------:R-:W-:Y:S02]  /*0ee0*/  LOP3.LUT R13, R10, 0x8, R13, 0xf8, !PT ;  /* 0x000000080a0d7812 */ /* 0x000fe400078ef80d */
[----:B------:R-:W-:Y:S02]  /*0ef0*/  SHF.R.S32.HI R4, RZ, 0x1f, R221 ;  /* 0x0000001fff047819 */ /* 0x000fe400000114dd */
[----:B------:R-:W-:-:S02]  /*0f00*/  SHF.R.U32.HI R10, RZ, 0x3, R10 ;  /* 0x00000003ff0a7819 */ /* 0x000fc4000001160a */
[----:B------:R-:W-:Y:S02]  /*0f10*/  SHF.R.S32.HI R229, RZ, 0x3, R3 ;  /* 0x00000003ffe57819 */ /* 0x000fe40000011403 */
[----:B------:R-:W-:Y:S02]  /*0f20*/  LOP3.LUT R4, R5, 0xfffffe00, RZ, 0xc0, !PT ;  /* 0xfffffe0005047812 */ /* 0x000fe400078ec0ff */
[----:B0-----:R-:W-:Y:S02]  /*0f30*/  LOP3.LUT R8, R9, 0x7ffffe00, RZ, 0xc0, !PT ;  /* 0x7ffffe0009087812 */ /* 0x001fe400078ec0ff */
[----:B------:R-:W-:Y:S02]  /*0f40*/  SHF.R.S32.HI R3, RZ, 0x1f, R0 ;  /* 0x0000001fff037819 */ /* 0x000fe40000011400 */
[----:B------:R-:W-:Y:S01]  /*0f50*/  LOP3.LUT R234, R0, 0xfffffffc, RZ, 0xc0, !PT ;  /* 0xfffffffc00ea7812 */ /* 0x000fe200078ec0ff */
[----:B------:R-:W-:Y:S01]  /*0f60*/  IMAD R8, R215, 0x400, R8 ;  /* 0x00000400d7087824 */ /* 0x000fe200078e0208 */
[----:B------:R-:W-:Y:S01]  /*0f70*/  LOP3.LUT R13, R13, R10, RZ, 0x3c, !PT ;  /* 0x0000000a0d0d7212 */ /* 0x000fe200078e3cff */
[----:B------:R0:W-:Y:S01]  /*0f80*/  STL [R1+0x8], R4 ;  /* 0x0000080401007387 */ /* 0x0001e20000100800 */
[----:B------:R-:W-:Y:S01]  /*0f90*/  LEA.HI R3, R3, R22, RZ, 0x3 ;  /* 0x0000001603037211 */ /* 0x000fe200078f18ff */
[----:B------:R-:W-:Y:S01]  /*0fa0*/  IMAD.IADD R234, R16, 0x1, -R234 ;  /* 0x0000000110ea7824 */ /* 0x000fe200078e0aea */
[----:B------:R-:W-:Y:S01]  /*0fb0*/  R2P PR, R11, 0x6 ;  /* 0x000000060b007804 */ /* 0x000fe20000000000 */
[----:B------:R-:W-:Y:S01]  /*0fc0*/  IMAD.SHL.U32 R237, R6, 0x40, RZ ;  /* 0x0000004006ed7824 */ /* 0x000fe200078e00ff */
[----:B------:R-:W-:Y:S01]  /*0fd0*/  LOP3.LUT R3, R3, 0xfffffff8, RZ, 0xc0, !PT ;  /* 0xfffffff803037812 */ /* 0x000fe200078ec0ff */
[----:B------:R-:W-:Y:S01]  /*0fe0*/  IMAD.IADD R13, R8, 0x1, R13 ;  /* 0x00000001080d7824 */ /* 0x000fe200078e020d */
[C---:B------:R-:W-:Y:S01]  /*0ff0*/  LEA.HI R0, R234.reuse, R234, RZ, 0x1 ;  /* 0x000000eaea007211 */ /* 0x040fe200078f08ff */
[----:B------:R-:W-:Y:S01]  /*1000*/  IMAD.SHL.U32 R16, R234, 0x8, RZ ;  /* 0x00000008ea107824 */ /* 0x000fe200078e00ff */
[----:B------:R-:W-:Y:S01]  /*1010*/  LOP3.LUT R237, R237, 0x1c0, RZ, 0xc0, !PT ;  /* 0x000001c0eded7812 */ /* 0x000fe200078ec0ff */
[----:B------:R-:W-:-:S02]  /*1020*/  IMAD R210, R13, 0x2, R2 ;  /* 0x000000020dd27824 */ /* 0x000fc400078e0202 */
[----:B------:R-:W-:Y:S02]  /*1030*/  IMAD.MOV.U32 R213, RZ, RZ, 0x40 ;  /* 0x00000040ffd57424 */ /* 0x000fe400078e00ff */
[----:B------:R-:W-:Y:S01]  /*1040*/  IMAD.IADD R188, R22, 0x1, -R3 ;  /* 0x0000000116bc7824 */ /* 0x000fe200078e0a03 */
[----:B------:R-:W-:Y:S01]  /*1050*/  LOP3.LUT R3, R0, 0x1ffffffe, RZ, 0xc0, !PT ;  /* 0x1ffffffe00037812 */ /* 0x000fe200078ec0ff */
[----:B------:R-:W-:Y:S01]  /*1060*/  VIADD R232, R193, 0x1c0 ;  /* 0x000001c0c1e87836 */ /* 0x000fe20000000000 */
[----:B------:R-:W-:Y:S01]  /*1070*/  LOP3.LUT R0, R237, 0x38, R16, 0xf8, !PT ;  /* 0x00000038ed007812 */ /* 0x000fe200078ef810 */
[----:B------:R-:W-:Y:S01]  /*1080*/  IMAD.SHL.U32 R184, R234, 0x4, RZ ;  /* 0x00000004eab87824 */ /* 0x000fe200078e00ff */
[----:B------:R-:W-:Y:S01]  /*1090*/  SHF.R.U32.HI R6, RZ, 0x3, R237 ;  /* 0x00000003ff067819 */ /* 0x000fe200000116ed */
[----:B------:R-:W-:Y:S01]  /*10a0*/  VIADD R214, R210, 0x36400 ;  /* 0x00036400d2d67836 */ /* 0x000fe20000000000 */
[----:B------:R-:W-:Y:S01]  /*10b0*/  SHF.R.S32.HI R5, RZ, 0x1f, R232 ;  /* 0x0000001fff057819 */ /* 0x000fe200000114e8 */
[----:B------:R-:W-:Y:S01]  /*10c0*/  VIADD R225, R193, 0x40 ;  /* 0x00000040c1e17836 */ /* 0x000fe20000000000 */
[----:B------:R-:W-:Y:S01]  /*10d0*/  SEL R213, R213, 0xffffffc0, !P2 ;  /* 0xffffffc0d5d57807 */ /* 0x000fe20005000000 */
[----:B------:R-:W-:Y:S01]  /*10e0*/  VIADD R222, R193, 0x100 ;  /* 0x00000100c1de7836 */ /* 0x000fe20000000000 */
[----:B------:R-:W-:Y:S01]  /*10f0*/  LOP3.LUT R5, R4, R0, R6, 0xf6, !PT ;  /* 0x0000000004057212 */ /* 0x000fe200078ef606 */
[----:B------:R-:W-:-:S02]  /*1100*/  VIADD R192, R184, 0x10 ;  /* 0x00000010b8c07836 */ /* 0x000fc40000000000 */
[C---:B------:R-:W-:Y:S02]  /*1110*/  VIADD R223, R193.reuse, 0xc0 ;  /* 0x000000c0c1df7836 */ /* 0x040fe40000000000 */
[----:B------:R-:W-:Y:S02]  /*1120*/  VIADD R233, R193, 0x180 ;  /* 0x00000180c1e97836 */ /* 0x000fe40000000000 */
[----:B------:R-:W-:Y:S02]  /*1130*/  VIADD R211, R210, 0x36420 ;  /* 0x00036420d2d37836 */ /* 0x000fe40000000000 */
[----:B------:R-:W-:Y:S02]  /*1140*/  IMAD.IADD R3, R234, 0x1, -R3 ;  /* 0x00000001ea037824 */ /* 0x000fe400078e0a03 */
[C---:B------:R-:W-:Y:S01]  /*1150*/  @P1 VIADD R211, R214.reuse, 0xffffffe0 ;  /* 0xffffffe0d6d31836 */ /* 0x040fe20000000000 */
[----:B------:R-:W-:Y:S01]  /*1160*/  SHF.R.S32.HI R7, RZ, 0x1f, R225 ;  /* 0x0000001fff077819 */ /* 0x000fe200000114e1 */
        /* <DEDUP_REMOVED lines=8> */
[----:B------:R-:W-:-:S02]  /*11f0*/  IMAD.SHL.U32 R189, R12, 0x2, RZ ;  /* 0x000000020cbd7824 */ /* 0x000fc400078e00ff */
[----:B------:R-:W-:Y:S02]  /*1200*/  IMAD R236, R5, 0x2, R2 ;  /* 0x0000000205ec7824 */ /* 0x000fe400078e0202 */
[----:B------:R-:W-:Y:S02]  /*1210*/  IMAD R216, R3, 0x8, R190 ;  /* 0x0000000803d87824 */ /* 0x000fe400078e02be */
[----:B------:R-:W-:Y:S01]  /*1220*/  IMAD.IADD R213, R213, 0x1, R211 ;  /* 0x00000001d5d57824 */ /* 0x000fe200078e02d3 */
[----:B--2---:R-:W-:Y:S02]  /*1230*/  LOP3.LUT R187, R18, 0x1, RZ, 0xfc, !PT ;  /* 0x0000000112bb7812 */ /* 0x004fe400078efcff */
[----:B0-----:R-:W-:-:S07]  /*1240*/  CS2R R18, SRZ ;  /* 0x0000000000127805 */ /* 0x001fce000001ff00 */
.L_x_5565:
[----:B0123--:R-:W0:Y:S01]  /*1250*/  LDC.64 R4, c[0x0][0xd88] ;  /* 0x00036200ff047b82 */ /* 0x00fe220000000a00 */
[----:B------:R-:W-:Y:S01]  /*1260*/  ULDC.64 UR4, c[0x0][0xb20] ;  /* 0x0002c80000047ab9 */ /* 0x000fe20000000a00 */
[----:B------:R-:W-:Y:S01]  /*1270*/  ULDC.64 UR8, c[0x0][0xb10] ;  /* 0x0002c40000087ab9 */ /* 0x000fe20000000a00 */
[----:B------:R-:W-:Y:S01]  /*1280*/  ULDC.64 UR6, c[0x0][0xb00] ;  /* 0x0002c00000067ab9 */ /* 0x000fe20000000a00 */
[----:B0-----:R-:W-:-:S05]  /*1290*/  IMAD.WIDE R4, R35, 0x4, R4 ;  /* 0x0000000423047825 */ /* 0x001fca00078e0204 */
[----:B------:R-:W2:Y:S01]  /*12a0*/  LDG.E R220, desc[UR40][R4.64] ;  /* 0x0000002804dc7981 */ /* 0x000ea2000c1e1900 */
        /* <DEDUP_REMOVED lines=16> */
[----:B----4-:R-:W-:Y:S01]  /*13b0*/  @P1 IADD3 R6, P2, R218, UR8, RZ ;  /* 0x00000008da061c10 */ /* 0x010fe2000ff5e0ff */
[----:B------:R-:W-:Y:S01]  /*13c0*/  IMAD.U32 R194, RZ, RZ, UR4 ;  /* 0x00000004ffc27e24 */ /* 0x000fe2000f8e00ff */
[C---:B------:R-:W-:Y:S01]  /*13d0*/  IADD3.X R9, R219.reuse, UR7, RZ, P4, !PT ;  /* 0x00000007db097c10 */ /* 0x040fe2000a7fe4ff */
[----:B------:R-:W-:Y:S01]  /*13e0*/  ULDC.64 UR4, c[0x0][0x418] ;  /* 0x0001060000047ab9 */ /* 0x000fe20000000a00 */
[----:B------:R-:W-:-:S03]  /*13f0*/  @P1 IADD3.X R7, R219, UR9, RZ, P2, !PT ;  /* 0x00000009db071c10 */ /* 0x000fc600097fe4ff */
        /* <DEDUP_REMOVED lines=24> */
.L_x_5434:
[----:B------:R-:W-:Y:S02]  /*1580*/  IMAD.U32 R44, RZ, RZ, UR5 ;  /* 0x00000005ff2c7e24 */ /* 0x000fe4000f8e00ff */
[----:B------:R-:W-:Y:S01]  /*1590*/  IMAD.U32 R24, RZ, RZ, UR4 ;  /* 0x00000004ff187e24 */ /* 0x000fe2000f8e00ff */
[----:B------:R-:W-:Y:S06]  /*15a0*/  @!P2 BRA `(.L_x_5435) ;  /* 0x000000000010a947 */ /* 0x000fec0003800000 */
[----:B------:R-:W-:-:S04]  /*15b0*/  IADD3 R4, P0, R218, UR8, RZ ;  /* 0x00000008da047c10 */ /* 0x000fc8000ff1e0ff */
[----:B------:R-:W-:-:S05]  /*15c0*/  IADD3.X R5, R219, UR9, RZ, P0, !PT ;  /* 0x00000009db057c10 */ /* 0x000fca00087fe4ff */
[----:B------:R0:W5:Y:S01]  /*15d0*/  LDG.E R24, desc[UR40][R4.64] ;  /* 0x0000002804187981 */ /* 0x000162000c1e1900 */
[----:B------:R-:W-:Y:S05]  /*15e0*/  BRA `(.L_x_5436) ;  /* 0x0000000000107947 */ /* 0x000fea0003800000 */
.L_x_5435:
[----:B------:R-:W-:Y:S05]  /*15f0*/  @!P0 BRA `(.L_x_5436) ;  /* 0x00000000000c8947 */ /* 0x000fea0003800000 */
[----:B------:R-:W2:Y:S04]  /*1600*/  LDG.E R5, desc[UR40][R8.64] ;  /* 0x0000002808057981 */ /* 0x000ea8000c1e1900 */
[----:B------:R-:W2:Y:S02]  /*1610*/  LDG.E R24, desc[UR40][R8.64+0x4] ;  /* 0x0000042808187981 */ /* 0x000ea4000c1e1900 */
[----:B--2---:R-:W-:-:S07]  /*1620*/  IMAD.IADD R24, R24, 0x1, -R5 ;  /* 0x0000000118187824 */ /* 0x004fce00078e0a05 */
.L_x_5436:
        /* <DEDUP_REMOVED lines=69> */
.L_x_5439:
[----:B------:R-:W-:Y:S05]  /*1a80*/  BSYNC B6 ;  /* 0x0000000000067941 */ /* 0x000fea0003800000 */
.L_x_5438:
        /* <DEDUP_REMOVED lines=20> */
.L_x_5441:
[----:B------:R-:W-:Y:S05]  /*1bd0*/  BSYNC B6 ;  /* 0x0000000000067941 */ /* 0x000fea0003800000 */
.L_x_5440:
        /* <DEDUP_REMOVED lines=12> */
[CC--:B0-----:R-:W-:Y:S01]  /*1ca0*/  IMAD.WIDE.U32 R8, R27.reuse, R4.reuse, RZ ;  /* 0x000000041b087225 */ /* 0x0c1fe200078e00ff */
[----:B------:R-:W-:Y:S01]  /*1cb0*/  ULDC.64 UR4, c[0x0][0x308] ;  /* 0x0000c20000047ab9 */ /* 0x000fe20000000a00 */
[----:B------:R0:W3:Y:S01]  /*1cc0*/  @P0 LDG.E R25, desc[UR40][R6.64] ;  /* 0x0000002806190981 */ /* 0x0000e2000c1e1900 */
[----:B------:R-:W4:Y:S01]  /*1cd0*/  LDC.64 R56, c[0x0][0x408] ;  /* 0x00010200ff387b82 */ /* 0x000f220000000a00 */
[-C--:B------:R-:W-:Y:S01]  /*1ce0*/  IMAD R0, R24, R4.reuse, RZ ;  /* 0x0000000418007224 */ /* 0x080fe200078e02ff */
[----:B------:R-:W-:Y:S01]  /*1cf0*/  SHF.R.S32.HI R185, RZ, 0x1f, R184 ;  /* 0x0000001fffb97819 */ /* 0x000fe200000114b8 */
[----:B------:R-:W-:Y:S01]  /*1d00*/  IMAD.WIDE.U32 R10, R34, UR6, R16 ;  /* 0x00000006220a7c25 */ /* 0x000fe2000f8e0010 */
[----:B-1----:R-:W-:Y:S01]  /*1d10*/  ISETP.GE.AND P2, PT, R16, R59, PT ;  /* 0x0000003b1000720c */ /* 0x002fe20003f46270 */
[----:B------:R-:W1:Y:S01]  /*1d20*/  S2R R26, SR_TID.X ;  /* 0x00000000001a7919 */ /* 0x000e620000002100 */
[----:B------:R-:W-:Y:S01]  /*1d30*/  SHF.L.U64.HI R48, R4, 0x6, R5 ;  /* 0x0000000604307819 */ /* 0x000fe20000010205 */
[----:B------:R-:W-:Y:S01]  /*1d40*/  IMAD R3, R27, R5, R0 ;  /* 0x000000051b037224 */ /* 0x000fe200078e0200 */
[----:B------:R-:W-:Y:S01]  /*1d50*/  SHF.R.S32.HI R0, RZ, 0x1f, R34 ;  /* 0x0000001fff007819 */ /* 0x000fe20000011422 */
[----:B------:R-:W-:Y:S01]  /*1d60*/  IMAD.WIDE.U32 R46, R22, R4, R16 ;  /* 0x00000004162e7225 */ /* 0x000fe200078e0010 */
[----:B------:R-:W-:-:S02]  /*1d70*/  SEL R15, R59, RZ, P2 ;  /* 0x000000ff3b0f7207 */ /* 0x000fc40001000000 */
[----:B--2---:R-:W-:Y:S01]  /*1d80*/  SHF.L.U64.HI R52, R54, 0x6, R55 ;  /* 0x0000000636347819 */ /* 0x004fe20000010237 */
[----:B------:R-:W-:Y:S01]  /*1d90*/  IMAD.IADD R9, R9, 0x1, R3 ;  /* 0x0000000109097824 */ /* 0x000fe200078e0203 */
[----:B------:R-:W-:Y:S01]  /*1da0*/  P2R R78, PR, RZ, 0x4 ;  /* 0x00000004ff4e7803 */ /* 0x000fe20000000000 */
[----:B------:R-:W-:Y:S01]  /*1db0*/  IMAD R3, R0, UR6, RZ ;  /* 0x0000000600037c24 */ /* 0x000fe2000f8e02ff */
[----:B------:R-:W-:Y:S01]  /*1dc0*/  IADD3 R40, P2, R22, R27, RZ ;  /* 0x0000001b16287210 */ /* 0x000fe20007f5e0ff */
[----:B------:R-:W-:Y:S02]  /*1dd0*/  IMAD.IADD R15, R16, 0x1, R15 ;  /* 0x00000001100f7824 */ /* 0x000fe400078e020f */
        /* <DEDUP_REMOVED lines=14> */
[----:B------:R-:W-:Y:S02]  /*1ec0*/  IMAD.SHL.U32 R49, R4, 0x40, RZ ;  /* 0x0000004004317824 */ /* 0x000fe400078e00ff */
[----:B----4-:R-:W-:Y:S01]  /*1ed0*/  IMAD R12, R3, R56, RZ ;  /* 0x00000038030c7224 */ /* 0x010fe200078e02ff */
[----:B------:R-:W-:Y:S01]  /*1ee0*/  LOP3.LUT R53, R53, 0x1c0, RZ, 0xc0, !PT ;  /* 0x000001c035357812 */ /* 0x000fe200078ec0ff */
[----:B------:R-:W-:Y:S01]  /*1ef0*/  VIADD R80, R16, 0x20 ;  /* 0x0000002010507836 */ /* 0x000fe20000000000 */
[----:B-1----:R-:W-:Y:S01]  /*1f00*/  SHF.R.U32.HI R26, RZ, 0x7, R26 ;  /* 0x00000007ff1a7819 */ /* 0x002fe2000001161a */
[----:B------:R-:W-:-:S02]  /*1f10*/  IMAD R33, R22, R57, R12 ;  /* 0x0000003916217224 */ /* 0x000fc400078e020c */
[----:B------:R-:W-:-:S04]  /*1f20*/  IMAD.WIDE.U32 R12, R22, R56, R16 ;  /* 0x00000038160c7225 */ /* 0x000fc800078e0010 */
[----:B------:R-:W-:Y:S02]  /*1f30*/  IMAD.IADD R13, R33, 0x1, R13 ;  /* 0x00000001210d7824 */ /* 0x000fe400078e020d */
[----:B------:R-:W-:Y:S02]  /*1f40*/  VIADD R58, R26, 0x8 ;  /* 0x000000081a3a7836 */ /* 0x000fe40000000000 */
[----:B-----5:R-:W-:-:S04]  /*1f50*/  IMAD.WIDE.U32 R38, R30, R56, R12 ;  /* 0x000000381e267225 */ /* 0x020fc800078e000c */
[----:B------:R-:W-:Y:S02]  /*1f60*/  IMAD.SHL.U32 R59, R59, 0x2, RZ ;  /* 0x000000023b3b7824 */ /* 0x000fe400078e00ff */
[----:B------:R-:W-:Y:S01]  /*1f70*/  IMAD.X R41, R24, 0x1, R3, P2 ;  /* 0x0000000118297824 */ /* 0x000fe200010e0603 */
[----:B---3--:R-:W-:Y:S02]  /*1f80*/  SHF.R.S32.HI R0, RZ, 0x1f, R25 ;  /* 0x0000001fff007819 */ /* 0x008fe40000011419 */
        /* <DEDUP_REMOVED lines=21> */
[----:B------:R-:W-:Y:S01]  /*20e0*/  SHF.R.S32.HI R25, RZ, 0x1f, R30 ;  /* 0x0000001fff197819 */ /* 0x000fe2000001141e */
        /* <DEDUP_REMOVED lines=15> */
[----:B------:R-:W-:-:S03]  /*21e0*/  LOP3.LUT R4, R4, R57, RZ, 0x3c, !PT ;  /* 0x0000003904047212 */ /* 0x000fc600078e3cff */
[----:B------:R-:W-:-:S04]  /*21f0*/  IMAD.WIDE.U32 R34, R30, R54, R10 ;  /* 0x000000361e227225 */ /* 0x000fc800078e000a */
[----:B------:R-:W-:Y:S01]  /*2200*/  IMAD R60, R215, 0x200, R4 ;  /* 0x00000200d73c7824 */ /* 0x000fe200078e0204 */
[----:B------:R-:W-:Y:S01]  /*2210*/  LOP3.LUT R4, R53, 0x38, R47, 0xf8, !PT ;  /* 0x0000003835047812 */ /* 0x000fe200078ef82f */
[----:B------:R-:W-:-:S03]  /*2220*/  IMAD.WIDE.U32 R36, R30, R56, R8 ;  /* 0x000000381e247225 */ /* 0x000fc600078e0008 */
[----:B------:R-:W-:Y:S01]  /*2230*/  LOP3.LUT R4, R4, R57, RZ, 0x3c, !PT ;  /* 0x0000003904047212 */ /* 0x000fe200078e3cff */
[----:B------:R-:W-:Y:S02]  /*2240*/  IMAD.SHL.U32 R54, R54, 0x40, RZ ;  /* 0x0000004036367824 */ /* 0x000fe400078e00ff */
[----:B------:R-:W-:Y:S02]  /*2250*/  IMAD.SHL.U32 R56, R56, 0x40, RZ ;  /* 0x0000004038387824 */ /* 0x000fe400078e00ff */
[----:B------:R-:W-:Y:S02]  /*2260*/  IMAD.IADD R61, R33, 0x1, R5 ;  /* 0x00000001213d7824 */ /* 0x000fe400078e0205 */
[----:B------:R-:W-:Y:S02]  /*2270*/  IMAD.IADD R62, R5, 0x1, R35 ;  /* 0x00000001053e7824 */ /* 0x000fe400078e0223 */
[----:B------:R-:W-:Y:S02]  /*2280*/  IMAD.IADD R65, R37, 0x1, R25 ;  /* 0x0000000125417824 */ /* 0x000fe400078e0219 */
[----:B------:R-:W-:-:S02]  /*2290*/  IMAD.IADD R67, R25, 0x1, R39 ;  /* 0x0000000119437824 */ /* 0x000fc400078e0227 */
[----:B------:R-:W-:-:S07]  /*22a0*/  IMAD R66, R215, 0x200, R4 ;  /* 0x00000200d7427824 */ /* 0x000fce00078e0204 */
.L_x_5471:
        /* <DEDUP_REMOVED lines=58> */
.L_x_5446:
[----:B------:R-:W-:Y:S05]  /*2650*/  BSYNC B1 ;  /* 0x0000000000017941 */ /* 0x000fea0003800000 */
.L_x_5445:
        /* <DEDUP_REMOVED lines=17> */
.L_x_5447:
[----:B------:R-:W-:Y:S01]  /*2770*/  IMAD R68, R23, 0x8, R2 ;  /* 0x0000000817447824 */ /* 0x000fe200078e0202 */
[----:B------:R-:W-:Y:S01]  /*2780*/  SHF.L.U32 R73, R186, 0x1f, RZ ;  /* 0x0000001fba497819 */ /* 0x000fe200000006ff */
[----:B------:R-:W-:Y:S03]  /*2790*/  BSSY B1, `(.L_x_5448) ;  /* 0x0000003000017945 */ /* 0x000fe60003800000 */
[----:B------:R-:W0:Y:S02]  /*27a0*/  SYNCS.PHASECHK.TRANS64.TRYWAIT P5, [R68+URZ+0x38890], R73 ;  /* 0x03889049440075a7 */ /* 0x000e2400080a017f */
[----:B0-----:R-:W-:Y:S05]  /*27b0*/  @!P5 BRA `(.L_x_5449) ;  /* 0x000001e400a0d947 */ /* 0x001fea0003800000 */
.L_x_5756:
[----:B------:R-:W-:Y:S05]  /*27c0*/  BSYNC B1 ;  /* 0x0000000000017941 */ /* 0x000fea0003800000 */
.L_x_5448:
        /* <DEDUP_REMOVED lines=53> */
.L_x_5454:
[----:B------:R-:W-:Y:S05]  /*2b20*/  BSYNC B2 ;  /* 0x0000000000027941 */ /* 0x000fea0003800000 */
.L_x_5453:
[----:B--2---:R1:W-:Y:S02]  /*2b30*/  STG.E.128 desc[UR40][R12.64], R4 ;  /* 0x000000040c007986 */ /* 0x0043e4000c101d28 */
.L_x_5452:
[----:B------:R-:W-:Y:S05]  /*2b40*/  BSYNC B1 ;  /* 0x0000000000017941 */ /* 0x000fea0003800000 */
.L_x_5451:
        /* <DEDUP_REMOVED lines=56> */
.L_x_5456:
[----:B------:R-:W-:Y:S05]  /*2ed0*/  BSYNC B1 ;  /* 0x0000000000017941 */ /* 0x000fea0003800000 */
.L_x_5455:
[----:B-1----:R1:W-:Y:S01]  /*2ee0*/  STG.E.128 desc[UR40][R12.64+0x40], R4 ;  /* 0x000040040c007986 */ /* 0x0023e2000c101d28 */
[----:B------:R-:W-:Y:S05]  /*2ef0*/  BRA `(.L_x_5450) ;  /* 0x0000000c00307947 */ /* 0x000fea0003800000 */
.L_x_5444:
        /* <DEDUP_REMOVED lines=40> */
.L_x_5457:
[----:B------:R-:W-:Y:S01]  /*3180*/  IMAD R68, R23, 0x8, R2 ;  /* 0x0000000817447824 */ /* 0x000fe200078e0202 */
[----:B------:R-:W-:Y:S01]  /*3190*/  SHF.L.U32 R73, R186, 0x1f, RZ ;  /* 0x0000001fba497819 */ /* 0x000fe200000006ff */
[----:B------:R-:W-:Y:S03]  /*31a0*/  BSSY B1, `(.L_x_5458) ;  /* 0x0000003000017945 */ /* 0x000fe60003800000 */
[----:B------:R-:W0:Y:S02]  /*31b0*/  SYNCS.PHASECHK.TRANS64.TRYWAIT P5, [R68+URZ+0x38890], R73 ;  /* 0x03889049440075a7 */ /* 0x000e2400080a017f */
[----:B0-----:R-:W-:Y:S05]  /*31c0*/  @!P5 BRA `(.L_x_5459) ;  /* 0x000001dc0030d947 */ /* 0x001fea0003800000 */
.L_x_5757:
[----:B------:R-:W-:Y:S05]  /*31d0*/  BSYNC B1 ;  /* 0x0000000000017941 */ /* 0x000fea0003800000 */
.L_x_5458:
        /* <DEDUP_REMOVED lines=19> */
[----:B------:R-:W-:Y:S01]  /*3310*/  SHF.R.S32.HI R12, RZ, 0x4, R13 ;  /* 0x00000004ff0c7819 */ /* 0x000fe2000001140d */
[----:B------:R-:W-:-:S03]  /*3320*/  IMAD.IADD R13, R66, 0x1, R27 ;  /* 0x00000001420d7824 */ /* 0x000fc600078e021b */
[----:B------:R-:W-:Y:S01]  /*3330*/  LEA.HI.SX32 R12, R47, R12, 0x1d ;  /* 0x0000000c2f0c7211 */ /* 0x000fe200078feaff */
[----:B------:R-:W-:-:S04]  /*3340*/  IMAD R13, R13, 0x2, R2 ;  /* 0x000000020d0d7824 */ /* 0x000fc800078e0202 */
[----:B------:R-:W-:-:S05]  /*3350*/  IMAD.SHL.U32 R79, R12, 0x8, RZ ;  /* 0x000000080c4f7824 */ /* 0x000fca00078e00ff */
[----:B------:R-:W-:-:S04]  /*3360*/  LOP3.LUT R12, R53, 0x38, R79, 0xf8, !PT ;  /* 0x00000038350c7812 */ /* 0x000fc800078ef84f */
[----:B------:R-:W-:-:S05]  /*3370*/  LOP3.LUT R12, R12, R57, RZ, 0x3c, !PT ;  /* 0x000000390c0c7212 */ /* 0x000fca00078e3cff */
[----:B------:R-:W-:-:S04]  /*3380*/  IMAD R12, R215, 0x200, R12 ;  /* 0x00000200d70c7824 */ /* 0x000fc800078e020c */
[----:B------:R-:W-:Y:S02]  /*3390*/  IMAD.IADD R27, R27, 0x1, R12 ;  /* 0x000000011b1b7824 */ /* 0x000fe400078e020c */
[----:B------:R-:W1:Y:S02]  /*33a0*/  LDS.128 R12, [R13+0x22400] ;  /* 0x022400000d0c7984 */ /* 0x000e640000000c00 */
[----:B------:R-:W-:-:S06]  /*33b0*/  IMAD R27, R27, 0x2, R2 ;  /* 0x000000021b1b7824 */ /* 0x000fcc00078e0202 */
        /* <DEDUP_REMOVED lines=93> */
.L_x_5461:
[----:B------:R-:W-:Y:S05]  /*3990*/  BSYNC B1 ;  /* 0x0000000000017941 */ /* 0x000fea0003800000 */
.L_x_5460:
        /* <DEDUP_REMOVED lines=10> */
.L_x_5443:
[----:B------:R-:W-:-:S13]  /*3a40*/  ISETP.NE.AND P3, PT, R187, 0x3, PT ;  /* 0x00000003bb00780c */ /* 0x000fda0003f65270 */
[----:B------:R-:W-:Y:S05]  /*3a50*/  @!P3 BRA `(.L_x_5462) ;  /* 0x000000000004b947 */ /* 0x000fea0003800000 */
[----:B------:R-:W-:Y:S01]  /*3a60*/  BPT.TRAP 0x1 ;  /* 0x000000040000795c */ /* 0x000fe20000300000 */
.L_x_5462:
        /* <DEDUP_REMOVED lines=8> */
.L_x_5758:
[----:B------:R-:W-:Y:S05]  /*3af0*/  BSYNC B1 ;  /* 0x0000000000017941 */ /* 0x000fea0003800000 */
.L_x_5463:
        /* <DEDUP_REMOVED lines=12> */
.L_x_5450:
[----:B------:R-:W-:Y:S05]  /*3bc0*/  BSYNC B0 ;  /* 0x0000000000007941 */ /* 0x000fea0003800000 */
.L_x_5442:
        /* <DEDUP_REMOVED lines=17> */
.L_x_5466:
[----:B------:R-:W-:Y:S05]  /*3ce0*/  BSYNC B0 ;  /* 0x0000000000007941 */ /* 0x000fea0003800000 */
.L_x_5465:
[----:B------:R-:W5:Y:S01]  /*3cf0*/  SYNCS.PHASECHK.TRANS64.TRYWAIT P5, [R68+URZ+0x388b0], R73 ;  /* 0x0388b049440075a7 */ /* 0x000f6200080a017f */
[----:B------:R-:W-:Y:S01]  /*3d00*/  BSSY B0, `(.L_x_5467) ;  /* 0x0000003000007945 */ /* 0x000fe20003800000 */
[----:B------:R-:W-:-:S03]  /*3d10*/  ISETP.GE.AND P3, PT, R22, R71, PT ;  /* 0x000000471600720c */ /* 0x000fc60003f66270 */
[----:B-----5:R-:W-:Y:S10]  /*3d20*/  @!P5 BRA `(.L_x_5468) ;  /* 0x000001d00080d947 */ /* 0x020ff40003800000 */
.L_x_5759:
[----:B------:R-:W-:Y:S05]  /*3d30*/  BSYNC B0 ;  /* 0x0000000000007941 */ /* 0x000fea0003800000 */
.L_x_5467:
        /* <DEDUP_REMOVED lines=82> */
.L_x_5470:
[----:B------:R-:W-:Y:S05]  /*4260*/  BSYNC B0 ;  /* 0x0000000000007941 */ /* 0x000fea0003800000 */
.L_x_5469:
        /* <DEDUP_REMOVED lines=17> */
.L_x_5437:
[----:B------:R-:W2:Y:S01]  /*4380*/  LDL R4, [R1+0x4] ;  /* 0x0000040001047983 */ /* 0x000ea20000100800 */
[----:B------:R-:W-:Y:S01]  /*4390*/  BSSY B0, `(.L_x_5472) ;  /* 0x0000005000007945 */ /* 0x000fe20003800000 */
[----:B--2---:R-:W-:-:S03]  /*43a0*/  ISETP.NE.AND P0, PT, R4, 0x1, PT ;  /* 0x000000010400780c */ /* 0x004fc60003f05270 */
[----:B------:R-:W-:Y:S10]  /*43b0*/  @P3 BRA `(.L_x_5473) ;  /* 0x0000000000083947 */ /* 0x000ff40003800000 */
[----:B------:R-:W0:Y:S02]  /*43c0*/  FENCE.VIEW.ASYNC.G ;  /* 0x00000000000073c6 */ /* 0x000e240000000100 */
[----:B0-----:R-:W-:Y:S06]  /*43d0*/  BAR.ARV 0xc, 0x180 ;  /* 0x0306000000007b1d */ /* 0x001fec0000002000 */
.L_x_5473:
[----:B------:R-:W-:Y:S05]  /*43e0*/  BSYNC B0 ;  /* 0x0000000000007941 */ /* 0x000fea0003800000 */
.L_x_5472:
        /* <DEDUP_REMOVED lines=26> */
[----:B0-----:R-:W-:Y:S01]  /*4590*/  ISETP.NE.AND P0, PT, R0, 0x1, PT ;  /* 0x000000010000780c */ /* 0x001fe20003f05270 */
[----:B------:R-:W-:Y:S01]  /*45a0*/  VIADD R0, R195, 0x3f ;  /* 0x0000003fc3007836 */ /* 0x000fe20000000000 */
        /* <DEDUP_REMOVED lines=18> */
[----:B---3--:R-:W-:Y:S01]  /*46d0*/  CS2R R76, SRZ ;  /* 0x00000000004c7805 */ /* 0x008fe2000001ff00 */
[----:B------:R-:W1:Y:S01]  /*46e0*/  @P0 LDC R4, c[0x0][0x450] ;  /* 0x00011400ff040b82 */ /* 0x000e620000000800 */
[----:B------:R-:W-:-:S02]  /*46f0*/  CS2R R74, SRZ ;  /* 0x00000000004a7805 */ /* 0x000fc4000001ff00 */
[----:B------:R-:W-:Y:S01]  /*4700*/  CS2R R152, SRZ ;  /* 0x0000000000987805 */ /* 0x000fe2000001ff00 */
        /* <DEDUP_REMOVED lines=10> */
[----:B----4-:R-:W-:Y:S02]  /*47b0*/  CS2R R50, SRZ ;  /* 0x0000000000327805 */ /* 0x010fe4000001ff00 */
[----:B------:R-:W-:-:S02]  /*47c0*/  CS2R R162, SRZ ;  /* 0x0000000000a27805 */ /* 0x000fc4000001ff00 */
[----:B------:R-:W-:Y:S01]  /*47d0*/  CS2R R46, SRZ ;  /* 0x00000000002e7805 */ /* 0x000fe2000001ff00 */
[----:B0-----:R-:W-:Y:S01]  /*47e0*/  @P0 IMAD.HI.U32 R3, R0, R3, RZ ;  /* 0x0000000300030227 */ /* 0x001fe200078e00ff */
[----:B------:R-:W-:Y:S02]  /*47f0*/  CS2R R164, SRZ ;  /* 0x0000000000a47805 */ /* 0x000fe4000001ff00 */
[----:B------:R-:W-:Y:S02]  /*4800*/  CS2R R166, SRZ ;  /* 0x0000000000a67805 */ /* 0x000fe4000001ff00 */
[----:B------:R-:W-:Y:S01]  /*4810*/  CS2R R38, SRZ ;  /* 0x0000000000267805 */ /* 0x000fe2000001ff00 */
[----:B------:R-:W-:Y:S01]  /*4820*/  IMAD.MOV.U32 R169, RZ, RZ, RZ ;  /* 0x000000ffffa97224 */ /* 0x000fe200078e00ff */
[----:B------:R-:W-:Y:S01]  /*4830*/  CS2R R26, SRZ ;  /* 0x00000000001a7805 */ /* 0x000fe2000001ff00 */
[----:B------:R-:W-:Y:S01]  /*4840*/  IMAD.MOV.U32 R170, RZ, RZ, RZ ;  /* 0x000000ffffaa7224 */ /* 0x000fe200078e00ff */
[----:B------:R-:W-:-:S02]  /*4850*/  CS2R R28, SRZ ;  /* 0x00000000001c7805 */ /* 0x000fc4000001ff00 */
[----:B-1----:R-:W-:Y:S01]  /*4860*/  @P0 SHF.R.U32.HI R0, RZ, R4, R3 ;  /* 0x00000004ff000219 */ /* 0x002fe20000011603 */
[----:B------:R-:W-:Y:S01]  /*4870*/  IMAD.MOV.U32 R4, RZ, RZ, RZ ;  /* 0x000000ffff047224 */ /* 0x000fe200078e00ff */
[----:B------:R-:W-:Y:S01]  /*4880*/  PLOP3.LUT P0, PT, PT, PT, PT, 0x80, 0x0 ;  /* 0x000000000000781c */ /* 0x000fe20003f0f070 */
[----:B------:R-:W-:Y:S01]  /*4890*/  IMAD.MOV.U32 R31, RZ, RZ, RZ ;  /* 0x000000ffff1f7224 */ /* 0x000fe200078e00ff */
[----:B------:R-:W-:Y:S01]  /*48a0*/  CS2R R24, SRZ ;  /* 0x0000000000187805 */ /* 0x000fe2000001ff00 */
[----:B------:R-:W-:Y:S01]  /*48b0*/  IMAD.IADD R0, R43, 0x1, R0 ;  /* 0x000000012b007824 */ /* 0x000fe200078e0200 */
[----:B------:R-:W-:-:S04]  /*48c0*/  CS2R R42, SRZ ;  /* 0x00000000002a7805 */ /* 0x000fc8000001ff00 */
[----:B------:R-:W-:-:S04]  /*48d0*/  SHF.R.S32.HI R3, RZ, 0x1f, R0 ;  /* 0x0000001fff037819 */ /* 0x000fc80000011400 */
[----:B------:R-:W-:-:S04]  /*48e0*/  LEA.HI R3, R3, R0, RZ, 0x6 ;  /* 0x0000000003037211 */ /* 0x000fc800078f30ff */
[----:B------:R-:W-:Y:S01]  /*48f0*/  SHF.R.S32.HI R0, RZ, 0x6, R3 ;  /* 0x00000006ff007819 */ /* 0x000fe20000011403 */
[----:B------:R-:W-:-:S03]  /*4900*/  IMAD.MOV.U32 R3, RZ, RZ, RZ ;  /* 0x000000ffff037224 */ /* 0x000fc600078e00ff */
[----:B------:R-:W-:-:S04]  /*4910*/  VIMNMX R0, R197, R0, PT ;  /* 0x00000000c5007248 */ /* 0x000fc80003fe0100 */
[----:B------:R-:W-:-:S13]  /*4920*/  ISETP.GE.AND P1, PT, R0, 0x1, PT ;  /* 0x000000010000780c */ /* 0x000fda0003f26270 */
        /* <DEDUP_REMOVED lines=72> */
.L_x_5479:
[----:B------:R-:W-:Y:S01]  /*4db0*/  BAR.SYNC.DEFER_BLOCKING 0xe, 0x100 ;  /* 0x0384000000007b1d */ /* 0x000fe20000010000 */
[----:B01----:R-:W-:Y:S01]  /*4dc0*/  IMAD R3, R18, 0x40, R190 ;  /* 0x0000004012037824 */ /* 0x003fe200078e02be */
[----:B------:R-:W-:Y:S01]  /*4dd0*/  R2UR UR4, R8 ;  /* 0x00000000080472ca */ /* 0x000fe200000e0000 */
[----:B------:R-:W-:Y:S01]  /*4de0*/  VIADD R18, R18, 0x1 ;  /* 0x0000000112127836 */ /* 0x000fe20000000000 */
[----:B------:R-:W-:Y:S01]  /*4df0*/  R2UR UR5, R9 ;  /* 0x00000000090572ca */ /* 0x000fe200000e0000 */
[----:B------:R-:W-:Y:S01]  /*4e00*/  IMAD R3, R3, 0x4, R2 ;  /* 0x0000000403037824 */ /* 0x000fe200078e0202 */
[----:B------:R-:W-:Y:S01]  /*4e10*/  ISETP.GT.AND P1, PT, R0, RZ, PT ;  /* 0x000000ff0000720c */ /* 0x000fe20003f24270 */
        /* <DEDUP_REMOVED lines=176> */
.L_x_5478:
[----:B------:R-:W-:Y:S05]  /*5920*/  BSYNC B0 ;  /* 0x0000000000007941 */ /* 0x000fea0003800000 */
.L_x_5477:
[----:B------:R-:W-:Y:S01]  /*5930*/  BAR.SYNC.DEFER_BLOCKING 0xe, 0x100 ;  /* 0x0384000000007b1d */ /* 0x000fe20000010000 */
[C---:B01----:R-:W-:Y:S01]  /*5940*/  IMAD R3, R18.reuse, 0x40, R190 ;  /* 0x0000004012037824 */ /* 0x043fe200078e02be */
        /* <DEDUP_REMOVED lines=8> */
[----:B------:R-:W0:Y:S04]  /*59d0*/  LDS R0, [R3+0x38420] ;  /* 0x0384200003007984 */ /* 0x000e280000000800 */
[----:B------:R0:W1:Y:S02]  /*59e0*/  LDS R2, [R3+0x38400] ;  /* 0x0384000003027984 */ /* 0x0000640000000800 */
[-C--:B0-----:R-:W-:Y:S01]  /*59f0*/  FMUL.FTZ R3, R27, R0.reuse ;  /* 0x000000001b037220 */ /* 0x081fe20000410000 */
        /* <DEDUP_REMOVED lines=129> */
.L_x_5475:
        /* <DEDUP_REMOVED lines=112> */
.L_x_5481:
[----:B------:R-:W-:Y:S05]  /*6910*/  BSYNC B6 ;  /* 0x0000000000067941 */ /* 0x000fea0003800000 */
.L_x_5480:
        /* <DEDUP_REMOVED lines=12> */
.L_x_5485:
[----:B-1----:R1:W2:Y:S02]  /*69e0*/  SYNCS.PHASECHK.TRANS64.TRYWAIT P0, [R2+URZ+0x38800], R3 ;  /* 0x03880003020075a7 */ /* 0x0022a4000800017f */
[----:B--2---:R-:W-:Y:S05]  /*69f0*/  @!P0 NANOSLEEP.SYNCS 0x989680 ;  /* 0x009896800000895d */ /* 0x004fea0003900000 */
[----:B------:R-:W2:Y:S02]  /*6a00*/  @!P0 SYNCS.PHASECHK.TRANS64 P0, [R2+URZ+0x38800], R3 ;  /* 0x03880003020085a7 */ /* 0x000ea4000800007f */
[----:B--2---:R-:W-:Y:S05]  /*6a10*/  @!P0 BRA `(.L_x_5485) ;  /* 0xfffffffc00f08947 */ /* 0x004fea000383ffff */
.L_x_5484:
[----:B------:R-:W-:Y:S05]  /*6a20*/  BSYNC B0 ;  /* 0x0000000000007941 */ /* 0x000fea0003800000 */
.L_x_5483:
[----:B------:R-:W-:Y:S05]  /*6a30*/  BRA `(.L_x_5486) ;  /* 0x0000002c007c7947 */ /* 0x000fea0003800000 */
.L_x_5482:
        /* <DEDUP_REMOVED lines=31> */
.L_x_5488:
[----:B------:R-:W-:Y:S05]  /*6c30*/  BSYNC B6 ;  /* 0x0000000000067941 */ /* 0x000fea0003800000 */
.L_x_5487:
        /* <DEDUP_REMOVED lines=39> */
.L_x_5765:
        /* <DEDUP_REMOVED lines=30> */
.L_x_5493:
[----:B------:R-:W-:Y:S05]  /*7090*/  BSYNC B1 ;  /* 0x0000000000017941 */ /* 0x000fea0003800000 */
.L_x_5492:
        /* <DEDUP_REMOVED lines=16> */
[----:B------:R-:W-:Y:S06]  /*71a0*/  BRA.DIV UR4, `(.L_x_5494) ;  /* 0x0000019e04e47947 */ /* 0x000fec000b800000 */
[----:B------:R1:W2:Y:S04]  /*71b0*/  SHFL.IDX PT, R3, R6, 0x1, 0x1c1f ;  /* 0x003c1f0006037f89 */ /* 0x0002a800000e0000 */
[----:B------:R1:W3:Y:S04]  /*71c0*/  SHFL.IDX PT, R0, R4, 0x1, 0x1c1f ;  /* 0x003c1f0004007f89 */ /* 0x0002e800000e0000 */
[----:B------:R1:W0:Y:S04]  /*71d0*/  SHFL.IDX PT, R5, R8, 0x1, 0x1c1f ;  /* 0x003c1f0008057f89 */ /* 0x00022800000e0000 */
[----:B----4-:R1:W4:Y:S02]  /*71e0*/  SHFL.IDX PT, R14, R7, 0x1, 0x1c1f ;  /* 0x003c1f00070e7f89 */ /* 0x01032400000e0000 */
.L_x_5771:
        /* <DEDUP_REMOVED lines=34> */
.L_x_5496:
[----:B------:R-:W-:Y:S05]  /*7410*/  BSYNC B1 ;  /* 0x0000000000017941 */ /* 0x000fea0003800000 */
.L_x_5495:
[----:B------:R-:W1:Y:S01]  /*7420*/  SYNCS.PHASECHK.TRANS64.TRYWAIT P0, [R2+URZ+0x38800], R21 ;  /* 0x03880015020075a7 */ /* 0x000e62000800017f */
[----:B------:R-:W-:Y:S01]  /*7430*/  LOP3.LUT R37, R37, 0x1c0, RZ, 0xc0, !PT ;  /* 0x000001c025257812 */ /* 0x000fe200078ec0ff */
[----:B--2--5:R-:W-:Y:S01]  /*7440*/  IMAD.MOV.U32 R3, RZ, RZ, R28 ;  /* 0x000000ffff037224 */ /* 0x024fe200078e001c */
[----:B------:R-:W-:Y:S01]  /*7450*/  VIADDMNMX R39, R36, -R195, 0x40, PT ;  /* 0x0000004024277446 */ /* 0x000fe200038009c3 */
[----:B0-----:R-:W-:Y:S01]  /*7460*/  IMAD.MOV.U32 R4, RZ, RZ, R8 ;  /* 0x000000ffff047224 */ /* 0x001fe200078e0008 */
[----:B---3--:R-:W-:Y:S01]  /*7470*/  LOP3.LUT R0, R37, 0x18, R16, 0xf8, !PT ;  /* 0x0000001825007812 */ /* 0x008fe200078ef810 */
[----:B------:R-:W-:Y:S01]  /*7480*/  IMAD.MOV.U32 R5, RZ, RZ, R9 ;  /* 0x000000ffff057224 */ /* 0x000fe200078e0009 */
[----:B------:R-:W-:Y:S01]  /*7490*/  SHF.R.U32.HI R37, RZ, 0x3, R37 ;  /* 0x00000003ff257819 */ /* 0x000fe20000011625 */
[----:B------:R-:W-:Y:S01]  /*74a0*/  IMAD.MOV.U32 R6, RZ, RZ, R12 ;  /* 0x000000ffff067224 */ /* 0x000fe200078e000c */
[----:B------:R-:W-:Y:S01]  /*74b0*/  PRMT R45, R45, 0x5410, R3 ;  /* 0x000054102d2d7816 */ /* 0x000fe20000000003 */
[----:B------:R-:W-:Y:S01]  /*74c0*/  IMAD.MOV.U32 R3, RZ, RZ, R29 ;  /* 0x000000ffff037224 */ /* 0x000fe200078e001d */
[----:B------:R-:W-:Y:S01]  /*74d0*/  LOP3.LUT R0, R0, R37, RZ, 0x3c, !PT ;  /* 0x0000002500007212 */ /* 0x000fe200078e3cff */
[----:B------:R-:W-:Y:S01]  /*74e0*/  BSSY B1, `(.L_x_5497) ;  /* 0x0000011000017945 */ /* 0x000fe20003800000 */
        /* <DEDUP_REMOVED lines=8> */
[----:B------:R-:W-:Y:S01]  /*7570*/  PRMT R43, R6, 0x7610, R43 ;  /* 0x00007610062b7816 */ /* 0x000fe2000000002b */
[----:B------:R-:W-:Y:S01]  /*7580*/  IMAD.MOV.U32 R5, RZ, RZ, R11 ;  /* 0x000000ffff057224 */ /* 0x000fe200078e000b */
[----:B------:R-:W-:Y:S01]  /*7590*/  PRMT R47, R47, 0x5410, R0 ;  /* 0x000054102f2f7816 */ /* 0x000fe20000000000 */
[C---:B------:R-:W-:Y:S01]  /*75a0*/  VIADD R4, R3.reuse, 0x20400 ;  /* 0x0002040003047836 */ /* 0x040fe20000000000 */
[----:B------:R-:W-:Y:S01]  /*75b0*/  LOP3.LUT P2, RZ, R188, 0x4, RZ, 0xc0, !PT ;  /* 0x00000004bcff7812 */ /* 0x000fe2000784c0ff */
[----:B------:R-:W-:Y:S01]  /*75c0*/  VIADD R0, R3, 0x20440 ;  /* 0x0002044003007836 */ /* 0x000fe20000000000 */
[----:B------:R-:W-:Y:S01]  /*75d0*/  ISETP.GE.AND P1, PT, R22, R39, PT ;  /* 0x000000271600720c */ /* 0x000fe20003f26270 */
[----:B-1----:R-:W-:-:S12]  /*75e0*/  @!P0 BRA `(.L_x_5498) ;  /* 0x0000019c00448947 */ /* 0x002fd80003800000 */
.L_x_5772:
[----:B------:R-:W-:Y:S05]  /*75f0*/  BSYNC B1 ;  /* 0x0000000000017941 */ /* 0x000fea0003800000 */
.L_x_5497:
        /* <DEDUP_REMOVED lines=17> */
[C---:B------:R-:W-:Y:S01]  /*7710*/  IMAD.U32 R36, R35.reuse, 0x10000, RZ ;  /* 0x0001000023247824 */ /* 0x040fe200078e00ff */
[----:B------:R-:W-:Y:S01]  /*7720*/  PRMT R34, R38, 0x5432, R34 ;  /* 0x0000543226227816 */ /* 0x000fe20000000022 */
[C---:B------:R-:W-:Y:S01]  /*7730*/  IMAD.U32 R33, R32.reuse, 0x10000, RZ ;  /* 0x0001000020217824 */ /* 0x040fe200078e00ff */
[----:B------:R-:W-:Y:S02]  /*7740*/  LOP3.LUT R35, R35, 0xffff0000, RZ, 0xc0, !PT ;  /* 0xffff000023237812 */ /* 0x000fe400078ec0ff */
[----:B------:R-:W-:Y:S02]  /*7750*/  LOP3.LUT R32, R32, 0xffff0000, RZ, 0xc0, !PT ;  /* 0xffff000020207812 */ /* 0x000fe400078ec0ff */
[C---:B-1----:R-:W-:Y:S01]  /*7760*/  LOP3.LUT R15, R6.reuse, 0xffff0000, RZ, 0xc0, !PT ;  /* 0xffff0000060f7812 */ /* 0x042fe200078ec0ff */
[----:B------:R-:W-:Y:S01]  /*7770*/  IMAD.U32 R14, R6, 0x10000, RZ ;  /* 0x00010000060e7824 */ /* 0x000fe200078e00ff */
[C---:B------:R-:W-:Y:S01]  /*7780*/  LOP3.LUT R30, R7.reuse, 0xffff0000, RZ, 0xc0, !PT ;  /* 0xffff0000071e7812 */ /* 0x040fe200078ec0ff */
[----:B0-----:R-:W-:-:S02]  /*7790*/  IMAD.U32 R21, R7, 0x10000, RZ ;  /* 0x0001000007157824 */ /* 0x001fc400078e00ff */
[CC--:B------:R-:W-:Y:S01]  /*77a0*/  FMUL.FTZ R37, R15.reuse, R36.reuse ;  /* 0x000000240f257220 */ /* 0x0c0fe20000410000 */
[----:B------:R-:W-:Y:S01]  /*77b0*/  FMUL.FTZ R15, R15, R33 ;  /* 0x000000210f0f7220 */ /* 0x000fe20000410000 */
[----:B------:R-:W-:Y:S02]  /*77c0*/  IMAD.U32 R6, R4, 0x10000, RZ ;  /* 0x0001000004067824 */ /* 0x000fe400078e00ff */
[----:B------:R-:W-:Y:S01]  /*77d0*/  FMUL.FTZ R38, R30, R35 ;  /* 0x000000231e267220 */ /* 0x000fe20000410000 */
[C---:B------:R-:W-:Y:S01]  /*77e0*/  FFMA.FTZ R37, R14.reuse, R33, -R37 ;  /* 0x000000210e257223 */ /* 0x040fe20000010825 */
[C---:B------:R-:W-:Y:S02]  /*77f0*/  IMAD.U32 R7, R5.reuse, 0x10000, RZ ;  /* 0x0001000005077824 */ /* 0x040fe400078e00ff */
[----:B------:R-:W-:Y:S01]  /*7800*/  FFMA.FTZ R36, R14, R36, R15 ;  /* 0x000000240e247223 */ /* 0x000fe2000001000f */
[----:B------:R-:W-:Y:S01]  /*7810*/  IMAD.U32 R33, R34, 0x10000, RZ ;  /* 0x0001000022217824 */ /* 0x000fe200078e00ff */
[----:B------:R-:W-:Y:S01]  /*7820*/  LOP3.LUT R4, R4, 0xffff0000, RZ, 0xc0, !PT ;  /* 0xffff000004047812 */ /* 0x000fe200078ec0ff */
[-C--:B------:R-:W-:Y:S01]  /*7830*/  FMUL.FTZ R30, R30, R32.reuse ;  /* 0x000000201e1e7220 */ /* 0x080fe20000410000 */
[----:B------:R-:W-:Y:S01]  /*7840*/  LOP3.LUT R5, R5, 0xffff0000, RZ, 0xc0, !PT ;  /* 0xffff000005057812 */ /* 0x000fe200078ec0ff */
[----:B------:R-:W-:Y:S01]  /*7850*/  IMAD.U32 R15, R31, 0x10000, RZ ;  /* 0x000100001f0f7824 */ /* 0x000fe200078e00ff */
[----:B------:R-:W-:Y:S01]  /*7860*/  LOP3.LUT R34, R34, 0xffff0000, RZ, 0xc0, !PT ;  /* 0xffff000022227812 */ /* 0x000fe200078ec0ff */
[----:B------:R-:W-:Y:S01]  /*7870*/  FFMA.FTZ R38, R21, R32, -R38 ;  /* 0x0000002015267223 */ /* 0x000fe20000010826 */
[----:B------:R-:W-:Y:S01]  /*7880*/  LOP3.LUT R14, R31, 0xffff0000, RZ, 0xc0, !PT ;  /* 0xffff00001f0e7812 */ /* 0x000fe200078ec0ff */
        /* <DEDUP_REMOVED lines=14> */
.L_x_5502:
[----:B------:R-:W-:Y:S05]  /*7970*/  BSYNC B2 ;  /* 0x0000000000027941 */ /* 0x000fea0003800000 */
.L_x_5501:
[----:B------:R-:W-:Y:S05]  /*7980*/  @P1 BRA `(.L_x_5500) ;  /* 0x0000000000b81947 */ /* 0x000fea0003800000 */
[----:B-1----:R-:W1:Y:S01]  /*7990*/  LDS.128 R4, [R0] ;  /* 0x0000000000047984 */ /* 0x002e620000000c00 */
[----:B----4-:R-:W-:Y:S02]  /*79a0*/  SHF.R.U64 R14, R26, 0x10, R27 ;  /* 0x000000101a0e7819 */ /* 0x010fe4000000121b */
        /* <DEDUP_REMOVED lines=12> */
[----:B------:R-:W-:Y:S01]  /*7a70*/  IMAD.U32 R14, R6, 0x10000, RZ ;  /* 0x00010000060e7824 */ /* 0x000fe200078e00ff */
[C---:B------:R-:W-:Y:S01]  /*7a80*/  LOP3.LUT R24, R7.reuse, 0xffff0000, RZ, 0xc0, !PT ;  /* 0xffff000007187812 */ /* 0x040fe200078ec0ff */
[----:B0-----:R-:W-:Y:S02]  /*7a90*/  IMAD.U32 R21, R7, 0x10000, RZ ;  /* 0x0001000007157824 */ /* 0x001fe400078e00ff */
[C---:B------:R-:W-:Y:S01]  /*7aa0*/  FMUL.FTZ R33, R15.reuse, R32 ;  /* 0x000000200f217220 */ /* 0x040fe20000410000 */
[----:B------:R-:W-:Y:S01]  /*7ab0*/  FMUL.FTZ R15, R15, R27 ;  /* 0x0000001b0f0f7220 */ /* 0x000fe20000410000 */
[----:B------:R-:W-:-:S02]  /*7ac0*/  IMAD.U32 R6, R4, 0x10000, RZ ;  /* 0x0001000004067824 */ /* 0x000fc400078e00ff */
        /* <DEDUP_REMOVED lines=26> */
.L_x_5500:
[----:B------:R-:W-:Y:S05]  /*7c70*/  BSYNC B1 ;  /* 0x0000000000017941 */ /* 0x000fea0003800000 */
.L_x_5499:
[----:B-12---:R-:W-:-:S05]  /*7c80*/  VIADD R4, R22, 0x20 ;  /* 0x0000002016047836 */ /* 0x006fca0000000000 */
[----:B------:R-:W-:-:S13]  /*7c90*/  ISETP.GE.AND P0, PT, R4, R39, PT ;  /* 0x000000270400720c */ /* 0x000fda0003f06270 */
        /* <DEDUP_REMOVED lines=11> */
[----:B0-----:R-:W-:Y:S02]  /*7d50*/  SHF.R.U64 R21, R12, 0x10, R13 ;  /* 0x000000100c157819 */ /* 0x001fe4000000120d */
        /* <DEDUP_REMOVED lines=16> */
[----:B------:R-:W-:Y:S01]  /*7e60*/  FMUL.FTZ R25, R15, R24 ;  /* 0x000000180f197220 */ /* 0x000fe20000410000 */
[----:B------:R-:W-:Y:S02]  /*7e70*/  IMAD.U32 R7, R5, 0x10000, RZ ;  /* 0x0001000005077824 */ /* 0x000fe400078e00ff */
[----:B------:R-:W-:Y:S01]  /*7e80*/  FFMA.FTZ R28, R12, R28, R13 ;  /* 0x0000001c0c1c7223 */ /* 0x000fe2000001000d */
[----:B------:R-:W-:Y:S01]  /*7e90*/  IMAD.U32 R15, R26, 0x10000, RZ ;  /* 0x000100001a0f7824 */ /* 0x000fe200078e00ff */
[----:B------:R-:W-:Y:S01]  /*7ea0*/  LOP3.LUT R4, R4, 0xffff0000, RZ, 0xc0, !PT ;  /* 0xffff000004047812 */ /* 0x000fe200078ec0ff */
[----:B------:R-:W-:Y:S01]  /*7eb0*/  IMAD.U32 R13, R21, 0x10000, RZ ;  /* 0x00010000150d7824 */ /* 0x000fe200078e00ff */
[----:B------:R-:W-:Y:S01]  /*7ec0*/  LOP3.LUT R5, R5, 0xffff0000, RZ, 0xc0, !PT ;  /* 0xffff000005057812 */ /* 0x000fe200078ec0ff */
[----:B------:R-:W-:Y:S01]  /*7ed0*/  FFMA.FTZ R31, R14, R24, -R31 ;  /* 0x000000180e1f7223 */ /* 0x000fe2000001081f */
[----:B------:R-:W-:Y:S01]  /*7ee0*/  LOP3.LUT R26, R26, 0xffff0000, RZ, 0xc0, !PT ;  /* 0xffff00001a1a7812 */ /* 0x000fe200078ec0ff */
[----:B------:R-:W-:Y:S01]  /*7ef0*/  FFMA.FTZ R30, R14, R27, R25 ;  /* 0x0000001b0e1e7223 */ /* 0x000fe20000010019 */
[----:B------:R-:W-:Y:S01]  /*7f00*/  LOP3.LUT R12, R21, 0xffff0000, RZ, 0xc0, !PT ;  /* 0xffff0000150c7812 */ /* 0x000fe200078ec0ff */
[C---:B------:R-:W-:Y:S01]  /*7f10*/  FMUL.FTZ R21, R4.reuse, R15 ;  /* 0x0000000f04157220 */ /* 0x040fe20000410000 */
[----:B------:R-:W-:Y:S01]  /*7f20*/  FMUL.FTZ R14, R4, R13 ;  /* 0x0000000d040e7220 */ /* 0x000fe20000410000 */
[----:B------:R-:W-:-:S02]  /*7f30*/  FMUL.FTZ R24, R5, R26 ;  /* 0x0000001a05187220 */ /* 0x000fc40000410000 */
[-C--:B------:R-:W-:Y:S01]  /*7f40*/  FMUL.FTZ R25, R5, R12.reuse ;  /* 0x0000000c05197220 */ /* 0x080fe20000410000 */
[C---:B------:R-:W-:Y:S01]  /*7f50*/  FFMA.FTZ R4, R6.reuse, R13, -R21 ;  /* 0x0000000d06047223 */ /* 0x040fe20000010815 */
[----:B------:R-:W-:Y:S01]  /*7f60*/  FFMA.FTZ R15, R6, R15, R14 ;  /* 0x0000000f060f7223 */ /* 0x000fe2000001000e */
[C---:B------:R-:W-:Y:S01]  /*7f70*/  FFMA.FTZ R5, R7.reuse, R12, -R24 ;  /* 0x0000000c07057223 */ /* 0x040fe20000010818 */
[----:B------:R-:W-:Y:S01]  /*7f80*/  FFMA.FTZ R26, R7, R26, R25 ;  /* 0x0000001a071a7223 */ /* 0x000fe20000010019 */
[----:B------:R-:W-:Y:S02]  /*7f90*/  F2FP.BF16.F32.PACK_AB R6, R28, R29 ;  /* 0x0000001d1c06723e */ /* 0x000fe400000010ff */
[----:B------:R-:W-:Y:S02]  /*7fa0*/  F2FP.BF16.F32.PACK_AB R7, R30, R31 ;  /* 0x0000001f1e07723e */ /* 0x000fe400000010ff */
[----:B------:R-:W-:Y:S02]  /*7fb0*/  F2FP.BF16.F32.PACK_AB R4, R15, R4 ;  /* 0x000000040f04723e */ /* 0x000fe400000010ff */
[----:B------:R-:W-:-:S05]  /*7fc0*/  F2FP.BF16.F32.PACK_AB R5, R26, R5 ;  /* 0x000000051a05723e */ /* 0x000fca00000010ff */
[----:B------:R1:W-:Y:S02]  /*7fd0*/  STS.128 [R3+0x21400], R4 ;  /* 0x0214000403007388 */ /* 0x0003e40000000c00 */
.L_x_5505:
[----:B------:R-:W-:Y:S05]  /*7fe0*/  BSYNC B1 ;  /* 0x0000000000017941 */ /* 0x000fea0003800000 */
.L_x_5504:
[----:B------:R-:W-:Y:S05]  /*7ff0*/  @P1 BRA `(.L_x_5503) ;  /* 0x0000001400e81947 */ /* 0x000fea0003800000 */
[----:B-1----:R-:W1:Y:S01]  /*8000*/  LDS.128 R4, [R0+0x1000] ;  /* 0x0010000000047984 */ /* 0x002e620000000c00 */
[----:B------:R-:W-:Y:S02]  /*8010*/  SHF.R.U32.HI R15, RZ, 0x10, R9 ;  /* 0x00000010ff0f7819 */ /* 0x000fe40000011609 */
[----:B------:R-:W-:Y:S02]  /*8020*/  SHF.R.U32.HI R12, RZ, 0x10, R11 ;  /* 0x00000010ff0c7819 */ /* 0x000fe4000001160b */
[----:B------:R-:W-:Y:S02]  /*8030*/  PRMT R15, R42, 0x5410, R15 ;  /* 0x000054102a0f7816 */ /* 0x000fe4000000000f */
[----:B------:R-:W-:Y:S02]  /*8040*/  PRMT R12, R48, 0x5432, R12 ;  /* 0x00005432300c7816 */ /* 0x000fe4000000000c */
[----:B----4-:R-:W-:Y:S01]  /*8050*/  SHF.R.U64 R14, R8, 0x10, R9 ;  /* 0x00000010080e7819 */ /* 0x010fe20000001209 */
[C---:B0-----:R-:W-:Y:S01]  /*8060*/  IMAD.U32 R21, R15.reuse, 0x10000, RZ ;  /* 0x000100000f157824 */ /* 0x041fe200078e00ff */
        /* <DEDUP_REMOVED lines=40> */
.L_x_5490:
        /* <DEDUP_REMOVED lines=36> */
.L_x_5778:
        /* <DEDUP_REMOVED lines=16> */
.L_x_5508:
[----:B------:R-:W-:Y:S05]  /*8630*/  BSYNC B1 ;  /* 0x0000000000017941 */ /* 0x000fea0003800000 */
.L_x_5507:
[----:B-----5:R-:W-:Y:S01]  /*8640*/  IMAD.MOV.U32 R0, RZ, RZ, R28 ;  /* 0x000000ffff007224 */ /* 0x020fe200078e001c */
[----:B------:R-:W-:Y:S01]  /*8650*/  UMOV UR4, 0xffffffff ;  /* 0xffffffff00047882 */ /* 0x000fe20000000000 */
[----:B------:R-:W-:Y:S02]  /*8660*/  IMAD.MOV.U32 R4, RZ, RZ, R30 ;  /* 0x000000ffff047224 */ /* 0x000fe400078e001e */
[----:B------:R-:W-:Y:S02]  /*8670*/  IMAD.MOV.U32 R5, RZ, RZ, R31 ;  /* 0x000000ffff057224 */ /* 0x000fe400078e001f */
[----:B------:R-:W-:Y:S01]  /*8680*/  IMAD.MOV.U32 R3, RZ, RZ, R29 ;  /* 0x000000ffff037224 */ /* 0x000fe200078e001d */
[----:B------:R-:W-:Y:S01]  /*8690*/  PRMT R21, R0, 0x5410, R4 ;  /* 0x0000541000157816 */ /* 0x000fe20000000004 */
[----:B------:R-:W-:Y:S01]  /*86a0*/  IMAD.MOV.U32 R4, RZ, RZ, R26 ;  /* 0x000000ffff047224 */ /* 0x000fe200078e001a */
[----:B------:R-:W-:Y:S01]  /*86b0*/  PRMT R44, R5, 0x7610, R44 ;  /* 0x00007610052c7816 */ /* 0x000fe2000000002c */
[----:B------:R-:W-:Y:S01]  /*86c0*/  IMAD.MOV.U32 R5, RZ, RZ, R27 ;  /* 0x000000ffff057224 */ /* 0x000fe200078e001b */
[----:B------:R-:W-:Y:S01]  /*86d0*/  PRMT R40, R3, 0x7610, R40 ;  /* 0x0000761003287816 */ /* 0x000fe20000000028 */
[----:B------:R-:W-:-:S02]  /*86e0*/  IMAD.MOV.U32 R0, RZ, RZ, R24 ;  /* 0x000000ffff007224 */ /* 0x000fc400078e0018 */
[----:B------:R-:W-:Y:S01]  /*86f0*/  IMAD.MOV.U32 R3, RZ, RZ, R25 ;  /* 0x000000ffff037224 */ /* 0x000fe200078e0019 */
[----:B------:R-:W-:Y:S02]  /*8700*/  PRMT R45, R4, 0x5410, R5 ;  /* 0x00005410042d7816 */ /* 0x000fe40000000005 */
[----:B------:R-:W-:Y:S02]  /*8710*/  CS2R R4, SRZ ;  /* 0x0000000000047805 */ /* 0x000fe4000001ff00 */
[----:B------:R-:W-:Y:S02]  /*8720*/  PRMT R40, R40, 0x5410, R0 ;  /* 0x0000541028287816 */ /* 0x000fe40000000000 */
[----:B------:R-:W-:Y:S01]  /*8730*/  PRMT R44, R44, 0x5410, R3 ;  /* 0x000054102c2c7816 */ /* 0x000fe20000000003 */
[----:B------:R-:W-:Y:S06]  /*8740*/  BRA.DIV UR4, `(.L_x_5509) ;  /* 0x0000018e04787947 */ /* 0x000fec000b800000 */
[----:B------:R-:W1:Y:S04]  /*8750*/  SHFL.IDX PT, R3, R8, 0x1, 0x1c1f ;  /* 0x003c1f0008037f89 */ /* 0x000e6800000e0000 */
[----:B------:R-:W2:Y:S04]  /*8760*/  SHFL.IDX PT, R0, R6, 0x1, 0x1c1f ;  /* 0x003c1f0006007f89 */ /* 0x000ea800000e0000 */
[----:B------:R-:W3:Y:S04]  /*8770*/  SHFL.IDX PT, R7, R7, 0x1, 0x1c1f ;  /* 0x003c1f0007077f89 */ /* 0x000ee800000e0000 */
[----:B0---4-:R0:W4:Y:S01]  /*8780*/  SHFL.IDX PT, R14, R9, 0x1, 0x1c1f ;  /* 0x003c1f00090e7f89 */ /* 0x01112200000e0000 */
[----:B-1----:R-:W-:-:S02]  /*8790*/  IMAD.MOV.U32 R13, RZ, RZ, R3 ;  /* 0x000000ffff0d7224 */ /* 0x002fc400078e0003 */
[----:B0-2---:R-:W-:-:S07]  /*87a0*/  IMAD.MOV.U32 R12, RZ, RZ, R0 ;  /* 0x000000ffff0c7224 */ /* 0x005fce00078e0000 */
.L_x_5784:
        /* <DEDUP_REMOVED lines=23> */
.L_x_5511:
[----:B------:R-:W-:Y:S05]  /*8920*/  BSYNC B1 ;  /* 0x0000000000017941 */ /* 0x000fea0003800000 */
.L_x_5510:
[----:B------:R-:W2:Y:S01]  /*8930*/  SYNCS.PHASECHK.TRANS64.TRYWAIT P1, [R2+URZ+0x38800], R3 ;  /* 0x03880003020075a7 */ /* 0x000ea2000802017f */
[----:B-1----:R-:W-:Y:S01]  /*8940*/  VIADDMNMX R13, R32, -R195, 0x40, PT ;  /* 0x00000040200d7446 */ /* 0x002fe200038009c3 */
[----:B-----5:R-:W-:Y:S01]  /*8950*/  IMAD.MOV.U32 R0, RZ, RZ, R4 ;  /* 0x000000ffff007224 */ /* 0x020fe200078e0004 */
[----:B0-----:R-:W-:Y:S01]  /*8960*/  ISETP.GE.AND P0, PT, R16, R49, PT ;  /* 0x000000311000720c */ /* 0x001fe20003f06270 */
[----:B------:R-:W-:Y:S01]  /*8970*/  IMAD.MOV.U32 R12, RZ, RZ, R5 ;  /* 0x000000ffff0c7224 */ /* 0x000fe200078e0005 */
[----:B------:R-:W-:Y:S01]  /*8980*/  BSSY B1, `(.L_x_5512) ;  /* 0x0000011000017945 */ /* 0x000fe20003800000 */
[C---:B----4-:R-:W-:Y:S01]  /*8990*/  VIADD R14, R22.reuse, 0x20 ;  /* 0x00000020160e7836 */ /* 0x050fe20000000000 */
        /* <DEDUP_REMOVED lines=14> */
[----:B--2---:R-:W-:Y:S06]  /*8a80*/  @!P1 BRA `(.L_x_5513) ;  /* 0x0000018c00209947 */ /* 0x004fec0003800000 */
.L_x_5785:
[----:B------:R-:W-:Y:S05]  /*8a90*/  BSYNC B1 ;  /* 0x0000000000017941 */ /* 0x000fea0003800000 */
.L_x_5512:
[----:B------:R-:W-:Y:S04]  /*8aa0*/  BSSY B1, `(.L_x_5514) ;  /* 0x000006a000017945 */ /* 0x000fe80003800000 */
[----:B------:R-:W-:Y:S05]  /*8ab0*/  @P2 BRA `(.L_x_5515) ;  /* 0x0000000400a02947 */ /* 0x000fea0003800000 */
[----:B------:R-:W-:Y:S01]  /*8ac0*/  IMAD.SHL.U32 R0, R188, 0x40, RZ ;  /* 0x00000040bc007824 */ /* 0x000fe200078e00ff */
[----:B------:R-:W-:Y:S01]  /*8ad0*/  SHF.R.U64 R39, R28, 0x10, R29 ;  /* 0x000000101c277819 */ /* 0x000fe2000000121d */
[----:B0-----:R-:W-:Y:S01]  /*8ae0*/  IMAD.IADD R3, R16, 0x1, R49 ;  /* 0x0000000110037824 */ /* 0x001fe200078e0231 */
[--C-:B------:R-:W-:Y:S02]  /*8af0*/  SHF.R.U64 R42, R30, 0x10, R31.reuse ;  /* 0x000000101e2a7819 */ /* 0x100fe4000000121f */
[----:B------:R-:W-:Y:S02]  /*8b00*/  LOP3.LUT R12, R0, 0x1c0, RZ, 0xc0, !PT ;  /* 0x000001c0000c7812 */ /* 0x000fe400078ec0ff */
[----:B------:R-:W-:Y:S02]  /*8b10*/  SHF.R.U32.HI R43, RZ, 0x10, R31 ;  /* 0x00000010ff2b7819 */ /* 0x000fe4000001161f */
[----:B------:R-:W-:Y:S02]  /*8b20*/  LOP3.LUT R0, R12, 0x38, R16, 0xf8, !PT ;  /* 0x000000380c007812 */ /* 0x000fe400078ef810 */
[----:B------:R-:W-:-:S02]  /*8b30*/  SHF.R.U32.HI R13, RZ, 0x3, R12 ;  /* 0x00000003ff0d7819 */ /* 0x000fc4000001160c */
[----:B------:R-:W-:Y:S02]  /*8b40*/  LOP3.LUT R12, R12, 0x38, R3, 0xf8, !PT ;  /* 0x000000380c0c7812 */ /* 0x000fe400078ef803 */
[-C--:B------:R-:W-:Y:S02]  /*8b50*/  LOP3.LUT R0, R0, R13.reuse, RZ, 0x3c, !PT ;  /* 0x0000000d00007212 */ /* 0x080fe400078e3cff */
[----:B------:R-:W-:Y:S02]  /*8b60*/  LOP3.LUT R12, R12, R13, RZ, 0x3c, !PT ;  /* 0x0000000d0c0c7212 */ /* 0x000fe400078e3cff */
[----:B------:R-:W-:Y:S01]  /*8b70*/  SHF.R.U32.HI R41, RZ, 0x10, R29 ;  /* 0x00000010ff297819 */ /* 0x000fe2000001161d */
[----:B------:R-:W-:Y:S01]  /*8b80*/  IMAD R3, R215, 0x200, R0 ;  /* 0x00000200d7037824 */ /* 0x000fe200078e0200 */
[----:B------:R-:W-:Y:S02]  /*8b90*/  SHF.R.U64 R0, R24, 0x10, R25 ;  /* 0x0000001018007819 */ /* 0x000fe40000001219 */
[----:B------:R-:W-:Y:S01]  /*8ba0*/  PRMT R39, R21, 0x5410, R39 ;  /* 0x0000541015277816 */ /* 0x000fe20000000027 */
[----:B------:R-:W-:Y:S01]  /*8bb0*/  IMAD R47, R3, 0x2, R2 ;  /* 0x00000002032f7824 */ /* 0x000fe200078e0202 */
[----:B------:R-:W-:Y:S01]  /*8bc0*/  PRMT R31, R40, 0x5432, R0 ;  /* 0x00005432281f7816 */ /* 0x000fe20000000000 */
[----:B------:R-:W-:Y:S01]  /*8bd0*/  IMAD R3, R215, 0x200, R12 ;  /* 0x00000200d7037824 */ /* 0x000fe200078e020c */
[----:B------:R-:W-:-:S02]  /*8be0*/  SHF.R.U32.HI R36, RZ, 0x10, R25 ;  /* 0x00000010ff247819 */ /* 0x000fc40000011619 */
[----:B------:R-:W0:Y:S01]  /*8bf0*/  LDS.128 R12, [R47+0x20400] ;  /* 0x020400002f0c7984 */ /* 0x000e220000000c00 */
[----:B------:R-:W-:Y:S01]  /*8c00*/  IMAD R48, R3, 0x2, R2 ;  /* 0x0000000203307824 */ /* 0x000fe200078e0202 */
[--C-:B------:R-:W-:Y:S02]  /*8c10*/  SHF.R.U64 R37, R26, 0x10, R27.reuse ;  /* 0x000000101a257819 */ /* 0x100fe4000000121b */
[----:B------:R-:W-:Y:S02]  /*8c20*/  SHF.R.U32.HI R38, RZ, 0x10, R27 ;  /* 0x00000010ff267819 */ /* 0x000fe4000001161b */
[----:B------:R-:W1:Y:S01]  /*8c30*/  LDS.128 R32, [R48+0x20400] ;  /* 0x0204000030207984 */ /* 0x000e620000000c00 */
[----:B------:R-:W-:Y:S01]  /*8c40*/  PRMT R41, R40, 0x5410, R41 ;  /* 0x0000541028297816 */ /* 0x000fe20000000029 */
[----:B------:R-:W-:Y:S01]  /*8c50*/  IMAD.U32 R40, R39, 0x10000, RZ ;  /* 0x0001000027287824 */ /* 0x000fe200078e00ff */
[C---:B------:R-:W-:Y:S02]  /*8c60*/  PRMT R37, R45.reuse, 0x5410, R37 ;  /* 0x000054102d257816 */ /* 0x040fe40000000025 */
[----:B------:R-:W-:-:S02]  /*8c70*/  PRMT R38, R45, 0x5432, R38 ;  /* 0x000054322d267816 */ /* 0x000fc40000000026 */
[----:B------:R-:W-:Y:S02]  /*8c80*/  LOP3.LUT R39, R39, 0xffff0000, RZ, 0xc0, !PT ;  /* 0xffff000027277812 */ /* 0x000fe400078ec0ff */
[C---:B------:R-:W-:Y:S02]  /*8c90*/  PRMT R36, R44.reuse, 0x5432, R36 ;  /* 0x000054322c247816 */ /* 0x040fe40000000024 */
        /* <DEDUP_REMOVED lines=12> */
[----:B------:R-:W-:Y:S01]  /*8d60*/  IMAD.U32 R33, R31, 0x10000, RZ ;  /* 0x000100001f217824 */ /* 0x000fe200078e00ff */
[C---:B------:R-:W-:Y:S01]  /*8d70*/  LOP3.LUT R29, R34.reuse, 0xffff0000, RZ, 0xc0, !PT ;  /* 0xffff0000221d7812 */ /* 0x040fe200078ec0ff */
[----:B------:R-:W-:Y:S01]  /*8d80*/  IMAD.U32 R28, R34, 0x10000, RZ ;  /* 0x00010000221c7824 */ /* 0x000fe200078e00ff */
[C---:B------:R-:W-:Y:S01]  /*8d90*/  LOP3.LUT R34, R35.reuse, 0xffff0000, RZ, 0xc0, !PT ;  /* 0xffff000023227812 */ /* 0x040fe200078ec0ff */
[----:B------:R-:W-:-:S02]  /*8da0*/  IMAD.U32 R30, R35, 0x10000, RZ ;  /* 0x00010000231e7824 */ /* 0x000fc400078e00ff */
[CC--:B------:R-:W-:Y:S01]  /*8db0*/  FMUL.FTZ R45, R25.reuse, R40.reuse ;  /* 0x00000028192d7220 */ /* 0x0c0fe20000410000 */
[----:B------:R-:W-:Y:S01]  /*8dc0*/  FMUL.FTZ R35, R25, R33 ;  /* 0x0000002119237220 */ /* 0x000fe20000410000 */
[----:B------:R-:W-:Y:S01]  /*8dd0*/  LOP3.LUT R31, R31, 0xffff0000, RZ, 0xc0, !PT ;  /* 0xffff00001f1f7812 */ /* 0x000fe200078ec0ff */
[----:B------:R-:W-:Y:S01]  /*8de0*/  FMUL.FTZ R44, R26, R39 ;  /* 0x000000271a2c7220 */ /* 0x000fe20000410000 */
[C---:B------:R-:W-:Y:S01]  /*8df0*/  FFMA.FTZ R45, R0.reuse, R33, -R45 ;  /* 0x00000021002d7223 */ /* 0x040fe2000001082d */
[----:B------:R-:W-:Y:S01]  /*8e00*/  FFMA.FTZ R35, R0, R40, R35 ;  /* 0x0000002800237223 */ /* 0x000fe20000010023 */
[----:B------:R-:W-:Y:S02]  /*8e10*/  IMAD.U32 R25, R41, 0x10000, RZ ;  /* 0x0001000029197824 */ /* 0x000fe400078e00ff */
[-C--:B------:R-:W-:Y:S01]  /*8e20*/  FMUL.FTZ R26, R26, R31.reuse ;  /* 0x0000001f1a1a7220 */ /* 0x080fe20000410000 */
[C---:B------:R-:W-:Y:S02]  /*8e30*/  IMAD.U32 R0, R36.reuse, 0x10000, RZ ;  /* 0x0001000024007824 */ /* 0x040fe400078e00ff */
[----:B------:R-:W-:Y:S01]  /*8e40*/  FFMA.FTZ R44, R3, R31, -R44 ;  /* 0x0000001f032c7223 */ /* 0x000fe2000001082c */
[----:B------:R-:W-:Y:S01]  /*8e50*/  LOP3.LUT R41, R41, 0xffff0000, RZ, 0xc0, !PT ;  /* 0xffff000029297812 */ /* 0x000fe200078ec0ff */
[C---:B------:R-:W-:Y:S01]  /*8e60*/  FMUL.FTZ R31, R27.reuse, R25 ;  /* 0x000000191b1f7220 */ /* 0x040fe20000410000 */
[-C--:B------:R-:W-:Y:S01]  /*8e70*/  FMUL.FTZ R40, R27, R0.reuse ;  /* 0x000000001b287220 */ /* 0x080fe20000410000 */
[----:B------:R-:W-:Y:S01]  /*8e80*/  LOP3.LUT R36, R36, 0xffff0000, RZ, 0xc0, !PT ;  /* 0xffff000024247812 */ /* 0x000fe200078ec0ff */
[----:B------:R-:W-:Y:S01]  /*8e90*/  FFMA.FTZ R26, R3, R39, R26 ;  /* 0x00000027031a7223 */ /* 0x000fe2000001001a */
[C---:B------:R-:W-:Y:S01]  /*8ea0*/  FFMA.FTZ R31, R12.reuse, R0, -R31 ;  /* 0x000000000c1f7223 */ /* 0x040fe2000001081f */
[----:B------:R-:W-:Y:S01]  /*8eb0*/  FFMA.FTZ R40, R12, R25, R40 ;  /* 0x000000190c287223 */ /* 0x000fe20000010028 */
[----:B------:R-:W-:Y:S01]  /*8ec0*/  FMUL.FTZ R46, R32, R41 ;  /* 0x00000029202e7220 */ /* 0x000fe20000410000 */
[----:B------:R-:W-:-:S02]  /*8ed0*/  IMAD.U32 R0, R37, 0x10000, RZ ;  /* 0x0001000025007824 */ /* 0x000fc400078e00ff */
[-C--:B------:R-:W-:Y:S01]  /*8ee0*/  FMUL.FTZ R32, R32, R36.reuse ;  /* 0x0000002420207220 */ /* 0x080fe20000410000 */
[----:B------:R-:W-:Y:S02]  /*8ef0*/  IMAD.U32 R12, R42, 0x10000, RZ ;  /* 0x000100002a0c7824 */ /* 0x000fe400078e00ff */
[----:B------:R-:W-:Y:S01]  /*8f00*/  FFMA.FTZ R46, R13, R36, -R46 ;  /* 0x000000240d2e7223 */ /* 0x000fe2000001082e */
[----:B------:R-:W-:Y:S02]  /*8f10*/  IMAD.U32 R25, R43, 0x10000, RZ ;  /* 0x000100002b197824 */ /* 0x000fe400078e00ff */
[C---:B------:R-:W-:Y:S01]  /*8f20*/  FMUL.FTZ R27, R28.reuse, R0 ;  /* 0x000000001c1b7220 */ /* 0x040fe20000410000 */
[----:B------:R-:W-:Y:S01]  /*8f30*/  FMUL.FTZ R36, R28, R12 ;  /* 0x0000000c1c247220 */ /* 0x000fe20000410000 */
[----:B------:R-:W-:Y:S01]  /*8f40*/  FFMA.FTZ R41, R13, R41, R32 ;  /* 0x000000290d297223 */ /* 0x000fe20000010020 */
[----:B------:R-:W-:Y:S02]  /*8f50*/  IMAD.U32 R24, R15, 0x10000, RZ ;  /* 0x000100000f187824 */ /* 0x000fe400078e00ff */
[----:B------:R-:W-:Y:S01]  /*8f60*/  FMUL.FTZ R13, R30, R25 ;  /* 0x000000191e0d7220 */ /* 0x000fe20000410000 */
[----:B------:R-:W-:Y:S01]  /*8f70*/  IMAD.U32 R3, R38, 0x10000, RZ ;  /* 0x0001000026037824 */ /* 0x000fe200078e00ff */
[----:B------:R-:W-:Y:S01]  /*8f80*/  LOP3.LUT R42, R42, 0xffff0000, RZ, 0xc0, !PT ;  /* 0xffff00002a2a7812 */ /* 0x000fe200078ec0ff */
[----:B------:R-:W-:Y:S01]  /*8f90*/  FFMA.FTZ R36, R21, R0, -R36 ;  /* 0x0000000015247223 */ /* 0x000fe20000010824 */
[----:B------:R-:W-:Y:S01]  /*8fa0*/  LOP3.LUT R37, R37, 0xffff0000, RZ, 0xc0, !PT ;  /* 0xffff000025257812 */ /* 0x000fe200078ec0ff */
[----:B------:R-:W-:Y:S01]  /*8fb0*/  FFMA.FTZ R27, R21, R12, R27 ;  /* 0x0000000c151b7223 */ /* 0x000fe2000001001b */
[----:B------:R-:W-:Y:S01]  /*8fc0*/  LOP3.LUT R43, R43, 0xffff0000, RZ, 0xc0, !PT ;  /* 0xffff00002b2b7812 */ /* 0x000fe200078ec0ff */
[-C--:B------:R-:W-:Y:S01]  /*8fd0*/  FMUL.FTZ R21, R30, R3.reuse ;  /* 0x000000031e157220 */ /* 0x080fe20000410000 */
[----:B------:R-:W-:Y:S01]  /*8fe0*/  LOP3.LUT R38, R38, 0xffff0000, RZ, 0xc0, !PT ;  /* 0xffff000026267812 */ /* 0x000fe200078ec0ff */
[----:B------:R-:W-:Y:S01]  /*8ff0*/  FFMA.FTZ R0, R24, R3, -R13 ;  /* 0x0000000318007223 */ /* 0x000fe2000001080d */
[----:B------:R-:W-:Y:S01]  /*9000*/  FMUL.FTZ R3, R29, R42 ;  /* 0x0000002a1d037220 */ /* 0x000fe20000410000 */
[----:B------:R-:W-:Y:S01]  /*9010*/  LOP3.LUT R15, R15, 0xffff0000, RZ, 0xc0, !PT ;  /* 0xffff00000f0f7812 */ /* 0x000fe200078ec0ff */
[----:B------:R-:W-:Y:S01]  /*9020*/  FMUL.FTZ R29, R29, R37 ;  /* 0x000000251d1d7220 */ /* 0x000fe20000410000 */
[C---:B------:R-:W-:Y:S01]  /*9030*/  FMUL.FTZ R12, R34.reuse, R43 ;  /* 0x0000002b220c7220 */ /* 0x040fe20000410000 */
[----:B------:R-:W-:Y:S01]  /*9040*/  FMUL.FTZ R34, R34, R38 ;  /* 0x0000002622227220 */ /* 0x000fe20000410000 */
[C---:B------:R-:W-:Y:S01]  /*9050*/  FFMA.FTZ R3, R14.reuse, R37, -R3 ;  /* 0x000000250e037223 */ /* 0x040fe20000010803 */
[----:B------:R-:W-:Y:S01]  /*9060*/  FFMA.FTZ R42, R14, R42, R29 ;  /* 0x0000002a0e2a7223 */ /* 0x000fe2000001001d */
        /* <DEDUP_REMOVED lines=9> */
[----:B------:R-:W-:-:S02]  /*9100*/  F2FP.BF16.F32.PACK_AB R25, R41, R40 ;  /* 0x000000282919723e */ /* 0x000fc400000010ff */
[----:B------:R-:W-:Y:S01]  /*9110*/  F2FP.BF16.F32.PACK_AB R27, R34, R21 ;  /* 0x00000015221b723e */ /* 0x000fe200000010ff */
[----:B------:R1:W-:Y:S04]  /*9120*/  STS.128 [R47+0x20400], R12 ;  /* 0x0204000c2f007388 */ /* 0x0003e80000000c00 */
[----:B------:R1:W-:Y:S02]  /*9130*/  STS.128 [R48+0x20400], R24 ;  /* 0x0204001830007388 */ /* 0x0003e40000000c00 */
.L_x_5515:
[----:B------:R-:W-:Y:S05]  /*9140*/  BSYNC B1 ;  /* 0x0000000000017941 */ /* 0x000fea0003800000 */
.L_x_5514:
[----:B------:R-:W-:Y:S01]  /*9150*/  PRMT R21, R54, 0x5410, R55 ;  /* 0x0000541036157816 */ /* 0x000fe20000000037 */
[----:B------:R-:W-:Y:S06]  /*9160*/  @P0 BRA `(.L_x_5503) ;  /* 0x00000004008c0947 */ /* 0x000fec0003800000 */
[----:B0-----:R-:W2:Y:S01]  /*9170*/  LDL R3, [R1+0x8] ;  /* 0x0000080001037983 */ /* 0x001ea20000100800 */
[----:B------:R-:W-:Y:S01]  /*9180*/  IMAD.IADD R0, R16, 0x1, R49 ;  /* 0x0000000110007824 */ /* 0x000fe200078e0231 */
[----:B-1----:R-:W-:-:S04]  /*9190*/  SHF.R.U32.HI R12, RZ, 0x3, R237 ;  /* 0x00000003ff0c7819 */ /* 0x002fc800000116ed */
[----:B------:R-:W-:-:S04]  /*91a0*/  LOP3.LUT R0, R237, 0x38, R0, 0xf8, !PT ;  /* 0x00000038ed007812 */ /* 0x000fc800078ef800 */
[----:B------:R-:W-:Y:S02]  /*91b0*/  LOP3.LUT R0, R0, R12, RZ, 0x3c, !PT ;  /* 0x0000000c00007212 */ /* 0x000fe400078e3cff */
[----:B------:R-:W0:Y:S01]  /*91c0*/  LDS.128 R12, [R236+0x20400] ;  /* 0x02040000ec0c7984 */ /* 0x000e220000000c00 */
[----:B------:R-:W-:Y:S02]  /*91d0*/  SHF.R.U64 R28, R8, 0x10, R9 ;  /* 0x00000010081c7819 */ /* 0x000fe40000001209 */
[--C-:B------:R-:W-:Y:S02]  /*91e0*/  SHF.R.U64 R33, R4, 0x10, R5.reuse ;  /* 0x0000001004217819 */ /* 0x100fe40000001205 */
[----:B------:R-:W-:Y:S02]  /*91f0*/  SHF.R.U32.HI R35, RZ, 0x10, R5 ;  /* 0x00000010ff237819 */ /* 0x000fe40000011605 */
[----:B------:R-:W-:Y:S02]  /*9200*/  PRMT R28, R51, 0x5432, R28 ;  /* 0x00005432331c7816 */ /* 0x000fe4000000001c */
[----:B------:R-:W-:-:S02]  /*9210*/  PRMT R33, R50, 0x5410, R33 ;  /* 0x0000541032217816 */ /* 0x000fc40000000021 */
[----:B------:R-:W-:Y:S02]  /*9220*/  SHF.R.U32.HI R29, RZ, 0x10, R9 ;  /* 0x00000010ff1d7819 */ /* 0x000fe40000011609 */
[--C-:B------:R-:W-:Y:S02]  /*9230*/  SHF.R.U64 R31, R10, 0x10, R11.reuse ;  /* 0x000000100a1f7819 */ /* 0x100fe4000000120b */
[----:B------:R-:W-:Y:S01]  /*9240*/  SHF.R.U32.HI R32, RZ, 0x10, R11 ;  /* 0x00000010ff207819 */ /* 0x000fe2000001160b */
[----:B------:R-:W-:Y:S01]  /*9250*/  IMAD.U32 R34, R33, 0x10000, RZ ;  /* 0x0001000021227824 */ /* 0x000fe200078e00ff */
[--C-:B------:R-:W-:Y:S02]  /*9260*/  SHF.R.U64 R37, R6, 0x10, R7.reuse ;  /* 0x0000001006257819 */ /* 0x100fe40000001207 */
[----:B------:R-:W-:Y:S02]  /*9270*/  SHF.R.U32.HI R38, RZ, 0x10, R7 ;  /* 0x00000010ff267819 */ /* 0x000fe40000011607 */
[----:B------:R-:W-:-:S02]  /*9280*/  PRMT R35, R51, 0x5410, R35 ;  /* 0x0000541033237816 */ /* 0x000fc40000000023 */
[----:B------:R-:W-:Y:S02]  /*9290*/  PRMT R29, R53, 0x5410, R29 ;  /* 0x00005410351d7816 */ /* 0x000fe4000000001d */
[C---:B------:R-:W-:Y:S02]  /*92a0*/  PRMT R31, R21.reuse, 0x5410, R31 ;  /* 0x00005410151f7816 */ /* 0x040fe4000000001f */
[----:B------:R-:W-:Y:S01]  /*92b0*/  PRMT R32, R21, 0x5432, R32 ;  /* 0x0000543215207816 */ /* 0x000fe20000000020 */
[----:B------:R-:W-:Y:S01]  /*92c0*/  IMAD.U32 R36, R35, 0x10000, RZ ;  /* 0x0001000023247824 */ /* 0x000fe200078e00ff */
[----:B------:R-:W-:Y:S01]  /*92d0*/  PRMT R38, R50, 0x5432, R38 ;  /* 0x0000543232267816 */ /* 0x000fe20000000026 */
[----:B------:R-:W-:Y:S01]  /*92e0*/  IMAD.U32 R30, R29, 0x10000, RZ ;  /* 0x000100001d1e7824 */ /* 0x000fe200078e00ff */
[----:B0-----:R-:W-:Y:S01]  /*92f0*/  LOP3.LUT R4, R12, 0xffff0000, RZ, 0xc0, !PT ;  /* 0xffff00000c047812 */ /* 0x001fe200078ec0ff */
[C---:B------:R-:W-:Y:S01]  /*9300*/  IMAD.U32 R6, R14.reuse, 0x10000, RZ ;  /* 0x000100000e067824 */ /* 0x040fe200078e00ff */
[----:B------:R-:W-:Y:S01]  /*9310*/  LOP3.LUT R7, R14, 0xffff0000, RZ, 0xc0, !PT ;  /* 0xffff00000e077812 */ /* 0x000fe200078ec0ff */
[----:B------:R-:W-:Y:S01]  /*9320*/  IMAD.U32 R5, R13, 0x10000, RZ ;  /* 0x000100000d057824 */ /* 0x000fe200078e00ff */
[C---:B------:R-:W-:Y:S01]  /*9330*/  LOP3.LUT R14, R15.reuse, 0xffff0000, RZ, 0xc0, !PT ;  /* 0xffff00000f0e7812 */ /* 0x040fe200078ec0ff */
[----:B------:R-:W-:Y:S01]  /*9340*/  IMAD.U32 R8, R15, 0x10000, RZ ;  /* 0x000100000f087824 */ /* 0x000fe200078e00ff */
[----:B------:R-:W-:-:S02]  /*9350*/  LOP3.LUT R33, R33, 0xffff0000, RZ, 0xc0, !PT ;  /* 0xffff000021217812 */ /* 0x000fc400078ec0ff */
[----:B------:R-:W-:Y:S02]  /*9360*/  PRMT R37, R52, 0x5410, R37 ;  /* 0x0000541034257816 */ /* 0x000fe40000000025 */
[----:B------:R-:W-:Y:S02]  /*9370*/  LOP3.LUT R35, R35, 0xffff0000, RZ, 0xc0, !PT ;  /* 0xffff000023237812 */ /* 0x000fe400078ec0ff */
[----:B------:R-:W-:Y:S01]  /*9380*/  LOP3.LUT R29, R29, 0xffff0000, RZ, 0xc0, !PT ;  /* 0xffff00001d1d7812 */ /* 0x000fe200078ec0ff */
[----:B--2---:R-:W-:-:S04]  /*9390*/  IMAD.IADD R3, R3, 0x1, R0 ;  /* 0x0000000103037824 */ /* 0x004fc800078e0200 */
[----:B------:R-:W-:-:S05]  /*93a0*/  IMAD R3, R3, 0x2, R2 ;  /* 0x0000000203037824 */ /* 0x000fca00078e0202 */
[----:B------:R-:W0:Y:S01]  /*93b0*/  LDS.128 R24, [R3+0x20400] ;  /* 0x0204000003187984 */ /* 0x000e220000000c00 */
[----:B------:R-:W-:Y:S01]  /*93c0*/  IMAD.U32 R0, R12, 0x10000, RZ ;  /* 0x000100000c007824 */ /* 0x000fe200078e00ff */
[----:B------:R-:W-:Y:S01]  /*93d0*/  LOP3.LUT R12, R13, 0xffff0000, RZ, 0xc0, !PT ;  /* 0xffff00000d0c7812 */ /* 0x000fe200078ec0ff */
[C---:B0-----:R-:W-:Y:S01]  /*93e0*/  IMAD.U32 R9, R24.reuse, 0x10000, RZ ;  /* 0x0001000018097824 */ /* 0x041fe200078e00ff */
        /* <DEDUP_REMOVED lines=8> */
[C---:B------:R-:W-:Y:S01]  /*9470*/  FMUL.FTZ R39, R9.reuse, R34 ;  /* 0x0000002209277220 */ /* 0x040fe20000410000 */
[-C--:B------:R-:W-:Y:S01]  /*9480*/  FMUL.FTZ R27, R9, R25.reuse ;  /* 0x00000019091b7220 */ /* 0x080fe20000410000 */
[C---:B------:R-:W-:Y:S02]  /*9490*/  FMUL.FTZ R40, R11.reuse, R36 ;  /* 0x000000240b287220 */ /* 0x040fe40000410000 */
[C---:B------:R-:W-:Y:S01]  /*94a0*/  FFMA.FTZ R39, R0.reuse, R25, -R39 ;  /* 0x0000001900277223 */ /* 0x040fe20000010827 */
[----:B------:R-:W-:Y:S01]  /*94b0*/  FFMA.FTZ R27, R0, R34, R27 ;  /* 0x00000022001b7223 */ /* 0x000fe2000001001b */
[----:B------:R-:W-:Y:S02]  /*94c0*/  IMAD.U32 R0, R32, 0x10000, RZ ;  /* 0x0001000020007824 */ /* 0x000fe400078e00ff */
[-C--:B------:R-:W-:Y:S01]  /*94d0*/  FMUL.FTZ R34, R11, R30.reuse ;  /* 0x0000001e0b227220 */ /* 0x080fe20000410000 */
[----:B------:R-:W-:Y:S02]  /*94e0*/  IMAD.U32 R9, R38, 0x10000, RZ ;  /* 0x0001000026097824 */ /* 0x000fe400078e00ff */
[----:B------:R-:W-:Y:S01]  /*94f0*/  FFMA.FTZ R40, R5, R30, -R40 ;  /* 0x0000001e05287223 */ /* 0x000fe20000010828 */
[----:B------:R-:W-:Y:S01]  /*9500*/  FMUL.FTZ R30, R21, R0 ;  /* 0x00000000151e7220 */ /* 0x000fe20000410000 */
[----:B------:R-:W-:Y:S01]  /*9510*/  FFMA.FTZ R34, R5, R36, R34 ;  /* 0x0000002405227223 */ /* 0x000fe20000010022 */
[-C--:B------:R-:W-:Y:S01]  /*9520*/  FMUL.FTZ R11, R21, R9.reuse ;  /* 0x00000009150b7220 */ /* 0x080fe20000410000 */
[----:B------:R-:W-:Y:S01]  /*9530*/  LOP3.LUT R5, R28, 0xffff0000, RZ, 0xc0, !PT ;  /* 0xffff00001c057812 */ /* 0x000fe200078ec0ff */
[----:B------:R-:W-:Y:S01]  /*9540*/  FFMA.FTZ R30, R8, R9, R30 ;  /* 0x00000009081e7223 */ /* 0x000fe2000001001e */
[----:B------:R-:W-:Y:S01]  /*9550*/  FMUL.FTZ R9, R10, R33 ;  /* 0x000000210a097220 */ /* 0x000fe20000410000 */
[----:B------:R-:W-:Y:S01]  /*9560*/  FFMA.FTZ R21, R8, R0, -R11 ;  /* 0x0000000008157223 */ /* 0x000fe2000001080b */
[----:B------:R-:W-:-:S02]  /*9570*/  IMAD.U32 R8, R37, 0x10000, RZ ;  /* 0x0001000025087824 */ /* 0x000fc400078e00ff */
[-C--:B------:R-:W-:Y:S01]  /*9580*/  FMUL.FTZ R11, R10, R5.reuse ;  /* 0x000000050a0b7220 */ /* 0x080fe20000410000 */
[----:B------:R-:W-:Y:S01]  /*9590*/  FFMA.FTZ R10, R4, R5, -R9 ;  /* 0x00000005040a7223 */ /* 0x000fe20000010809 */
[----:B------:R-:W-:Y:S02]  /*95a0*/  IMAD.U32 R0, R31, 0x10000, RZ ;  /* 0x000100001f007824 */ /* 0x000fe400078e00ff */
[C---:B------:R-:W-:Y:S01]  /*95b0*/  FMUL.FTZ R9, R13.reuse, R8 ;  /* 0x000000080d097220 */ /* 0x040fe20000410000 */
[C---:B------:R-:W-:Y:S01]  /*95c0*/  FMUL.FTZ R5, R24.reuse, R35 ;  /* 0x0000002318057220 */ /* 0x040fe20000410000 */
[----:B------:R-:W-:Y:S01]  /*95d0*/  FMUL.FTZ R28, R24, R29 ;  /* 0x0000001d181c7220 */ /* 0x000fe20000410000 */
[----:B------:R-:W-:Y:S01]  /*95e0*/  FFMA.FTZ R24, R4, R33, R11 ;  /* 0x0000002104187223 */ /* 0x000fe2000001000b */
[-C--:B------:R-:W-:Y:S01]  /*95f0*/  FMUL.FTZ R13, R13, R0.reuse ;  /* 0x000000000d0d7220 */ /* 0x080fe20000410000 */
[----:B------:R-:W-:Y:S01]  /*9600*/  FFMA.FTZ R11, R6, R0, -R9 ;  /* 0x00000000060b7223 */ /* 0x000fe20000010809 */
[----:B------:R-:W-:Y:S01]  /*9610*/  LOP3.LUT R4, R37, 0xffff0000, RZ, 0xc0, !PT ;  /* 0xffff000025047812 */ /* 0x000fe200078ec0ff */
[----:B------:R-:W-:Y:S01]  /*9620*/  FFMA.FTZ R29, R12, R29, -R5 ;  /* 0x0000001d0c1d7223 */ /* 0x000fe20000010805 */
[----:B------:R-:W-:-:S02]  /*9630*/  LOP3.LUT R0, R31, 0xffff0000, RZ, 0xc0, !PT ;  /* 0xffff00001f007812 */ /* 0x000fc400078ec0ff */
[----:B------:R-:W-:Y:S02]  /*9640*/  LOP3.LUT R9, R38, 0xffff0000, RZ, 0xc0, !PT ;  /* 0xffff000026097812 */ /* 0x000fe400078ec0ff */
[----:B------:R-:W-:Y:S01]  /*9650*/  LOP3.LUT R5, R32, 0xffff0000, RZ, 0xc0, !PT ;  /* 0xffff000020057812 */ /* 0x000fe200078ec0ff */
[----:B------:R-:W-:Y:S01]  /*9660*/  FFMA.FTZ R13, R6, R8, R13 ;  /* 0x00000008060d7223 */ /* 0x000fe2000001000d */
        /* <DEDUP_REMOVED lines=19> */
.L_x_5503:
[----:B------:R-:W-:Y:S05]  /*97a0*/  BSYNC B0 ;  /* 0x0000000000007941 */ /* 0x000fea0003800000 */
.L_x_5489:
        /* <DEDUP_REMOVED lines=8> */
.L_x_5486:
[----:B------:R-:W-:-:S13]  /*9830*/  ISETP.NE.AND P0, PT, R187, 0x3, PT ;  /* 0x00000003bb00780c */ /* 0x000fda0003f05270 */
[----:B------:R-:W-:Y:S05]  /*9840*/  @!P0 BRA `(.L_x_5516) ;  /* 0x0000000000048947 */ /* 0x000fea0003800000 */
[----:B------:R-:W-:Y:S01]  /*9850*/  BPT.TRAP 0x1 ;  /* 0x000000040000795c */ /* 0x000fe20000300000 */
.L_x_5516:
[----:B------:R-:W-:Y:S01]  /*9860*/  IMAD R169, R18, 0x8, R2 ;  /* 0x0000000812a97824 */ /* 0x000fe200078e0202 */
[----:B------:R-:W-:-:S04]  /*9870*/  SHF.L.U32 R56, R19, 0x1f, RZ ;  /* 0x0000001f13387819 */ /* 0x000fc800000006ff */
[----:B------:R0:W0:Y:S01]  /*9880*/  SYNCS.PHASECHK.TRANS64.TRYWAIT P1, [R169+URZ+0x38830], R56 ;  /* 0x03883038a90075a7 */ /* 0x000022000802017f */
[----:B------:R-:W-:Y:S05]  /*9890*/  @!P0 BRA `(.L_x_5517) ;  /* 0x0000000000048947 */ /* 0x000fea0003800000 */
[----:B------:R-:W-:Y:S01]  /*98a0*/  BPT.TRAP 0x1 ;  /* 0x000000040000795c */ /* 0x000fe20000300000 */
.L_x_5517:
[C---:B--2---:R-:W-:Y:S02]  /*98b0*/  VIADD R0, R2.reuse, 0x22400 ;  /* 0x0002240002007836 */ /* 0x044fe40000000000 */
[----:B01-3--:R-:W-:-:S03]  /*98c0*/  VIADD R3, R2, 0x20400 ;  /* 0x0002040002037836 */ /* 0x00bfc60000000000 */
[----:B------:R-:W-:Y:S02]  /*98d0*/  SHF.R.U32.HI R0, RZ, 0x4, R0 ;  /* 0x00000004ff007819 */ /* 0x000fe40000011600 */
[----:B------:R-:W-:Y:S02]  /*98e0*/  SHF.R.U32.HI R3, RZ, 0x4, R3 ;  /* 0x00000004ff037819 */ /* 0x000fe40000011603 */
[----:B------:R-:W-:Y:S02]  /*98f0*/  LOP3.LUT R0, R0, 0x3fff, RZ, 0xc0, !PT ;  /* 0x00003fff00007812 */ /* 0x000fe400078ec0ff */
[----:B------:R-:W-:Y:S02]  /*9900*/  LOP3.LUT R3, R3, 0x3fff, RZ, 0xc0, !PT ;  /* 0x00003fff03037812 */ /* 0x000fe400078ec0ff */
[----:B----4-:R-:W-:Y:S01]  /*9910*/  LOP3.LUT R14, R0, 0x10000, RZ, 0xfc, !PT ;  /* 0x00010000000e7812 */ /* 0x010fe200078efcff */
[----:B------:R-:W-:Y:S06]  /*9920*/  @P1 BRA `(.L_x_5518) ;  /* 0x0000000000081947 */ /* 0x000fec0003800000 */
[----:B------:R-:W0:Y:S02]  /*9930*/  SYNCS.PHASECHK.TRANS64.TRYWAIT P1, [R169+URZ+0x38830], R56 ;  /* 0x03883038a90075a7 */ /* 0x000e24000802017f */
[----:B0-----:R-:W-:Y:S05]  /*9940*/  @!P1 BRA `(.L_x_5519) ;  /* 0x0000017c00849947 */ /* 0x001fea0003800000 */
.L_x_5518:
        /* <DEDUP_REMOVED lines=13> */
[----:B------:R-:W-:Y:S01]  /*9a20*/  SHF.L.U32 R3, R20, 0x1f, RZ ;  /* 0x0000001f14037819 */ /* 0x000fe200000006ff */
[----:B------:R-:W-:Y:S01]  /*9a30*/  IMAD.MOV.U32 R9, RZ, RZ, 0x40000040 ;  /* 0x40000040ff097424 */ /* 0x000fe200078e00ff */
[----:B------:R-:W-:Y:S01]  /*9a40*/  BSSY B0, `(.L_x_5520) ;  /* 0x0000022000007945 */ /* 0x000fe20003800000 */
[----:B------:R-:W-:-:S02]  /*9a50*/  VIADD R10, R4, 0x4 ;  /* 0x00000004040a7836 */ /* 0x000fc40000000000 */
[----:B------:R-:W-:Y:S02]  /*9a60*/  IMAD.MOV.U32 R11, RZ, RZ, 0x40000040 ;  /* 0x40000040ff0b7424 */ /* 0x000fe400078e00ff */
[----:B------:R-:W-:-:S04]  /*9a70*/  IMAD.MOV.U32 R7, RZ, RZ, 0x40000040 ;  /* 0x40000040ff077424 */ /* 0x000fc800078e00ff */
[----:B------:R-:W-:Y:S01]  /*9a80*/  HGMMA.64x64x16.F32.BF16 R24, gdesc[UR4], RZ, !UPT, gsb0 ;  /* 0x00e00000041879f0 */ /* 0x000fe2000c0018ff */
        /* <DEDUP_REMOVED lines=27> */
[----:B------:R-:W1:Y:S02]  /*9c40*/  SYNCS.PHASECHK.TRANS64.TRYWAIT P1, [R2+URZ+0x38810], R3 ;  /* 0x03881003020075a7 */ /* 0x000e64000802017f */
[----:B-1----:R-:W-:Y:S05]  /*9c50*/  @!P1 BRA `(.L_x_5521) ;  /* 0x0000017800d49947 */ /* 0x002fea0003800000 */
.L_x_5786:
[----:B------:R-:W-:Y:S05]  /*9c60*/  BSYNC B0 ;  /* 0x0000000000007941 */ /* 0x000fea0003800000 */
.L_x_5520:
[----:B------:R-:W-:Y:S05]  /*9c70*/  @!P0 BRA `(.L_x_5522) ;  /* 0x0000000000048947 */ /* 0x000fea0003800000 */
[----:B------:R-:W-:Y:S01]  /*9c80*/  BPT.TRAP 0x1 ;  /* 0x000000040000795c */ /* 0x000fe20000300000 */
.L_x_5522:
[----:B------:R2:W3:Y:S01]  /*9c90*/  SYNCS.PHASECHK.TRANS64.TRYWAIT P2, [R169+URZ+0x38850], R56 ;  /* 0x03885038a90075a7 */ /* 0x0004e2000804017f */
[----:B------:R-:W-:Y:S05]  /*9ca0*/  @!P0 BRA `(.L_x_5523) ;  /* 0x0000000000048947 */ /* 0x000fea0003800000 */
[----:B------:R-:W-:Y:S01]  /*9cb0*/  BPT.TRAP 0x1 ;  /* 0x000000040000795c */ /* 0x000fe20000300000 */
.L_x_5523:
[----:B------:R-:W1:Y:S01]  /*9cc0*/  S2R R0, SR_TID.X ;  /* 0x0000000000007919 */ /* 0x000e620000002100 */
[----:B------:R-:W-:Y:S01]  /*9cd0*/  BSSY B0, `(.L_x_5524) ;  /* 0x0000009000007945 */ /* 0x000fe20003800000 */
[----:B-1----:R-:W-:Y:S01]  /*9ce0*/  LOP3.LUT R3, R0, 0x7f, RZ, 0xc0, !PT ;  /* 0x0000007f00037812 */ /* 0x002fe200078ec0ff */
[----:B------:R-:W-:-:S03]  /*9cf0*/  VIADD R0, R2, 0x400 ;  /* 0x0000040002007836 */ /* 0x000fc60000000000 */
[----:B------:R-:W-:Y:S02]  /*9d00*/  ISETP.NE.AND P1, PT, R3, RZ, PT ;  /* 0x000000ff0300720c */ /* 0x000fe40003f25270 */
[----:B------:R-:W-:-:S04]  /*9d10*/  SHF.R.U32.HI R0, RZ, 0x4, R0 ;  /* 0x00000004ff007819 */ /* 0x000fc80000011600 */
[----:B------:R-:W-:Y:S01]  /*9d20*/  LOP3.LUT R0, R0, 0x3fff, RZ, 0xc0, !PT ;  /* 0x00003fff00007812 */ /* 0x000fe200078ec0ff */
[----:B---3--:R-:W-:Y:S06]  /*9d30*/  @P2 BRA `(.L_x_5525) ;  /* 0x0000000000082947 */ /* 0x008fec0003800000 */
[----:B------:R-:W1:Y:S02]  /*9d40*/  SYNCS.PHASECHK.TRANS64.TRYWAIT P2, [R169+URZ+0x38850], R56 ;  /* 0x03885038a90075a7 */ /* 0x000e64000804017f */
[----:B-1----:R-:W-:Y:S05]  /*9d50*/  @!P2 BRA `(.L_x_5526) ;  /* 0x0000017800a8a947 */ /* 0x002fea0003800000 */
.L_x_5525:
[----:B------:R-:W-:Y:S05]  /*9d60*/  BSYNC B0 ;  /* 0x0000000000007941 */ /* 0x000fea0003800000 */
.L_x_5524:
[----:B------:R-:W-:Y:S05]  /*9d70*/  WARPSYNC.ALL ;  /* 0x0000000000007948 */ /* 0x000fea0003800000 */
[----:B------:R-:W-:Y:S01]  /*9d80*/  LOP3.LUT R15, R0, 0x10000, RZ, 0xfc, !PT ;  /* 0x00010000000f7812 */ /* 0x000fe200078efcff */
[----:B------:R-:W-:Y:S01]  /*9d90*/  VIADD R0, R2, 0x26400 ;  /* 0x0002640002007836 */ /* 0x000fe20000000000 */
[----:B------:R-:W-:-:S03]  /*9da0*/  WARPGROUP.ARRIVE ;  /* 0x00000000000079c5 */ /* 0x000fc60000000000 */
[----:B------:R-:W-:-:S03]  /*9db0*/  IMAD R20, R18, 0x1000, R15 ;  /* 0x0000100012147824 */ /* 0x000fc600078e020f */
[----:B------:R-:W3:Y:S01]  /*9dc0*/  S2R R3, SR_TID.X ;  /* 0x0000000000037919 */ /* 0x000ee20000002100 */
[----:B------:R-:W-:Y:S01]  /*9dd0*/  IMAD.MOV.U32 R21, RZ, RZ, 0x40000040 ;  /* 0x40000040ff157424 */ /* 0x000fe200078e00ff */
[----:B------:R-:W-:Y:S01]  /*9de0*/  SHF.R.U32.HI R0, RZ, 0x4, R0 ;  /* 0x00000004ff007819 */ /* 0x000fe20000011600 */
[----:B------:R-:W-:Y:S01]  /*9df0*/  IMAD.MOV.U32 R7, RZ, RZ, 0x40000040 ;  /* 0x40000040ff077424 */ /* 0x000fe200078e00ff */
[C---:B------:R-:W-:Y:S01]  /*9e00*/  R2UR UR6, R20.reuse ;  /* 0x00000000140672ca */ /* 0x040fe200000e0000 */
[----:B012---:R-:W-:Y:S01]  /*9e10*/  VIADD R56, R20, 0x2 ;  /* 0x0000000214387836 */ /* 0x007fe20000000000 */
        /* <DEDUP_REMOVED lines=10> */
[----:B------:R-:W-:Y:S01]  /*9ec0*/  ULDC UR36, c[0x0][0xa80] ;  /* 0x0002a00000247ab9 */ /* 0x000fe20000000800 */
[----:B------:R-:W-:Y:S01]  /*9ed0*/  IMAD.MOV.U32 R67, RZ, RZ, 0x40000040 ;  /* 0x40000040ff437424 */ /* 0x000fe200078e00ff */
[----:B------:R-:W-:Y:S01]  /*9ee0*/  ULDC UR37, c[0x0][0xa80] ;  /* 0x0002a00000257ab9 */ /* 0x000fe20000000800 */
[----:B------:R-:W-:Y:S01]  /*9ef0*/  IMAD.MOV.U32 R65, RZ, RZ, 0x40000040 ;  /* 0x40000040ff417424 */ /* 0x000fe200078e00ff */
[----:B------:R-:W-:Y:S07]  /*9f00*/  BSSY B0, `(.L_x_5527) ;  /* 0x000061f000007945 */ /* 0x000fee0003800000 */
        /* <DEDUP_REMOVED lines=9> */
[----:B---3--:R-:W-:-:S05]  /*9fa0*/  SHF.R.U32.HI R3, RZ, 0x7, R3 ;  /* 0x00000007ff037819 */ /* 0x008fca0000011603 */
        /* <DEDUP_REMOVED lines=182> */
[----:B------:R-:W-:-:S02]  /*ab10*/  IMAD.MOV.U32 R3, RZ, RZ, 0x28 ;  /* 0x00000028ff037424 */ /* 0x000fc400078e00ff */
        /* <DEDUP_REMOVED lines=14> */
[CC--:B------:R-:W-:Y:S02]  /*ac00*/  IADD3 R58, R3.reuse, R21.reuse, R6 ;  /* 0x00000015033a7210 */ /* 0x0c0fe40007ffe006 */
[----:B------:R-:W-:Y:S01]  /*ac10*/  IADD3 R56, R3, R21, R20 ;  /* 0x0000001503387210 */ /* 0x000fe20007ffe014 */
        /* <DEDUP_REMOVED lines=11> */
[----:B------:R-:W-:Y:S01]  /*acd0*/  VIADD R59, R20, 0xa00 ;  /* 0x00000a00143b7836 */ /* 0x000fe20000000000 */
[----:B------:R-:W-:Y:S02]  /*ace0*/  R2UR UR6, R56 ;  /* 0x00000000380672ca */ /* 0x000fe400000e0000 */
[----:B------:R-:W-:Y:S01]  /*acf0*/  R2UR UR7, R57 ;  /* 0x00000000390772ca */ /* 0x000fe200000e0000 */
[----:B------:R-:W-:Y:S02]  /*ad00*/  VIADD R57, R6, 0xa00 ;  /* 0x00000a0006397836 */ /* 0x000fe40000000000 */
[----:B------:R-:W-:-:S02]  /*ad10*/  IMAD.IADD R66, R0, 0x1, R59 ;  /* 0x0000000100427824 */ /* 0x000fc400078e023b */
[----:B------:R-:W-:Y:S02]  /*ad20*/  IMAD.IADD R64, R0, 0x1, R57 ;  /* 0x0000000100407824 */ /* 0x000fe400078e0239 */
[C---:B------:R-:W-:Y:S02]  /*ad30*/  IMAD.IADD R58, R62.reuse, 0x1, R59 ;  /* 0x000000013e3a7824 */ /* 0x040fe400078e023b */
[----:B------:R-:W-:Y:S01]  /*ad40*/  IMAD.IADD R56, R62, 0x1, R57 ;  /* 0x000000013e387824 */ /* 0x000fe200078e0239 */
        /* <DEDUP_REMOVED lines=11> */
[----:B------:R-:W-:-:S02]  /*ae00*/  IMAD.MOV.U32 R59, RZ, RZ, 0x40000040 ;  /* 0x40000040ff3b7424 */ /* 0x000fc400078e00ff */
[----:B------:R-:W-:Y:S01]  /*ae10*/  IMAD.MOV.U32 R57, RZ, RZ, 0x40000040 ;  /* 0x40000040ff397424 */ /* 0x000fe200078e00ff */
        /* <DEDUP_REMOVED lines=71> */
[----:B------:R-:W-:Y:S01]  /*b290*/  VIADD R3, R6, 0xe00 ;  /* 0x00000e0006037836 */ /* 0x000fe20000000000 */
[----:B------:R-:W-:-:S02]  /*b2a0*/  WARPGROUP.DEPBAR.LE gsb0, 0x0 ;  /* 0x00008000000079c5 */ /* 0x000fc40000010000 */
[----:B------:R-:W-:-:S06]  /*b2b0*/  WARPGROUP.ARRIVE ;  /* 0x00000000000079c5 */ /* 0x000fcc0000000000 */
[----:B------:R-:W-:Y:S01]  /*b2c0*/  HGMMA.64x64x16.F32.BF16 R24, gdesc[UR4], R24, gsb0 ;  /* 0x00e00000041879f0 */ /* 0x000fe20008001818 */
[----:B------:R-:W-:Y:S02]  /*b2d0*/  R2UR UR4, R58 ;  /* 0x000000003a0472ca */ /* 0x000fe400000e0000 */
[----:B------:R-:W-:Y:S01]  /*b2e0*/  R2UR UR5, R59 ;  /* 0x000000003b0572ca */ /* 0x000fe200000e0000 */
[----:B------:R-:W-:Y:S01]  /*b2f0*/  VIADD R59, R20, 0xe00 ;  /* 0x00000e00143b7836 */ /* 0x000fe20000000000 */
[----:B------:R-:W-:Y:S01]  /*b300*/  R2UR UR6, R56 ;  /* 0x00000000380672ca */ /* 0x000fe200000e0000 */
[C---:B------:R-:W-:Y:S01]  /*b310*/  IMAD.IADD R56, R0.reuse, 0x1, R3 ;  /* 0x0000000100387824 */ /* 0x040fe200078e0203 */
[----:B------:R-:W-:Y:S01]  /*b320*/  R2UR UR7, R57 ;  /* 0x00000000390772ca */ /* 0x000fe200000e0000 */
[----:B------:R-:W-:Y:S02]  /*b330*/  IMAD.IADD R64, R0, 0x1, R59 ;  /* 0x0000000100407824 */ /* 0x000fe400078e023b */
[----:B------:R-:W-:-:S02]  /*b340*/  IMAD.MOV.U32 R57, RZ, RZ, 0x40000040 ;  /* 0x40000040ff397424 */ /* 0x000fc400078e00ff */
        /* <DEDUP_REMOVED lines=12> */
[----:B------:R-:W-:Y:S01]  /*b410*/  IMAD.MOV.U32 R59, RZ, RZ, 0x40000040 ;  /* 0x40000040ff3b7424 */ /* 0x000fe200078e00ff */
        /* <DEDUP_REMOVED lines=23> */
[----:B------:R-:W-:Y:S01]  /*b590*/  LOP3.LUT R21, R0, 0x6, RZ, 0xc0, !PT ;  /* 0x0000000600157812 */ /* 0x000fe200078ec0ff */
[----:B------:R-:W-:-:S03]  /*b5a0*/  IMAD.IADD R0, R216, 0x1, R195 ;  /* 0x00000001d8007824 */ /* 0x000fc600078e02c3 */
[CC--:B------:R-:W-:Y:S02]  /*b5b0*/  IADD3 R58, R21.reuse, R3.reuse, R6 ;  /* 0x00000003153a7210 */ /* 0x0c0fe40007ffe006 */
[----:B------:R-:W-:Y:S01]  /*b5c0*/  IADD3 R20, R21, R3, R20 ;  /* 0x0000000315147210 */ /* 0x000fe20007ffe014 */
[----:B------:R-:W-:Y:S01]  /*b5d0*/  IMAD.MOV.U32 R21, RZ, RZ, 0x40000040 ;  /* 0x40000040ff157424 */ /* 0x000fe200078e00ff */
[----:B0-----:R-:W-:-:S13]  /*b5e0*/  ISETP.NE.AND P2, PT, R57, 0x1, PT ;  /* 0x000000013900780c */ /* 0x001fda0003f45270 */
[----:B------:R-:W0:Y:S08]  /*b5f0*/  @P2 LDC R3, c[0x0][0x44c] ;  /* 0x00011300ff032b82 */ /* 0x000e300000000800 */
[----:B------:R-:W1:Y:S01]  /*b600*/  @P2 LDC R200, c[0x0][0x44c] ;  /* 0x00011300ffc82b82 */ /* 0x000e620000000800 */
[----:B0-----:R-:W-:Y:S01]  /*b610*/  @P2 IMAD.HI.U32 R3, R0, R3, RZ ;  /* 0x0000000300032227 */ /* 0x001fe200078e00ff */
[----:B------:R-:W-:-:S02]  /*b620*/  WARPGROUP.DEPBAR.LE gsb0, 0x0 ;  /* 0x00008000000079c5 */ /* 0x000fc40000010000 */
[----:B------:R-:W-:-:S06]  /*b630*/  WARPGROUP.ARRIVE ;  /* 0x00000000000079c5 */ /* 0x000fcc0000000000 */
[----:B------:R-:W-:Y:S01]  /*b640*/  HGMMA.64x64x16.F32.BF16 R24, gdesc[UR4], R24, gsb0 ;  /* 0x00e00000041879f0 */ /* 0x000fe20008001818 */
[----:B------:R-:W-:Y:S02]  /*b650*/  R2UR UR4, R58 ;  /* 0x000000003a0472ca */ /* 0x000fe400000e0000 */
[----:B------:R-:W-:Y:S02]  /*b660*/  R2UR UR5, R59 ;  /* 0x000000003b0572ca */ /* 0x000fe400000e0000 */
[----:B------:R-:W-:Y:S02]  /*b670*/  R2UR UR6, R20 ;  /* 0x00000000140672ca */ /* 0x000fe400000e0000 */
[----:B------:R-:W-:Y:S01]  /*b680*/  R2UR UR7, R21 ;  /* 0x00000000150772ca */ /* 0x000fe200000e0000 */
[----:B------:R-:W0:Y:S02]  /*b690*/  @P2 LDC R20, c[0x0][0x450] ;  /* 0x00011400ff142b82 */ /* 0x000e240000000800 */
[----:B0-----:R-:W-:Y:S01]  /*b6a0*/  @P2 SHF.R.U32.HI R0, RZ, R20, R3 ;  /* 0x00000014ff002219 */ /* 0x001fe20000011603 */
[----:B------:R-:W-:-:S02]  /*b6b0*/  IMAD R20, R197, -0x40, R56 ;  /* 0xffffffc0c5147824 */ /* 0x000fc400078e0238 */
[----:B------:R-:W-:Y:S02]  /*b6c0*/  VIADD R197, R197, 0xfffffffe ;  /* 0xfffffffec5c57836 */ /* 0x000fe40000000000 */
[----:B------:R-:W0:Y:S01]  /*b6d0*/  SHFL.IDX PT, R21, R0, RZ, 0x1c1f ;  /* 0x001c1fff00157589 */ /* 0x000e2200000e0000 */
[----:B------:R-:W-:Y:S02]  /*b6e0*/  IADD3 R3, R203, 0x1, R20 ;  /* 0x00000001cb037810 */ /* 0x000fe40007ffe014 */
[----:B------:R-:W-:Y:S01]  /*b6f0*/  IADD3 R20, -R189, R20, R203 ;  /* 0x00000014bd147210 */ /* 0x000fe20007ffe1cb */
[----:B------:R-:W2:Y:S01]  /*b700*/  SHFL.IDX PT, R0, R0, 0x1, 0x1c1f ;  /* 0x003c1f0000007f89 */ /* 0x000ea200000e0000 */
[----:B------:R-:W-:-:S04]  /*b710*/  IADD3 R3, -R194, R3, -R189 ;  /* 0x00000003c2037210 */ /* 0x000fc80007ffe9bd */
[----:B0-----:R-:W-:-:S04]  /*b720*/  VIADDMNMX R21, R21, R3, R20, PT ;  /* 0x0000000315157246 */ /* 0x001fc80003800114 */
[C---:B------:R-:W-:Y:S02]  /*b730*/  ISETP.GT.AND P3, PT, R21.reuse, RZ, PT ;  /* 0x000000ff1500720c */ /* 0x040fe40003f64270 */
[C---:B------:R-:W-:Y:S02]  /*b740*/  ISETP.GT.AND P4, PT, R21.reuse, 0x1, PT ;  /* 0x000000011500780c */ /* 0x040fe40003f84270 */
[----:B------:R-:W-:Y:S02]  /*b750*/  ISETP.GT.AND P5, PT, R21, 0x8, PT ;  /* 0x000000081500780c */ /* 0x000fe40003fa4270 */
[----:B--2---:R-:W-:Y:S01]  /*b760*/  VIADDMNMX R20, R0, R3, R20, PT ;  /* 0x0000000300147246 */ /* 0x004fe20003800114 */
[----:B------:R-:W-:Y:S02]  /*b770*/  WARPGROUP.DEPBAR.LE gsb0, 0x0 ;  /* 0x00008000000079c5 */ /* 0x000fe40000010000 */
[----:B------:R-:W-:-:S06]  /*b780*/  WARPGROUP.ARRIVE ;  /* 0x00000000000079c5 */ /* 0x000fcc0000000000 */
[----:B------:R-:W-:Y:S01]  /*b790*/  HGMMA.64x64x16.F32.BF16 R24, gdesc[UR4], R24, gsb0 ;  /* 0x00e00000041879f0 */ /* 0x000fe20008001818 */
[----:B------:R-:W-:Y:S02]  /*b7a0*/  ULDC UR4, c[0x0][0xa80] ;  /* 0x0002a00000047ab9 */ /* 0x000fe40000000800 */
        /* <DEDUP_REMOVED lines=44> */
[----:B------:R-:W-:Y:S02]  /*ba70*/  ISETP.GT.AND P3, PT, R20, RZ, PT ;  /* 0x000000ff1400720c */ /* 0x000fe40003f64270 */
        /* <DEDUP_REMOVED lines=10> */
[----:B------:R-:W-:Y:S02]  /*bb20*/  FMNMX.FTZ R3, R30, R3, !PT ;  /* 0x000000031e037209 */ /* 0x000fe40007810000 */
[----:B------:R-:W-:Y:S02]  /*bb30*/  FSEL R34, R34, -INF , P4 ;  /* 0xff80000022227808 */ /* 0x000fe40002000000 */
[C---:B------:R-:W-:Y:S02]  /*bb40*/  ISETP.GT.AND P4, PT, R20.reuse, 0x18, PT ;  /* 0x000000181400780c */ /* 0x040fe40003f84270 */
[----:B------:R-:W-:Y:S02]  /*bb50*/  ISETP.GT.AND P5, PT, R20, 0x21, PT ;  /* 0x000000211400780c */ /* 0x000fe40003fa4270 */
[----:B------:R-:W-:-:S02]  /*bb60*/  FSEL R38, R38, -INF , P4 ;  /* 0xff80000026267808 */ /* 0x000fc40002000000 */
[C---:B------:R-:W-:Y:S02]  /*bb70*/  ISETP.GT.AND P4, PT, R20.reuse, 0x20, PT ;  /* 0x000000201400780c */ /* 0x040fe40003f84270 */
[----:B0-----:R-:W-:Y:S02]  /*bb80*/  FMNMX.FTZ R21, R57, R70, !PT ;  /* 0x0000004639157209 */ /* 0x001fe40007810000 */
[----:B------:R-:W-:Y:S02]  /*bb90*/  FSEL R70, R31, -INF , P3 ;  /* 0xff8000001f467808 */ /* 0x000fe40001800000 */
[----:B------:R-:W-:Y:S01]  /*bba0*/  ISETP.GT.AND P3, PT, R20, 0x11, PT ;  /* 0x000000111400780c */ /* 0x000fe20003f64270 */
[----:B------:R-:W0:Y:S01]  /*bbb0*/  SHFL.BFLY PT, R74, R21, 0x1, 0x1f ;  /* 0x0c201f00154a7f89 */ /* 0x000e2200000e0000 */
[----:B------:R-:W-:Y:S02]  /*bbc0*/  FMNMX.FTZ R3, R70, R3, !PT ;  /* 0x0000000346037209 */ /* 0x000fe40007810000 */
[----:B------:R-:W-:-:S02]  /*bbd0*/  FSEL R72, R35, -INF , P3 ;  /* 0xff80000023487808 */ /* 0x000fc40001800000 */
[----:B------:R-:W-:Y:S02]  /*bbe0*/  FMNMX.FTZ R3, R34, R3, !PT ;  /* 0x0000000322037209 */ /* 0x000fe40007810000 */
[----:B------:R-:W-:Y:S02]  /*bbf0*/  ISETP.GT.AND P3, PT, R20, 0x19, PT ;  /* 0x000000191400780c */ /* 0x000fe40003f64270 */
[----:B------:R-:W-:Y:S02]  /*bc00*/  FMNMX.FTZ R3, R72, R3, !PT ;  /* 0x0000000348037209 */ /* 0x000fe40007810000 */
[----:B------:R-:W-:Y:S02]  /*bc10*/  FSEL R42, R42, -INF , P4 ;  /* 0xff8000002a2a7808 */ /* 0x000fe40002000000 */
[----:B------:R-:W-:Y:S02]  /*bc20*/  ISETP.GT.AND P4, PT, R20, 0x28, PT ;  /* 0x000000281400780c */ /* 0x000fe40003f84270 */
[----:B------:R-:W-:-:S02]  /*bc30*/  FSEL R76, R43, -INF , P5 ;  /* 0xff8000002b4c7808 */ /* 0x000fc40002800000 */
[----:B------:R-:W-:Y:S02]  /*bc40*/  FSEL R46, R46, -INF , P4 ;  /* 0xff8000002e2e7808 */ /* 0x000fe40002000000 */
[----:B------:R-:W-:-:S04]  /*bc50*/  ISETP.GT.AND P4, PT, R20, 0x30, PT ;  /* 0x000000301400780c */ /* 0x000fc80003f84270 */
[----:B------:R-:W-:Y:S02]  /*bc60*/  FSEL R50, R50, -INF , P4 ;  /* 0xff80000032327808 */ /* 0x000fe40002000000 */
[----:B0-----:R-:W-:Y:S02]  /*bc70*/  FMNMX.FTZ R0, R21, R74, !PT ;  /* 0x0000004a15007209 */ /* 0x001fe40007810000 */
[----:B------:R-:W-:Y:S02]  /*bc80*/  FSEL R74, R39, -INF , P3 ;  /* 0xff800000274a7808 */ /* 0x000fe40001800000 */
[----:B------:R-:W-:Y:S01]  /*bc90*/  FMNMX.FTZ R21, R38, R3, !PT ;  /* 0x0000000326157209 */ /* 0x000fe20007810000 */
[----:B------:R-:W-:Y:S01]  /*bca0*/  IMAD.U32 R3, RZ, RZ, UR4 ;  /* 0x00000004ff037e24 */ /* 0x000fe2000f8e00ff */
[----:B------:R-:W-:Y:S02]  /*bcb0*/  ISETP.GT.AND P3, PT, R20, 0x29, PT ;  /* 0x000000291400780c */ /* 0x000fe40003f64270 */
[----:B------:R-:W-:Y:S01]  /*bcc0*/  FMNMX.FTZ R21, R74, R21, !PT ;  /* 0x000000154a157209 */ /* 0x000fe20007810000 */
[C---:B------:R-:W-:Y:S01]  /*bcd0*/  FMUL.FTZ R29, R0.reuse, R3 ;  /* 0x00000003001d7220 */ /* 0x040fe20000410000 */
[----:B------:R-:W-:-:S02]  /*bce0*/  FSETP.NEU.FTZ.AND P5, PT, R0, -INF , PT ;  /* 0xff8000000000780b */ /* 0x000fc40003fbd000 */
[----:B------:R-:W-:Y:S02]  /*bcf0*/  FMNMX.FTZ R21, R42, R21, !PT ;  /* 0x000000152a157209 */ /* 0x000fe40007810000 */
[----:B------:R-:W-:Y:S02]  /*bd00*/  FSEL R78, R47, -INF , P3 ;  /* 0xff8000002f4e7808 */ /* 0x000fe40001800000 */
[----:B------:R-:W-:Y:S02]  /*bd10*/  FMNMX.FTZ R21, R76, R21, !PT ;  /* 0x000000154c157209 */ /* 0x000fe40007810000 */
[----:B------:R-:W-:Y:S02]  /*bd20*/  FSEL R29, R29, RZ, P5 ;  /* 0x000000ff1d1d7208 */ /* 0x000fe40002800000 */
[----:B------:R-:W-:Y:S02]  /*bd30*/  FMNMX.FTZ R21, R46, R21, !PT ;  /* 0x000000152e157209 */ /* 0x000fe40007810000 */
[----:B------:R-:W-:Y:S01]  /*bd40*/  ISETP.GT.AND P3, PT, R20, 0x31, PT ;  /* 0x000000311400780c */ /* 0x000fe20003f64270 */
[--C-:B------:R-:W-:Y:S01]  /*bd50*/  FFMA.FTZ R31, R24, R3, -R29.reuse ;  /* 0x00000003181f7223 */ /* 0x100fe2000001081d */
[----:B------:R-:W-:Y:S01]  /*bd60*/  FMNMX.FTZ R21, R78, R21, !PT ;  /* 0x000000154e157209 */ /* 0x000fe20007810000 */
[-CC-:B------:R-:W-:Y:S01]  /*bd70*/  FFMA.FTZ R25, R25, R3.reuse, -R29.reuse ;  /* 0x0000000319197223 */ /* 0x180fe2000001081d */
[----:B------:R-:W-:Y:S01]  /*bd80*/  ISETP.GT.AND P4, PT, R20, 0x38, PT ;  /* 0x000000381400780c */ /* 0x000fe20003f84270 */
[--C-:B------:R-:W-:Y:S01]  /*bd90*/  FFMA.FTZ R28, R28, R3, -R29.reuse ;  /* 0x000000031c1c7223 */ /* 0x100fe2000001081d */
[----:B------:R-:W-:Y:S01]  /*bda0*/  FSEL R24, R51, -INF , P3 ;  /* 0xff80000033187808 */ /* 0x000fe20001800000 */
[----:B------:R-:W-:Y:S01]  /*bdb0*/  MUFU.EX2 R31, R31 ;  /* 0x0000001f001f7308 */ /* 0x000fe20000000800 */
[----:B------:R-:W-:Y:S01]  /*bdc0*/  FMNMX.FTZ R21, R50, R21, !PT ;  /* 0x0000001532157209 */ /* 0x000fe20007810000 */
[-CC-:B------:R-:W-:Y:S01]  /*bdd0*/  FFMA.FTZ R56, R56, R3.reuse, -R29.reuse ;  /* 0x0000000338387223 */ /* 0x180fe2000001081d */
[----:B------:R-:W-:Y:S01]  /*bde0*/  ISETP.GT.AND P3, PT, R20, 0x39, PT ;  /* 0x000000391400780c */ /* 0x000fe20003f64270 */
[-CC-:B------:R-:W-:Y:S01]  /*bdf0*/  FFMA.FTZ R32, R32, R3.reuse, -R29.reuse ;  /* 0x0000000320207223 */ /* 0x180fe2000001081d */
[----:B------:R-:W-:Y:S01]  /*be00*/  FSEL R54, R54, -INF , P4 ;  /* 0xff80000036367808 */ /* 0x000fe20002000000 */
[--C-:B------:R-:W-:Y:S01]  /*be10*/  FFMA.FTZ R58, R58, R3, -R29.reuse ;  /* 0x000000033a3a7223 */ /* 0x100fe2000001081d */
[----:B------:R-:W-:Y:S01]  /*be20*/  FMNMX.FTZ R21, R24, R21, !PT ;  /* 0x0000001518157209 */ /* 0x000fe20007810000 */
[----:B------:R-:W0:Y:S01]  /*be30*/  MUFU.EX2 R152, R25 ;  /* 0x0000001900987308 */ /* 0x000e220000000800 */
[----:B------:R-:W-:Y:S01]  /*be40*/  FSEL R80, R55, -INF , P3 ;  /* 0xff80000037507808 */ /* 0x000fe20001800000 */
        /* <DEDUP_REMOVED lines=8> */
[-CC-:B------:R-:W-:Y:S01]  /*bed0*/  FFMA.FTZ R176, R64, R3.reuse, -R29.reuse ;  /* 0x0000000340b07223 */ /* 0x180fe2000001081d */
[-CC-:B------:R-:W-:Y:S01]  /*bee0*/  FFMA.FTZ R177, R48, R3.reuse, -R29.reuse ;  /* 0x0000000330b17223 */ /* 0x180fe2000001081d */
[----:B------:R-:W2:Y:S01]  /*bef0*/  SHFL.BFLY PT, R20, R21, 0x2, 0x1f ;  /* 0x0c401f0015147f89 */ /* 0x000ea200000e0000 */
[-CC-:B------:R-:W-:Y:S01]  /*bf00*/  FFMA.FTZ R171, R66, R3.reuse, -R29.reuse ;  /* 0x0000000342ab7223 */ /* 0x180fe2000001081d */
[-CC-:B------:R-:W-:Y:S01]  /*bf10*/  FFMA.FTZ R172, R52, R3.reuse, -R29.reuse ;  /* 0x0000000334ac7223 */ /* 0x180fe2000001081d */
[----:B------:R-:W-:Y:S01]  /*bf20*/  FFMA.FTZ R173, R68, R3, -R29 ;  /* 0x0000000344ad7223 */ /* 0x000fe2000001081d */
[----:B------:R-:W3:Y:S01]  /*bf30*/  MUFU.EX2 R33, R56 ;  /* 0x0000003800217308 */ /* 0x000ee20000000800 */
[----:B0-----:R-:W-:Y:S01]  /*bf40*/  FADD.FTZ R25, R31, R152 ;  /* 0x000000981f197221 */ /* 0x001fe20000010000 */
[----:B------:R-:W-:-:S06]  /*bf50*/  F2FP.BF16.F32.PACK_AB R152, R152, R31 ;  /* 0x0000001f9898723e */ /* 0x000fcc00000010ff */
[----:B------:R-:W-:Y:S08]  /*bf60*/  MUFU.EX2 R32, R32 ;  /* 0x0000002000207308 */ /* 0x000ff00000000800 */
[----:B------:R-:W0:Y:S01]  /*bf70*/  MUFU.EX2 R35, R58 ;  /* 0x0000003a00237308 */ /* 0x000e220000000800 */
[----:B---3--:R-:W-:Y:S02]  /*bf80*/  F2FP.BF16.F32.PACK_AB R154, R33, R28 ;  /* 0x0000001c219a723e */ /* 0x008fe400000010ff */
[----:B--2---:R-:W-:-:S05]  /*bf90*/  FMNMX.FTZ R20, R21, R20, !PT ;  /* 0x0000001415147209 */ /* 0x004fca0007810000 */
[----:B------:R-:W-:Y:S01]  /*bfa0*/  MUFU.EX2 R36, R36 ;  /* 0x0000002400247308 */ /* 0x000fe20000000800 */
[----:B------:R-:W2:Y:S07]  /*bfb0*/  SHFL.BFLY PT, R21, R20, 0x1, 0x1f ;  /* 0x0c201f0014157f89 */ /* 0x000eae00000e0000 */
[----:B------:R-:W3:Y:S01]  /*bfc0*/  MUFU.EX2 R37, R60 ;  /* 0x0000003c00257308 */ /* 0x000ee20000000800 */
[----:B0-----:R-:W-:-:S07]  /*bfd0*/  F2FP.BF16.F32.PACK_AB R156, R35, R32 ;  /* 0x00000020239c723e */ /* 0x001fce00000010ff */
[----:B------:R-:W-:Y:S08]  /*bfe0*/  MUFU.EX2 R40, R40 ;  /* 0x0000002800287308 */ /* 0x000ff00000000800 */
[----:B------:R-:W0:Y:S01]  /*bff0*/  MUFU.EX2 R181, R181 ;  /* 0x000000b500b57308 */ /* 0x000e220000000800 */
[----:B--2---:R-:W-:Y:S02]  /*c000*/  FMNMX.FTZ R168, R20, R21, !PT ;  /* 0x0000001514a87209 */ /* 0x004fe40007810000 */
[----:B---3--:R-:W-:-:S02]  /*c010*/  F2FP.BF16.F32.PACK_AB R158, R37, R36 ;  /* 0x00000024259e723e */ /* 0x008fc400000010ff */
[C---:B------:R-:W-:Y:S01]  /*c020*/  FSETP.NEU.FTZ.AND P3, PT, R168.reuse, -INF , PT ;  /* 0xff800000a800780b */ /* 0x040fe20003f7d000 */
[-C--:B------:R-:W-:Y:S02]  /*c030*/  FMUL.FTZ R20, R168, R3.reuse ;  /* 0x00000003a8147220 */ /* 0x080fe40000410000 */
[----:B------:R-:W-:Y:S03]  /*c040*/  MUFU.EX2 R182, R182 ;  /* 0x000000b600b67308 */ /* 0x000fe60000000800 */
[----:B------:R-:W-:Y:S01]  /*c050*/  FSEL R21, R20, RZ, P3 ;  /* 0x000000ff14157208 */ /* 0x000fe20001800000 */
[C---:B------:R-:W-:Y:S02]  /*c060*/  @!P1 VIADD R20, R169.reuse, 0x38840 ;  /* 0x00038840a9149836 */ /* 0x040fe40000000000 */
[----:B------:R-:W-:Y:S02]  /*c070*/  @!P1 VIADD R169, R169, 0x38860 ;  /* 0x00038860a9a99836 */ /* 0x000fe40000000000 */
        /* <DEDUP_REMOVED lines=8> */
[----:B------:R-:W-:Y:S01]  /*c100*/  FFMA.FTZ R183, R42, R3, -R21 ;  /* 0x000000032ab77223 */ /* 0x000fe20000010815 */
[----:B------:R-:W-:Y:S01]  /*c110*/  @!P1 PRMT R20, RZ, 0x654, R20 ;  /* 0x00000654ff149816 */ /* 0x000fe20000000014 */
[----:B------:R-:W-:Y:S01]  /*c120*/  FADD.FTZ R42, R28, R25 ;  /* 0x000000191c2a7221 */ /* 0x000fe20000010000 */
[----:B------:R-:W-:-:S02]  /*c130*/  IMAD.MOV.U32 R25, RZ, RZ, 0x40000040 ;  /* 0x40000040ff197424 */ /* 0x000fc400078e00ff */
[-CC-:B------:R-:W-:Y:S01]  /*c140*/  FFMA.FTZ R74, R74, R3.reuse, -R21.reuse ;  /* 0x000000034a4a7223 */ /* 0x180fe20000010815 */
[-CC-:B------:R-:W-:Y:S01]  /*c150*/  FFMA.FTZ R198, R76, R3.reuse, -R21.reuse ;  /* 0x000000034cc67223 */ /* 0x180fe20000010815 */
[----:B------:R-:W2:Y:S01]  /*c160*/  MUFU.EX2 R27, R27 ;  /* 0x0000001b001b7308 */ /* 0x000ea20000000800 */
[-CC-:B------:R-:W-:Y:S01]  /*c170*/  FFMA.FTZ R178, R46, R3.reuse, -R21.reuse ;  /* 0x000000032eb27223 */ /* 0x180fe20000010815 */
[-CC-:B------:R-:W-:Y:S01]  /*c180*/  FFMA.FTZ R179, R78, R3.reuse, -R21.reuse ;  /* 0x000000034eb37223 */ /* 0x180fe20000010815 */
[-CC-:B------:R-:W-:Y:S01]  /*c190*/  FFMA.FTZ R180, R50, R3.reuse, -R21.reuse ;  /* 0x0000000332b47223 */ /* 0x180fe20000010815 */
[----:B------:R3:W-:Y:S01]  /*c1a0*/  @!P1 SYNCS.ARRIVE.TRANS64.RED.A1T0 RZ, [R20+URZ], RZ ;  /* 0x000000ff14ff99a7 */ /* 0x0007e2000810043f */
[-CC-:B------:R-:W-:Y:S01]  /*c1b0*/  FFMA.FTZ R174, R24, R3.reuse, -R21.reuse ;  /* 0x0000000318ae7223 */ /* 0x180fe20000010815 */
[-CC-:B------:R-:W-:Y:S01]  /*c1c0*/  FFMA.FTZ R175, R54, R3.reuse, -R21.reuse ;  /* 0x0000000336af7223 */ /* 0x180fe20000010815 */
[----:B------:R-:W-:Y:S01]  /*c1d0*/  FFMA.FTZ R170, R80, R3, -R21 ;  /* 0x0000000350aa7223 */ /* 0x000fe20000010815 */
[----:B------:R-:W4:Y:S01]  /*c1e0*/  MUFU.EX2 R30, R30 ;  /* 0x0000001e001e7308 */ /* 0x000f220000000800 */
[----:B------:R-:W-:Y:S01]  /*c1f0*/  IMAD.MOV.U32 R21, RZ, RZ, 0x40000040 ;  /* 0x40000040ff157424 */ /* 0x000fe200078e00ff */
[----:B------:R-:W-:Y:S01]  /*c200*/  R2UR UR11, R25 ;  /* 0x00000000190b72ca */ /* 0x000fe200000e0000 */
[----:B---3--:R-:W-:Y:S01]  /*c210*/  IMAD R20, R18, 0x1000, R191 ;  /* 0x0000100012147824 */ /* 0x008fe200078e02bf */
[----:B0-----:R-:W-:-:S02]  /*c220*/  F2FP.BF16.F32.PACK_AB R160, R181, R40 ;  /* 0x00000028b5a0723e */ /* 0x001fc400000010ff */
[----:B------:R-:W-:Y:S02]  /*c230*/  R2UR UR7, R21 ;  /* 0x00000000150772ca */ /* 0x000fe400000e0000 */
[----:B------:R-:W0:Y:S01]  /*c240*/  MUFU.EX2 R155, R70 ;  /* 0x00000046009b7308 */ /* 0x000e220000000800 */
[----:B--2---:R-:W-:Y:S01]  /*c250*/  FADD.FTZ R29, R26, R27 ;  /* 0x0000001b1a1d7221 */ /* 0x004fe20000010000 */
[C---:B------:R-:W-:Y:S02]  /*c260*/  VIADD R24, R20.reuse, 0x80 ;  /* 0x0000008014187836 */ /* 0x040fe40000000000 */
[----:B------:R-:W-:Y:S01]  /*c270*/  FADD.FTZ R21, R33, R42 ;  /* 0x0000002a21157221 */ /* 0x000fe20000010000 */
[----:B------:R-:W-:Y:S02]  /*c280*/  F2FP.BF16.F32.PACK_AB R153, R27, R26 ;  /* 0x0000001a1b99723e */ /* 0x000fe400000010ff */
[----:B------:R-:W-:Y:S01]  /*c290*/  R2UR UR6, R20 ;  /* 0x00000000140672ca */ /* 0x000fe200000e0000 */
[----:B------:R-:W2:Y:S01]  /*c2a0*/  MUFU.EX2 R34, R34 ;  /* 0x0000002200227308 */ /* 0x000ea20000000800 */
[----:B----4-:R-:W-:Y:S01]  /*c2b0*/  FADD.FTZ R44, R30, R29 ;  /* 0x0000001d1e2c7221 */ /* 0x010fe20000010000 */
[----:B------:R-:W-:Y:S01]  /*c2c0*/  R2UR UR10, R24 ;  /* 0x00000000180a72ca */ /* 0x000fe200000e0000 */
[----:B------:R-:W-:Y:S01]  /*c2d0*/  FADD.FTZ R24, R32, R21 ;  /* 0x0000001520187221 */ /* 0x000fe20000010000 */
[----:B------:R-:W-:-:S03]  /*c2e0*/  @!P1 PRMT R169, RZ, 0x654, R169 ;  /* 0x00000654ffa99816 */ /* 0x000fc600000000a9 */
[----:B------:R-:W-:Y:S01]  /*c2f0*/  FADD.FTZ R21, R35, R24 ;  /* 0x0000001823157221 */ /* 0x000fe20000010000 */
[----:B------:R-:W3:Y:S01]  /*c300*/  MUFU.EX2 R157, R72 ;  /* 0x00000048009d7308 */ /* 0x000ee20000000800 */
[C---:B0-----:R-:W-:Y:S01]  /*c310*/  FADD.FTZ R25, R155.reuse, R44 ;  /* 0x0000002c9b197221 */ /* 0x041fe20000010000 */
[----:B------:R-:W-:Y:S01]  /*c320*/  F2FP.BF16.F32.PACK_AB R155, R155, R30 ;  /* 0x0000001e9b9b723e */ /* 0x000fe200000010ff */
[----:B------:R-:W-:Y:S01]  /*c330*/  BAR.SYNC.DEFER_BLOCKING 0xf, 0x100 ;  /* 0x03c4000000007b1d */ /* 0x000fe20000010000 */
[----:B------:R-:W-:-:S04]  /*c340*/  FADD.FTZ R24, R36, R21 ;  /* 0x0000001524187221 */ /* 0x000fc80000010000 */
[----:B------:R-:W-:Y:S01]  /*c350*/  FADD.FTZ R199, R37, R24 ;  /* 0x0000001825c77221 */ /* 0x000fe20000010000 */
[----:B------:R-:W0:Y:S01]  /*c360*/  MUFU.EX2 R38, R38 ;  /* 0x0000002600267308 */ /* 0x000e220000000800 */
[----:B--2---:R-:W-:Y:S02]  /*c370*/  FADD.FTZ R28, R34, R25 ;  /* 0x00000019221c7221 */ /* 0x004fe40000010000 */
[----:B------:R-:W-:-:S04]  /*c380*/  FADD.FTZ R199, R40, R199 ;  /* 0x000000c728c77221 */ /* 0x000fc80000010000 */
[----:B------:R-:W-:Y:S01]  /*c390*/  FADD.FTZ R199, R181, R199 ;  /* 0x000000c7b5c77221 */ /* 0x000fe20000010000 */
[----:B------:R-:W2:Y:S01]  /*c3a0*/  MUFU.EX2 R159, R74 ;  /* 0x0000004a009f7308 */ /* 0x000ea20000000800 */
[C---:B---3--:R-:W-:Y:S01]  /*c3b0*/  FADD.FTZ R25, R157.reuse, R28 ;  /* 0x0000001c9d197221 */ /* 0x048fe20000010000 */
[----:B------:R-:W-:-:S06]  /*c3c0*/  F2FP.BF16.F32.PACK_AB R157, R157, R34 ;  /* 0x000000229d9d723e */ /* 0x000fcc00000010ff */
[----:B------:R-:W3:Y:S01]  /*c3d0*/  MUFU.EX2 R176, R176 ;  /* 0x000000b000b07308 */ /* 0x000ee20000000800 */
[----:B0-----:R-:W-:Y:S01]  /*c3e0*/  FADD.FTZ R26, R38, R25 ;  /* 0x00000019261a7221 */ /* 0x001fe20000010000 */
[----:B------:R1:W-:Y:S06]  /*c3f0*/  STSM.16.M88.4 [R210+0x36400], R152 ;  /* 0x03640098d2007844 */ /* 0x0003ec0000000200 */
[----:B------:R-:W0:Y:S01]  /*c400*/  MUFU.EX2 R183, R183 ;  /* 0x000000b700b77308 */ /* 0x000e220000000800 */
[C---:B--2---:R-:W-:Y:S01]  /*c410*/  FADD.FTZ R21, R159.reuse, R26 ;  /* 0x0000001a9f157221 */ /* 0x044fe20000010000 */
[----:B------:R-:W-:-:S05]  /*c420*/  F2FP.BF16.F32.PACK_AB R159, R159, R38 ;  /* 0x000000269f9f723e */ /* 0x000fca00000010ff */
[----:B------:R2:W-:Y:S01]  /*c430*/  STSM.16.M88.4 [R211], R156 ;  /* 0x0000009cd3007844 */ /* 0x0005e20000000200 */
[----:B------:R-:W4:Y:S01]  /*c440*/  MUFU.EX2 R198, R198 ;  /* 0x000000c600c67308 */ /* 0x000f220000000800 */
[----:B---3--:R-:W-:Y:S01]  /*c450*/  F2FP.BF16.F32.PACK_AB R162, R176, R182 ;  /* 0x000000b6b0a2723e */ /* 0x008fe200000010ff */
[----:B------:R-:W-:-:S04]  /*c460*/  FADD.FTZ R182, R182, R199 ;  /* 0x000000c7b6b67221 */ /* 0x000fc80000010000 */
[----:B------:R-:W-:Y:S02]  /*c470*/  FADD.FTZ R182, R176, R182 ;  /* 0x000000b6b0b67221 */ /* 0x000fe40000010000 */
[----:B------:R-:W3:Y:S01]  /*c480*/  MUFU.EX2 R178, R178 ;  /* 0x000000b200b27308 */ /* 0x000ee20000000800 */
[----:B0-----:R-:W-:-:S07]  /*c490*/  FADD.FTZ R21, R183, R21 ;  /* 0x00000015b7157221 */ /* 0x001fce0000010000 */
[----:B------:R-:W0:Y:S01]  /*c4a0*/  MUFU.EX2 R179, R179 ;  /* 0x000000b300b37308 */ /* 0x000e220000000800 */
[C---:B----4-:R-:W-:Y:S01]  /*c4b0*/  F2FP.BF16.F32.PACK_AB R161, R198.reuse, R183 ;  /* 0x000000b7c6a1723e */ /* 0x050fe200000010ff */
[----:B------:R-:W-:Y:S02]  /*c4c0*/  FADD.FTZ R198, R198, R21 ;  /* 0x00000015c6c67221 */ /* 0x000fe40000010000 */
[----:B------:R-:W4:Y:S04]  /*c4d0*/  @P2 LDC R21, c[0x0][0x450] ;  /* 0x00011400ff152b82 */ /* 0x000f280000000800 */
[----:B------:R-:W5:Y:S01]  /*c4e0*/  MUFU.EX2 R177, R177 ;  /* 0x000000b100b17308 */ /* 0x000f620000000800 */
[----:B---3--:R-:W-:-:S07]  /*c4f0*/  FADD.FTZ R198, R178, R198 ;  /* 0x000000c6b2c67221 */ /* 0x008fce0000010000 */
[----:B------:R-:W3:Y:S01]  /*c500*/  MUFU.EX2 R171, R171 ;  /* 0x000000ab00ab7308 */ /* 0x000ee20000000800 */
[C---:B0-----:R-:W-:Y:S01]  /*c510*/  F2FP.BF16.F32.PACK_AB R163, R179.reuse, R178 ;  /* 0x000000b2b3a3723e */ /* 0x041fe200000010ff */
[----:B------:R-:W-:-:S04]  /*c520*/  FADD.FTZ R179, R179, R198 ;  /* 0x000000c6b3b37221 */ /* 0x000fc80000010000 */
[----:B------:R2:W-:Y:S02]  /*c530*/  STSM.16.M88.4 [R214], R160 ;  /* 0x000000a0d6007844 */ /* 0x0005e40000000200 */
[----:B------:R-:W-:Y:S01]  /*c540*/  MUFU.EX2 R172, R172 ;  /* 0x000000ac00ac7308 */ /* 0x000fe20000000800 */
[----:B-----5:R-:W-:-:S07]  /*c550*/  FADD.FTZ R182, R177, R182 ;  /* 0x000000b6b1b67221 */ /* 0x020fce0000010000 */
[----:B------:R-:W0:Y:S01]  /*c560*/  MUFU.EX2 R173, R173 ;  /* 0x000000ad00ad7308 */ /* 0x000e220000000800 */
[C---:B---3--:R-:W-:Y:S01]  /*c570*/  F2FP.BF16.F32.PACK_AB R164, R171.reuse, R177 ;  /* 0x000000b1aba4723e */ /* 0x048fe200000010ff */
[----:B------:R-:W-:-:S06]  /*c580*/  FADD.FTZ R171, R171, R182 ;  /* 0x000000b6abab7221 */ /* 0x000fcc0000010000 */
[----:B------:R-:W3:Y:S08]  /*c590*/  MUFU.EX2 R180, R180 ;  /* 0x000000b400b47308 */ /* 0x000ef00000000800 */
[----:B------:R-:W5:Y:S01]  /*c5a0*/  MUFU.EX2 R174, R174 ;  /* 0x000000ae00ae7308 */ /* 0x000f620000000800 */
[----:B0-----:R-:W-:-:S07]  /*c5b0*/  F2FP.BF16.F32.PACK_AB R166, R173, R172 ;  /* 0x000000acada6723e */ /* 0x001fce00000010ff */
[----:B------:R-:W-:Y:S01]  /*c5c0*/  MUFU.EX2 R175, R175 ;  /* 0x000000af00af7308 */ /* 0x000fe20000000800 */
[----:B---3--:R-:W-:-:S07]  /*c5d0*/  FADD.FTZ R179, R180, R179 ;  /* 0x000000b3b4b37221 */ /* 0x008fce0000010000 */
[----:B------:R-:W0:Y:S01]  /*c5e0*/  MUFU.EX2 R170, R170 ;  /* 0x000000aa00aa7308 */ /* 0x000e220000000800 */
[C---:B-----5:R-:W-:Y:S01]  /*c5f0*/  F2FP.BF16.F32.PACK_AB R165, R174.reuse, R180 ;  /* 0x000000b4aea5723e */ /* 0x060fe200000010ff */
[----:B------:R-:W-:Y:S01]  /*c600*/  FADD.FTZ R174, R174, R179 ;  /* 0x000000b3aeae7221 */ /* 0x000fe20000010000 */
[----:B0-----:R-:W-:-:S05]  /*c610*/  F2FP.BF16.F32.PACK_AB R167, R170, R175 ;  /* 0x000000afaaa7723e */ /* 0x001fca00000010ff */
[----:B------:R2:W-:Y:S01]  /*c620*/  STSM.16.M88.4 [R213], R164 ;  /* 0x000000a4d5007844 */ /* 0x0005e20000000200 */
[----:B------:R-:W-:-:S06]  /*c630*/  WARPGROUP.ARRIVE ;  /* 0x00000000000079c5 */ /* 0x000fcc0000000000 */
[----:B------:R-:W-:Y:S03]  /*c640*/  HGMMA.64x256x16.F32.BF16 R24, R152, gdesc[UR4].tnspB, RZ, !UPT, gsb0 ;  /* 0x43e0000498187df0 */ /* 0x000fe6000c0018ff */
[----:B------:R-:W-:Y:S02]  /*c650*/  WARPGROUP.DEPBAR.LE gsb0, 0x0 ;  /* 0x00008000000079c5 */ /* 0x000fe40000010000 */
[----:B------:R-:W-:Y:S01]  /*c660*/  WARPGROUP.ARRIVE ;  /* 0x00000000000079c5 */ /* 0x000fe20000000000 */
[----:B-1----:R-:W-:-:S04]  /*c670*/  @P2 IMAD.HI.U32 R152, R195, R200, RZ ;  /* 0x000000c8c3982227 */ /* 0x002fc800078e00ff */
[----:B------:R-:W-:-:S15]  /*c680*/  IMAD.MOV.U32 R154, RZ, RZ, R195 ;  /* 0x000000ffff9a7224 */ /* 0x000fde00078e00c3 */
[----:B------:R-:W-:-:S03]  /*c690*/  NOP ;  /* 0x0000000000007918 */ /* 0x000fc60000000000 */
[----:B------:R-:W-:Y:S01]  /*c6a0*/  HGMMA.64x256x16.F32.BF16 R24, R156, gdesc[UR8].tnspB, R24, gsb0 ;  /* 0x43e000089c187df0 */ /* 0x000fe20008001818 */
[----:B----4-:R-:W-:Y:S01]  /*c6b0*/  @P2 SHF.R.U32.HI R154, RZ, R21, R152 ;  /* 0x00000015ff9a2219 */ /* 0x010fe20000011698 */
[C---:B------:R-:W-:Y:S02]  /*c6c0*/  VIADD R152, R20.reuse, 0x100 ;  /* 0x0000010014987836 */ /* 0x040fe40000000000 */
[----:B------:R-:W-:Y:S02]  /*c6d0*/  IMAD.MOV.U32 R153, RZ, RZ, 0x40000040 ;  /* 0x40000040ff997424 */ /* 0x000fe400078e00ff */
[----:B------:R-:W-:Y:S01]  /*c6e0*/  VIADD R20, R20, 0x180 ;  /* 0x0000018014147836 */ /* 0x000fe20000000000 */
[----:B------:R-:W-:Y:S01]  /*c6f0*/  R2UR UR6, R152 ;  /* 0x00000000980672ca */ /* 0x000fe200000e0000 */
[----:B------:R-:W-:Y:S01]  /*c700*/  IMAD.MOV.U32 R21, RZ, RZ, 0x40000040 ;  /* 0x40000040ff157424 */ /* 0x000fe200078e00ff */
[----:B------:R-:W-:Y:S01]  /*c710*/  R2UR UR7, R153 ;  /* 0x00000000990772ca */ /* 0x000fe200000e0000 */
[----:B------:R-:W-:-:S02]  /*c720*/  WARPGROUP.DEPBAR.LE gsb0, 0x0 ;  /* 0x00008000000079c5 */ /* 0x000fc40000010000 */
[----:B------:R-:W-:-:S15]  /*c730*/  WARPGROUP.ARRIVE ;  /* 0x00000000000079c5 */ /* 0x000fde0000000000 */
[----:B------:R-:W-:-:S01]  /*c740*/  NOP ;  /* 0x0000000000007918 */ /* 0x000fc20000000000 */
[----:B------:R-:W-:Y:S01]  /*c750*/  HGMMA.64x256x16.F32.BF16 R24, R160, gdesc[UR4].tnspB, R24, gsb0 ;  /* 0x43e00004a0187df0 */ /* 0x000fe20008001818 */
[----:B------:R-:W-:Y:S02]  /*c760*/  R2UR UR6, R20 ;  /* 0x00000000140672ca */ /* 0x000fe400000e0000 */
[----:B------:R-:W-:Y:S02]  /*c770*/  R2UR UR7, R21 ;  /* 0x00000000150772ca */ /* 0x000fe400000e0000 */
[----:B------:R-:W-:-:S04]  /*c780*/  IADD3 R20, R154, R203, -R194 ;  /* 0x000000cb9a147210 */ /* 0x000fc80007ffe8c2 */
[----:B------:R-:W-:-:S04]  /*c790*/  SHF.R.S32.HI R21, RZ, 0x1f, R20 ;  /* 0x0000001fff157819 */ /* 0x000fc80000011414 */
[----:B------:R-:W-:Y:S01]  /*c7a0*/  LEA.HI R21, R21, R20, RZ, 0x6 ;  /* 0x0000001415157211 */ /* 0x000fe200078f30ff */
[----:B------:R-:W-:-:S03]  /*c7b0*/  FADD.FTZ R20, R172, R171 ;  /* 0x000000abac147221 */ /* 0x000fc60000010000 */
[----:B------:R-:W-:Y:S01]  /*c7c0*/  SHF.R.S32.HI R21, RZ, 0x6, R21 ;  /* 0x00000006ff157819 */ /* 0x000fe20000011415 */
[----:B------:R-:W-:-:S03]  /*c7d0*/  FADD.FTZ R20, R173, R20 ;  /* 0x00000014ad147221 */ /* 0x000fc60000010000 */
[----:B------:R-:W-:Y:S01]  /*c7e0*/  VIMNMX R212, RZ, R21, !PT ;  /* 0x00000015ffd47248 */ /* 0x000fe20007fe0100 */
[----:B------:R-:W-:-:S03]  /*c7f0*/  FADD.FTZ R21, R175, R174 ;  /* 0x000000aeaf157221 */ /* 0x000fc60000010000 */
[----:B------:R-:W-:Y:S01]  /*c800*/  ISETP.GE.AND P3, PT, R197, R212, PT ;  /* 0x000000d4c500720c */ /* 0x000fe20003f66270 */
[----:B------:R-:W-:Y:S01]  /*c810*/  FADD.FTZ R21, R170, R21 ;  /* 0x00000015aa157221 */ /* 0x000fe20000010000 */
        /* <DEDUP_REMOVED lines=17> */
[----:B------:R-:W-:Y:S02]  /*c930*/  IMAD.MOV.U32 R198, RZ, RZ, R197 ;  /* 0x000000ffffc67224 */ /* 0x000fe400078e00c5 */
[----:B------:R-:W-:-:S07]  /*c940*/  IMAD.MOV.U32 R200, RZ, RZ, R18 ;  /* 0x000000ffffc87224 */ /* 0x000fce00078e0012 */
.L_x_5539:
[----:B------:R-:W-:-:S05]  /*c950*/  VIADD R18, R200, 0x1 ;  /* 0x00000001c8127836 */ /* 0x000fca0000000000 */
[----:B------:R-:W-:-:S04]  /*c960*/  ISETP.NE.AND P3, PT, R18, 0x2, PT ;  /* 0x000000021200780c */ /* 0x000fc80003f65270 */
[----:B------:R-:W-:Y:S02]  /*c970*/  SEL R0, RZ, 0x1, P3 ;  /* 0x00000001ff007807 */ /* 0x000fe40001800000 */
[----:B------:R-:W-:Y:S02]  /*c980*/  SEL R18, R18, RZ, P3 ;  /* 0x000000ff12127207 */ /* 0x000fe40001800000 */
[----:B------:R-:W-:Y:S01]  /*c990*/  LOP3.LUT R19, R19, R0, RZ, 0x3c, !PT ;  /* 0x0000000013137212 */ /* 0x000fe200078e3cff */
[----:B------:R-:W-:Y:S06]  /*c9a0*/  @!P0 BRA `(.L_x_5529) ;  /* 0x0000000000048947 */ /* 0x000fec0003800000 */
[----:B------:R-:W-:Y:S01]  /*c9b0*/  BPT.TRAP 0x1 ;  /* 0x000000040000795c */ /* 0x000fe20000300000 */
.L_x_5529:
[----:B------:R-:W-:Y:S01]  /*c9c0*/  IMAD R197, R18, 0x8, R2 ;  /* 0x0000000812c57824 */ /* 0x000fe200078e0202 */
[----:B------:R-:W-:-:S04]  /*c9d0*/  SHF.L.U32 R0, R19, 0x1f, RZ ;  /* 0x0000001f13007819 */ /* 0x000fc800000006ff */
[----:B------:R0:W1:Y:S01]  /*c9e0*/  SYNCS.PHASECHK.TRANS64.TRYWAIT P3, [R197+URZ+0x38830], R0 ;  /* 0x03883000c50075a7 */ /* 0x000062000806017f */
[----:B------:R-:W-:Y:S05]  /*c9f0*/  @!P0 BRA `(.L_x_5530) ;  /* 0x0000000000048947 */ /* 0x000fea0003800000 */
[----:B------:R-:W-:Y:S01]  /*ca00*/  BPT.TRAP 0x1 ;  /* 0x000000040000795c */ /* 0x000fe20000300000 */
.L_x_5530:
[----:B------:R-:W-:Y:S01]  /*ca10*/  BSSY B2, `(.L_x_5531) ;  /* 0x0000006000027945 */ /* 0x000fe20003800000 */
[----:B--2---:R-:W-:Y:S02]  /*ca20*/  IMAD R156, R18, 0x200, R14 ;  /* 0x00000200129c7824 */ /* 0x004fe400078e020e */
[----:B------:R-:W-:Y:S01]  /*ca30*/  IMAD.MOV.U32 R157, RZ, RZ, 0x40000040 ;  /* 0x40000040ff9d7424 */ /* 0x000fe200078e00ff */
[----:B-1----:R-:W-:Y:S06]  /*ca40*/  @P3 BRA `(.L_x_5532) ;  /* 0x0000000000083947 */ /* 0x002fec0003800000 */
[----:B------:R-:W1:Y:S02]  /*ca50*/  SYNCS.PHASECHK.TRANS64.TRYWAIT P3, [R197+URZ+0x38830], R0 ;  /* 0x03883000c50075a7 */ /* 0x000e64000806017f */
[----:B-1----:R-:W-:Y:S05]  /*ca60*/  @!P3 BRA `(.L_x_5533) ;  /* 0x0000014c0078b947 */ /* 0x002fea0003800000 */
.L_x_5532:
[----:B------:R-:W-:Y:S05]  /*ca70*/  BSYNC B2 ;  /* 0x0000000000027941 */ /* 0x000fea0003800000 */
.L_x_5531:
        /* <DEDUP_REMOVED lines=36> */
.L_x_5534:
[----:B------:R2:W3:Y:S01]  /*ccc0*/  SYNCS.PHASECHK.TRANS64.TRYWAIT P3, [R197+URZ+0x38850], R0 ;  /* 0x03885000c50075a7 */ /* 0x0004e2000806017f */
[----:B------:R-:W-:Y:S05]  /*ccd0*/  @!P0 BRA `(.L_x_5535) ;  /* 0x0000000000048947 */ /* 0x000fea0003800000 */
[----:B------:R-:W-:Y:S01]  /*cce0*/  BPT.TRAP 0x1 ;  /* 0x000000040000795c */ /* 0x000fe20000300000 */
.L_x_5535:
[----:B------:R-:W-:Y:S04]  /*ccf0*/  BSSY B2, `(.L_x_5536) ;  /* 0x0000004000027945 */ /* 0x000fe80003800000 */
[----:B---3--:R-:W-:Y:S05]  /*cd00*/  @P3 BRA `(.L_x_5537) ;  /* 0x0000000000083947 */ /* 0x008fea0003800000 */
[----:B------:R-:W3:Y:S02]  /*cd10*/  SYNCS.PHASECHK.TRANS64.TRYWAIT P3, [R197+URZ+0x38850], R0 ;  /* 0x03885000c50075a7 */ /* 0x000ee4000806017f */
[----:B---3--:R-:W-:Y:S05]  /*cd20*/  @!P3 BRA `(.L_x_5538) ;  /* 0x0000014800dcb947 */ /* 0x008fea0003800000 */
.L_x_5537:
[----:B------:R-:W-:Y:S05]  /*cd30*/  BSYNC B2 ;  /* 0x0000000000027941 */ /* 0x000fea0003800000 */
.L_x_5536:
        /* <DEDUP_REMOVED lines=346> */
[----:B------:R-:W0:Y:S02]  /*e2e0*/  @P2 LDC R0, c[0x0][0x44c] ;  /* 0x00011300ff002b82 */ /* 0x000e240000000800 */
        /* <DEDUP_REMOVED lines=10> */
[----:B------:R-:W-:Y:S02]  /*e390*/  IMAD.MOV.U32 R207, RZ, RZ, 0x40000040 ;  /* 0x40000040ffcf7424 */ /* 0x000fe400078e00ff */
[----:B------:R-:W-:Y:S01]  /*e3a0*/  IMAD.IADD R208, R3, 0x1, R208 ;  /* 0x0000000103d07824 */ /* 0x000fe200078e02d0 */
[----:B------:R-:W-:Y:S01]  /*e3b0*/  R2UR UR6, R206 ;  /* 0x00000000ce0672ca */ /* 0x000fe200000e0000 */
[----:B------:R-:W-:Y:S01]  /*e3c0*/  IMAD.IADD R206, R205, 0x1, R3 ;  /* 0x00000001cdce7824 */ /* 0x000fe200078e0203 */
[----:B------:R-:W-:Y:S01]  /*e3d0*/  R2UR UR7, R207 ;  /* 0x00000000cf0772ca */ /* 0x000fe200000e0000 */
[----:B------:R-:W-:Y:S01]  /*e3e0*/  IMAD.MOV.U32 R207, RZ, RZ, 0x40000040 ;  /* 0x40000040ffcf7424 */ /* 0x000fe200078e00ff */
[----:B------:R-:W1:Y:S01]  /*e3f0*/  @P2 LDC R3, c[0x0][0x450] ;  /* 0x00011400ff032b82 */ /* 0x000e620000000800 */
[----:B------:R-:W-:-:S04]  /*e400*/  IMAD.IADD R202, R216, 0x1, R195 ;  /* 0x00000001d8ca7824 */ /* 0x000fc800078e02c3 */
[----:B0-----:R-:W-:-:S04]  /*e410*/  @P2 IMAD.HI.U32 R205, R202, R0, RZ ;  /* 0x00000000cacd2227 */ /* 0x001fc800078e00ff */
[----:B------:R-:W-:Y:S01]  /*e420*/  IMAD.MOV.U32 R0, RZ, RZ, R202 ;  /* 0x000000ffff007224 */ /* 0x000fe200078e00ca */
[----:B-1----:R-:W-:Y:S01]  /*e430*/  @P2 SHF.R.U32.HI R0, RZ, R3, R205 ;  /* 0x00000003ff002219 */ /* 0x002fe200000116cd */
[----:B------:R-:W-:Y:S02]  /*e440*/  IMAD.MOV.U32 R205, RZ, RZ, 0x40000040 ;  /* 0x40000040ffcd7424 */ /* 0x000fe400078e00ff */
[----:B------:R-:W-:-:S04]  /*e450*/  IMAD.MOV.U32 R3, RZ, RZ, -0x40 ;  /* 0xffffffc0ff037424 */ /* 0x000fc800078e00ff */
[----:B------:R-:W-:-:S05]  /*e460*/  IMAD R3, R198, R3, 0x1 ;  /* 0x00000001c6037424 */ /* 0x000fca00078e0203 */
[----:B------:R-:W-:-:S05]  /*e470*/  IADD3 R3, R203, R3, -R189 ;  /* 0x00000003cb037210 */ /* 0x000fca0007ffe8bd */
[----:B------:R-:W-:Y:S01]  /*e480*/  IMAD.IADD R3, R3, 0x1, -R194 ;  /* 0x0000000103037824 */ /* 0x000fe200078e0ac2 */
[----:B------:R-:W-:Y:S02]  /*e490*/  WARPGROUP.DEPBAR.LE gsb0, 0x0 ;  /* 0x00008000000079c5 */ /* 0x000fe40000010000 */
[----:B------:R-:W-:-:S06]  /*e4a0*/  WARPGROUP.ARRIVE ;  /* 0x00000000000079c5 */ /* 0x000fcc0000000000 */
[----:B------:R-:W-:Y:S01]  /*e4b0*/  HGMMA.64x64x16.F32.BF16 R152, gdesc[UR4], R152, gsb0 ;  /* 0x00e00000049879f0 */ /* 0x000fe20008001898 */
[----:B------:R-:W-:Y:S01]  /*e4c0*/  R2UR UR4, R206 ;  /* 0x00000000ce0472ca */ /* 0x000fe200000e0000 */
[----:B------:R-:W-:Y:S01]  /*e4d0*/  IMAD.MOV.U32 R206, RZ, RZ, 0x40 ;  /* 0x00000040ffce7424 */ /* 0x000fe200078e00ff */
[----:B------:R-:W-:Y:S01]  /*e4e0*/  R2UR UR5, R207 ;  /* 0x00000000cf0572ca */ /* 0x000fe200000e0000 */
[----:B------:R-:W-:Y:S01]  /*e4f0*/  IMAD.MOV.U32 R207, RZ, RZ, 0x1000 ;  /* 0x00001000ffcf7424 */ /* 0x000fe200078e00ff */
[----:B------:R-:W-:Y:S02]  /*e500*/  R2UR UR6, R208 ;  /* 0x00000000d00672ca */ /* 0x000fe400000e0000 */
[----:B------:R-:W-:Y:S02]  /*e510*/  R2UR UR7, R209 ;  /* 0x00000000d10772ca */ /* 0x000fe400000e0000 */
[----:B------:R-:W-:Y:S02]  /*e520*/  SEL R206, R206, 0x3e, P3 ;  /* 0x0000003ecece7807 */ /* 0x000fe40001800000 */
[----:B------:R-:W-:-:S02]  /*e530*/  SEL R207, R207, 0xf80, P3 ;  /* 0x00000f80cfcf7807 */ /* 0x000fc40001800000 */
[----:B------:R-:W-:Y:S02]  /*e540*/  LOP3.LUT R206, R206, 0x6, RZ, 0xc0, !PT ;  /* 0x00000006cece7812 */ /* 0x000fe400078ec0ff */
        /* <DEDUP_REMOVED lines=8> */
[----:B------:R-:W-:Y:S02]  /*e5d0*/  R2UR UR5, R207 ;  /* 0x00000000cf0572ca */ /* 0x000fe400000e0000 */
[----:B------:R-:W-:Y:S02]  /*e5e0*/  R2UR UR6, R204 ;  /* 0x00000000cc0672ca */ /* 0x000fe400000e0000 */
[----:B------:R-:W-:Y:S02]  /*e5f0*/  R2UR UR7, R205 ;  /* 0x00000000cd0772ca */ /* 0x000fe400000e0000 */
[----:B------:R-:W0:Y:S02]  /*e600*/  SHFL.IDX PT, R205, R0, RZ, 0x1c1f ;  /* 0x001c1fff00cd7589 */ /* 0x000e2400000e0000 */
[----:B0-----:R-:W-:-:S05]  /*e610*/  IMAD.IADD R205, R3, 0x1, R205 ;  /* 0x0000000103cd7824 */ /* 0x001fca00078e02cd */
[C---:B------:R-:W-:Y:S02]  /*e620*/  ISETP.GT.AND P3, PT, R205.reuse, RZ, PT ;  /* 0x000000ffcd00720c */ /* 0x040fe40003f64270 */
[C---:B------:R-:W-:Y:S02]  /*e630*/  ISETP.GT.AND P4, PT, R205.reuse, 0x1, PT ;  /* 0x00000001cd00780c */ /* 0x040fe40003f84270 */
[C---:B------:R-:W-:Y:S02]  /*e640*/  ISETP.GT.AND P6, PT, R205.reuse, 0x28, PT ;  /* 0x00000028cd00780c */ /* 0x040fe40003fc4270 */
        /* <DEDUP_REMOVED lines=32> */
[----:B------:R-:W-:-:S02]  /*e850*/  FSEL R202, R172, -INF , P6 ;  /* 0xff800000acca7808 */ /* 0x000fc40003000000 */
[----:B------:R-:W-:Y:S02]  /*e860*/  FMNMX.FTZ R172, R169, R204, !PT ;  /* 0x000000cca9ac7209 */ /* 0x000fe40007810000 */
[----:B------:R-:W-:Y:S02]  /*e870*/  ISETP.GT.AND P3, PT, R205, 0x30, PT ;  /* 0x00000030cd00780c */ /* 0x000fe40003f64270 */
[----:B------:R-:W-:Y:S02]  /*e880*/  FSEL R204, R173, -INF , P5 ;  /* 0xff800000adcc7808 */ /* 0x000fe40002800000 */
[----:B------:R-:W-:Y:S01]  /*e890*/  FMNMX.FTZ R172, R202, R172, !PT ;  /* 0x000000accaac7209 */ /* 0x000fe20007810000 */
[----:B------:R-:W0:Y:S01]  /*e8a0*/  SHFL.IDX PT, R173, R0, 0x1, 0x1c1f ;  /* 0x003c1f0000ad7f89 */ /* 0x000e2200000e0000 */
        /* <DEDUP_REMOVED lines=10> */
[----:B------:R-:W-:Y:S01]  /*e950*/  FMNMX.FTZ R172, R180, R172, !PT ;  /* 0x000000acb4ac7209 */ /* 0x000fe20007810000 */
[----:B0-----:R-:W-:-:S03]  /*e960*/  IMAD.IADD R3, R3, 0x1, R173 ;  /* 0x0000000103037824 */ /* 0x001fc600078e02ad */
[----:B------:R-:W-:Y:S01]  /*e970*/  FMNMX.FTZ R205, R181, R172, !PT ;  /* 0x000000acb5cd7209 */ /* 0x000fe20007810000 */
[----:B------:R-:W-:Y:S02]  /*e980*/  IMAD.MOV.U32 R173, RZ, RZ, 0x40000040 ;  /* 0x40000040ffad7424 */ /* 0x000fe400078e00ff */
[----:B------:R-:W-:Y:S01]  /*e990*/  IMAD R172, R18, 0x1000, R191 ;  /* 0x0000100012ac7824 */ /* 0x000fe200078e02bf */
[C---:B------:R-:W-:Y:S01]  /*e9a0*/  ISETP.GT.AND P4, PT, R3.reuse, RZ, PT ;  /* 0x000000ff0300720c */ /* 0x040fe20003f84270 */
[----:B------:R-:W0:Y:S01]  /*e9b0*/  SHFL.BFLY PT, R0, R205, 0x2, 0x1f ;  /* 0x0c401f00cd007f89 */ /* 0x000e2200000e0000 */
[C---:B------:R-:W-:Y:S02]  /*e9c0*/  ISETP.GT.AND P5, PT, R3.reuse, 0x1, PT ;  /* 0x000000010300780c */ /* 0x040fe40003fa4270 */
[----:B------:R-:W-:Y:S02]  /*e9d0*/  FSEL R154, R154, -INF , P4 ;  /* 0xff8000009a9a7808 */ /* 0x000fe40002000000 */
[----:B------:R-:W-:-:S02]  /*e9e0*/  ISETP.GT.AND P4, PT, R3, 0x10, PT ;  /* 0x000000100300780c */ /* 0x000fc40003f84270 */
[C---:B------:R-:W-:Y:S02]  /*e9f0*/  ISETP.GT.AND P6, PT, R3.reuse, 0x8, PT ;  /* 0x000000080300780c */ /* 0x040fe40003fc4270 */
[----:B------:R-:W-:Y:S02]  /*ea00*/  FSEL R162, R162, -INF , P4 ;  /* 0xff800000a2a27808 */ /* 0x000fe40002000000 */
[----:B------:R-:W-:Y:S02]  /*ea10*/  ISETP.GT.AND P4, PT, R3, 0x20, PT ;  /* 0x000000200300780c */ /* 0x000fe40003f84270 */
[----:B------:R-:W-:Y:S02]  /*ea20*/  FSEL R155, R155, -INF , P5 ;  /* 0xff8000009b9b7808 */ /* 0x000fe40002800000 */
[----:B------:R-:W-:Y:S02]  /*ea30*/  FMNMX.FTZ R206, R154, R201, !PT ;  /* 0x000000c99ace7209 */ /* 0x000fe40007810000 */
[----:B------:R-:W-:-:S02]  /*ea40*/  ISETP.GT.AND P3, PT, R3, 0x9, PT ;  /* 0x000000090300780c */ /* 0x000fc40003f64270 */
[----:B------:R-:W-:Y:S02]  /*ea50*/  FSEL R158, R158, -INF , P6 ;  /* 0xff8000009e9e7808 */ /* 0x000fe40003000000 */
[----:B------:R-:W-:Y:S02]  /*ea60*/  FSEL R159, R159, -INF , P3 ;  /* 0xff8000009f9f7808 */ /* 0x000fe40001800000 */
[----:B------:R-:W-:Y:S02]  /*ea70*/  ISETP.GT.AND P5, PT, R3, 0x11, PT ;  /* 0x000000110300780c */ /* 0x000fe40003fa4270 */
[----:B0-----:R-:W-:Y:S02]  /*ea80*/  FMNMX.FTZ R0, R205, R0, !PT ;  /* 0x00000000cd007209 */ /* 0x001fe40007810000 */
        /* <DEDUP_REMOVED lines=14> */
[----:B------:R-:W-:Y:S02]  /*eb70*/  ISETP.GT.AND P6, PT, R3, 0x28, PT ;  /* 0x000000280300780c */ /* 0x000fe40003fc4270 */
[----:B------:R-:W-:Y:S02]  /*eb80*/  FSEL R206, R171, -INF , P5 ;  /* 0xff800000abce7808 */ /* 0x000fe40002800000 */
[----:B------:R-:W-:Y:S02]  /*eb90*/  FMNMX.FTZ R170, R205, R170, !PT ;  /* 0x000000aacdaa7209 */ /* 0x000fe40007810000 */
[----:B------:R-:W-:Y:S02]  /*eba0*/  R2UR UR7, R173 ;  /* 0x00000000ad0772ca */ /* 0x000fe400000e0000 */
        /* <DEDUP_REMOVED lines=13> */
[----:B------:R-:W-:Y:S01]  /*ec80*/  ISETP.GT.AND P3, PT, R3, 0x39, PT ;  /* 0x000000390300780c */ /* 0x000fe20003f64270 */
[----:B------:R-:W-:Y:S01]  /*ec90*/  IMAD.U32 R3, RZ, RZ, UR37 ;  /* 0x00000025ff037e24 */ /* 0x000fe2000f8e00ff */
[----:B------:R-:W-:-:S02]  /*eca0*/  FSEL R226, R182, -INF , P6 ;  /* 0xff800000b6e27808 */ /* 0x000fc40003000000 */
[----:B------:R-:W-:Y:S02]  /*ecb0*/  FMNMX.FTZ R170, R179, R170, !PT ;  /* 0x000000aab3aa7209 */ /* 0x000fe40007810000 */
[----:B------:R-:W-:Y:S02]  /*ecc0*/  FSEL R183, R183, -INF , P3 ;  /* 0xff800000b7b77808 */ /* 0x000fe40001800000 */
[----:B------:R-:W-:Y:S02]  /*ecd0*/  FMNMX.FTZ R170, R226, R170, !PT ;  /* 0x000000aae2aa7209 */ /* 0x000fe40007810000 */
[----:B0-----:R-:W-:Y:S02]  /*ece0*/  FMNMX.FTZ R0, R0, R173, !PT ;  /* 0x000000ad00007209 */ /* 0x001fe40007810000 */
[----:B------:R-:W-:Y:S02]  /*ecf0*/  FMNMX.FTZ R173, R183, R170, !PT ;  /* 0x000000aab7ad7209 */ /* 0x000fe40007810000 */
[C---:B------:R-:W-:Y:S01]  /*ed00*/  FSETP.NEU.FTZ.AND P4, PT, R0.reuse, -INF , PT ;  /* 0xff8000000000780b */ /* 0x040fe20003f9d000 */
[----:B------:R-:W-:Y:S01]  /*ed10*/  FMUL.FTZ R178, R0, R3 ;  /* 0x0000000300b27220 */ /* 0x000fe20000410000 */
[----:B------:R-:W-:Y:S01]  /*ed20*/  R2UR UR6, R172 ;  /* 0x00000000ac0672ca */ /* 0x000fe200000e0000 */
[----:B------:R-:W0:Y:S03]  /*ed30*/  SHFL.BFLY PT, R174, R173, 0x2, 0x1f ;  /* 0x0c401f00adae7f89 */ /* 0x000e2600000e0000 */
        /* <DEDUP_REMOVED lines=15> */
[----:B0-----:R-:W-:Y:S01]  /*ee30*/  FMNMX.FTZ R168, R173, R174, !PT ;  /* 0x000000aeada87209 */ /* 0x001fe20007810000 */
[-CC-:B------:R-:W-:Y:S01]  /*ee40*/  FFMA.FTZ R173, R202, R3.reuse, -R178.reuse ;  /* 0x00000003caad7223 */ /* 0x180fe200000108b2 */
[-CC-:B------:R-:W-:Y:S01]  /*ee50*/  FFMA.FTZ R174, R204, R3.reuse, -R178.reuse ;  /* 0x00000003ccae7223 */ /* 0x180fe200000108b2 */
[----:B------:R-:W-:-:S02]  /*ee60*/  FFMA.FTZ R178, R181, R3, -R178 ;  /* 0x00000003b5b27223 */ /* 0x000fc400000108b2 */
[----:B------:R-:W0:Y:S02]  /*ee70*/  SHFL.BFLY PT, R164, R168, 0x1, 0x1f ;  /* 0x0c201f00a8a47f89 */ /* 0x000e2400000e0000 */
[----:B------:R-:W-:Y:S08]  /*ee80*/  MUFU.EX2 R152, R152 ;  /* 0x0000009800987308 */ /* 0x000ff00000000800 */
[----:B------:R-:W-:Y:S08]  /*ee90*/  MUFU.EX2 R153, R153 ;  /* 0x0000009900997308 */ /* 0x000ff00000000800 */
[----:B------:R-:W-:Y:S01]  /*eea0*/  MUFU.EX2 R156, R156 ;  /* 0x0000009c009c7308 */ /* 0x000fe20000000800 */
[----:B0-----:R-:W-:-:S07]  /*eeb0*/  FMNMX.FTZ R168, R168, R164, !PT ;  /* 0x000000a4a8a87209 */ /* 0x001fce0007810000 */
[----:B------:R-:W-:Y:S01]  /*eec0*/  MUFU.EX2 R157, R157 ;  /* 0x0000009d009d7308 */ /* 0x000fe20000000800 */
[C---:B------:R-:W-:Y:S01]  /*eed0*/  FSETP.NEU.FTZ.AND P3, PT, R168.reuse, -INF , PT ;  /* 0xff800000a800780b */ /* 0x040fe20003f7d000 */
[----:B------:R-:W-:-:S06]  /*eee0*/  FMUL.FTZ R164, R168, R3 ;  /* 0x00000003a8a47220 */ /* 0x000fcc0000410000 */
[----:B------:R-:W-:Y:S01]  /*eef0*/  MUFU.EX2 R161, R161 ;  /* 0x000000a100a17308 */ /* 0x000fe20000000800 */
[----:B------:R-:W-:-:S05]  /*ef00*/  FSEL R164, R164, RZ, P3 ;  /* 0x000000ffa4a47208 */ /* 0x000fca0001800000 */
[-CC-:B------:R-:W-:Y:S01]  /*ef10*/  FFMA.FTZ R165, R155, R3.reuse, -R164.reuse ;  /* 0x000000039ba57223 */ /* 0x180fe200000108a4 */
[-CC-:B------:R-:W-:Y:S01]  /*ef20*/  FFMA.FTZ R155, R158, R3.reuse, -R164.reuse ;  /* 0x000000039e9b7223 */ /* 0x180fe200000108a4 */
[-CC-:B------:R-:W-:Y:S01]  /*ef30*/  FFMA.FTZ R158, R162, R3.reuse, -R164.reuse ;  /* 0x00000003a29e7223 */ /* 0x180fe200000108a4 */
[-CC-:B------:R-:W-:Y:S01]  /*ef40*/  FFMA.FTZ R162, R163, R3.reuse, -R164.reuse ;  /* 0x00000003a3a27223 */ /* 0x180fe200000108a4 */
[----:B------:R-:W-:Y:S01]  /*ef50*/  FSEL R163, R0, RZ, P4 ;  /* 0x000000ff00a37208 */ /* 0x000fe20002000000 */
[-CC-:B------:R-:W-:Y:S01]  /*ef60*/  FFMA.FTZ R180, R166, R3.reuse, -R164.reuse ;  /* 0x00000003a6b47223 */ /* 0x180fe200000108a4 */
[----:B------:R-:W-:Y:S01]  /*ef70*/  FSEL R166, R168, RZ, P3 ;  /* 0x000000ffa8a67208 */ /* 0x000fe20001800000 */
[-C--:B------:R-:W-:Y:S01]  /*ef80*/  FFMA.FTZ R181, R167, R3.reuse, -R164 ;  /* 0x00000003a7b57223 */ /* 0x080fe200000108a4 */
[----:B------:R-:W-:Y:S02]  /*ef90*/  IMAD.MOV R167, RZ, RZ, -R196 ;  /* 0x000000ffffa77224 */ /* 0x000fe400078e0ac4 */
[----:B------:R-:W-:Y:S01]  /*efa0*/  FADD.FTZ R163, -R163, R199 ;  /* 0x000000c7a3a37221 */ /* 0x000fe20000010100 */
[-CC-:B------:R-:W-:Y:S01]  /*efb0*/  FFMA.FTZ R154, R154, R3.reuse, -R164.reuse ;  /* 0x000000039a9a7223 */ /* 0x180fe200000108a4 */
[----:B------:R-:W-:Y:S01]  /*efc0*/  FADD.FTZ R166, -R166, R201 ;  /* 0x000000c9a6a67221 */ /* 0x000fe20000010100 */
[----:B------:R-:W-:Y:S01]  /*efd0*/  MUFU.EX2 R165, R165 ;  /* 0x000000a500a57308 */ /* 0x000fe20000000800 */
[----:B------:R-:W-:Y:S01]  /*efe0*/  FMUL.FTZ R163, R163, R3 ;  /* 0x00000003a3a37220 */ /* 0x000fe20000410000 */
[----:B------:R-:W-:Y:S01]  /*eff0*/  ISETP.NE.AND P3, PT, R189, R167, PT ;  /* 0x000000a7bd00720c */ /* 0x000fe20003f65270 */
[-C--:B------:R-:W-:Y:S01]  /*f000*/  FMUL.FTZ R166, R166, R3.reuse ;  /* 0x00000003a6a67220 */ /* 0x080fe20000410000 */
[----:B------:R-:W-:Y:S01]  /*f010*/  FFMA.FTZ R159, R159, R3, -R164 ;  /* 0x000000039f9f7223 */ /* 0x000fe200000108a4 */
[----:B------:R-:W-:-:S02]  /*f020*/  @!P1 VIADD R167, R197, 0x38840 ;  /* 0x00038840c5a79836 */ /* 0x000fc40000000000 */
[-CC-:B------:R-:W-:Y:S01]  /*f030*/  FFMA.FTZ R205, R205, R3.reuse, -R164.reuse ;  /* 0x00000003cdcd7223 */ /* 0x180fe200000108a4 */
[-CC-:B------:R-:W-:Y:S01]  /*f040*/  FFMA.FTZ R201, R206, R3.reuse, -R164.reuse ;  /* 0x00000003cec97223 */ /* 0x180fe200000108a4 */
[----:B------:R-:W0:Y:S01]  /*f050*/  MUFU.EX2 R163, R163 ;  /* 0x000000a300a37308 */ /* 0x000e220000000800 */
[-CC-:B------:R-:W-:Y:S01]  /*f060*/  FFMA.FTZ R204, R226, R3.reuse, -R164.reuse ;  /* 0x00000003e2cc7223 */ /* 0x180fe200000108a4 */
[----:B------:R-:W-:Y:S01]  /*f070*/  @!P1 PRMT R167, RZ, 0x654, R167 ;  /* 0x00000654ffa79816 */ /* 0x000fe200000000a7 */
[-CC-:B------:R-:W-:Y:S01]  /*f080*/  FFMA.FTZ R208, R208, R3.reuse, -R164.reuse ;  /* 0x00000003d0d07223 */ /* 0x180fe200000108a4 */
[-C--:B------:R-:W-:Y:S01]  /*f090*/  FFMA.FTZ R209, R209, R3.reuse, -R164 ;  /* 0x00000003d1d17223 */ /* 0x080fe200000108a4 */
[----:B------:R-:W-:Y:S01]  /*f0a0*/  @!P1 VIADD R197, R197, 0x38860 ;  /* 0x00038860c5c59836 */ /* 0x000fe20000000000 */
[----:B------:R1:W-:Y:S01]  /*f0b0*/  @!P1 SYNCS.ARRIVE.TRANS64.RED.A1T0 RZ, [R167+URZ], RZ ;  /* 0x000000ffa7ff99a7 */ /* 0x0003e2000810043f */
[----:B------:R-:W-:Y:S01]  /*f0c0*/  @!P3 IMAD R202, R200, 0x40, R190 ;  /* 0x00000040c8cab824 */ /* 0x000fe200078e02be */
[----:B------:R-:W2:Y:S01]  /*f0d0*/  MUFU.EX2 R166, R166 ;  /* 0x000000a600a67308 */ /* 0x000ea20000000800 */
[----:B------:R-:W-:Y:S01]  /*f0e0*/  FFMA.FTZ R200, R207, R3, -R164 ;  /* 0x00000003cfc87223 */ /* 0x000fe200000108a4 */
[----:B------:R-:W-:Y:S01]  /*f0f0*/  @!P1 PRMT R197, RZ, 0x654, R197 ;  /* 0x00000654ffc59816 */ /* 0x000fe200000000c5 */
[----:B------:R-:W-:-:S02]  /*f100*/  @!P3 IMAD R202, R202, 0x4, R2 ;  /* 0x00000004cacab824 */ /* 0x000fc400078e0202 */
[----:B-1----:R-:W-:-:S03]  /*f110*/  FFMA.FTZ R167, R179, R3, -R164 ;  /* 0x00000003b3a77223 */ /* 0x002fc600000108a4 */
[----:B------:R-:W1:Y:S01]  /*f120*/  MUFU.EX2 R154, R154 ;  /* 0x0000009a009a7308 */ /* 0x000e620000000800 */
[----:B0-----:R-:W-:Y:S01]  /*f130*/  FFMA.FTZ R20, R163, R20, R152 ;  /* 0x00000014a3147223 */ /* 0x001fe20000010098 */
[----:B------:R-:W-:Y:S01]  /*f140*/  @!P3 STS [R202+0x38400], R163 ;  /* 0x038400a3ca00b388 */ /* 0x000fe20000000800 */
[C---:B------:R-:W-:Y:S01]  /*f150*/  F2FP.BF16.F32.PACK_AB R152, R153.reuse, R152 ;  /* 0x000000989998723e */ /* 0x040fe200000010ff */
[-C--:B------:R-:W-:Y:S01]  /*f160*/  FMUL.FTZ R24, R24, R163.reuse ;  /* 0x000000a318187220 */ /* 0x080fe20000410000 */
[----:B------:R-:W-:Y:S01]  /*f170*/  FADD.FTZ R20, R153, R20 ;  /* 0x0000001499147221 */ /* 0x000fe20000010000 */
[-C--:B------:R-:W-:Y:S01]  /*f180*/  FMUL.FTZ R25, R25, R163.reuse ;  /* 0x000000a319197220 */ /* 0x080fe20000410000 */
[-C--:B------:R-:W-:Y:S01]  /*f190*/  FMUL.FTZ R28, R28, R163.reuse ;  /* 0x000000a31c1c7220 */ /* 0x080fe20000410000 */
[----:B------:R-:W0:Y:S01]  /*f1a0*/  MUFU.EX2 R155, R155 ;  /* 0x0000009b009b7308 */ /* 0x000e220000000800 */
[----:B--2---:R2:W-:Y:S01]  /*f1b0*/  @!P3 STS [R202+0x38420], R166 ;  /* 0x038420a6ca00b388 */ /* 0x0045e20000000800 */
        /* <DEDUP_REMOVED lines=8> */
[----:B------:R-:W-:Y:S01]  /*f240*/  F2FP.BF16.F32.PACK_AB R153, R165, R154 ;  /* 0x0000009aa599723e */ /* 0x000fe200000010ff */
[----:B------:R-:W-:Y:S01]  /*f250*/  FADD.FTZ R20, R157, R20 ;  /* 0x000000149d147221 */ /* 0x000fe20000010000 */
[----:B------:R-:W-:Y:S01]  /*f260*/  F2FP.BF16.F32.PACK_AB R154, R182, R156 ;  /* 0x0000009cb69a723e */ /* 0x000fe200000010ff */
[----:B------:R-:W-:Y:S01]  /*f270*/  FADD.FTZ R21, R165, R21 ;  /* 0x00000015a5157221 */ /* 0x000fe20000010000 */
[C---:B------:R-:W-:Y:S01]  /*f280*/  F2FP.BF16.F32.PACK_AB R156, R161.reuse, R157 ;  /* 0x0000009da19c723e */ /* 0x040fe200000010ff */
[----:B------:R-:W-:Y:S01]  /*f290*/  FADD.FTZ R206, R161, R20 ;  /* 0x00000014a1ce7221 */ /* 0x000fe20000010000 */
        /* <DEDUP_REMOVED lines=9> */
[----:B-1----:R-:W-:Y:S01]  /*f330*/  FFMA.FTZ R205, R183, R3, -R164 ;  /* 0x00000003b7cd7223 */ /* 0x002fe200000108a4 */
[C---:B---3--:R-:W-:Y:S01]  /*f340*/  FADD.FTZ R21, R159.reuse, R21 ;  /* 0x000000159f157221 */ /* 0x048fe20000010000 */
        /* <DEDUP_REMOVED lines=14> */
[----:B0-----:R-:W-:Y:S01]  /*f430*/  FADD.FTZ R21, R158, R21 ;  /* 0x000000159e157221 */ /* 0x001fe20000010000 */
        /* <DEDUP_REMOVED lines=9> */
[C---:B-1----:R-:W-:Y:S01]  /*f4d0*/  F2FP.BF16.F32.PACK_AB R157, R162.reuse, R158 ;  /* 0x0000009ea29d723e */ /* 0x042fe200000010ff */
[----:B--2---:R-:W-:Y:S01]  /*f4e0*/  FADD.FTZ R202, R162, R21 ;  /* 0x00000015a2ca7221 */ /* 0x004fe20000010000 */
        /* <DEDUP_REMOVED lines=38> */
[----:B0-----:R-:W-:Y:S01]  /*f750*/  FADD.FTZ R206, R160, R206 ;  /* 0x000000cea0ce7221 */ /* 0x001fe20000010000 */
[----:B---3--:R-:W-:Y:S01]  /*f760*/  F2FP.BF16.F32.PACK_AB R158, R170, R160 ;  /* 0x000000a0aa9e723e */ /* 0x008fe200000010ff */
[----:B------:R-:W-:Y:S01]  /*f770*/  FMUL.FTZ R26, R26, R166 ;  /* 0x000000a61a1a7220 */ /* 0x000fe20000410000 */
[----:B-1----:R-:W-:Y:S01]  /*f780*/  F2FP.BF16.F32.PACK_AB R159, R181, R180 ;  /* 0x000000b4b59f723e */ /* 0x002fe200000010ff */
        /* <DEDUP_REMOVED lines=72> */
[----:B--2---:R-:W-:Y:S01]  /*fc10*/  F2FP.BF16.F32.PACK_AB R160, R169, R171 ;  /* 0x000000aba9a0723e */ /* 0x004fe200000010ff */
[----:B------:R2:W-:Y:S01]  /*fc20*/  STSM.16.M88.4 [R210+0x36400], R152 ;  /* 0x03640098d2007844 */ /* 0x0005e20000000200 */
[----:B0-----:R-:W-:Y:S01]  /*fc30*/  F2FP.BF16.F32.PACK_AB R161, R201, R199 ;  /* 0x000000c7c9a1723e */ /* 0x001fe200000010ff */
[----:B------:R-:W0:Y:S01]  /*fc40*/  MUFU.EX2 R182, R167 ;  /* 0x000000a700b67308 */ /* 0x000e220000000800 */
[----:B------:R-:W-:Y:S01]  /*fc50*/  F2FP.BF16.F32.PACK_AB R162, R174, R173 ;  /* 0x000000adaea2723e */ /* 0x000fe200000010ff */
[----:B------:R2:W-:Y:S01]  /*fc60*/  STSM.16.M88.4 [R211], R156 ;  /* 0x0000009cd3007844 */ /* 0x0005e20000000200 */
[----:B-1----:R-:W-:Y:S01]  /*fc70*/  F2FP.BF16.F32.PACK_AB R163, R179, R200 ;  /* 0x000000c8b3a3723e */ /* 0x002fe200000010ff */
[----:B------:R-:W-:Y:S01]  /*fc80*/  VIADD R20, R172, 0x80 ;  /* 0x00000080ac147836 */ /* 0x000fe20000000000 */
[----:B---3--:R-:W-:Y:S01]  /*fc90*/  F2FP.BF16.F32.PACK_AB R164, R176, R175 ;  /* 0x000000afb0a4723e */ /* 0x008fe200000010ff */
[----:B------:R-:W-:Y:S01]  /*fca0*/  IMAD.MOV.U32 R21, RZ, RZ, 0x40000040 ;  /* 0x40000040ff157424 */ /* 0x000fe200078e00ff */
[----:B----4-:R-:W-:Y:S01]  /*fcb0*/  F2FP.BF16.F32.PACK_AB R166, R178, R177 ;  /* 0x000000b1b2a6723e */ /* 0x010fe200000010ff */
[----:B------:R-:W-:Y:S01]  /*fcc0*/  MUFU.EX2 R204, R204 ;  /* 0x000000cc00cc7308 */ /* 0x000fe20000000800 */
[----:B------:R2:W-:Y:S01]  /*fcd0*/  STSM.16.M88.4 [R214], R160 ;  /* 0x000000a0d6007844 */ /* 0x0005e20000000200 */
[----:B------:R-:W-:Y:S01]  /*fce0*/  FADD.FTZ R202, R180, R202 ;  /* 0x000000cab4ca7221 */ /* 0x000fe20000010000 */
[----:B------:R-:W-:Y:S01]  /*fcf0*/  FADD.FTZ R206, R170, R206 ;  /* 0x000000ceaace7221 */ /* 0x000fe20000010000 */
[----:B------:R-:W-:-:S02]  /*fd00*/  ISETP.GT.AND P3, PT, R198, R212, PT ;  /* 0x000000d4c600720c */ /* 0x000fc40003f64270 */
[----:B------:R-:W-:Y:S01]  /*fd10*/  FADD.FTZ R202, R181, R202 ;  /* 0x000000cab5ca7221 */ /* 0x000fe20000010000 */
[----:B------:R-:W-:Y:S01]  /*fd20*/  FADD.FTZ R206, R171, R206 ;  /* 0x000000ceabce7221 */ /* 0x000fe20000010000 */
[----:B------:R-:W1:Y:S01]  /*fd30*/  MUFU.EX2 R205, R205 ;  /* 0x000000cd00cd7308 */ /* 0x000e620000000800 */
[----:B0-----:R-:W-:Y:S01]  /*fd40*/  F2FP.BF16.F32.PACK_AB R165, R182, R183 ;  /* 0x000000b7b6a5723e */ /* 0x001fe200000010ff */
[----:B------:R-:W-:Y:S01]  /*fd50*/  FADD.FTZ R202, R199, R202 ;  /* 0x000000cac7ca7221 */ /* 0x000fe20000010000 */
        /* <DEDUP_REMOVED lines=8> */
[----:B------:R-:W-:Y:S01]  /*fde0*/  FADD.FTZ R175, R175, R174 ;  /* 0x000000aeafaf7221 */ /* 0x000fe20000010000 */
[----:B-1----:R-:W-:Y:S02]  /*fdf0*/  F2FP.BF16.F32.PACK_AB R167, R205, R204 ;  /* 0x000000cccda7723e */ /* 0x002fe400000010ff */
[----:B------:R-:W-:Y:S01]  /*fe00*/  FADD.FTZ R183, R183, R200 ;  /* 0x000000c8b7b77221 */ /* 0x000fe20000010000 */
[----:B------:R-:W-:Y:S01]  /*fe10*/  FADD.FTZ R176, R176, R175 ;  /* 0x000000afb0b07221 */ /* 0x000fe20000010000 */
[----:B------:R-:W-:Y:S01]  /*fe20*/  IMAD.MOV.U32 R200, RZ, RZ, R18 ;  /* 0x000000ffffc87224 */ /* 0x000fe200078e0012 */
[----:B------:R2:W-:Y:S01]  /*fe30*/  STSM.16.M88.4 [R213], R164 ;  /* 0x000000a4d5007844 */ /* 0x0005e20000000200 */
[----:B------:R-:W-:Y:S01]  /*fe40*/  WARPGROUP.ARRIVE ;  /* 0x00000000000079c5 */ /* 0x000fe20000000000 */
[----:B------:R-:W-:Y:S01]  /*fe50*/  FADD.FTZ R183, R182, R183 ;  /* 0x000000b7b6b77221 */ /* 0x000fe20000010000 */
[----:B------:R-:W-:-:S03]  /*fe60*/  FADD.FTZ R177, R177, R176 ;  /* 0x000000b0b1b17221 */ /* 0x000fc60000010000 */
[----:B------:R-:W-:Y:S01]  /*fe70*/  FADD.FTZ R204, R204, R183 ;  /* 0x000000b7cccc7221 */ /* 0x000fe20000010000 */
        /* <DEDUP_REMOVED lines=18> */
[----:B------:R-:W-:Y:S01]  /*ffa0*/  FADD.FTZ R20, R178, R177 ;  /* 0x000000b1b2147221 */ /* 0x000fe20000010000 */
[----:B------:R-:W-:Y:S01]  /*ffb0*/  R2UR UR7, R21 ;  /* 0x00000000150772ca */ /* 0x000fe200000e0000 */
[----:B------:R-:W-:Y:S01]  /*ffc0*/  FADD.FTZ R21, R205, R204 ;  /* 0x000000cccd157221 */ /* 0x000fe20000010000 */
        /* <DEDUP_REMOVED lines=14> */
[----:B0-----:R-:W-:-:S04]  /*100b0*/  VIADD R197, R198, 0xffffffff ;  /* 0xffffffffc6c57836 */ /* 0x001fc80000000000 */
[----:B------:R-:W-:Y:S01]  /*100c0*/  IMAD.MOV.U32 R198, RZ, RZ, R197 ;  /* 0x000000ffffc67224 */ /* 0x000fe200078e00c5 */
[----:B--2---:R-:W-:Y:S06]  /*100d0*/  @P3 BRA `(.L_x_5539) ;  /* 0xffffffc8001c3947 */ /* 0x004fec000383ffff */
[----:B------:R-:W-:Y:S05]  /*100e0*/  BSYNC B1 ;  /* 0x0000000000017941 */ /* 0x000fea0003800000 */
.L_x_5528:
[----:B------:R-:W-:Y:S05]  /*100f0*/  BSYNC B0 ;  /* 0x0000000000007941 */ /* 0x000fea0003800000 */
.L_x_5527:
[----:B------:R-:W-:Y:S01]  /*10100*/  ISETP.GE.AND P2, PT, R197, RZ, PT ;  /* 0x000000ffc500720c */ /* 0x000fe20003f46270 */
[----:B------:R-:W-:-:S12]  /*10110*/  BSSY B0, `(.L_x_5540) ;  /* 0x0000329000007945 */ /* 0x000fd80003800000 */
[----:B------:R-:W-:Y:S05]  /*10120*/  @!P2 BRA `(.L_x_5541) ;  /* 0x00000030009ca947 */ /* 0x000fea0003800000 */
[----:B------:R-:W-:Y:S02]  /*10130*/  IMAD.MOV.U32 R202, RZ, RZ, R168 ;  /* 0x000000ffffca7224 */ /* 0x000fe400078e00a8 */
[----:B------:R-:W-:Y:S02]  /*10140*/  IMAD.MOV.U32 R200, RZ, RZ, R0 ;  /* 0x000000ffffc87224 */ /* 0x000fe400078e0000 */
[----:B------:R-:W-:-:S07]  /*10150*/  IMAD.MOV.U32 R201, RZ, RZ, R18 ;  /* 0x000000ffffc97224 */ /* 0x000fce00078e0012 */
.L_x_5552:
[----:B------:R-:W-:-:S05]  /*10160*/  VIADD R18, R201, 0x1 ;  /* 0x00000001c9127836 */ /* 0x000fca0000000000 */
[----:B------:R-:W-:-:S04]  /*10170*/  ISETP.NE.AND P2, PT, R18, 0x2, PT ;  /* 0x000000021200780c */ /* 0x000fc80003f45270 */
[----:B------:R-:W-:Y:S02]  /*10180*/  SEL R0, RZ, 0x1, P2 ;  /* 0x00000001ff007807 */ /* 0x000fe40001000000 */
[----:B------:R-:W-:Y:S02]  /*10190*/  SEL R18, R18, RZ, P2 ;  /* 0x000000ff12127207 */ /* 0x000fe40001000000 */
[----:B------:R-:W-:Y:S01]  /*101a0*/  LOP3.LUT R19, R19, R0, RZ, 0x3c, !PT ;  /* 0x0000000013137212 */ /* 0x000fe200078e3cff */
[----:B0-----:R-:W-:Y:S06]  /*101b0*/  @!P0 BRA `(.L_x_5542) ;  /* 0x0000000000048947 */ /* 0x001fec0003800000 */
[----:B------:R-:W-:Y:S01]  /*101c0*/  BPT.TRAP 0x1 ;  /* 0x000000040000795c */ /* 0x000fe20000300000 */
.L_x_5542:
[----:B------:R-:W-:Y:S01]  /*101d0*/  IMAD R194, R18, 0x8, R2 ;  /* 0x0000000812c27824 */ /* 0x000fe200078e0202 */
[----:B------:R-:W-:-:S04]  /*101e0*/  SHF.L.U32 R0, R19, 0x1f, RZ ;  /* 0x0000001f13007819 */ /* 0x000fc800000006ff */
[----:B------:R0:W1:Y:S01]  /*101f0*/  SYNCS.PHASECHK.TRANS64.TRYWAIT P2, [R194+URZ+0x38830], R0 ;  /* 0x03883000c20075a7 */ /* 0x000062000804017f */
[----:B------:R-:W-:Y:S05]  /*10200*/  @!P0 BRA `(.L_x_5543) ;  /* 0x0000000000048947 */ /* 0x000fea0003800000 */
[----:B------:R-:W-:Y:S01]  /*10210*/  BPT.TRAP 0x1 ;  /* 0x000000040000795c */ /* 0x000fe20000300000 */
.L_x_5543:
[----:B------:R-:W-:Y:S01]  /*10220*/  BSSY B1, `(.L_x_5544) ;  /* 0x0000006000017945 */ /* 0x000fe20003800000 */
[----:B--2---:R-:W-:Y:S02]  /*10230*/  IMAD R156, R18, 0x200, R14 ;  /* 0x00000200129c7824 */ /* 0x004fe400078e020e */
[----:B------:R-:W-:Y:S01]  /*10240*/  IMAD.MOV.U32 R157, RZ, RZ, 0x40000040 ;  /* 0x40000040ff9d7424 */ /* 0x000fe200078e00ff */
[----:B-1----:R-:W-:Y:S06]  /*10250*/  @P2 BRA `(.L_x_5545) ;  /* 0x0000000000082947 */ /* 0x002fec0003800000 */
[----:B------:R-:W1:Y:S02]  /*10260*/  SYNCS.PHASECHK.TRANS64.TRYWAIT P2, [R194+URZ+0x38830], R0 ;  /* 0x03883000c20075a7 */ /* 0x000e64000804017f */
[----:B-1----:R-:W-:Y:S05]  /*10270*/  @!P2 BRA `(.L_x_5546) ;  /* 0x00000114009ca947 */ /* 0x002fea0003800000 */
.L_x_5545:
[----:B------:R-:W-:Y:S05]  /*10280*/  BSYNC B1 ;  /* 0x0000000000017941 */ /* 0x000fea0003800000 */
.L_x_5544:
        /* <DEDUP_REMOVED lines=36> */
.L_x_5547:
[----:B------:R2:W3:Y:S01]  /*104d0*/  SYNCS.PHASECHK.TRANS64.TRYWAIT P2, [R194+URZ+0x38850], R0 ;  /* 0x03885000c20075a7 */ /* 0x0004e2000804017f */
[----:B------:R-:W-:Y:S05]  /*104e0*/  @!P0 BRA `(.L_x_5548) ;  /* 0x0000000000048947 */ /* 0x000fea0003800000 */
[----:B------:R-:W-:Y:S01]  /*104f0*/  BPT.TRAP 0x1 ;  /* 0x000000040000795c */ /* 0x000fe20000300000 */
.L_x_5548:
[----:B------:R-:W-:Y:S04]  /*10500*/  BSSY B1, `(.L_x_5549) ;  /* 0x0000004000017945 */ /* 0x000fe80003800000 */
[----:B---3--:R-:W-:Y:S05]  /*10510*/  @P2 BRA `(.L_x_5550) ;  /* 0x0000000000082947 */ /* 0x008fea0003800000 */
[----:B------:R-:W3:Y:S02]  /*10520*/  SYNCS.PHASECHK.TRANS64.TRYWAIT P2, [R194+URZ+0x38850], R0 ;  /* 0x03885000c20075a7 */ /* 0x000ee4000804017f */
[----:B---3--:R-:W-:Y:S05]  /*10530*/  @!P2 BRA `(.L_x_5551) ;  /* 0x000001140000a947 */ /* 0x008fea0003800000 */
.L_x_5550:
[----:B------:R-:W-:Y:S05]  /*10540*/  BSYNC B1 ;  /* 0x0000000000017941 */ /* 0x000fea0003800000 */
.L_x_5549:
        /* <DEDUP_REMOVED lines=197> */
[C---:B------:R-:W-:Y:S02]  /*111a0*/  SEL R198, R3.reuse, 0x2, P2 ;  /* 0x0000000203c67807 */ /* 0x040fe40001000000 */
[----:B------:R-:W-:-:S03]  /*111b0*/  SEL R3, R3, 0x6, !P2 ;  /* 0x0000000603037807 */ /* 0x000fc60005000000 */
[----:B------:R-:W-:Y:S01]  /*111c0*/  IMAD.IADD R206, R203, 0x1, R198 ;  /* 0x00000001cbce7824 */ /* 0x000fe200078e02c6 */
        /* <DEDUP_REMOVED lines=115> */
[----:B------:R-:W-:Y:S01]  /*11900*/  IMAD.MOV.U32 R199, RZ, RZ, 0x40000040 ;  /* 0x40000040ffc77424 */ /* 0x000fe200078e00ff */
        /* <DEDUP_REMOVED lines=29> */
[----:B------:R-:W-:Y:S02]  /*11ae0*/  IMAD.MOV.U32 R207, RZ, RZ, 0x40000040 ;  /* 0x40000040ffcf7424 */ /* 0x000fe400078e00ff */
[----:B------:R-:W-:Y:S01]  /*11af0*/  IMAD.MOV.U32 R0, RZ, RZ, 0x1000 ;  /* 0x00001000ff007424 */ /* 0x000fe200078e00ff */
[----:B------:R-:W-:Y:S01]  /*11b00*/  R2UR UR4, R206 ;  /* 0x00000000ce0472ca */ /* 0x000fe200000e0000 */
[----:B------:R-:W-:Y:S01]  /*11b10*/  IMAD.IADD R206, R205, 0x1, R198 ;  /* 0x00000001cdce7824 */ /* 0x000fe200078e02c6 */
[----:B------:R-:W-:Y:S01]  /*11b20*/  R2UR UR5, R207 ;  /* 0x00000000cf0572ca */ /* 0x000fe200000e0000 */
[----:B------:R-:W-:Y:S01]  /*11b30*/  IMAD.MOV.U32 R207, RZ, RZ, 0x40000040 ;  /* 0x40000040ffcf7424 */ /* 0x000fe200078e00ff */
[----:B------:R-:W-:Y:S01]  /*11b40*/  SEL R0, R0, 0xf80, P2 ;  /* 0x00000f8000007807 */ /* 0x000fe20001000000 */
[----:B------:R-:W-:-:S03]  /*11b50*/  IMAD.IADD R198, R198, 0x1, R203 ;  /* 0x00000001c6c67824 */ /* 0x000fc600078e02cb */
        /* <DEDUP_REMOVED lines=74> */
[----:B------:R-:W-:Y:S01]  /*12000*/  SHFL.BFLY PT, R207, R206, 0x2, 0x1f ;  /* 0x0c401f00cecf7f89 */ /* 0x000fe200000e0000 */
[----:B0-----:R-:W-:-:S05]  /*12010*/  FMNMX.FTZ R0, R0, R3, !PT ;  /* 0x0000000300007209 */ /* 0x001fca0007810000 */
[----:B------:R-:W0:Y:S02]  /*12020*/  SHFL.BFLY PT, R3, R0, 0x1, 0x1f ;  /* 0x0c201f0000037f89 */ /* 0x000e2400000e0000 */
[----:B0-----:R-:W-:Y:S01]  /*12030*/  FMNMX.FTZ R0, R0, R3, !PT ;  /* 0x0000000300007209 */ /* 0x001fe20007810000 */
[----:B------:R-:W-:-:S04]  /*12040*/  IMAD.U32 R3, RZ, RZ, UR36 ;  /* 0x00000024ff037e24 */ /* 0x000fc8000f8e00ff */
[C---:B------:R-:W-:Y:S01]  /*12050*/  FADD.FTZ R200, -R0.reuse, R200 ;  /* 0x000000c800c87221 */ /* 0x040fe20000010100 */
[----:B------:R-:W-:-:S03]  /*12060*/  FMUL.FTZ R204, R0, R3 ;  /* 0x0000000300cc7220 */ /* 0x000fc60000410000 */
[-C--:B------:R-:W-:Y:S01]  /*12070*/  FMUL.FTZ R200, R200, R3.reuse ;  /* 0x00000003c8c87220 */ /* 0x080fe20000410000 */
[-CC-:B------:R-:W-:Y:S01]  /*12080*/  FFMA.FTZ R205, R156, R3.reuse, -R204.reuse ;  /* 0x000000039ccd7223 */ /* 0x180fe200000108cc */
[-CC-:B------:R-:W-:Y:S01]  /*12090*/  FFMA.FTZ R156, R160, R3.reuse, -R204.reuse ;  /* 0x00000003a09c7223 */ /* 0x180fe200000108cc */
[-CC-:B------:R-:W-:Y:S01]  /*120a0*/  FFMA.FTZ R160, R164, R3.reuse, -R204.reuse ;  /* 0x00000003a4a07223 */ /* 0x180fe200000108cc */
[----:B------:R0:W1:Y:S01]  /*120b0*/  MUFU.EX2 R203, R200 ;  /* 0x000000c800cb7308 */ /* 0x0000620000000800 */
[-CC-:B------:R-:W-:Y:S01]  /*120c0*/  FFMA.FTZ R152, R152, R3.reuse, -R204.reuse ;  /* 0x0000000398987223 */ /* 0x180fe200000108cc */
[-CC-:B------:R-:W-:Y:S01]  /*120d0*/  FFMA.FTZ R153, R153, R3.reuse, -R204.reuse ;  /* 0x0000000399997223 */ /* 0x180fe200000108cc */
[-CC-:B------:R-:W-:Y:S01]  /*120e0*/  FFMA.FTZ R157, R157, R3.reuse, -R204.reuse ;  /* 0x000000039d9d7223 */ /* 0x180fe200000108cc */
[-CC-:B------:R-:W-:Y:S01]  /*120f0*/  FFMA.FTZ R199, R165, R3.reuse, -R204.reuse ;  /* 0x00000003a5c77223 */ /* 0x180fe200000108cc */
[-CC-:B------:R-:W-:Y:S01]  /*12100*/  FFMA.FTZ R161, R161, R3.reuse, -R204.reuse ;  /* 0x00000003a1a17223 */ /* 0x180fe200000108cc */
[-CC-:B------:R-:W-:Y:S01]  /*12110*/  FFMA.FTZ R169, R169, R3.reuse, -R204.reuse ;  /* 0x00000003a9a97223 */ /* 0x180fe200000108cc */
[-CC-:B------:R-:W-:Y:S01]  /*12120*/  FFMA.FTZ R172, R172, R3.reuse, -R204.reuse ;  /* 0x00000003acac7223 */ /* 0x180fe200000108cc */
[----:B------:R-:W2:Y:S01]  /*12130*/  MUFU.EX2 R152, R152 ;  /* 0x0000009800987308 */ /* 0x000ea20000000800 */
[--C-:B0-----:R-:W-:Y:S01]  /*12140*/  FFMA.FTZ R200, R168, R3, -R204.reuse ;  /* 0x00000003a8c87223 */ /* 0x101fe200000108cc */
[----:B------:R-:W-:Y:S01]  /*12150*/  FMNMX.FTZ R168, R206, R207, !PT ;  /* 0x000000cfcea87209 */ /* 0x000fe20007810000 */
[-CC-:B------:R-:W-:Y:S01]  /*12160*/  FFMA.FTZ R173, R173, R3.reuse, -R204.reuse ;  /* 0x00000003adad7223 */ /* 0x180fe200000108cc */
[-CC-:B------:R-:W-:Y:S01]  /*12170*/  FFMA.FTZ R176, R176, R3.reuse, -R204.reuse ;  /* 0x00000003b0b07223 */ /* 0x180fe200000108cc */
[-CC-:B------:R-:W-:Y:S01]  /*12180*/  FFMA.FTZ R177, R177, R3.reuse, -R204.reuse ;  /* 0x00000003b1b17223 */ /* 0x180fe200000108cc */
[-CC-:B------:R-:W-:Y:S01]  /*12190*/  FFMA.FTZ R180, R180, R3.reuse, -R204.reuse ;  /* 0x00000003b4b47223 */ /* 0x180fe200000108cc */
[----:B------:R-:W0:Y:S01]  /*121a0*/  SHFL.BFLY PT, R164, R168, 0x1, 0x1f ;  /* 0x0c201f00a8a47f89 */ /* 0x000e2200000e0000 */
[----:B------:R-:W3:Y:S01]  /*121b0*/  MUFU.EX2 R153, R153 ;  /* 0x0000009900997308 */ /* 0x000ee20000000800 */
[----:B------:R-:W-:Y:S01]  /*121c0*/  FFMA.FTZ R181, R181, R3, -R204 ;  /* 0x00000003b5b57223 */ /* 0x000fe200000108cc */
[-C--:B-1----:R-:W-:Y:S01]  /*121d0*/  FMUL.FTZ R24, R24, R203.reuse ;  /* 0x000000cb18187220 */ /* 0x082fe20000410000 */
[-C--:B------:R-:W-:Y:S01]  /*121e0*/  FMUL.FTZ R25, R25, R203.reuse ;  /* 0x000000cb19197220 */ /* 0x080fe20000410000 */
[-C--:B------:R-:W-:Y:S01]  /*121f0*/  FMUL.FTZ R28, R28, R203.reuse ;  /* 0x000000cb1c1c7220 */ /* 0x080fe20000410000 */
[-C--:B------:R-:W-:Y:S01]  /*12200*/  FMUL.FTZ R29, R29, R203.reuse ;  /* 0x000000cb1d1d7220 */ /* 0x080fe20000410000 */
[-C--:B------:R-:W-:Y:S01]  /*12210*/  FMUL.FTZ R32, R32, R203.reuse ;  /* 0x000000cb20207220 */ /* 0x080fe20000410000 */
[-C--:B------:R-:W-:Y:S01]  /*12220*/  FMUL.FTZ R33, R33, R203.reuse ;  /* 0x000000cb21217220 */ /* 0x080fe20000410000 */
[----:B------:R-:W1:Y:S01]  /*12230*/  MUFU.EX2 R205, R205 ;  /* 0x000000cd00cd7308 */ /* 0x000e620000000800 */
[----:B--2---:R-:W-:Y:S01]  /*12240*/  FFMA.FTZ R20, R203, R20, R152 ;  /* 0x00000014cb147223 */ /* 0x004fe20000010098 */
        /* <DEDUP_REMOVED lines=9> */
[-C--:B------:R-:W-:Y:S01]  /*122e0*/  FMUL.FTZ R48, R48, R203.reuse ;  /* 0x000000cb30307220 */ /* 0x080fe20000410000 */
[-C--:B------:R-:W-:Y:S01]  /*122f0*/  FMUL.FTZ R49, R49, R203.reuse ;  /* 0x000000cb31317220 */ /* 0x080fe20000410000 */
[-C--:B------:R-:W-:Y:S01]  /*12300*/  FMUL.FTZ R52, R52, R203.reuse ;  /* 0x000000cb34347220 */ /* 0x080fe20000410000 */
[-C--:B------:R-:W-:Y:S01]  /*12310*/  FMUL.FTZ R53, R53, R203.reuse ;  /* 0x000000cb35357220 */ /* 0x080fe20000410000 */
[----:B0-----:R-:W-:Y:S01]  /*12320*/  FMNMX.FTZ R168, R168, R164, !PT ;  /* 0x000000a4a8a87209 */ /* 0x001fe20007810000 */
[----:B------:R-:W0:Y:S01]  /*12330*/  MUFU.EX2 R156, R156 ;  /* 0x0000009c009c7308 */ /* 0x000e220000000800 */
[----:B-1----:R-:W-:Y:S01]  /*12340*/  FADD.FTZ R20, R205, R20 ;  /* 0x00000014cd147221 */ /* 0x002fe20000010000 */
[-C--:B------:R-:W-:Y:S01]  /*12350*/  FMUL.FTZ R56, R56, R203.reuse ;  /* 0x000000cb38387220 */ /* 0x080fe20000410000 */
[----:B------:R-:W-:Y:S01]  /*12360*/  FMUL.FTZ R57, R57, R203 ;  /* 0x000000cb39397220 */ /* 0x000fe20000410000 */
[C---:B------:R-:W-:Y:S01]  /*12370*/  FMUL.FTZ R206, R168.reuse, R3 ;  /* 0x00000003a8ce7220 */ /* 0x040fe20000410000 */
[----:B------:R-:W-:Y:S01]  /*12380*/  FADD.FTZ R164, -R168, R202 ;  /* 0x000000caa8a47221 */ /* 0x000fe20000010100 */
[-C--:B------:R-:W-:Y:S01]  /*12390*/  FMUL.FTZ R60, R60, R203.reuse ;  /* 0x000000cb3c3c7220 */ /* 0x080fe20000410000 */
[----:B------:R-:W-:Y:S01]  /*123a0*/  FMUL.FTZ R61, R61, R203 ;  /* 0x000000cb3d3d7220 */ /* 0x000fe20000410000 */
[-CC-:B------:R-:W-:Y:S01]  /*123b0*/  FFMA.FTZ R207, R155, R3.reuse, -R206.reuse ;  /* 0x000000039bcf7223 */ /* 0x180fe200000108ce */
[-CC-:B------:R-:W-:Y:S01]  /*123c0*/  FFMA.FTZ R155, R158, R3.reuse, -R206.reuse ;  /* 0x000000039e9b7223 */ /* 0x180fe200000108ce */
[----:B------:R-:W-:Y:S01]  /*123d0*/  FFMA.FTZ R158, R162, R3, -R206 ;  /* 0x00000003a29e7223 */ /* 0x000fe200000108ce */
[----:B------:R-:W-:-:S02]  /*123e0*/  IMAD.MOV R162, RZ, RZ, -R196 ;  /* 0x000000ffffa27224 */ /* 0x000fc400078e0ac4 */
[-C--:B------:R-:W-:Y:S01]  /*123f0*/  FMUL.FTZ R164, R164, R3.reuse ;  /* 0x00000003a4a47220 */ /* 0x080fe20000410000 */
[-CC-:B------:R-:W-:Y:S01]  /*12400*/  FFMA.FTZ R154, R154, R3.reuse, -R206.reuse ;  /* 0x000000039a9a7223 */ /* 0x180fe200000108ce */
[----:B------:R-:W-:Y:S01]  /*12410*/  MUFU.EX2 R207, R207 ;  /* 0x000000cf00cf7308 */ /* 0x000fe20000000800 */
[-CC-:B------:R-:W-:Y:S01]  /*12420*/  FFMA.FTZ R165, R159, R3.reuse, -R206.reuse ;  /* 0x000000039fa57223 */ /* 0x180fe200000108ce */
[----:B------:R-:W-:Y:S01]  /*12430*/  ISETP.NE.AND P2, PT, R189, R162, PT ;  /* 0x000000a2bd00720c */ /* 0x000fe20003f45270 */
[-CC-:B------:R-:W-:Y:S01]  /*12440*/  FFMA.FTZ R159, R163, R3.reuse, -R206.reuse ;  /* 0x00000003a39f7223 */ /* 0x180fe200000108ce */
[----:B------:R-:W-:Y:S02]  /*12450*/  @!P1 VIADD R162, R194, 0x38840 ;  /* 0x00038840c2a29836 */ /* 0x000fe40000000000 */
[-CC-:B------:R-:W-:Y:S01]  /*12460*/  FFMA.FTZ R202, R166, R3.reuse, -R206.reuse ;  /* 0x00000003a6ca7223 */ /* 0x180fe200000108ce */
[-CC-:B------:R-:W-:Y:S01]  /*12470*/  FFMA.FTZ R204, R167, R3.reuse, -R206.reuse ;  /* 0x00000003a7cc7223 */ /* 0x180fe200000108ce */
[-C--:B------:R-:W-:Y:S01]  /*12480*/  FFMA.FTZ R170, R170, R3.reuse, -R206 ;  /* 0x00000003aaaa7223 */ /* 0x080fe200000108ce */
[----:B------:R-:W1:Y:S01]  /*12490*/  MUFU.EX2 R164, R164 ;  /* 0x000000a400a47308 */ /* 0x000e620000000800 */
[----:B------:R-:W-:Y:S01]  /*124a0*/  @!P1 PRMT R162, RZ, 0x654, R162 ;  /* 0x00000654ffa29816 */ /* 0x000fe200000000a2 */
[-CC-:B------:R-:W-:Y:S01]  /*124b0*/  FFMA.FTZ R171, R171, R3.reuse, -R206.reuse ;  /* 0x00000003abab7223 */ /* 0x180fe200000108ce */
[-CC-:B------:R-:W-:Y:S01]  /*124c0*/  FFMA.FTZ R174, R174, R3.reuse, -R206.reuse ;  /* 0x00000003aeae7223 */ /* 0x180fe200000108ce */
[-CC-:B------:R-:W-:Y:S01]  /*124d0*/  FFMA.FTZ R175, R175, R3.reuse, -R206.reuse ;  /* 0x00000003afaf7223 */ /* 0x180fe200000108ce */
[----:B------:R3:W-:Y:S01]  /*124e0*/  @!P1 SYNCS.ARRIVE.TRANS64.RED.A1T0 RZ, [R162+URZ], RZ ;  /* 0x000000ffa2ff99a7 */ /* 0x0007e2000810043f */
[-C--:B------:R-:W-:Y:S01]  /*124f0*/  FFMA.FTZ R178, R178, R3.reuse, -R206 ;  /* 0x00000003b2b27223 */ /* 0x080fe200000108ce */
[----:B------:R-:W-:Y:S01]  /*12500*/  @!P2 IMAD R163, R201, 0x40, R190 ;  /* 0x00000040c9a3a824 */ /* 0x000fe200078e02be */
[----:B------:R-:W4:Y:S01]  /*12510*/  MUFU.EX2 R154, R154 ;  /* 0x0000009a009a7308 */ /* 0x000f220000000800 */
[-CC-:B------:R-:W-:Y:S01]  /*12520*/  FFMA.FTZ R179, R179, R3.reuse, -R206.reuse ;  /* 0x00000003b3b37223 */ /* 0x180fe200000108ce */
[----:B------:R-:W-:Y:S01]  /*12530*/  FFMA.FTZ R201, R183, R3, -R206 ;  /* 0x00000003b7c97223 */ /* 0x000fe200000108ce */
[----:B------:R-:W-:-:S02]  /*12540*/  @!P2 IMAD R163, R163, 0x4, R2 ;  /* 0x00000004a3a3a824 */ /* 0x000fc400078e0202 */
[----:B--2---:R-:W-:Y:S01]  /*12550*/  FADD.FTZ R20, R157, R20 ;  /* 0x000000149d147221 */ /* 0x004fe20000010000 */
[----:B---3--:R-:W-:Y:S01]  /*12560*/  FFMA.FTZ R162, R182, R3, -R206 ;  /* 0x00000003b6a27223 */ /* 0x008fe200000108ce */
[-C--:B------:R-:W-:Y:S01]  /*12570*/  FMUL.FTZ R64, R64, R203.reuse ;  /* 0x000000cb40407220 */ /* 0x080fe20000410000 */
[-C--:B------:R-:W-:Y:S01]  /*12580*/  FMUL.FTZ R65, R65, R203.reuse ;  /* 0x000000cb41417220 */ /* 0x080fe20000410000 */
[----:B------:R-:W2:Y:S01]  /*12590*/  MUFU.EX2 R155, R155 ;  /* 0x0000009b009b7308 */ /* 0x000ea20000000800 */
[----:B------:R3:W-:Y:S01]  /*125a0*/  @!P2 STS [R163+0x38400], R203 ;  /* 0x038400cba300a388 */ /* 0x0007e20000000800 */
[----:B0-----:R-:W-:Y:S01]  /*125b0*/  FADD.FTZ R20, R156, R20 ;  /* 0x000000149c147221 */ /* 0x001fe20000010000 */
[-C--:B------:R-:W-:Y:S01]  /*125c0*/  FMUL.FTZ R68, R68, R203.reuse ;  /* 0x000000cb44447220 */ /* 0x080fe20000410000 */
[-C--:B------:R-:W-:Y:S01]  /*125d0*/  FMUL.FTZ R69, R69, R203.reuse ;  /* 0x000000cb45457220 */ /* 0x080fe20000410000 */
[----:B-1----:R0:W-:Y:S01]  /*125e0*/  @!P2 STS [R163+0x38420], R164 ;  /* 0x038420a4a300a388 */ /* 0x0021e20000000800 */
[-C--:B------:R-:W-:Y:S01]  /*125f0*/  FMUL.FTZ R72, R72, R203.reuse ;  /* 0x000000cb48487220 */ /* 0x080fe20000410000 */
[----:B------:R-:W-:Y:S01]  /*12600*/  FMUL.FTZ R73, R73, R203 ;  /* 0x000000cb49497220 */ /* 0x000fe20000410000 */
[----:B------:R-:W1:Y:S01]  /*12610*/  MUFU.EX2 R165, R165 ;  /* 0x000000a500a57308 */ /* 0x000e620000000800 */
[----:B----4-:R-:W-:Y:S01]  /*12620*/  FFMA.FTZ R21, R164, R21, R154 ;  /* 0x00000015a4157223 */ /* 0x010fe2000001009a */
[----:B------:R-:W-:Y:S01]  /*12630*/  F2FP.BF16.F32.PACK_AB R153, R207, R154 ;  /* 0x0000009acf99723e */ /* 0x000fe200000010ff */
[----:B------:R-:W-:Y:S01]  /*12640*/  FMUL.FTZ R76, R76, R203 ;  /* 0x000000cb4c4c7220 */ /* 0x000fe20000410000 */
[----:B------:R-:W-:Y:S01]  /*12650*/  F2FP.BF16.F32.PACK_AB R154, R157, R205 ;  /* 0x000000cd9d9a723e */ /* 0x000fe200000010ff */
[----:B------:R-:W-:Y:S01]  /*12660*/  FADD.FTZ R21, R207, R21 ;  /* 0x00000015cf157221 */ /* 0x000fe20000010000 */
        /* <DEDUP_REMOVED lines=36> */
[C---:B-1----:R-:W-:Y:S01]  /*128b0*/  FADD.FTZ R182, R159.reuse, R21 ;  /* 0x000000159fb67221 */ /* 0x042fe20000010000 */
        /* <DEDUP_REMOVED lines=15> */
[----:B------:R-:W-:Y:S01]  /*129b0*/  F2FP.BF16.F32.PACK_AB R156, R161, R156 ;  /* 0x0000009ca19c723e */ /* 0x000fe200000010ff */
[----:B---3--:R-:W-:Y:S01]  /*129c0*/  FADD.FTZ R203, R160, R20 ;  /* 0x00000014a0cb7221 */ /* 0x008fe20000010000 */
        /* <DEDUP_REMOVED lines=75> */
[----:B--2---:R-:W-:Y:S01]  /*12e80*/  F2FP.BF16.F32.PACK_AB R160, R169, R200 ;  /* 0x000000c8a9a0723e */ /* 0x004fe200000010ff */
[----:B------:R2:W-:Y:S01]  /*12e90*/  STSM.16.M88.4 [R210+0x36400], R152 ;  /* 0x03640098d2007844 */ /* 0x0005e20000000200 */
[----:B------:R-:W3:Y:S01]  /*12ea0*/  MUFU.EX2 R177, R177 ;  /* 0x000000b100b17308 */ /* 0x000ee20000000800 */
[----:B-1----:R-:W-:Y:S01]  /*12eb0*/  F2FP.BF16.F32.PACK_AB R161, R171, R170 ;  /* 0x000000aaaba1723e */ /* 0x002fe200000010ff */
[----:B------:R-:W-:Y:S01]  /*12ec0*/  VIADD R20, R198, 0x80 ;  /* 0x00000080c6147836 */ /* 0x000fe20000000000 */
[----:B0-----:R-:W-:Y:S01]  /*12ed0*/  F2FP.BF16.F32.PACK_AB R163, R175, R174 ;  /* 0x000000aeafa3723e */ /* 0x001fe200000010ff */
[----:B------:R0:W-:Y:S01]  /*12ee0*/  STSM.16.M88.4 [R211], R156 ;  /* 0x0000009cd3007844 */ /* 0x0001e20000000200 */
[----:B------:R-:W-:-:S02]  /*12ef0*/  IMAD.MOV.U32 R21, RZ, RZ, 0x40000040 ;  /* 0x40000040ff157424 */ /* 0x000fc400078e00ff */
[----:B------:R-:W-:Y:S01]  /*12f00*/  FADD.FTZ R203, R199, R203 ;  /* 0x000000cbc7cb7221 */ /* 0x000fe20000010000 */
[----:B------:R-:W-:Y:S01]  /*12f10*/  ISETP.GT.AND P2, PT, R197, RZ, PT ;  /* 0x000000ffc500720c */ /* 0x000fe20003f44270 */
[----:B------:R-:W-:Y:S01]  /*12f20*/  MUFU.EX2 R180, R180 ;  /* 0x000000b400b47308 */ /* 0x000fe20000000800 */
[----:B------:R-:W-:Y:S02]  /*12f30*/  @!P1 VIADD R194, R194, 0x38860 ;  /* 0x00038860c2c29836 */ /* 0x000fe40000000000 */
[----:B------:R-:W-:-:S04]  /*12f40*/  FADD.FTZ R200, R200, R203 ;  /* 0x000000cbc8c87221 */ /* 0x000fc80000010000 */
[----:B------:R-:W-:Y:S01]  /*12f50*/  FADD.FTZ R169, R169, R200 ;  /* 0x000000c8a9a97221 */ /* 0x000fe20000010000 */
[----:B------:R-:W-:Y:S01]  /*12f60*/  @!P1 PRMT R194, RZ, 0x654, R194 ;  /* 0x00000654ffc29816 */ /* 0x000fe200000000c2 */
[----:B------:R-:W1:Y:S01]  /*12f70*/  MUFU.EX2 R181, R181 ;  /* 0x000000b500b57308 */ /* 0x000e620000000800 */
[----:B---3--:R-:W-:Y:S01]  /*12f80*/  F2FP.BF16.F32.PACK_AB R164, R177, R176 ;  /* 0x000000b0b1a4723e */ /* 0x008fe200000010ff */
[----:B------:R-:W-:-:S06]  /*12f90*/  IMAD.MOV.U32 R200, RZ, RZ, R0 ;  /* 0x000000ffffc87224 */ /* 0x000fcc00078e0000 */
[----:B------:R-:W-:Y:S08]  /*12fa0*/  MUFU.EX2 R178, R178 ;  /* 0x000000b200b27308 */ /* 0x000ff00000000800 */
[----:B------:R-:W3:Y:S01]  /*12fb0*/  MUFU.EX2 R179, R179 ;  /* 0x000000b300b37308 */ /* 0x000ee20000000800 */
[----:B-1----:R-:W-:-:S07]  /*12fc0*/  F2FP.BF16.F32.PACK_AB R166, R181, R180 ;  /* 0x000000b4b5a6723e */ /* 0x002fce00000010ff */
[----:B------:R1:W-:Y:S08]  /*12fd0*/  MUFU.EX2 R183, R162 ;  /* 0x000000a200b77308 */ /* 0x0003f00000000800 */
[----:B------:R-:W4:Y:S01]  /*12fe0*/  MUFU.EX2 R201, R201 ;  /* 0x000000c900c97308 */ /* 0x000f220000000800 */
[----:B-1----:R-:W-:Y:S01]  /*12ff0*/  F2FP.BF16.F32.PACK_AB R162, R173, R172 ;  /* 0x000000acada2723e */ /* 0x002fe200000010ff */
[----:B------:R-:W-:Y:S01]  /*13000*/  FADD.FTZ R172, R172, R169 ;  /* 0x000000a9acac7221 */ /* 0x000fe20000010000 */
[----:B---3--:R-:W-:-:S03]  /*13010*/  F2FP.BF16.F32.PACK_AB R165, R179, R178 ;  /* 0x000000b2b3a5723e */ /* 0x008fc600000010ff */
[----:B------:R0:W-:Y:S01]  /*13020*/  STSM.16.M88.4 [R214], R160 ;  /* 0x000000a0d6007844 */ /* 0x0001e20000000200 */
[----:B------:R-:W-:-:S04]  /*13030*/  FADD.FTZ R173, R173, R172 ;  /* 0x000000acadad7221 */ /* 0x000fc80000010000 */
[----:B------:R-:W-:-:S04]  /*13040*/  FADD.FTZ R176, R176, R173 ;  /* 0x000000adb0b07221 */ /* 0x000fc80000010000 */
[----:B------:R-:W-:Y:S01]  /*13050*/  FADD.FTZ R177, R177, R176 ;  /* 0x000000b0b1b17221 */ /* 0x000fe20000010000 */
[----:B----4-:R-:W-:-:S05]  /*13060*/  F2FP.BF16.F32.PACK_AB R167, R201, R183 ;  /* 0x000000b7c9a7723e */ /* 0x010fca00000010ff */
[----:B------:R0:W-:Y:S01]  /*13070*/  STSM.16.M88.4 [R213], R164 ;  /* 0x000000a4d5007844 */ /* 0x0001e20000000200 */
[----:B------:R-:W-:-:S06]  /*13080*/  WARPGROUP.ARRIVE ;  /* 0x00000000000079c5 */ /* 0x000fcc0000000000 */
[----:B------:R-:W-:Y:S01]  /*13090*/  HGMMA.64x256x16.F32.BF16 R24, R152, gdesc[UR4].tnspB, R24, gsb0 ;  /* 0x43e0000498187df0 */ /* 0x000fe20008001818 */
[----:B------:R-:W-:Y:S01]  /*130a0*/  R2UR UR6, R20 ;  /* 0x00000000140672ca */ /* 0x000fe200000e0000 */
[----:B------:R-:W-:Y:S01]  /*130b0*/  VIADD R20, R198, 0x100 ;  /* 0x00000100c6147836 */ /* 0x000fe20000000000 */
[----:B------:R-:W-:Y:S01]  /*130c0*/  R2UR UR7, R21 ;  /* 0x00000000150772ca */ /* 0x000fe200000e0000 */
[----:B------:R-:W-:Y:S01]  /*130d0*/  IMAD.MOV.U32 R21, RZ, RZ, 0x40000040 ;  /* 0x40000040ff157424 */ /* 0x000fe200078e00ff */
[----:B------:R-:W-:Y:S02]  /*130e0*/  WARPGROUP.DEPBAR.LE gsb0, 0x0 ;  /* 0x00008000000079c5 */ /* 0x000fe40000010000 */
[----:B------:R-:W-:Y:S01]  /*130f0*/  WARPGROUP.ARRIVE ;  /* 0x00000000000079c5 */ /* 0x000fe20000000000 */
[----:B--2---:R-:W-:-:S04]  /*13100*/  VIADD R152, R197, 0xffffffff ;  /* 0xffffffffc5987836 */ /* 0x004fc80000000000 */
[----:B------:R-:W-:-:S15]  /*13110*/  IMAD.MOV.U32 R197, RZ, RZ, R152 ;  /* 0x000000ffffc57224 */ /* 0x000fde00078e0098 */
[----:B------:R-:W-:-:S01]  /*13120*/  NOP ;  /* 0x0000000000007918 */ /* 0x000fc20000000000 */
        /* <DEDUP_REMOVED lines=13> */
[----:B------:R-:W-:Y:S02]  /*13200*/  IMAD.MOV.U32 R202, RZ, RZ, R168 ;  /* 0x000000ffffca7224 */ /* 0x000fe400078e00a8 */
[----:B------:R-:W-:Y:S01]  /*13210*/  FADD.FTZ R20, R181, R20 ;  /* 0x00000014b5147221 */ /* 0x000fe20000010000 */
[----:B------:R-:W-:-:S04]  /*13220*/  FADD.FTZ R21, R204, R21 ;  /* 0x00000015cc157221 */ /* 0x000fc80000010000 */
[----:B------:R-:W-:-:S04]  /*13230*/  FADD.FTZ R170, R170, R21 ;  /* 0x00000015aaaa7221 */ /* 0x000fc80000010000 */
[----:B------:R-:W-:-:S04]  /*13240*/  FADD.FTZ R171, R171, R170 ;  /* 0x000000aaabab7221 */ /* 0x000fc80000010000 */
[----:B------:R-:W-:-:S04]  /*13250*/  FADD.FTZ R174, R174, R171 ;  /* 0x000000abaeae7221 */ /* 0x000fc80000010000 */
[----:B------:R-:W-:-:S04]  /*13260*/  FADD.FTZ R175, R175, R174 ;  /* 0x000000aeafaf7221 */ /* 0x000fc80000010000 */
[----:B------:R-:W-:-:S04]  /*13270*/  FADD.FTZ R178, R178, R175 ;  /* 0x000000afb2b27221 */ /* 0x000fc80000010000 */
[----:B------:R-:W-:-:S04]  /*13280*/  FADD.FTZ R178, R179, R178 ;  /* 0x000000b2b3b27221 */ /* 0x000fc80000010000 */
[----:B------:R-:W-:-:S04]  /*13290*/  FADD.FTZ R178, R183, R178 ;  /* 0x000000b2b7b27221 */ /* 0x000fc80000010000 */
[----:B------:R-:W-:Y:S01]  /*132a0*/  FADD.FTZ R21, R201, R178 ;  /* 0x000000b2c9157221 */ /* 0x000fe20000010000 */
[----:B------:R-:W-:Y:S01]  /*132b0*/  IMAD.MOV.U32 R201, RZ, RZ, R18 ;  /* 0x000000ffffc97224 */ /* 0x000fe200078e0012 */
        /* <DEDUP_REMOVED lines=14> */
.L_x_5541:
[----:B------:R-:W-:Y:S05]  /*133a0*/  BSYNC B0 ;  /* 0x0000000000007941 */ /* 0x000fea0003800000 */
.L_x_5540:
[----:B------:R-:W1:Y:S01]  /*133b0*/  SHFL.BFLY PT, R5, R20, 0x2, 0x1f ;  /* 0x0c401f0014057f89 */ /* 0x000e6200000e0000 */
[----:B------:R-:W-:Y:S02]  /*133c0*/  VIADD R171, R18, 0x1 ;  /* 0x0000000112ab7836 */ /* 0x000fe40000000000 */
[----:B------:R-:W-:Y:S01]  /*133d0*/  VIADD R227, R227, 0x1 ;  /* 0x00000001e3e37836 */ /* 0x000fe20000000000 */
[----:B------:R-:W3:Y:S01]  /*133e0*/  SHFL.BFLY PT, R6, R21, 0x2, 0x1f ;  /* 0x0c401f0015067f89 */ /* 0x000ee200000e0000 */
[----:B------:R-:W-:Y:S08]  /*133f0*/  BAR.ARV 0x8, 0x100 ;  /* 0x0204000000007b1d */ /* 0x000ff00000002000 */
[----:B------:R-:W-:Y:S01]  /*13400*/  BAR.SYNC.DEFER_BLOCKING 0xf, 0x100 ;  /* 0x03c4000000007b1d */ /* 0x000fe20000010000 */
[----:B------:R-:W-:-:S04]  /*13410*/  ISETP.NE.AND P1, PT, R171, 0x2, PT ;  /* 0x00000002ab00780c */ /* 0x000fc80003f25270 */
[----:B------:R-:W-:Y:S01]  /*13420*/  SEL R8, RZ, 0x1, P1 ;  /* 0x00000001ff087807 */ /* 0x000fe20000800000 */
[----:B-1----:R-:W-:-:S03]  /*13430*/  FADD.FTZ R5, R5, R20 ;  /* 0x0000001405057221 */ /* 0x002fc60000010000 */
[----:B------:R-:W-:Y:S01]  /*13440*/  LOP3.LUT R19, R19, R8, RZ, 0x3c, !PT ;  /* 0x0000000813137212 */ /* 0x000fe200078e3cff */
[----:B------:R-:W-:Y:S02]  /*13450*/  IMAD.MOV.U32 R20, RZ, RZ, -0x800000 ;  /* 0xff800000ff147424 */ /* 0x000fe400078e00ff */
[----:B---3--:R-:W-:Y:S01]  /*13460*/  FADD.FTZ R7, R6, R21 ;  /* 0x0000001506077221 */ /* 0x008fe20000010000 */
[----:B------:R-:W1:Y:S01]  /*13470*/  SHFL.BFLY PT, R4, R5, 0x1, 0x1f ;  /* 0x0c201f0005047f89 */ /* 0x000e6200000e0000 */
[----:B------:R-:W-:-:S03]  /*13480*/  IMAD.MOV.U32 R21, RZ, RZ, -0x800000 ;  /* 0xff800000ff157424 */ /* 0x000fc600078e00ff */
[----:B------:R-:W3:Y:S01]  /*13490*/  SHFL.BFLY PT, R6, R7, 0x1, 0x1f ;  /* 0x0c201f0007067f89 */ /* 0x000ee200000e0000 */
[----:B-1----:R-:W-:Y:S01]  /*134a0*/  FADD.FTZ R9, R5, R4 ;  /* 0x0000000405097221 */ /* 0x002fe20000010000 */
[----:B------:R-:W-:Y:S02]  /*134b0*/  IMAD.MOV.U32 R5, RZ, RZ, RZ ;  /* 0x000000ffff057224 */ /* 0x000fe400078e00ff */
[----:B---3--:R-:W-:Y:S02]  /*134c0*/  FADD.FTZ R4, R7, R6 ;  /* 0x0000000607047221 */ /* 0x008fe40000010000 */
[----:B------:R-:W-:Y:S01]  /*134d0*/  FSETP.NE.FTZ.AND P2, PT, R9, RZ, PT ;  /* 0x000000ff0900720b */ /* 0x000fe20003f55000 */
[----:B------:R-:W-:Y:S02]  /*134e0*/  IMAD.MOV R6, RZ, RZ, -R196 ;  /* 0x000000ffff067224 */ /* 0x000fe400078e0ac4 */
[----:B------:R-:W-:-:S03]  /*134f0*/  FSETP.NE.FTZ.AND P3, PT, R4, RZ, PT ;  /* 0x000000ff0400720b */ /* 0x000fc60003f75000 */
[----:B------:R-:W-:Y:S01]  /*13500*/  ISETP.NE.AND P0, PT, R189, R6, PT ;  /* 0x00000006bd00720c */ /* 0x000fe20003f05270 */
[----:B------:R-:W-:-:S06]  /*13510*/  IMAD.MOV.U32 R6, RZ, RZ, RZ ;  /* 0x000000ffff067224 */ /* 0x000fcc00078e00ff */
[----:B------:R-:W0:Y:S06]  /*13520*/  @P2 MUFU.RCP R6, R9 ;  /* 0x0000000900062308 */ /* 0x000e2c0000001000 */
[----:B------:R-:W-:Y:S02]  /*13530*/  @!P0 IMAD R7, R18, 0x40, R190 ;  /* 0x0000004012078824 */ /* 0x000fe400078e02be */
[----:B------:R-:W-:Y:S01]  /*13540*/  @P2 FMUL.FTZ R18, R3, 0.69314718246459960938 ;  /* 0x3f31721803122820 */ /* 0x000fe20000410000 */
[----:B------:R-:W1:Y:S01]  /*13550*/  @P3 MUFU.RCP R5, R4 ;  /* 0x0000000400053308 */ /* 0x000e620000001000 */
[----:B------:R-:W-:-:S07]  /*13560*/  @!P0 IMAD R7, R7, 0x4, R2 ;  /* 0x0000000407078824 */ /* 0x000fce00078e0202 */
[----:B------:R-:W3:Y:S01]  /*13570*/  @P2 MUFU.LG2 R2, R9 ;  /* 0x0000000900022308 */ /* 0x000ee20000000c00 */
[-C--:B0-2---:R-:W-:Y:S01]  /*13580*/  FMUL.FTZ R167, R33, R6.reuse ;  /* 0x0000000621a77220 */ /* 0x085fe20000410000 */
[----:B------:R0:W-:Y:S01]  /*13590*/  @!P0 STS [R7+0x38400], R6 ;  /* 0x0384000607008388 */ /* 0x0001e20000000800 */
[-C--:B------:R-:W-:Y:S01]  /*135a0*/  FMUL.FTZ R24, R24, R6.reuse ;  /* 0x0000000618187220 */ /* 0x080fe20000410000 */
[-C--:B------:R-:W-:Y:S01]  /*135b0*/  FMUL.FTZ R25, R25, R6.reuse ;  /* 0x0000000619197220 */ /* 0x080fe20000410000 */
[-C--:B------:R-:W-:Y:S01]  /*135c0*/  FMUL.FTZ R28, R28, R6.reuse ;  /* 0x000000061c1c7220 */ /* 0x080fe20000410000 */
[-C--:B------:R-:W-:Y:S01]  /*135d0*/  FMUL.FTZ R29, R29, R6.reuse ;  /* 0x000000061d1d7220 */ /* 0x080fe20000410000 */
[-C--:B------:R-:W-:Y:S01]  /*135e0*/  FMUL.FTZ R170, R32, R6.reuse ;  /* 0x0000000620aa7220 */ /* 0x080fe20000410000 */
[----:B------:R-:W2:Y:S01]  /*135f0*/  @P3 MUFU.LG2 R33, R4 ;  /* 0x0000000400213308 */ /* 0x000ea20000000c00 */
        /* <DEDUP_REMOVED lines=59> */
[-C--:B0-----:R-:W-:Y:S01]  /*139b0*/  FMUL.FTZ R6, R35, R5.reuse ;  /* 0x0000000523067220 */ /* 0x081fe20000410000 */
[----:B---3--:R-:W-:Y:S01]  /*139c0*/  @P2 FMUL.FTZ R35, R2, 0.69314718246459960938 ;  /* 0x3f31721802232820 */ /* 0x008fe20000410000 */
[----:B------:R-:W-:Y:S01]  /*139d0*/  @P3 FMUL.FTZ R32, R3, 0.69314718246459960938 ;  /* 0x3f31721803203820 */ /* 0x000fe20000410000 */
[----:B--2---:R-:W-:Y:S01]  /*139e0*/  @P3 FMUL.FTZ R33, R33, 0.69314718246459960938 ;  /* 0x3f31721821213820 */ /* 0x004fe20000410000 */
[-C--:B------:R-:W-:Y:S01]  /*139f0*/  FMUL.FTZ R3, R27, R5.reuse ;  /* 0x000000051b037220 */ /* 0x080fe20000410000 */
[-C--:B-1----:R-:W-:Y:S01]  /*13a00*/  FMUL.FTZ R7, R54, R5.reuse ;  /* 0x0000000536077220 */ /* 0x082fe20000410000 */
        /* <DEDUP_REMOVED lines=66> */
.L_x_5476:
[----:B------:R-:W-:Y:S05]  /*13e30*/  BSYNC B7 ;  /* 0x0000000000077941 */ /* 0x000fea0003800000 */
.L_x_5474:
        /* <DEDUP_REMOVED lines=9> */
[----:B------:R-:W2:Y:S01]  /*13ed0*/  LDL R0, [R1+0xc] ;  /* 0x00000c0001007983 */ /* 0x000ea20000100800 */
[----:B------:R-:W-:Y:S01]  /*13ee0*/  F2FP.BF16.F32.PACK_AB R24, R25, R24 ;  /* 0x000000181918723e */ /* 0x000fe200000010ff */
[----:B------:R-:W-:Y:S01]  /*13ef0*/  ULDC.64 UR4, c[0x0][0xd00] ;  /* 0x0003400000047ab9 */ /* 0x000fe20000000a00 */
[----:B------:R-:W-:Y:S01]  /*13f00*/  F2FP.BF16.F32.PACK_AB R25, R3, R26 ;  /* 0x0000001a0319723e */ /* 0x000fe200000010ff */
[----:B------:R-:W3:Y:S01]  /*13f10*/  S2R R5, SR_SWINHI ;  /* 0x0000000000057919 */ /* 0x000ee20000002f00 */
        /* <DEDUP_REMOVED lines=16> */
[----:B------:R-:W-:Y:S02]  /*14020*/  MOV R36, R2 ;  /* 0x0000000200247202 */ /* 0x000fe40000000f00 */
[----:B---3--:R-:W-:Y:S02]  /*14030*/  MOV R37, R5 ;  /* 0x0000000500257202 */ /* 0x008fe40000000f00 */
        /* <DEDUP_REMOVED lines=25> */
[----:B------:R-:W-:Y:S01]  /*141d0*/  BAR.SYNC.DEFER_BLOCKING 0x1, 0x100 ;  /* 0x0044000000007b1d */ /* 0x000fe20000010000 */
[----:B--2---:R-:W-:-:S03]  /*141e0*/  IMAD.WIDE R40, R0, 0x2, R36 ;  /* 0x0000000200287825 */ /* 0x004fc600078e0224 */
[C---:B------:R-:W-:Y:S02]  /*141f0*/  LOP3.LUT R45, R40.reuse, 0x380, RZ, 0xc0, !PT ;  /* 0x00000380282d7812 */ /* 0x040fe400078ec0ff */
[C---:B------:R-:W-:Y:S02]  /*14200*/  IADD3 R0, P1, R40.reuse, 0x20, RZ ;  /* 0x0000002028007810 */ /* 0x040fe40007f3e0ff */
[----:B------:R-:W-:Y:S02]  /*14210*/  SHF.R.U64 R45, R45, 0x3, RZ ;  /* 0x000000032d2d7819 */ /* 0x000fe400000012ff */
[----:B------:R-:W-:Y:S02]  /*14220*/  IADD3 R3, P0, R40, 0x40, RZ ;  /* 0x0000004028037810 */ /* 0x000fe40007f1e0ff */
[----:B------:R-:W-:Y:S01]  /*14230*/  LOP3.LUT R44, R45, R40, RZ, 0x3c, !PT ;  /* 0x000000282d2c7212 */ /* 0x000fe200078e3cff */
[----:B------:R-:W-:Y:S01]  /*14240*/  IMAD.MOV.U32 R45, RZ, RZ, R41 ;  /* 0x000000ffff2d7224 */ /* 0x000fe200078e0029 */
[----:B------:R-:W-:-:S02]  /*14250*/  LOP3.LUT R171, R0, 0x380, RZ, 0xc0, !PT ;  /* 0x0000038000ab7812 */ /* 0x000fc400078ec0ff */
[C---:B------:R-:W-:Y:S02]  /*14260*/  IADD3 R5, P5, R40.reuse, 0x2040, RZ ;  /* 0x0000204028057810 */ /* 0x040fe40007fbe0ff */
[----:B------:R-:W-:Y:S02]  /*14270*/  MOV R44, R44 ;  /* 0x0000002c002c7202 */ /* 0x000fe40000000f00 */
[----:B------:R-:W-:Y:S01]  /*14280*/  SHF.R.U64 R171, R171, 0x3, RZ ;  /* 0x00000003abab7819 */ /* 0x000fe200000012ff */
[--C-:B------:R-:W-:Y:S01]  /*14290*/  IMAD.X R53, RZ, RZ, R41.reuse, P5 ;  /* 0x000000ffff357224 */ /* 0x100fe200028e0629 */
[C---:B------:R-:W-:Y:S01]  /*142a0*/  IADD3 R48, P6, R40.reuse, 0x2020, RZ ;  /* 0x0000202028307810 */ /* 0x040fe20007fde0ff */
[----:B------:R2:W-:Y:S01]  /*142b0*/  STSM.16.M88.4 [R44], R24 ;  /* 0x000000182c007844 */ /* 0x0005e20000000200 */
[C---:B-----5:R-:W-:Y:S02]  /*142c0*/  IADD3 R30, P3, R40.reuse, 0x2000, RZ ;  /* 0x00002000281e7810 */ /* 0x060fe40007f7e0ff */
[C---:B------:R-:W-:Y:S01]  /*142d0*/  IADD3 R28, P4, R40.reuse, 0x60, RZ ;  /* 0x00000060281c7810 */ /* 0x040fe20007f9e0ff */
[--C-:B------:R-:W-:Y:S01]  /*142e0*/  IMAD.X R49, RZ, RZ, R41.reuse, P6 ;  /* 0x000000ffff317224 */ /* 0x100fe200030e0629 */
[----:B------:R-:W-:Y:S01]  /*142f0*/  IADD3 R56, P2, R40, 0x2060, RZ ;  /* 0x0000206028387810 */ /* 0x000fe20007f5e0ff */
[--C-:B------:R-:W-:Y:S01]  /*14300*/  IMAD.X R31, RZ, RZ, R41.reuse, P3 ;  /* 0x000000ffff1f7224 */ /* 0x100fe200018e0629 */
[----:B------:R-:W-:Y:S01]  /*14310*/  LOP3.LUT R173, R28, 0x380, RZ, 0xc0, !PT ;  /* 0x000003801cad7812 */ /* 0x000fe200078ec0ff */
[--C-:B------:R-:W-:Y:S01]  /*14320*/  IMAD.X R29, RZ, RZ, R41.reuse, P4 ;  /* 0x000000ffff1d7224 */ /* 0x100fe200020e0629 */
[----:B------:R-:W-:Y:S01]  /*14330*/  IADD3 R68, P4, R40, 0x4040, RZ ;  /* 0x0000404028447810 */ /* 0x000fe20007f9e0ff */
[----:B------:R-:W-:Y:S01]  /*14340*/  IMAD.X R57, RZ, RZ, R41, P2 ;  /* 0x000000ffff397224 */ /* 0x000fe200010e0629 */
[----:B------:R-:W-:-:S02]  /*14350*/  SHF.R.U64 R173, R173, 0x3, RZ ;  /* 0x00000003adad7819 */ /* 0x000fc400000012ff */
[----:B------:R-:W-:Y:S01]  /*14360*/  IADD3 R70, P2, R40, 0x6040, RZ ;  /* 0x0000604028467810 */ /* 0x000fe20007f5e0ff */
[--C-:B------:R-:W-:Y:S01]  /*14370*/  IMAD.X R69, RZ, RZ, R41.reuse, P4 ;  /* 0x000000ffff457224 */ /* 0x100fe200020e0629 */
[----:B------:R-:W-:Y:S01]  /*14380*/  LOP3.LUT R28, R173, R28, RZ, 0x3c, !PT ;  /* 0x0000001cad1c7212 */ /* 0x000fe200078e3cff */
[--C-:B--2---:R-:W-:Y:S01]  /*14390*/  IMAD.X R27, RZ, RZ, R41.reuse, P0 ;  /* 0x000000ffff1b7224 */ /* 0x104fe200000e0629 */
[----:B------:R-:W-:Y:S01]  /*143a0*/  LOP3.LUT R26, R3, 0x380, RZ, 0xc0, !PT ;  /* 0x00000380031a7812 */ /* 0x000fe200078ec0ff */
[--C-:B------:R-:W-:Y:S01]  /*143b0*/  IMAD.X R25, RZ, RZ, R41.reuse, P1 ;  /* 0x000000ffff197224 */ /* 0x100fe200008e0629 */
[----:B------:R-:W-:Y:S01]  /*143c0*/  LOP3.LUT R24, R171, R0, RZ, 0x3c, !PT ;  /* 0x00000000ab187212 */ /* 0x000fe200078e3cff */
[----:B------:R-:W-:Y:S01]  /*143d0*/  IMAD.X R45, RZ, RZ, R41, P2 ;  /* 0x000000ffff2d7224 */ /* 0x000fe200010e0629 */
[----:B------:R-:W-:Y:S02]  /*143e0*/  SHF.R.U64 R26, R26, 0x3, RZ ;  /* 0x000000031a1a7819 */ /* 0x000fe400000012ff */
[----:B------:R-:W-:-:S02]  /*143f0*/  LOP3.LUT R0, R5, 0x380, RZ, 0xc0, !PT ;  /* 0x0000038005007812 */ /* 0x000fc400078ec0ff */
[----:B------:R-:W-:Y:S02]  /*14400*/  LOP3.LUT R26, R26, R3, RZ, 0x3c, !PT ;  /* 0x000000031a1a7212 */ /* 0x000fe400078e3cff */
[----:B------:R-:W-:Y:S02]  /*14410*/  LOP3.LUT R171, R48, 0x380, RZ, 0xc0, !PT ;  /* 0x0000038030ab7812 */ /* 0x000fe400078ec0ff */
[----:B------:R-:W-:Y:S02]  /*14420*/  LOP3.LUT R3, R30, 0x380, RZ, 0xc0, !PT ;  /* 0x000003801e037812 */ /* 0x000fe400078ec0ff */
[----:B------:R-:W-:Y:S02]  /*14430*/  SHF.R.U64 R0, R0, 0x3, RZ ;  /* 0x0000000300007819 */ /* 0x000fe400000012ff */
[----:B------:R-:W-:Y:S02]  /*14440*/  IADD3 R64, P0, R40, 0x4020, RZ ;  /* 0x0000402028407810 */ /* 0x000fe40007f1e0ff */
[----:B------:R-:W-:-:S02]  /*14450*/  SHF.R.U64 R171, R171, 0x3, RZ ;  /* 0x00000003abab7819 */ /* 0x000fc400000012ff */
[----:B------:R-:W-:Y:S01]  /*14460*/  SHF.R.U64 R3, R3, 0x3, RZ ;  /* 0x0000000303037819 */ /* 0x000fe200000012ff */
[--C-:B------:R-:W-:Y:S01]  /*14470*/  IMAD.X R65, RZ, RZ, R41.reuse, P0 ;  /* 0x000000ffff417224 */ /* 0x100fe200000e0629 */
[----:B------:R-:W-:Y:S02]  /*14480*/  IADD3 R60, P1, R40, 0x4000, RZ ;  /* 0x00004000283c7810 */ /* 0x000fe40007f3e0ff */
[----:B------:R-:W-:Y:S02]  /*14490*/  LOP3.LUT R52, R0, R5, RZ, 0x3c, !PT ;  /* 0x0000000500347212 */ /* 0x000fe400078e3cff */
[----:B------:R-:W-:Y:S01]  /*144a0*/  LOP3.LUT R48, R171, R48, RZ, 0x3c, !PT ;  /* 0x00000030ab307212 */ /* 0x000fe200078e3cff */
[----:B------:R-:W-:Y:S01]  /*144b0*/  IMAD.X R61, RZ, RZ, R41, P1 ;  /* 0x000000ffff3d7224 */ /* 0x000fe200008e0629 */
[----:B------:R-:W-:Y:S02]  /*144c0*/  LOP3.LUT R5, R64, 0x380, RZ, 0xc0, !PT ;  /* 0x0000038040057812 */ /* 0x000fe400078ec0ff */
[----:B------:R-:W-:-:S02]  /*144d0*/  LOP3.LUT R30, R3, R30, RZ, 0x3c, !PT ;  /* 0x0000001e031e7212 */ /* 0x000fc400078e3cff */
[----:B------:R-:W-:Y:S02]  /*144e0*/  LOP3.LUT R171, R68, 0x380, RZ, 0xc0, !PT ;  /* 0x0000038044ab7812 */ /* 0x000fe400078ec0ff */
[----:B------:R-:W-:Y:S02]  /*144f0*/  LOP3.LUT R3, R60, 0x380, RZ, 0xc0, !PT ;  /* 0x000003803c037812 */ /* 0x000fe400078ec0ff */
[----:B------:R-:W-:Y:S02]  /*14500*/  SHF.R.U64 R5, R5, 0x3, RZ ;  /* 0x0000000305057819 */ /* 0x000fe400000012ff */
[----:B------:R-:W-:Y:S02]  /*14510*/  IADD3 R44, P5, R40, 0x6020, RZ ;  /* 0x00006020282c7810 */ /* 0x000fe40007fbe0ff */
[----:B------:R-:W-:Y:S02]  /*14520*/  LOP3.LUT R173, R56, 0x380, RZ, 0xc0, !PT ;  /* 0x0000038038ad7812 */ /* 0x000fe400078ec0ff */
[----:B------:R-:W-:Y:S01]  /*14530*/  SHF.R.U64 R171, R171, 0x3, RZ ;  /* 0x00000003abab7819 */ /* 0x000fe200000012ff */
[----:B------:R-:W-:Y:S01]  /*14540*/  IMAD.X R119, RZ, RZ, R41, P5 ;  /* 0x000000ffff777224 */ /* 0x000fe200028e0629 */
[----:B------:R-:W-:-:S02]  /*14550*/  SHF.R.U64 R3, R3, 0x3, RZ ;  /* 0x0000000303037819 */ /* 0x000fc400000012ff */
[----:B-1----:R-:W-:Y:S02]  /*14560*/  IADD3 R32, P6, R40, 0x6000, RZ ;  /* 0x0000600028207810 */ /* 0x002fe40007fde0ff */
[----:B------:R-:W-:Y:S02]  /*14570*/  LOP3.LUT R64, R5, R64, RZ, 0x3c, !PT ;  /* 0x0000004005407212 */ /* 0x000fe400078e3cff */
[----:B------:R-:W-:Y:S01]  /*14580*/  SHF.R.U64 R173, R173, 0x3, RZ ;  /* 0x00000003adad7819 */ /* 0x000fe200000012ff */
[----:B------:R-:W-:Y:S01]  /*14590*/  IMAD.X R115, RZ, RZ, R41, P6 ;  /* 0x000000ffff737224 */ /* 0x000fe200030e0629 */
[----:B------:R-:W-:Y:S02]  /*145a0*/  LOP3.LUT R68, R171, R68, RZ, 0x3c, !PT ;  /* 0x00000044ab447212 */ /* 0x000fe400078e3cff */
[----:B------:R-:W-:Y:S02]  /*145b0*/  LOP3.LUT R5, R44, 0x380, RZ, 0xc0, !PT ;  /* 0x000003802c057812 */ /* 0x000fe400078ec0ff */
[----:B------:R-:W-:-:S02]  /*145c0*/  IADD3 R72, P3, R40, 0x4060, RZ ;  /* 0x0000406028487810 */ /* 0x000fc40007f7e0ff */
[----:B------:R-:W-:Y:S02]  /*145d0*/  LOP3.LUT R60, R3, R60, RZ, 0x3c, !PT ;  /* 0x0000003c033c7212 */ /* 0x000fe400078e3cff */
[----:B------:R-:W-:Y:S01]  /*145e0*/  LOP3.LUT R171, R70, 0x380, RZ, 0xc0, !PT ;  /* 0x0000038046ab7812 */ /* 0x000fe200078ec0ff */
[----:B------:R-:W-:Y:S01]  /*145f0*/  IMAD.X R73, RZ, RZ, R41, P3 ;  /* 0x000000ffff497224 */ /* 0x000fe200018e0629 */
[----:B------:R-:W-:Y:S02]  /*14600*/  LOP3.LUT R3, R32, 0x380, RZ, 0xc0, !PT ;  /* 0x0000038020037812 */ /* 0x000fe400078ec0ff */
[----:B------:R-:W-:Y:S02]  /*14610*/  LOP3.LUT R56, R173, R56, RZ, 0x3c, !PT ;  /* 0x00000038ad387212 */ /* 0x000fe400078e3cff */
[----:B------:R-:W-:Y:S02]  /*14620*/  SHF.R.U64 R5, R5, 0x3, RZ ;  /* 0x0000000305057819 */ /* 0x000fe400000012ff */
[----:B------:R-:W-:-:S02]  /*14630*/  LOP3.LUT R173, R72, 0x380, RZ, 0xc0, !PT ;  /* 0x0000038048ad7812 */ /* 0x000fc400078ec0ff */
[----:B------:R-:W-:Y:S02]  /*14640*/  SHF.R.U64 R171, R171, 0x3, RZ ;  /* 0x00000003abab7819 */ /* 0x000fe400000012ff */
[----:B------:R-:W-:Y:S02]  /*14650*/  SHF.R.U64 R3, R3, 0x3, RZ ;  /* 0x0000000303037819 */ /* 0x000fe400000012ff */
[----:B------:R-:W-:Y:S02]  /*14660*/  LOP3.LUT R118, R5, R44, RZ, 0x3c, !PT ;  /* 0x0000002c05767212 */ /* 0x000fe400078e3cff */
[----:B------:R-:W-:Y:S02]  /*14670*/  SHF.R.U64 R173, R173, 0x3, RZ ;  /* 0x00000003adad7819 */ /* 0x000fe400000012ff */
[----:B------:R-:W-:Y:S02]  /*14680*/  LOP3.LUT R44, R171, R70, RZ, 0x3c, !PT ;  /* 0x00000046ab2c7212 */ /* 0x000fe400078e3cff */
[----:B------:R-:W-:-:S02]  /*14690*/  IADD3 R40, P1, R40, 0x6060, RZ ;  /* 0x0000606028287810 */ /* 0x000fc40007f3e0ff */
[----:B------:R-:W-:Y:S02]  /*146a0*/  LOP3.LUT R114, R3, R32, RZ, 0x3c, !PT ;  /* 0x0000002003727212 */ /* 0x000fe400078e3cff */
[----:B------:R-:W-:Y:S01]  /*146b0*/  MOV R70, R24 ;  /* 0x0000001800467202 */ /* 0x000fe20000000f00 */
[----:B------:R-:W-:Y:S01]  /*146c0*/  IMAD.X R41, RZ, RZ, R41, P1 ;  /* 0x000000ffff297224 */ /* 0x000fe200008e0629 */
[----:B------:R-:W-:Y:S02]  /*146d0*/  MOV R168, R26 ;  /* 0x0000001a00a87202 */ /* 0x000fe40000000f00 */
[----:B------:R-:W-:Y:S02]  /*146e0*/  MOV R3, R28 ;  /* 0x0000001c00037202 */ /* 0x000fe40000000f00 */
[----:B------:R-:W-:Y:S02]  /*146f0*/  MOV R32, R30 ;  /* 0x0000001e00207202 */ /* 0x000fe40000000f00 */
[----:B------:R-:W-:-:S02]  /*14700*/  F2FP.BF16.F32.PACK_AB R24, R167, R170 ;  /* 0x000000aaa718723e */ /* 0x000fc400000010ff */
        /* <DEDUP_REMOVED lines=8> */
[----:B------:R-:W-:Y:S02]  /*14790*/  LOP3.LUT R72, R173, R72, RZ, 0x3c, !PT ;  /* 0x00000048ad487212 */ /* 0x000fe400078e3cff */
[----:B------:R-:W-:Y:S01]  /*147a0*/  LOP3.LUT R173, R40, 0x380, RZ, 0xc0, !PT ;  /* 0x0000038028ad7812 */ /* 0x000fe200078ec0ff */
[----:B------:R2:W-:Y:S01]  /*147b0*/  STSM.16.M88.4 [R168], R28 ;  /* 0x0000001ca8007844 */ /* 0x0005e20000000200 */
[----:B------:R-:W-:Y:S02]  /*147c0*/  F2FP.BF16.F32.PACK_AB R4, R159, R162 ;  /* 0x000000a29f04723e */ /* 0x000fe400000010ff */
[----:B------:R-:W-:Y:S02]  /*147d0*/  F2FP.BF16.F32.PACK_AB R5, R51, R50 ;  /* 0x000000323305723e */ /* 0x000fe400000010ff */
[----:B------:R-:W-:-:S02]  /*147e0*/  F2FP.BF16.F32.PACK_AB R6, R157, R160 ;  /* 0x000000a09d06723e */ /* 0x000fc400000010ff */
[----:B------:R-:W-:Y:S02]  /*147f0*/  MOV R48, R48 ;  /* 0x0000003000307202 */ /* 0x000fe40000000f00 */
[----:B------:R-:W-:Y:S01]  /*14800*/  MOV R52, R52 ;  /* 0x0000003400347202 */ /* 0x000fe20000000f00 */
[----:B------:R-:W-:Y:S01]  /*14810*/  STSM.16.M88.4 [R3], R4 ;  /* 0x0000000403007844 */ /* 0x000fe20000000200 */
[----:B-1----:R-:W-:Y:S02]  /*14820*/  F2FP.BF16.F32.PACK_AB R24, R152, R153 ;  /* 0x000000999818723e */ /* 0x002fe400000010ff */
[----:B------:R-:W-:Y:S01]  /*14830*/  F2FP.BF16.F32.PACK_AB R25, R75, R74 ;  /* 0x0000004a4b19723e */ /* 0x000fe200000010ff */
[----:B------:R1:W-:Y:S01]  /*14840*/  STSM.16.M88.4 [R32], R8 ;  /* 0x0000000820007844 */ /* 0x0003e20000000200 */
[----:B------:R-:W-:Y:S02]  /*14850*/  F2FP.BF16.F32.PACK_AB R26, R77, R76 ;  /* 0x0000004c4d1a723e */ /* 0x000fe400000010ff */
[----:B------:R-:W-:Y:S01]  /*14860*/  F2FP.BF16.F32.PACK_AB R27, R79, R78 ;  /* 0x0000004e4f1b723e */ /* 0x000fe200000010ff */
[----:B------:R-:W-:Y:S01]  /*14870*/  STSM.16.M88.4 [R48], R12 ;  /* 0x0000000c30007844 */ /* 0x000fe20000000200 */
[----:B------:R-:W-:-:S02]  /*14880*/  SHF.R.U64 R173, R173, 0x3, RZ ;  /* 0x00000003adad7819 */ /* 0x000fc400000012ff */
[----:B------:R-:W-:Y:S01]  /*14890*/  MOV R56, R56 ;  /* 0x0000003800387202 */ /* 0x000fe20000000f00 */
[----:B------:R-:W-:Y:S01]  /*148a0*/  STSM.16.M88.4 [R52], R24 ;  /* 0x0000001834007844 */ /* 0x000fe20000000200 */
[----:B--2---:R-:W-:Y:S02]  /*148b0*/  F2FP.BF16.F32.PACK_AB R28, R81, R80 ;  /* 0x00000050511c723e */ /* 0x004fe400000010ff */
[----:B------:R-:W-:Y:S02]  /*148c0*/  F2FP.BF16.F32.PACK_AB R29, R83, R82 ;  /* 0x00000052531d723e */ /* 0x000fe400000010ff */
[----:B------:R-:W-:Y:S02]  /*148d0*/  F2FP.BF16.F32.PACK_AB R30, R85, R84 ;  /* 0x00000054551e723e */ /* 0x000fe400000010ff */
[----:B------:R-:W-:Y:S01]  /*148e0*/  F2FP.BF16.F32.PACK_AB R31, R87, R86 ;  /* 0x00000056571f723e */ /* 0x000fe200000010ff */
[----:B-1----:R-:W-:Y:S01]  /*148f0*/  IMAD.MOV.U32 R32, RZ, RZ, RZ ;  /* 0x000000ffff207224 */ /* 0x002fe200078e00ff */
[----:B------:R-:W-:-:S02]  /*14900*/  MOV R60, R60 ;  /* 0x0000003c003c7202 */ /* 0x000fc40000000f00 */
[----:B------:R-:W-:Y:S01]  /*14910*/  MOV R64, R64 ;  /* 0x0000004000407202 */ /* 0x000fe20000000f00 */
[----:B------:R-:W-:Y:S01]  /*14920*/  STSM.16.M88.4 [R56], R28 ;  /* 0x0000001c38007844 */ /* 0x000fe20000000200 */
[----:B------:R-:W-:Y:S02]  /*14930*/  MOV R68, R68 ;  /* 0x0000004400447202 */ /* 0x000fe40000000f00 */
[----:B------:R-:W-:Y:S01]  /*14940*/  MOV R0, R114 ;  /* 0x0000007200007202 */ /* 0x000fe20000000f00 */
[----:B------:R-:W-:Y:S01]  /*14950*/  STSM.16.M88.4 [R60], R88 ;  /* 0x000000583c007844 */ /* 0x000fe20000000200 */
[----:B------:R-:W-:Y:S02]  /*14960*/  LOP3.LUT R40, R173, R40, RZ, 0x3c, !PT ;  /* 0x00000028ad287212 */ /* 0x000fe400078e3cff */
[----:B------:R-:W-:Y:S01]  /*14970*/  MOV R72, R72 ;  /* 0x0000004800487202 */ /* 0x000fe20000000f00 */
[----:B------:R-:W-:Y:S01]  /*14980*/  STSM.16.M88.4 [R64], R96 ;  /* 0x0000006040007844 */ /* 0x000fe20000000200 */
[----:B------:R-:W-:-:S02]  /*14990*/  F2FP.BF16.F32.PACK_AB R114, R117, R116 ;  /* 0x000000747572723e */ /* 0x000fc400000010ff */
[----:B------:R-:W-:Y:S01]  /*149a0*/  F2FP.BF16.F32.PACK_AB R115, R66, R62 ;  /* 0x0000003e4273723e */ /* 0x000fe200000010ff */
[----:B------:R-:W-:Y:S01]  /*149b0*/  STSM.16.M88.4 [R68], R104 ;  /* 0x0000006844007844 */ /* 0x000fe20000000200 */
[----:B------:R-:W-:Y:S02]  /*149c0*/  ISETP.NE.U32.AND P0, PT, RZ, UR4, PT ;  /* 0x00000004ff007c0c */ /* 0x000fe4000bf05070 */
[----:B------:R-:W-:Y:S01]  /*149d0*/  IADD3 R6, P1, R218, UR4, RZ ;  /* 0x00000004da067c10 */ /* 0x000fe2000ff3e0ff */
[----:B------:R-:W-:Y:S01]  /*149e0*/  STSM.16.M88.4 [R72], R112 ;  /* 0x0000007048007844 */ /* 0x000fe20000000200 */
[----:B------:R-:W-:Y:S02]  /*149f0*/  MOV R118, R118 ;  /* 0x0000007600767202 */ /* 0x000fe40000000f00 */
[----:B------:R-:W-:Y:S01]  /*14a00*/  MOV R44, R44 ;  /* 0x0000002c002c7202 */ /* 0x000fe20000000f00 */
[----:B------:R1:W-:Y:S01]  /*14a10*/  STSM.16.M88.4 [R0], R120 ;  /* 0x0000007800007844 */ /* 0x0003e20000000200 */
[----:B------:R-:W-:-:S02]  /*14a20*/  MOV R40, R40 ;  /* 0x0000002800287202 */ /* 0x000fc40000000f00 */
[----:B------:R-:W-:Y:S01]  /*14a30*/  ISETP.NE.AND.EX P0, PT, RZ, UR5, PT, P0 ;  /* 0x00000005ff007c0c */ /* 0x000fe2000bf05300 */
[----:B------:R-:W-:Y:S01]  /*14a40*/  STSM.16.M88.4 [R118], R128 ;  /* 0x0000008076007844 */ /* 0x000fe20000000200 */
[----:B------:R-:W-:Y:S01]  /*14a50*/  IADD3.X R7, R219, UR5, RZ, P1, !PT ;  /* 0x00000005db077c10 */ /* 0x000fe20008ffe4ff */
[----:B------:R-:W-:Y:S02]  /*14a60*/  ULDC.64 UR4, c[0x0][0xd08] ;  /* 0x0003420000047ab9 */ /* 0x000fe40000000a00 */
[----:B------:R-:W-:Y:S01]  /*14a70*/  STSM.16.M88.4 [R44], R136 ;  /* 0x000000882c007844 */ /* 0x000fe20000000200 */
[----:B------:R-:W-:-:S03]  /*14a80*/  ISETP.NE.U32.AND P6, PT, RZ, UR4, PT ;  /* 0x00000004ff007c0c */ /* 0x000fc6000bfc5070 */
[----:B------:R2:W-:Y:S01]  /*14a90*/  STSM.16.M88.4 [R40], R144 ;  /* 0x0000009028007844 */ /* 0x0005e20000000200 */
[----:B------:R-:W-:Y:S01]  /*14aa0*/  BAR.SYNC.DEFER_BLOCKING 0x1, 0x100 ;  /* 0x0044000000007b1d */ /* 0x000fe20000010000 */
        /* <DEDUP_REMOVED lines=59> */
.L_x_5555:
        /* <DEDUP_REMOVED lines=89> */
.L_x_5556:
        /* <DEDUP_REMOVED lines=65> */
[----:B------:R-:W-:Y:S01]  /*15800*/  IMAD.IADD R195, R229, 0x1, R195 ;  /* 0x00000001e5c37824 */ /* 0x000fe200078e02c3 */
        /* <DEDUP_REMOVED lines=25> */
[----:B-1----:R1:W-:Y:S01]  /*159a0*/  SYNCS.ARRIVE.TRANS64.RED.A1T0 RZ, [R0+URZ], RZ ;  /* 0x000000ff00ff79a7 */ /* 0x0023e2000810043f */
[----:B------:R-:W-:Y:S02]  /*159b0*/  SHF.R.S32.HI R92, RZ, 0x1f, R232 ;  /* 0x0000001fff5c7819 */ /* 0x000fe400000114e8 */
[----:B------:R-:W-:Y:S01]  /*159c0*/  LOP3.LUT R32, R3, 0x20, R32, 0xe2, !PT ;  /* 0x0000002003207812 */ /* 0x000fe200078ee220 */
[----:B------:R1:W2:Y:S01]  /*159d0*/  SHFL.IDX PT, R80, R89, RZ, 0x181f ;  /* 0x00181fff59507589 */ /* 0x0002a200000e0000 */
[----:B------:R-:W-:-:S02]  /*159e0*/  SEL R3, RZ, 0x40, P0 ;  /* 0x00000040ff037807 */ /* 0x000fc40000000000 */
[----:B------:R-:W-:Y:S02]  /*159f0*/  ISETP.GE.AND P0, PT, R232, R88, PT ;  /* 0x00000058e800720c */ /* 0x000fe40003f06270 */
[----:B------:R-:W-:Y:S02]  /*15a00*/  LEA.HI.X R90, R20, UR5, R21, 0x1, P2 ;  /* 0x00000005145a7c11 */ /* 0x000fe400090f0c15 */
[----:B------:R-:W-:Y:S02]  /*15a10*/  LOP3.LUT R3, R32, R3, RZ, 0xfc, !PT ;  /* 0x0000000320037212 */ /* 0x000fe400078efcff */
[----:B------:R-:W-:Y:S01]  /*15a20*/  SEL R32, RZ, 0x80, P0 ;  /* 0x00000080ff207807 */ /* 0x000fe20000000000 */
[----:B------:R1:W3:Y:S01]  /*15a30*/  SHFL.IDX PT, R81, R90, RZ, 0x181f ;  /* 0x00181fff5a517589 */ /* 0x0002e200000e0000 */
[----:B------:R-:W-:Y:S02]  /*15a40*/  SHF.R.S32.HI R93, RZ, 0x1f, R233 ;  /* 0x0000001fff5d7819 */ /* 0x000fe400000114e9 */
[----:B------:R-:W-:-:S02]  /*15a50*/  LOP3.LUT R32, R3, R32, RZ, 0xfc, !PT ;  /* 0x0000002003207212 */ /* 0x000fc400078efcff */
[----:B------:R-:W-:Y:S02]  /*15a60*/  SHF.R.S32.HI R94, RZ, 0x1f, R221 ;  /* 0x0000001fff5e7819 */ /* 0x000fe400000114dd */
[----:B------:R-:W-:Y:S02]  /*15a70*/  SHF.R.S32.HI R95, RZ, 0x1f, R222 ;  /* 0x0000001fff5f7819 */ /* 0x000fe400000114de */
[----:B------:R-:W-:Y:S02]  /*15a80*/  SHF.R.S32.HI R96, RZ, 0x1f, R223 ;  /* 0x0000001fff607819 */ /* 0x000fe400000114df */
[----:B------:R-:W-:Y:S02]  /*15a90*/  SHF.R.S32.HI R97, RZ, 0x1f, R224 ;  /* 0x0000001fff617819 */ /* 0x000fe400000114e0 */
[----:B------:R-:W-:Y:S01]  /*15aa0*/  SHF.R.S32.HI R98, RZ, 0x1f, R225 ;  /* 0x0000001fff627819 */ /* 0x000fe200000114e1 */
[----:B-12---:R-:W-:Y:S06]  /*15ab0*/  @P1 BRA `(.L_x_5558) ;  /* 0x00000000007c1947 */ /* 0x006fec0003800000 */
[-C--:B------:R-:W-:Y:S02]  /*15ac0*/  ISETP.GE.AND P1, PT, R225, R88.reuse, PT ;  /* 0x00000058e100720c */ /* 0x080fe40003f26270 */
[-C--:B------:R-:W-:Y:S02]  /*15ad0*/  ISETP.GE.AND P0, PT, R193, R88.reuse, PT ;  /* 0x00000058c100720c */ /* 0x080fe40003f06270 */
[-C--:B------:R-:W-:Y:S02]  /*15ae0*/  ISETP.GE.AND P5, PT, R224, R88.reuse, PT ;  /* 0x00000058e000720c */ /* 0x080fe40003fa6270 */
[----:B------:R-:W-:-:S07]  /*15af0*/  ISETP.GE.AND P3, PT, R223, R88, PT ;  /* 0x00000058df00720c */ /* 0x000fce0003f66270 */
[----:B------:R-:W-:Y:S02]  /*15b00*/  @!P1 LEA R82, P2, R225, R80, 0x1 ;  /* 0x00000050e1529211 */ /* 0x000fe400078408ff */
        /* <DEDUP_REMOVED lines=26> */
.L_x_5558:
[----:B------:R-:W-:Y:S05]  /*15cb0*/  BSYNC B1 ;  /* 0x0000000000017941 */ /* 0x000fea0003800000 */
.L_x_5557:
[----:B------:R-:W-:Y:S01]  /*15cc0*/  VIADD R0, R195, 0x20 ;  /* 0x00000020c3007836 */ /* 0x000fe20000000000 */
[----:B----45:R1:W2:Y:S04]  /*15cd0*/  SHFL.IDX PT, R7, R90, 0x1, 0x181f ;  /* 0x00381f005a077f89 */ /* 0x0302a800000e0000 */
[----:B------:R-:W-:Y:S01]  /*15ce0*/  ISETP.GE.AND P0, PT, R0, R91, PT ;  /* 0x0000005b0000720c */ /* 0x000fe20003f06270 */
[----:B------:R1:W4:-:S12]  /*15cf0*/  SHFL.IDX PT, R6, R89, 0x1, 0x181f ;  /* 0x00381f0059067f89 */ /* 0x00031800000e0000 */
[----:B-1----:R-:W-:Y:S05]  /*15d00*/  @P0 BRA `(.L_x_5559) ;  /* 0x0000000c00f80947 */ /* 0x002fea0003800000 */
[-C--:B------:R-:W-:Y:S02]  /*15d10*/  ISETP.GE.AND P5, PT, R225, R88.reuse, PT ;  /* 0x00000058e100720c */ /* 0x080fe40003fa6270 */
[-C--:B------:R-:W-:Y:S02]  /*15d20*/  ISETP.GE.AND P6, PT, R193, R88.reuse, PT ;  /* 0x00000058c100720c */ /* 0x080fe40003fc6270 */
[-C--:B------:R-:W-:Y:S02]  /*15d30*/  ISETP.GE.AND P3, PT, R224, R88.reuse, PT ;  /* 0x00000058e000720c */ /* 0x080fe40003f66270 */
[-C--:B------:R-:W-:Y:S02]  /*15d40*/  ISETP.GE.AND P2, PT, R223, R88.reuse, PT ;  /* 0x00000058df00720c */ /* 0x080fe40003f46270 */
[-C--:B------:R-:W-:Y:S02]  /*15d50*/  ISETP.GE.AND P1, PT, R222, R88.reuse, PT ;  /* 0x00000058de00720c */ /* 0x080fe40003f26270 */
[----:B------:R-:W-:-:S03]  /*15d60*/  ISETP.GE.AND P0, PT, R221, R88, PT ;  /* 0x00000058dd00720c */ /* 0x000fc60003f06270 */
[-C--:B----4-:R-:W-:Y:S02]  /*15d70*/  @!P5 LEA R12, P4, R225, R6.reuse, 0x1 ;  /* 0x00000006e10cd211 */ /* 0x090fe400078808ff */
[----:B--2---:R-:W-:Y:S02]  /*15d80*/  @!P6 IMAD.WIDE R4, R193, 0x2, R6 ;  /* 0x00000002c104e825 */ /* 0x004fe400078e0206 */
        /* <DEDUP_REMOVED lines=14> */
[----:B-1----:R-:W-:-:S03]  /*15e70*/  @P4 LEA R4, P5, R233, R6, 0x1 ;  /* 0x00000006e9044211 */ /* 0x002fc600078a08ff */
        /* <DEDUP_REMOVED lines=10> */
.L_x_5554:
        /* <DEDUP_REMOVED lines=21> */
[----:B------:R-:W2:Y:S04]  /*16070*/  LDG.E R7, desc[UR40][R4.64] ;  /* 0x0000002804077981 */ /* 0x000ea8000c1e1900 */
[----:B-----5:R-:W2:Y:S02]  /*16080*/  LDG.E R0, desc[UR40][R4.64+0x4] ;  /* 0x0000042804007981 */ /* 0x020ea4000c1e1900 */
[----:B--2---:R-:W-:-:S07]  /*16090*/  IMAD.IADD R0, R0, 0x1, -R7 ;  /* 0x0000000100007824 */ /* 0x004fce00078e0a07 */
.L_x_5560:
        /* <DEDUP_REMOVED lines=8> */
[----:B----4-:R-:W-:Y:S01]  /*16120*/  IMAD R4, R0, R14, RZ ;  /* 0x0000000e00047224 */ /* 0x010fe200078e02ff */
[----:B--2---:R-:W-:-:S04]  /*16130*/  IADD3 R11, R195, -0x80, R5 ;  /* 0xffffff80c30b7810 */ /* 0x004fc80007ffe005 */
        /* <DEDUP_REMOVED lines=35> */
.L_x_5562:
[----:B------:R-:W-:Y:S05]  /*16370*/  BSYNC B1 ;  /* 0x0000000000017941 */ /* 0x000fea0003800000 */
.L_x_5561:
[----:B---3--:R-:W-:Y:S01]  /*16380*/  ISETP.NE.AND P0, PT, R21, 0x1, PT ;  /* 0x000000011500780c */ /* 0x008fe20003f05270 */
[----:B------:R-:W3:Y:S01]  /*16390*/  LDC R24, c[0x0][0xbc8] ;  /* 0x0002f200ff187b82 */ /* 0x000ee20000000800 */
[----:B------:R-:W-:Y:S01]  /*163a0*/  ULDC.64 UR4, c[0x0][0xba0] ;  /* 0x0002e80000047ab9 */ /* 0x000fe20000000a00 */
[----:B------:R-:W-:Y:S01]  /*163b0*/  IMAD R27, R0, R21, RZ ;  /* 0x00000015001b7224 */ /* 0x000fe200078e02ff */
[----:B------:R-:W-:Y:S01]  /*163c0*/  BSSY B1, `(.L_x_5563) ;  /* 0x000006e000017945 */ /* 0x000fe20003800000 */
[----:B--2---:R-:W-:Y:S01]  /*163d0*/  IMAD R6, R10, UR4, RZ ;  /* 0x000000040a067c24 */ /* 0x004fe2000f8e02ff */
[----:B------:R-:W-:Y:S01]  /*163e0*/  SHF.R.S32.HI R28, RZ, 0x1f, R232 ;  /* 0x0000001fff1c7819 */ /* 0x000fe200000114e8 */
[C---:B----4-:R-:W-:Y:S01]  /*163f0*/  IMAD.WIDE.U32 R4, R3.reuse, UR4, RZ ;  /* 0x0000000403047c25 */ /* 0x050fe2000f8e00ff */
[----:B------:R-:W-:Y:S02]  /*16400*/  SHF.R.S32.HI R29, RZ, 0x1f, R233 ;  /* 0x0000001fff1d7819 */ /* 0x000fe400000114e9 */
[----:B------:R-:W-:Y:S01]  /*16410*/  SHF.R.S32.HI R30, RZ, 0x1f, R221 ;  /* 0x0000001fff1e7819 */ /* 0x000fe200000114dd */
[----:B------:R-:W-:Y:S01]  /*16420*/  IMAD R3, R3, UR5, R6 ;  /* 0x0000000503037c24 */ /* 0x000fe2000f8e0206 */
[----:B------:R-:W-:Y:S01]  /*16430*/  ULDC.64 UR4, c[0x0][0xbe8] ;  /* 0x0002fa0000047ab9 */ /* 0x000fe20000000a00 */
[----:B------:R-:W2:Y:S01]  /*16440*/  @P0 LDC R7, c[0x0][0xcec] ;  /* 0x00033b00ff070b82 */ /* 0x000ea20000000800 */
[----:B------:R-:W-:Y:S01]  /*16450*/  IMAD R6, R12, UR4, RZ ;  /* 0x000000040c067c24 */ /* 0x000fe2000f8e02ff */
[----:B------:R-:W-:Y:S01]  /*16460*/  SHF.R.S32.HI R31, RZ, 0x1f, R222 ;  /* 0x0000001fff1f7819 */ /* 0x000fe200000114de */
[----:B------:R-:W-:Y:S01]  /*16470*/  IMAD.IADD R5, R5, 0x1, R3 ;  /* 0x0000000105057824 */ /* 0x000fe200078e0203 */
[----:B-1----:R-:W-:Y:S01]  /*16480*/  SHF.R.S32.HI R32, RZ, 0x1f, R223 ;  /* 0x0000001fff207819 */ /* 0x002fe200000114df */
[C---:B------:R-:W-:Y:S01]  /*16490*/  IMAD R3, R217.reuse, UR5, R6 ;  /* 0x00000005d9037c24 */ /* 0x040fe2000f8e0206 */
[----:B------:R-:W-:Y:S01]  /*164a0*/  SHF.R.S32.HI R36, RZ, 0x1f, R224 ;  /* 0x0000001fff247819 */ /* 0x000fe200000114e0 */
[----:B------:R-:W-:Y:S01]  /*164b0*/  IMAD.WIDE.U32 R4, R217, UR4, R4 ;  /* 0x00000004d9047c25 */ /* 0x000fe2000f8e0004 */
[----:B------:R-:W1:Y:S01]  /*164c0*/  @P0 LDC R9, c[0x0][0xcf0] ;  /* 0x00033c00ff090b82 */ /* 0x000e620000000800 */
[----:B------:R-:W-:Y:S01]  /*164d0*/  ULDC.64 UR4, c[0x0][0xbf0] ;  /* 0x0002fc0000047ab9 */ /* 0x000fe20000000a00 */
[----:B------:R-:W-:Y:S01]  /*164e0*/  SHF.R.S32.HI R37, RZ, 0x1f, R225 ;  /* 0x0000001fff257819 */ /* 0x000fe200000114e1 */
[----:B------:R-:W-:Y:S01]  /*164f0*/  IMAD R6, R228, 0x20, R229 ;  /* 0x00000020e4067824 */ /* 0x000fe200078e02e5 */
[-C--:B---3--:R-:W-:Y:S01]  /*16500*/  ISETP.GE.AND P1, PT, R225, R24.reuse, PT ;  /* 0x00000018e100720c */ /* 0x088fe20003f26270 */
[----:B------:R-:W-:Y:S01]  /*16510*/  IMAD.IADD R5, R5, 0x1, R3 ;  /* 0x0000000105057824 */ /* 0x000fe200078e0203 */
[-C--:B------:R-:W-:Y:S01]  /*16520*/  ISETP.GE.AND P2, PT, R193, R24.reuse, PT ;  /* 0x00000018c100720c */ /* 0x080fe20003f46270 */
[----:B------:R-:W-:Y:S01]  /*16530*/  IMAD R3, R230, UR4, RZ ;  /* 0x00000004e6037c24 */ /* 0x000fe2000f8e02ff */
[----:B------:R-:W-:Y:S01]  /*16540*/  SEL R10, RZ, 0xffffffff, P1 ;  /* 0xffffffffff0a7807 */ /* 0x000fe20000800000 */
[----:B------:R-:W-:Y:S01]  /*16550*/  IMAD.IADD R8, R195, 0x1, R6 ;  /* 0x00000001c3087824 */ /* 0x000fe200078e0206 */
[----:B------:R-:W-:Y:S01]  /*16560*/  ISETP.GE.AND P1, PT, R223, R24, PT ;  /* 0x00000018df00720c */ /* 0x000fe20003f26270 */
[----:B------:R-:W-:-:S02]  /*16570*/  IMAD R3, R13, UR5, R3 ;  /* 0x000000050d037c24 */ /* 0x000fc4000f8e0203 */
[----:B------:R-:W-:Y:S01]  /*16580*/  IMAD.WIDE.U32 R4, R13, UR4, R4 ;  /* 0x000000040d047c25 */ /* 0x000fe2000f8e0004 */
[----:B------:R-:W-:Y:S01]  /*16590*/  SEL R11, RZ, 0xffffffff, P1 ;  /* 0xffffffffff0b7807 */ /* 0x000fe20000800000 */
[----:B------:R-:W-:Y:S02]  /*165a0*/  ULDC.64 UR4, c[0x0][0xbe0] ;  /* 0x0002f80000047ab9 */ /* 0x000fe40000000a00 */
[----:B--2---:R-:W-:Y:S01]  /*165b0*/  @P0 IMAD.HI.U32 R6, R8, R7, RZ ;  /* 0x0000000708060227 */ /* 0x004fe200078e00ff */
[----:B------:R-:W-:Y:S02]  /*165c0*/  SEL R7, RZ, 0x1, P2 ;  /* 0x00000001ff077807 */ /* 0x000fe40001000000 */
[----:B------:R-:W-:Y:S01]  /*165d0*/  ISETP.GE.AND P2, PT, R224, R24, PT ;  /* 0x00000018e000720c */ /* 0x000fe20003f46270 */
[----:B------:R-:W-:Y:S02]  /*165e0*/  IMAD.SHL.U32 R10, R10, 0x2, RZ ;  /* 0x000000020a0a7824 */ /* 0x000fe400078e00ff */
[----:B------:R-:W-:-:S02]  /*165f0*/  IMAD.IADD R5, R5, 0x1, R3 ;  /* 0x0000000105057824 */ /* 0x000fc400078e0203 */
[----:B------:R-:W-:Y:S01]  /*16600*/  IMAD.MOV.U32 R3, RZ, RZ, R8 ;  /* 0x000000ffff037224 */ /* 0x000fe200078e0008 */
[----:B-1----:R-:W-:Y:S01]  /*16610*/  @P0 SHF.R.U32.HI R3, RZ, R9, R6 ;  /* 0x00000009ff030219 */ /* 0x002fe20000011606 */
[----:B------:R-:W-:Y:S01]  /*16620*/  IMAD.SHL.U32 R11, R11, 0x8, RZ ;  /* 0x000000080b0b7824 */ /* 0x000fe200078e00ff */
[----:B------:R-:W-:Y:S01]  /*16630*/  LOP3.LUT R9, R10, 0x2, R7, 0xe2, !PT ;  /* 0x000000020a097812 */ /* 0x000fe200078ee207 */
[----:B------:R-:W-:Y:S01]  /*16640*/  IMAD.IADD R26, R229, 0x1, R195 ;  /* 0x00000001e51a7824 */ /* 0x000fe200078e02c3 */
[----:B------:R-:W-:Y:S01]  /*16650*/  SEL R10, RZ, 0xffffffff, P2 ;  /* 0xffffffffff0a7807 */ /* 0x000fe20001000000 */
[--C-:B------:R-:W-:Y:S01]  /*16660*/  IMAD.MOV R7, RZ, RZ, -R3.reuse ;  /* 0x000000ffff077224 */ /* 0x100fe200078e0a03 */
[----:B------:R-:W-:Y:S01]  /*16670*/  SHF.R.S32.HI R6, RZ, 0x1f, R3 ;  /* 0x0000001fff067819 */ /* 0x000fe20000011403 */
[----:B------:R-:W-:Y:S01]  /*16680*/  IMAD.WIDE.U32 R4, R3, UR4, R4 ;  /* 0x0000000403047c25 */ /* 0x000fe2000f8e0004 */
[-C--:B------:R-:W-:Y:S02]  /*16690*/  ISETP.GE.AND P0, PT, R222, R24.reuse, PT ;  /* 0x00000018de00720c */ /* 0x080fe40003f06270 */
[----:B------:R-:W-:Y:S01]  /*166a0*/  ISETP.GE.AND P2, PT, R232, R24, PT ;  /* 0x00000018e800720c */ /* 0x000fe20003f46270 */
[----:B------:R-:W-:-:S02]  /*166b0*/  IMAD.SHL.U32 R10, R10, 0x4, RZ ;  /* 0x000000040a0a7824 */ /* 0x000fc400078e00ff */
        /* <DEDUP_REMOVED lines=62> */
.L_x_5564:
[----:B------:R-:W-:Y:S05]  /*16aa0*/  BSYNC B1 ;  /* 0x0000000000017941 */ /* 0x000fea0003800000 */
.L_x_5563:
        /* <DEDUP_REMOVED lines=36> */
.L_x_5559:
[----:B------:R-:W-:Y:S05]  /*16cf0*/  BSYNC B0 ;  /* 0x0000000000007941 */ /* 0x000fea0003800000 */
.L_x_5553:
[----:B------:R-:W-:Y:S02]  /*16d00*/  ULDC UR4, c[0x0][0xd3c] ;  /* 0x00034f0000047ab9 */ /* 0x000fe40000000800 */
[----:B------:R-:W-:-:S13]  /*16d10*/  ISETP.GE.AND P0, PT, R35, UR4, PT ;  /* 0x0000000423007c0c */ /* 0x000fda000bf06270 */
[----:B------:R-:W-:Y:S05]  /*16d20*/  @!P0 BRA `(.L_x_5565) ;  /* 0xfffffea400488947 */ /* 0x000fea000383ffff */
[----:B------:R-:W-:Y:S05]  /*16d30*/  BRA `(.L_x_5433) ;  /* 0x000000a000387947 */ /* 0x000fea0003800000 */
.L_x_5431:
        /* <DEDUP_REMOVED lines=18> */
.L_x_5566:
        /* <DEDUP_REMOVED lines=42> */
.L_x_5572:
        /* <DEDUP_REMOVED lines=12> */
.L_x_5571:
[----:B------:R-:W-:Y:S05]  /*171c0*/  BSYNC B0 ;  /* 0x0000000000007941 */ /* 0x000fea0003800000 */
.L_x_5570:
        /* <DEDUP_REMOVED lines=21> */
.L_x_5568:
        /* <DEDUP_REMOVED lines=20> */
.L_x_5573:
[----:B-1----:R-:W-:Y:S01]  /*17460*/  IMAD.MOV R2, RZ, RZ, -R3 ;  /* 0x000000ffff027224 */ /* 0x002fe200078e0a03 */
[----:B--2---:R-:W-:Y:S01]  /*17470*/  IABS R4, R8 ;  /* 0x0000000800047213 */ /* 0x004fe20000000000 */
        /* <DEDUP_REMOVED lines=24> */
[----:B------:R-:W-:Y:S01]  /*17600*/  VIADDMNMX R10, R3, UR5, R10, PT ;  /* 0x00000005030a7c46 */ /* 0x000fe2000b80010a */
[----:B------:R-:W-:Y:S01]  /*17610*/  IMAD.IADD R4, R7, 0x1, R4 ;  /* 0x0000000107047824 */ /* 0x000fe200078e0204 */
[----:B------:R-:W-:Y:S02]  /*17620*/  IABS R8, R7 ;  /* 0x0000000700087213 */ /* 0x000fe40000000000 */
[----:B------:R-:W-:-:S04]  /*17630*/  IABS R6, R10 ;  /* 0x0000000a00067213 */ /* 0x000fc80000000000 */
[----:B------:R-:W1:Y:S08]  /*17640*/  I2F.RP R11, R6 ;  /* 0x00000006000b7306 */ /* 0x000e700000209400 */
[----:B-1----:R-:W1:Y:S02]  /*17650*/  MUFU.RCP R11, R11 ;  /* 0x0000000b000b7308 */ /* 0x002e640000001000 */
[----:B-1----:R-:W-:-:S06]  /*17660*/  VIADD R2, R11, 0xffffffe ;  /* 0x0ffffffe0b027836 */ /* 0x002fcc0000000000 */
[----:B------:R1:W2:Y:S02]  /*17670*/  F2I.FTZ.U32.TRUNC.NTZ R3, R2 ;  /* 0x0000000200037305 */ /* 0x0002a4000021f000 */
[----:B-1----:R-:W-:Y:S02]  /*17680*/  IMAD.MOV.U32 R2, RZ, RZ, RZ ;  /* 0x000000ffff027224 */ /* 0x002fe400078e00ff */
[----:B--2---:R-:W-:-:S04]  /*17690*/  IMAD.MOV R9, RZ, RZ, -R3 ;  /* 0x000000ffff097224 */ /* 0x004fc800078e0a03 */
[----:B------:R-:W-:-:S04]  /*176a0*/  IMAD R9, R9, R6, RZ ;  /* 0x0000000609097224 */ /* 0x000fc800078e02ff */
[----:B------:R-:W-:Y:S01]  /*176b0*/  IMAD.HI.U32 R3, R3, R9, R2 ;  /* 0x0000000903037227 */ /* 0x000fe200078e0002 */
[-C--:B------:R-:W-:Y:S02]  /*176c0*/  IABS R9, R10.reuse ;  /* 0x0000000a00097213 */ /* 0x080fe40000000000 */
[----:B------:R-:W-:-:S03]  /*176d0*/  LOP3.LUT R2, R7, R10, RZ, 0x3c, !PT ;  /* 0x0000000a07027212 */ /* 0x000fc600078e3cff */
[----:B------:R-:W-:Y:S01]  /*176e0*/  IMAD.MOV R9, RZ, RZ, -R9 ;  /* 0x000000ffff097224 */ /* 0x000fe200078e0a09 */
[----:B------:R-:W-:Y:S01]  /*176f0*/  ISETP.GE.AND P2, PT, R2, RZ, PT ;  /* 0x000000ff0200720c */ /* 0x000fe20003f46270 */
[----:B------:R-:W-:-:S04]  /*17700*/  IMAD.HI.U32 R3, R3, R8, RZ ;  /* 0x0000000803037227 */ /* 0x000fc800078e00ff */
        /* <DEDUP_REMOVED lines=14> */
.L_x_5569:
[----:B------:R-:W-:Y:S02]  /*177f0*/  IMAD.MOV.U32 R17, RZ, RZ, RZ ;  /* 0x000000ffff117224 */ /* 0x000fe400078e00ff */
[----:B------:R-:W-:Y:S02]  /*17800*/  IMAD.U32 R16, RZ, RZ, UR6 ;  /* 0x00000006ff107e24 */ /* 0x000fe4000f8e00ff */
[----:B------:R-:W-:-:S07]  /*17810*/  IMAD.MOV.U32 R18, RZ, RZ, RZ ;  /* 0x000000ffff127224 */ /* 0x000fce00078e00ff */
.L_x_5574:
[----:B------:R-:W-:-:S13]  /*17820*/  ISETP.NE.AND P0, PT, R0, RZ, PT ;  /* 0x000000ff0000720c */ /* 0x000fda0003f05270 */
[----:B------:R-:W1:Y:S01]  /*17830*/  @!P0 S2R R3, SR_CgaCtaId ;  /* 0x0000000000038919 */ /* 0x000e620000008800 */
[----:B------:R-:W-:-:S04]  /*17840*/  @!P0 MOV R0, 0x400 ;  /* 0x0000040000008802 */ /* 0x000fc80000000f00 */
[----:B-1----:R-:W-:-:S05]  /*17850*/  @!P0 LEA R0, R3, R0, 0x18 ;  /* 0x0000000003008211 */ /* 0x002fca00078ec0ff */
[----:B------:R2:W-:Y:S01]  /*17860*/  @!P0 STS.128 [R0+0x388d0], R16 ;  /* 0x0388d01000008388 */ /* 0x0005e20000000c00 */
[----:B------:R-:W-:Y:S06]  /*17870*/  BAR.ARV 0x5, 0x180 ;  /* 0x0146000000007b1d */ /* 0x000fec0000002000 */
.L_x_5567:
        /* <DEDUP_REMOVED lines=41> */
.L_x_5745:
        /* <DEDUP_REMOVED lines=26> */
[C---:B------:R-:W-:Y:S01]  /*17cb0*/  IADD3 R6, P5, R8.reuse, UR6, RZ ;  /* 0x0000000608067c10 */ /* 0x040fe2000ffbe0ff */
[----:B------:R-:W-:Y:S01]  /*17cc0*/  IMAD.MOV.U32 R9, RZ, RZ, RZ ;  /* 0x000000ffff097224 */ /* 0x000fe200078e00ff */
        /* <DEDUP_REMOVED lines=38> */
.L_x_5576:
        /* <DEDUP_REMOVED lines=12> */
.L_x_5577:
[----:B------:R-:W-:Y:S05]  /*17ff0*/  @!P0 BRA `(.L_x_5578) ;  /* 0x00000000000c8947 */ /* 0x000fea0003800000 */
[----:B------:R-:W2:Y:S04]  /*18000*/  LDG.E R10, desc[UR40][R6.64] ;  /* 0x00000028060a7981 */ /* 0x000ea8000c1e1900 */
[----:B------:R-:W2:Y:S02]  /*18010*/  LDG.E R6, desc[UR40][R6.64+0x4] ;  /* 0x0000042806067981 */ /* 0x000ea4000c1e1900 */
[----:B--2---:R-:W-:-:S07]  /*18020*/  IMAD.IADD R10, R6, 0x1, -R10 ;  /* 0x00000001060a7824 */ /* 0x004fce00078e0a0a */
.L_x_5578:
[----:B------:R-:W2:Y:S01]  /*18030*/  @P1 LDG.E R2, desc[UR40][R4.64] ;  /* 0x0000002804021981 */ /* 0x000ea2000c1e1900 */
[----:B------:R-:W3:Y:S01]  /*18040*/  LDC R3, c[0x0][0x448] ;  /* 0x00011200ff037b82 */ /* 0x000ee20000000800 */
[----:B-----5:R-:W-:Y:S02]  /*18050*/  IMAD.IADD R0, R10, 0x1, -R0 ;  /* 0x000000010a007824 */ /* 0x020fe400078e0a00 */
[----:B------:R4:W2:Y:S01]  /*18060*/  @P1 LDG.E R4, desc[UR40][R4.64+0x4] ;  /* 0x0000042804041981 */ /* 0x0008a2000c1e1900 */
[----:B---3--:R-:W-:-:S13]  /*18070*/  ISETP.NE.AND P0, PT, R3, 0x1, PT ;  /* 0x000000010300780c */ /* 0x008fda0003f05270 */
[----:B----4-:R-:W3:Y:S01]  /*18080*/  @P0 LDC R5, c[0x0][0x450] ;  /* 0x00011400ff050b82 */ /* 0x010ee20000000800 */
[----:B------:R-:W-:Y:S01]  /*18090*/  BSSY B0, `(.L_x_5579) ;  /* 0x00001d1000007945 */ /* 0x000fe20003800000 */
[----:B--2---:R-:W-:-:S06]  /*180a0*/  @P1 IMAD.IADD R8, R4, 0x1, -R2 ;  /* 0x0000000104081824 */ /* 0x004fcc00078e0a02 */
[----:B------:R-:W2:Y:S01]  /*180b0*/  @P0 LDC R4, c[0x0][0x44c] ;  /* 0x00011300ff040b82 */ /* 0x000ea20000000800 */
[----:B------:R-:W-:-:S04]  /*180c0*/  IMAD.SHL.U32 R2, R17, 0x40, RZ ;  /* 0x0000004011027824 */ /* 0x000fc800078e00ff */
[----:B------:R-:W-:-:S04]  /*180d0*/  VIADD R2, R2, 0x3f ;  /* 0x0000003f02027836 */ /* 0x000fc80000000000 */
[----:B------:R-:W-:Y:S02]  /*180e0*/  IMAD.MOV.U32 R3, RZ, RZ, R2 ;  /* 0x000000ffff037224 */ /* 0x000fe400078e0002 */
[----:B--2---:R-:W-:-:S04]  /*180f0*/  @P0 IMAD.HI.U32 R4, R2, R4, RZ ;  /* 0x0000000402040227 */ /* 0x004fc800078e00ff */
[----:B------:R-:W-:Y:S01]  /*18100*/  IMAD.IADD R2, R0, 0x1, R8 ;  /* 0x0000000100027824 */ /* 0x000fe200078e0208 */
[----:B---3--:R-:W-:-:S03]  /*18110*/  @P0 SHF.R.U32.HI R3, RZ, R5, R4 ;  /* 0x00000005ff030219 */ /* 0x008fc60000011604 */
[C---:B------:R-:W-:Y:S01]  /*18120*/  VIADD R4, R2.reuse, 0x3f ;  /* 0x0000003f02047836 */ /* 0x040fe20000000000 */
[----:B------:R-:W-:-:S05]  /*18130*/  IADD3 R21, R2, 0x40, -R14 ;  /* 0x0000004002157810 */ /* 0x000fca0007ffe80e */
[----:B------:R-:W-:Y:S01]  /*18140*/  IMAD.IADD R2, R21, 0x1, R3 ;  /* 0x0000000115027824 */ /* 0x000fe200078e0203 */
[----:B------:R-:W-:-:S04]  /*18150*/  SHF.R.S32.HI R3, RZ, 0x1f, R4 ;  /* 0x0000001fff037819 */ /* 0x000fc80000011404 */
[----:B------:R-:W-:Y:S02]  /*18160*/  LEA.HI R20, R3, R4, RZ, 0x6 ;  /* 0x0000000403147211 */ /* 0x000fe400078f30ff */
[----:B------:R-:W-:-:S04]  /*18170*/  SHF.R.S32.HI R3, RZ, 0x1f, R2 ;  /* 0x0000001fff037819 */ /* 0x000fc80000011402 */
[----:B------:R-:W-:Y:S02]  /*18180*/  LEA.HI R2, R3, R2, RZ, 0x6 ;  /* 0x0000000203027211 */ /* 0x000fe400078f30ff */
[----:B------:R-:W-:Y:S02]  /*18190*/  SHF.R.S32.HI R20, RZ, 0x6, R20 ;  /* 0x00000006ff147819 */ /* 0x000fe40000011414 */
[----:B------:R-:W-:-:S04]  /*181a0*/  SHF.R.S32.HI R2, RZ, 0x6, R2 ;  /* 0x00000006ff027819 */ /* 0x000fc80000011402 */
[----:B------:R-:W-:Y:S01]  /*181b0*/  VIMNMX R2, R20, R2, PT ;  /* 0x0000000214027248 */ /* 0x000fe20003fe0100 */
[----:B------:R-:W-:-:S04]  /*181c0*/  IMAD.MOV R3, RZ, RZ, -R0 ;  /* 0x000000ffff037224 */ /* 0x000fc800078e0a00 */
[----:B------:R-:W-:-:S05]  /*181d0*/  IMAD R2, R2, 0x40, -R0 ;  /* 0x0000004002027824 */ /* 0x000fca00078e0a00 */
[----:B------:R-:W-:Y:S02]  /*181e0*/  VIMNMX R0, R2, R8, PT ;  /* 0x0000000802007248 */ /* 0x000fe40003fe0100 */
[----:B------:R-:W-:-:S04]  /*181f0*/  VIMNMX R2, RZ, R3, !PT ;  /* 0x00000003ff027248 */ /* 0x000fc80007fe0100 */
[----:B------:R-:W-:Y:S02]  /*18200*/  ISETP.GT.AND P0, PT, R0, R2, PT ;  /* 0x000000020000720c */ /* 0x000fe40003f04270 */
[----:B------:R-:W-:-:S11]  /*18210*/  SHF.R.U32.HI R2, RZ, 0x6, R2 ;  /* 0x00000006ff027819 */ /* 0x000fd60000011602 */
[----:B------:R-:W-:-:S05]  /*18220*/  @P0 VIADD R0, R0, 0x3f ;  /* 0x0000003f00000836 */ /* 0x000fca0000000000 */
[----:B------:R-:W-:Y:S01]  /*18230*/  @P0 SHF.R.S32.HI R3, RZ, 0x1f, R0 ;  /* 0x0000001fff030819 */ /* 0x000fe20000011400 */
[----:B------:R-:W-:-:S03]  /*18240*/  IMAD.MOV.U32 R7, RZ, RZ, R2 ;  /* 0x000000ffff077224 */ /* 0x000fc600078e0002 */
[----:B------:R-:W-:-:S04]  /*18250*/  @P0 LEA.HI R0, R3, R0, RZ, 0x6 ;  /* 0x0000000003000211 */ /* 0x000fc800078f30ff */
[----:B------:R-:W-:-:S04]  /*18260*/  @P0 SHF.R.S32.HI R7, RZ, 0x6, R0 ;  /* 0x00000006ff070819 */ /* 0x000fc80000011400 */
[----:B------:R-:W-:Y:S02]  /*18270*/  ISETP.GT.AND P2, PT, R7, R2, PT ;  /* 0x000000020700720c */ /* 0x000fe40003f44270 */
[----:B------:R-:W-:-:S11]  /*18280*/  PLOP3.LUT P0, PT, PT, PT, PT, 0x80, 0x0 ;  /* 0x000000000000781c */ /* 0x000fd60003f0f070 */
        /* <DEDUP_REMOVED lines=8> */
.L_x_5789:
[----:B--2---:R-:W-:Y:S02]  /*18310*/  ISETP.NE.AND P0, PT, R14, RZ, PT ;  /* 0x000000ff0e00720c */ /* 0x004fe40003f05270 */
[----:B------:R-:W-:-:S11]  /*18320*/  PLOP3.LUT P6, PT, PT, PT, PT, 0x8, 0x0 ;  /* 0x000000000000781c */ /* 0x000fd60003fce170 */
[----:B------:R-:W-:Y:S05]  /*18330*/  @P0 BRA `(.L_x_5582) ;  /* 0x00000000000c0947 */ /* 0x000fea0003800000 */
[----:B------:R-:W-:-:S03]  /*18340*/  UMOV UR4, 0xffffffff ;  /* 0xffffffff00047882 */ /* 0x000fc60000000000 */
[----:B------:R-:W-:Y:S05]  /*18350*/  BRA.DIV UR4, `(.L_x_5583) ;  /* 0x0000009604c07947 */ /* 0x000fea000b800000 */
[----:B------:R-:W-:-:S13]  /*18360*/  ELECT P6, URZ, PT ;  /* 0x00000000003f782f */ /* 0x000fda00038c0000 */
.L_x_5582:
        /* <DEDUP_REMOVED lines=10> */
.L_x_5792:
[----:B------:R-:W-:Y:S05]  /*18410*/  BSYNC B1 ;  /* 0x0000000000017941 */ /* 0x000fea0003800000 */
.L_x_5584:
        /* <DEDUP_REMOVED lines=14> */
.L_x_5793:
[----:B------:R-:W-:Y:S05]  /*18500*/  BSYNC B2 ;  /* 0x0000000000027941 */ /* 0x000fea0003800000 */
.L_x_5588:
        /* <DEDUP_REMOVED lines=9> */
.L_x_5591:
[----:B------:R-:W-:Y:S05]  /*185a0*/  BSYNC B2 ;  /* 0x0000000000027941 */ /* 0x000fea0003800000 */
.L_x_5590:
        /* <DEDUP_REMOVED lines=14> */
.L_x_5592:
        /* <DEDUP_REMOVED lines=13> */
.L_x_5794:
[----:B------:R-:W-:Y:S05]  /*18760*/  BSYNC B2 ;  /* 0x0000000000027941 */ /* 0x000fea0003800000 */
.L_x_5593:
[----:B------:R-:W-:Y:S01]  /*18770*/  BSSY B2, `(.L_x_5595) ;  /* 0x000000b000027945 */ /* 0x000fe20003800000 */
[----:B------:R-:W-:Y:S02]  /*18780*/  IMAD.MOV.U32 R10, RZ, RZ, 0x0 ;  /* 0x00000000ff0a7424 */ /* 0x000fe400078e00ff */
[----:B-1----:R-:W-:Y:S01]  /*18790*/  IMAD.MOV.U32 R11, RZ, RZ, 0x12f00000 ;  /* 0x12f00000ff0b7424 */ /* 0x002fe200078e00ff */
[----:B------:R-:W-:Y:S06]  /*187a0*/  @P1 BRA `(.L_x_5596) ;  /* 0x00000000001c1947 */ /* 0x000fec0003800000 */
[----:B------:R-:W1:Y:S02]  /*187b0*/  S2R R5, SR_TID.X ;  /* 0x0000000000057919 */ /* 0x000e640000002100 */
[----:B-1----:R-:W-:Y:S01]  /*187c0*/  LOP3.LUT R6, R5, 0x1f, RZ, 0xc0, !PT ;  /* 0x0000001f05067812 */ /* 0x002fe200078ec0ff */
[----:B------:R-:W-:-:S03]  /*187d0*/  IMAD.MOV.U32 R5, RZ, RZ, 0x10000 ;  /* 0x00010000ff057424 */ /* 0x000fc600078e00ff */
[----:B------:R-:W-:Y:S01]  /*187e0*/  ISETP.NE.AND P0, PT, R6, RZ, PT ;  /* 0x000000ff0600720c */ /* 0x000fe20003f05270 */
[----:B------:R1:W-:-:S12]  /*187f0*/  SYNCS.ARRIVE.TRANS64 RZ, [R4+URZ+0x388b0], R5 ;  /* 0x0388b00504ff79a7 */ /* 0x0003d8000800003f */
[----:B-1----:R-:W-:Y:S05]  /*18800*/  @!P0 BRA `(.L_x_5596) ;  /* 0x0000000000048947 */ /* 0x002fea0003800000 */
[----:B------:R-:W-:Y:S01]  /*18810*/  BPT.TRAP 0x1 ;  /* 0x000000040000795c */ /* 0x000fe20000300000 */
.L_x_5596:
[----:B------:R-:W-:Y:S05]  /*18820*/  BSYNC B2 ;  /* 0x0000000000027941 */ /* 0x000fea0003800000 */
.L_x_5595:
        /* <DEDUP_REMOVED lines=11> */
.L_x_5597:
        /* <DEDUP_REMOVED lines=15> */
.L_x_5598:
        /* <DEDUP_REMOVED lines=15> */
.L_x_5599:
        /* <DEDUP_REMOVED lines=15> */
.L_x_5600:
        /* <DEDUP_REMOVED lines=15> */
.L_x_5601:
        /* <DEDUP_REMOVED lines=15> */
.L_x_5602:
        /* <DEDUP_REMOVED lines=15> */
.L_x_5603:
        /* <DEDUP_REMOVED lines=15> */
.L_x_5604:
        /* <DEDUP_REMOVED lines=10> */
.L_x_5587:
[----:B------:R-:W-:Y:S05]  /*19010*/  BSYNC B1 ;  /* 0x0000000000017941 */ /* 0x000fea0003800000 */
.L_x_5586:
        /* <DEDUP_REMOVED lines=13> */
.L_x_5624:
[----:B------:R-:W-:Y:S05]  /*190f0*/  YIELD ;  /* 0x0000000000007946 */ /* 0x000fea0003800000 */
[----:B------:R-:W-:Y:S04]  /*19100*/  BSSY B1, `(.L_x_5605) ;  /* 0x00000bd000017945 */ /* 0x000fe80003800000 */
[----:B---3--:R-:W-:Y:S05]  /*19110*/  @!P6 BRA `(.L_x_5606) ;  /* 0x0000000800ece947 */ /* 0x008fea0003800000 */
[----:B------:R-:W3:Y:S04]  /*19120*/  LDL R7, [R1+0x4] ;  /* 0x0000040001077983 */ /* 0x000ee80000100800 */
[----:B--2---:R-:W3:Y:S04]  /*19130*/  LDL R4, [R1+0x10] ;  /* 0x0000100001047983 */ /* 0x004ee80000100800 */
[----:B------:R-:W2:Y:S01]  /*19140*/  LDL R5, [R1+0x20] ;  /* 0x0000200001057983 */ /* 0x000ea20000100800 */
[----:B------:R-:W0:Y:S01]  /*19150*/  S2R R6, SR_TID.X ;  /* 0x0000000000067919 */ /* 0x000e220000002100 */
[----:B------:R-:W-:Y:S01]  /*19160*/  BSSY B2, `(.L_x_5607) ;  /* 0x0000007000027945 */ /* 0x000fe20003800000 */
[----:B0-----:R-:W-:-:S04]  /*19170*/  LOP3.LUT R6, R6, 0x7f, RZ, 0xc0, !PT ;  /* 0x0000007f06067812 */ /* 0x001fc800078ec0ff */
[----:B------:R-:W-:Y:S01]  /*19180*/  ISETP.NE.AND P2, PT, R6, RZ, PT ;  /* 0x000000ff0600720c */ /* 0x000fe20003f45270 */
[----:B---3--:R-:W-:Y:S01]  /*19190*/  IMAD R4, R4, 0x8, R7 ;  /* 0x0000000804047824 */ /* 0x008fe200078e0207 */
[----:B--2---:R-:W-:-:S04]  /*191a0*/  SHF.L.U32 R5, R5, 0x1f, RZ ;  /* 0x0000001f05057819 */ /* 0x004fc800000006ff */
[----:B------:R-:W0:Y:S02]  /*191b0*/  SYNCS.PHASECHK.TRANS64.TRYWAIT P1, [R4+URZ+0x388a0], R5 ;  /* 0x0388a005040075a7 */ /* 0x000e24000802017f */
[----:B0-----:R-:W-:Y:S05]  /*191c0*/  @!P1 BRA `(.L_x_5608) ;  /* 0x0000008800849947 */ /* 0x001fea0003800000 */
.L_x_5795:
[----:B------:R-:W-:Y:S05]  /*191d0*/  BSYNC B2 ;  /* 0x0000000000027941 */ /* 0x000fea0003800000 */
.L_x_5607:
        /* <DEDUP_REMOVED lines=9> */
.L_x_5610:
[----:B------:R-:W-:Y:S05]  /*19270*/  BSYNC B2 ;  /* 0x0000000000027941 */ /* 0x000fea0003800000 */
.L_x_5609:
        /* <DEDUP_REMOVED lines=13> */
.L_x_5611:
        /* <DEDUP_REMOVED lines=13> */
.L_x_5796:
[----:B------:R-:W-:Y:S05]  /*19420*/  BSYNC B2 ;  /* 0x0000000000027941 */ /* 0x000fea0003800000 */
.L_x_5612:
        /* <DEDUP_REMOVED lines=11> */
.L_x_5615:
[----:B------:R-:W-:Y:S05]  /*194e0*/  BSYNC B2 ;  /* 0x0000000000027941 */ /* 0x000fea0003800000 */
.L_x_5614:
        /* <DEDUP_REMOVED lines=11> */
.L_x_5616:
        /* <DEDUP_REMOVED lines=15> */
.L_x_5617:
        /* <DEDUP_REMOVED lines=15> */
.L_x_5618:
        /* <DEDUP_REMOVED lines=15> */
.L_x_5619:
        /* <DEDUP_REMOVED lines=15> */
.L_x_5620:
        /* <DEDUP_REMOVED lines=15> */
.L_x_5621:
        /* <DEDUP_REMOVED lines=15> */
.L_x_5622:
        /* <DEDUP_REMOVED lines=15> */
.L_x_5623:
        /* <DEDUP_REMOVED lines=10> */
.L_x_5606:
[----:B------:R-:W-:Y:S05]  /*19cd0*/  BSYNC B1 ;  /* 0x0000000000017941 */ /* 0x000fea0003800000 */
.L_x_5605:
        /* <DEDUP_REMOVED lines=12> */
.L_x_5580:
[----:B------:R-:W-:Y:S05]  /*19da0*/  BSYNC B0 ;  /* 0x0000000000007941 */ /* 0x000fea0003800000 */
.L_x_5579:
        /* <DEDUP_REMOVED lines=14> */
[----:B--23--:R-:W-:-:S04]  /*19e90*/  VIMNMX R4, R20, R0, PT ;  /* 0x0000000014047248 */ /* 0x00cfc80003fe0100 */
[----:B------:R-:W-:Y:S01]  /*19ea0*/  ISETP.GT.AND P0, PT, R4, RZ, PT ;  /* 0x000000ff0400720c */ /* 0x000fe20003f04270 */
[----:B------:R2:W-:-:S12]  /*19eb0*/  STL [R1+0x34], R4 ;  /* 0x0000340401007387 */ /* 0x0005d80000100800 */
[----:B--2---:R-:W-:Y:S05]  /*19ec0*/  @P0 BRA `(.L_x_5626) ;  /* 0x0000000000440947 */ /* 0x004fea0003800000 */
[----:B------:R-:W2:Y:S02]  /*19ed0*/  S2R R4, SR_TID.X ;  /* 0x0000000000047919 */ /* 0x000ea40000002100 */
        /* <DEDUP_REMOVED lines=16> */
.L_x_5626:
        /* <DEDUP_REMOVED lines=20> */
[----:B0-2---:R-:W-:Y:S05]  /*1a120*/  CALL.ABS.NOINC R2 ;  /* 0x0000000002007343 */ /* 0x005fea0003c00000 */
.L_x_5629:
[----:B------:R-:W-:Y:S05]  /*1a130*/  BSYNC B6 ;  /* 0x0000000000067941 */ /* 0x000fea0003800000 */
.L_x_5628:
        /* <DEDUP_REMOVED lines=13> */
[----:B------:R-:W-:-:S02]  /*1a210*/  IMAD.U32 R7, RZ, RZ, UR9 ;  /* 0x00000009ff077e24 */ /* 0x000fc4000f8e00ff */
[----:B------:R-:W-:Y:S02]  /*1a220*/  IMAD.U32 R10, RZ, RZ, UR4 ;  /* 0x00000004ff0a7e24 */ /* 0x000fe4000f8e00ff */
[----:B-1----:R-:W-:Y:S02]  /*1a230*/  IMAD.U32 R11, RZ, RZ, UR5 ;  /* 0x00000005ff0b7e24 */ /* 0x002fe4000f8e00ff */
[----:B------:R-:W-:Y:S02]  /*1a240*/  IMAD.MOV.U32 R8, RZ, RZ, 0x70 ;  /* 0x00000070ff087424 */ /* 0x000fe400078e00ff */
[----:B------:R-:W-:Y:S02]  /*1a250*/  IMAD.MOV.U32 R12, RZ, RZ, 0x1 ;  /* 0x00000001ff0c7424 */ /* 0x000fe400078e00ff */
[----:B--2---:R-:W-:-:S07]  /*1a260*/  IMAD.MOV.U32 R13, RZ, RZ, RZ ;  /* 0x000000ffff0d7224 */ /* 0x004fce00078e00ff */
[----:B------:R-:W-:-:S07]  /*1a270*/  LEPC R20, `(.L_x_5632) ;  /* 0x000000001014794e */ /* 0x000fce0000000000 */
[----:B0--3--:R-:W-:Y:S05]  /*1a280*/  CALL.ABS.NOINC R2 ;  /* 0x0000000002007343 */ /* 0x009fea0003c00000 */
.L_x_5632:
        /* <DEDUP_REMOVED lines=16> */
.L_x_5631:
[----:B------:R-:W-:Y:S05]  /*1a390*/  BSYNC B6 ;  /* 0x0000000000067941 */ /* 0x000fea0003800000 */
.L_x_5630:
        /* <DEDUP_REMOVED lines=10> */
[----:B----4-:R2:W3:Y:S02]  /*1a440*/  @P0 LDG.E R7, desc[UR40][R2.64] ;  /* 0x0000002802070981 */ /* 0x0104e4000c1e1900 */
        /* <DEDUP_REMOVED lines=14> */
.L_x_5799:
        /* <DEDUP_REMOVED lines=12> */
.L_x_5802:
        /* <DEDUP_REMOVED lines=25> */
.L_x_5636:
[----:B------:R-:W3:Y:S04]  /*1a780*/  LDL R7, [R1+0x4] ;  /* 0x0000040001077983 */ /* 0x000ee80000100800 */
[----:B0-2---:R-:W3:Y:S04]  /*1a790*/  LDL R0, [R1+0xc] ;  /* 0x00000c0001007983 */ /* 0x005ee80000100800 */
[----:B------:R-:W2:Y:S01]  /*1a7a0*/  LDL R2, [R1+0x1c] ;  /* 0x00001c0001027983 */ /* 0x000ea20000100800 */
[----:B---3--:R-:W-:Y:S01]  /*1a7b0*/  IMAD R0, R0, 0x8, R7 ;  /* 0x0000000800007824 */ /* 0x008fe200078e0207 */
[----:B--2---:R-:W-:-:S04]  /*1a7c0*/  SHF.L.U32 R2, R2, 0x1f, RZ ;  /* 0x0000001f02027819 */ /* 0x004fc800000006ff */
[----:B------:R-:W0:Y:S02]  /*1a7d0*/  SYNCS.PHASECHK.TRANS64.TRYWAIT P0, [R0+URZ+0x38840], R2 ;  /* 0x03884002000075a7 */ /* 0x000e24000800017f */
[----:B0-----:R-:W-:Y:S05]  /*1a7e0*/  @!P0 BRA `(.L_x_5637) ;  /* 0x0000007400788947 */ /* 0x001fea0003800000 */
.L_x_5803:
        /* <DEDUP_REMOVED lines=11> */
.L_x_5638:
        /* <DEDUP_REMOVED lines=27> */
.L_x_5634:
[----:B0-----:R-:W3:Y:S04]  /*1aa50*/  LDL R0, [R1+0x4] ;  /* 0x0000040001007983 */ /* 0x001ee80000100800 */
        /* <DEDUP_REMOVED lines=16> */
[----:B0-----:R-:W-:-:S05]  /*1ab60*/  SHF.R.S32.HI R0, RZ, 0x1f, R18 ;  /* 0x0000001fff007819 */ /* 0x001fca0000011412 */
        /* <DEDUP_REMOVED lines=19> */
.L_x_5640:
[----:B------:R-:W-:Y:S05]  /*1aca0*/  BSYNC B6 ;  /* 0x0000000000067941 */ /* 0x000fea0003800000 */
.L_x_5639:
[----:B------:R-:W3:Y:S01]  /*1acb0*/  LDL R4, [R1+0x48] ;  /* 0x0000480001047983 */ /* 0x000ee20000100800 */
[----:B------:R-:W0:Y:S01]  /*1acc0*/  LDC R7, c[0x0][0x448] ;  /* 0x00011200ff077b82 */ /* 0x000e220000000800 */
[----:B------:R-:W-:Y:S01]  /*1acd0*/  ULDC.64 UR4, c[0x0][0x298] ;  /* 0x0000a60000047ab9 */ /* 0x000fe20000000a00 */
[----:B------:R-:W-:Y:S01]  /*1ace0*/  ULDC.64 UR6, c[0x0][0x280] ;  /* 0x0000a00000067ab9 */ /* 0x000fe20000000a00 */
[----:B------:R-:W4:Y:S04]  /*1acf0*/  LDL R10, [R1+0x38] ;  /* 0x00003800010a7983 */ /* 0x000f280000100800 */
[----:B------:R-:W4:Y:S01]  /*1ad00*/  LDL R9, [R1+0x54] ;  /* 0x0000540001097983 */ /* 0x000f220000100800 */
[----:B--2---:R-:W2:Y:S01]  /*1ad10*/  S2R R2, SR_TID.X ;  /* 0x0000000000027919 */ /* 0x004ea20000002100 */
[----:B------:R-:W1:Y:S02]  /*1ad20*/  S2R R0, SR_TID.X ;  /* 0x0000000000007919 */ /* 0x000e640000002100 */
[----:B------:R-:W4:Y:S04]  /*1ad30*/  LDL R8, [R1+0x58] ;  /* 0x0000580001087983 */ /* 0x000f280000100800 */
[----:B------:R-:W4:Y:S01]  /*1ad40*/  LDL R6, [R1+0x3c] ;  /* 0x00003c0001067983 */ /* 0x000f220000100800 */
[----:B0-----:R-:W-:-:S13]  /*1ad50*/  ISETP.NE.AND P0, PT, R7, 0x1, PT ;  /* 0x000000010700780c */ /* 0x001fda0003f05270 */
[----:B------:R-:W0:Y:S01]  /*1ad60*/  @P0 LDC R3, c[0x0][0x450] ;  /* 0x00011400ff030b82 */ /* 0x000e220000000800 */
[----:B--2---:R-:W-:-:S04]  /*1ad70*/  LOP3.LUT R2, R2, 0x7f, RZ, 0xc0, !PT ;  /* 0x0000007f02027812 */ /* 0x004fc800078ec0ff */
[----:B------:R-:W-:Y:S01]  /*1ad80*/  SHF.R.U32.HI R2, RZ, 0x3, R2 ;  /* 0x00000003ff027819 */ /* 0x000fe20000011602 */
[----:B-1----:R-:W-:-:S05]  /*1ad90*/  IMAD.SHL.U32 R0, R0, 0x10, RZ ;  /* 0x0000001000007824 */ /* 0x002fca00078e00ff */
[----:B------:R-:W-:Y:S02]  /*1ada0*/  LOP3.LUT R0, R2, 0x70, R0, 0xf8, !PT ;  /* 0x0000007002007812 */ /* 0x000fe400078ef800 */
[----:B------:R-:W1:Y:S03]  /*1adb0*/  @P0 LDC R2, c[0x0][0x44c] ;  /* 0x00011300ff020b82 */ /* 0x000e660000000800 */
[----:B------:R-:W-:-:S04]  /*1adc0*/  IMAD R5, R17, 0x40, R0 ;  /* 0x0000004011057824 */ /* 0x000fc800078e0200 */
[----:B------:R-:W-:Y:S01]  /*1add0*/  IMAD.MOV.U32 R0, RZ, RZ, R5 ;  /* 0x000000ffff007224 */ /* 0x000fe200078e0005 */
[----:B------:R2:W-:Y:S01]  /*1ade0*/  STL [R1+0x2c], R5 ;  /* 0x00002c0501007387 */ /* 0x0005e20000100800 */
[----:B-1----:R-:W-:-:S05]  /*1adf0*/  @P0 IMAD.HI.U32 R2, R5, R2, RZ ;  /* 0x0000000205020227 */ /* 0x002fca00078e00ff */
[----:B0-----:R-:W-:Y:S01]  /*1ae00*/  @P0 SHF.R.U32.HI R0, RZ, R3, R2 ;  /* 0x00000003ff000219 */ /* 0x001fe20000011602 */
        /* <DEDUP_REMOVED lines=76> */
.L_x_5812:
        /* <DEDUP_REMOVED lines=12> */
.L_x_5642:
        /* <DEDUP_REMOVED lines=38> */
.L_x_5644:
[----:B------:R-:W-:Y:S05]  /*1b5f0*/  BSYNC B6 ;  /* 0x0000000000067941 */ /* 0x000fea0003800000 */
.L_x_5643:
        /* <DEDUP_REMOVED lines=188> */
.L_x_5822:
        /* <DEDUP_REMOVED lines=31> */
.L_x_5647:
[----:B------:R-:W-:Y:S05]  /*1c3b0*/  BSYNC B0 ;  /* 0x0000000000007941 */ /* 0x000fea0003800000 */
.L_x_5646:
[----:B--2---:R2:W5:Y:S01]  /*1c3c0*/  LDL R0, [R1+0x4] ;  /* 0x0000040001007983 */ /* 0x0045620000100800 */
[----:B------:R-:W-:Y:S01]  /*1c3d0*/  PLOP3.LUT P0, PT, PT, PT, PT, 0x80, 0x0 ;  /* 0x000000000000781c */ /* 0x000fe20003f0f070 */
[----:B------:R-:W-:-:S12]  /*1c3e0*/  NOP ;  /* 0x0000000000007918 */ /* 0x000fd80000000000 */
.L_x_5648:
        /* <DEDUP_REMOVED lines=19> */
.L_x_5823:
[----:B------:R-:W-:Y:S05]  /*1c520*/  BSYNC B0 ;  /* 0x0000000000007941 */ /* 0x000fea0003800000 */
.L_x_5649:
        /* <DEDUP_REMOVED lines=16> */
.L_x_5824:
[----:B------:R-:W-:Y:S05]  /*1c630*/  BSYNC B1 ;  /* 0x0000000000017941 */ /* 0x000fea0003800000 */
.L_x_5653:
        /* <DEDUP_REMOVED lines=9> */
.L_x_5656:
[----:B------:R-:W-:Y:S05]  /*1c6d0*/  BSYNC B1 ;  /* 0x0000000000017941 */ /* 0x000fea0003800000 */
.L_x_5655:
        /* <DEDUP_REMOVED lines=14> */
.L_x_5657:
        /* <DEDUP_REMOVED lines=16> */
.L_x_5658:
        /* <DEDUP_REMOVED lines=16> */
.L_x_5659:
        /* <DEDUP_REMOVED lines=16> */
.L_x_5660:
        /* <DEDUP_REMOVED lines=16> */
.L_x_5661:
        /* <DEDUP_REMOVED lines=16> */
.L_x_5662:
        /* <DEDUP_REMOVED lines=16> */
.L_x_5663:
        /* <DEDUP_REMOVED lines=16> */
.L_x_5664:
        /* <DEDUP_REMOVED lines=11> */
.L_x_5652:
[----:B------:R-:W-:Y:S05]  /*1cf70*/  BSYNC B0 ;  /* 0x0000000000007941 */ /* 0x000fea0003800000 */
.L_x_5651:
        /* <DEDUP_REMOVED lines=29> */
[----:B------:R-:W1:Y:S03]  /*1d150*/  LDC R6, c[0x0][0x43c] ;  /* 0x00010f00ff067b82 */ /* 0x000e660000000800 */
[----:B------:R-:W4:Y:S01]  /*1d160*/  LDL R7, [R1+0x14] ;  /* 0x0000140001077983 */ /* 0x000f220000100800 */
[----:B------:R-:W-:Y:S01]  /*1d170*/  IMAD.MOV.U32 R0, RZ, RZ, R4 ;  /* 0x000000ffff007224 */ /* 0x000fe200078e0004 */
[----:B------:R-:W-:Y:S01]  /*1d180*/  ULDC.64 UR6, c[0x0][0x428] ;  /* 0x00010a0000067ab9 */ /* 0x000fe20000000a00 */
[----:B-1----:R-:W-:-:S13]  /*1d190*/  ISETP.NE.AND P0, PT, R6, 0x1, PT ;  /* 0x000000010600780c */ /* 0x002fda0003f05270 */
[----:B------:R-:W1:Y:S02]  /*1d1a0*/  @P0 LDC.64 R2, c[0x0][0x440] ;  /* 0x00011000ff020b82 */ /* 0x000e640000000a00 */
[----:B-1----:R-:W-:-:S05]  /*1d1b0*/  @P0 IMAD.HI.U32 R2, R4, R2, RZ ;  /* 0x0000000204020227 */ /* 0x002fca00078e00ff */
[----:B------:R-:W-:-:S04]  /*1d1c0*/  @P0 SHF.R.U32.HI R0, RZ, R3, R2 ;  /* 0x00000003ff000219 */ /* 0x000fc80000011602 */
[--C-:B------:R-:W-:Y:S01]  /*1d1d0*/  SHF.R.S32.HI R3, RZ, 0x1f, R0.reuse ;  /* 0x0000001fff037819 */ /* 0x100fe20000011400 */
[----:B------:R-:W-:-:S04]  /*1d1e0*/  IMAD.MOV R5, RZ, RZ, -R0 ;  /* 0x000000ffff057224 */ /* 0x000fc800078e0a00 */
[----:B------:R-:W-:Y:S02]  /*1d1f0*/  IMAD R5, R6, R5, R4 ;  /* 0x0000000506057224 */ /* 0x000fe400078e0204 */
[----:B---3--:R-:W-:-:S04]  /*1d200*/  IMAD R2, R10, UR6, RZ ;  /* 0x000000060a027c24 */ /* 0x008fc8000f8e02ff */
[----:B----4-:R-:W-:Y:S02]  /*1d210*/  IMAD R6, R7, UR7, R2 ;  /* 0x0000000707067c24 */ /* 0x010fe4000f8e0202 */
[----:B------:R-:W-:-:S04]  /*1d220*/  IMAD.MOV.U32 R2, RZ, RZ, R0 ;  /* 0x000000ffff027224 */ /* 0x000fc800078e0000 */
[----:B------:R-:W-:-:S04]  /*1d230*/  IMAD.WIDE.U32 R2, R7, UR6, R2 ;  /* 0x0000000607027c25 */ /* 0x000fc8000f8e0002 */
[----:B------:R-:W-:Y:S01]  /*1d240*/  IMAD.IADD R0, R6, 0x1, R3 ;  /* 0x0000000106007824 */ /* 0x000fe200078e0203 */
[----:B------:R-:W-:-:S04]  /*1d250*/  LEA R6, P0, R2, UR4, 0x2 ;  /* 0x0000000402067c11 */ /* 0x000fc8000f8010ff */
[----:B------:R-:W-:-:S05]  /*1d260*/  LEA.HI.X R7, R2, UR5, R0, 0x2, P0 ;  /* 0x0000000502077c11 */ /* 0x000fca00080f1400 */
[----:B------:R-:W3:Y:S04]  /*1d270*/  LDG.E R0, desc[UR40][R6.64] ;  /* 0x0000002806007981 */ /* 0x000ee8000c1e1900 */
[----:B---3--:R1:W-:Y:S02]  /*1d280*/  STL [R1], R0 ;  /* 0x0000000001007387 */ /* 0x0083e40000100800 */
.L_x_5671:
        /* <DEDUP_REMOVED lines=9> */
.L_x_5825:
[----:B------:R-:W-:Y:S05]  /*1d320*/  BSYNC B3 ;  /* 0x0000000000037941 */ /* 0x000fea0003800000 */
.L_x_5672:
        /* <DEDUP_REMOVED lines=9> */
.L_x_5675:
[----:B------:R-:W-:Y:S05]  /*1d3c0*/  BSYNC B3 ;  /* 0x0000000000037941 */ /* 0x000fea0003800000 */
.L_x_5674:
        /* <DEDUP_REMOVED lines=14> */
.L_x_5676:
        /* <DEDUP_REMOVED lines=14> */
.L_x_5826:
[----:B------:R-:W-:Y:S05]  /*1d590*/  BSYNC B3 ;  /* 0x0000000000037941 */ /* 0x000fea0003800000 */
.L_x_5677:
        /* <DEDUP_REMOVED lines=11> */
.L_x_5680:
[----:B------:R-:W-:Y:S05]  /*1d650*/  BSYNC B3 ;  /* 0x0000000000037941 */ /* 0x000fea0003800000 */
.L_x_5679:
        /* <DEDUP_REMOVED lines=11> */
.L_x_5681:
        /* <DEDUP_REMOVED lines=16> */
.L_x_5682:
        /* <DEDUP_REMOVED lines=16> */
.L_x_5683:
        /* <DEDUP_REMOVED lines=16> */
.L_x_5684:
        /* <DEDUP_REMOVED lines=16> */
.L_x_5685:
        /* <DEDUP_REMOVED lines=16> */
.L_x_5686:
        /* <DEDUP_REMOVED lines=16> */
.L_x_5687:
        /* <DEDUP_REMOVED lines=16> */
.L_x_5688:
        /* <DEDUP_REMOVED lines=11> */
.L_x_5670:
[----:B------:R-:W-:Y:S05]  /*1dec0*/  BSYNC B1 ;  /* 0x0000000000017941 */ /* 0x000fea0003800000 */
.L_x_5669:
[----:B------:R-:W3:Y:S02]  /*1ded0*/  LDL.LU R5, [R1+0x34] ;  /* 0x0000340001057983 */ /* 0x000ee40000300800 */
[----:B---3--:R-:W-:-:S07]  /*1dee0*/  VIADD R0, R5, 0xfffffffd ;  /* 0xfffffffd05007836 */ /* 0x008fce0000000000 */
.L_x_5668:
[----:B------:R-:W-:Y:S05]  /*1def0*/  BSYNC B2 ;  /* 0x0000000000027941 */ /* 0x000fea0003800000 */
.L_x_5667:
[----:B------:R-:W-:-:S13]  /*1df00*/  ISETP.NE.AND P0, PT, R4, RZ, PT ;  /* 0x000000ff0400720c */ /* 0x000fda0003f05270 */
[----:B------:R-:W-:Y:S05]  /*1df10*/  @!P0 BRA `(.L_x_5666) ;  /* 0x0000001c00488947 */ /* 0x000fea0003800000 */
.L_x_5729:
        /* <DEDUP_REMOVED lines=37> */
.L_x_5691:
        /* <DEDUP_REMOVED lines=9> */
.L_x_5827:
[----:B------:R-:W-:Y:S05]  /*1e200*/  BSYNC B2 ;  /* 0x0000000000027941 */ /* 0x000fea0003800000 */
.L_x_5692:
        /* <DEDUP_REMOVED lines=9> */
.L_x_5695:
[----:B------:R-:W-:Y:S05]  /*1e2a0*/  BSYNC B2 ;  /* 0x0000000000027941 */ /* 0x000fea0003800000 */
.L_x_5694:
        /* <DEDUP_REMOVED lines=13> */
.L_x_5696:
        /* <DEDUP_REMOVED lines=14> */
.L_x_5828:
[----:B------:R-:W-:Y:S05]  /*1e460*/  BSYNC B2 ;  /* 0x0000000000027941 */ /* 0x000fea0003800000 */
.L_x_5697:
        /* <DEDUP_REMOVED lines=11> */
.L_x_5700:
[----:B------:R-:W-:Y:S05]  /*1e520*/  BSYNC B2 ;  /* 0x0000000000027941 */ /* 0x000fea0003800000 */
.L_x_5699:
        /* <DEDUP_REMOVED lines=10> */
.L_x_5701:
        /* <DEDUP_REMOVED lines=16> */
.L_x_5702:
        /* <DEDUP_REMOVED lines=16> */
.L_x_5703:
        /* <DEDUP_REMOVED lines=16> */
.L_x_5704:
        /* <DEDUP_REMOVED lines=16> */
.L_x_5705:
        /* <DEDUP_REMOVED lines=16> */
.L_x_5706:
        /* <DEDUP_REMOVED lines=16> */
.L_x_5707:
        /* <DEDUP_REMOVED lines=16> */
.L_x_5708:
        /* <DEDUP_REMOVED lines=11> */
.L_x_5690:
[----:B------:R-:W-:Y:S05]  /*1ed80*/  BSYNC B1 ;  /* 0x0000000000017941 */ /* 0x000fea0003800000 */
.L_x_5689:
[----:B------:R-:W3:Y:S01]  /*1ed90*/  LDL R5, [R1+0x8] ;  /* 0x0000080001057983 */ /* 0x000ee20000100800 */
[----:B------:R-:W-:Y:S01]  /*1eda0*/  VIADD R7, R7, 0x1 ;  /* 0x0000000107077836 */ /* 0x000fe20000000000 */
[----:B------:R-:W-:Y:S04]  /*1edb0*/  BSSY B1, `(.L_x_5709) ;  /* 0x00000e5000017945 */ /* 0x000fe80003800000 */
[----:B------:R-:W-:-:S04]  /*1edc0*/  ISETP.NE.AND P0, PT, R7, 0x2, PT ;  /* 0x000000020700780c */ /* 0x000fc80003f05270 */
[----:B------:R-:W-:Y:S02]  /*1edd0*/  SEL R2, RZ, 0x1, P0 ;  /* 0x00000001ff027807 */ /* 0x000fe40000000000 */
[----:B0-----:R-:W-:Y:S02]  /*1ede0*/  SEL R9, R7, RZ, P0 ;  /* 0x000000ff07097207 */ /* 0x001fe40000000000 */
        /* <DEDUP_REMOVED lines=30> */
.L_x_5711:
        /* <DEDUP_REMOVED lines=9> */
.L_x_5829:
[----:B------:R-:W-:Y:S05]  /*1f060*/  BSYNC B2 ;  /* 0x0000000000027941 */ /* 0x000fea0003800000 */
.L_x_5712:
        /* <DEDUP_REMOVED lines=9> */
.L_x_5715:
[----:B------:R-:W-:Y:S05]  /*1f100*/  BSYNC B2 ;  /* 0x0000000000027941 */ /* 0x000fea0003800000 */
.L_x_5714:
        /* <DEDUP_REMOVED lines=14> */
.L_x_5716:
        /* <DEDUP_REMOVED lines=14> */
.L_x_5830:
[----:B------:R-:W-:Y:S05]  /*1f2d0*/  BSYNC B2 ;  /* 0x0000000000027941 */ /* 0x000fea0003800000 */
.L_x_5717:
        /* <DEDUP_REMOVED lines=11> */
.L_x_5720:
[----:B------:R-:W-:Y:S05]  /*1f390*/  BSYNC B2 ;  /* 0x0000000000027941 */ /* 0x000fea0003800000 */
.L_x_5719:
        /* <DEDUP_REMOVED lines=11> */
.L_x_5721:
        /* <DEDUP_REMOVED lines=16> */
.L_x_5722:
        /* <DEDUP_REMOVED lines=16> */
.L_x_5723:
        /* <DEDUP_REMOVED lines=16> */
.L_x_5724:
        /* <DEDUP_REMOVED lines=16> */
.L_x_5725:
        /* <DEDUP_REMOVED lines=16> */
.L_x_5726:
        /* <DEDUP_REMOVED lines=16> */
.L_x_5727:
        /* <DEDUP_REMOVED lines=16> */
.L_x_5728:
        /* <DEDUP_REMOVED lines=11> */
.L_x_5710:
[----:B------:R-:W-:Y:S05]  /*1fc00*/  BSYNC B1 ;  /* 0x0000000000017941 */ /* 0x000fea0003800000 */
.L_x_5709:
[C---:B------:R-:W-:Y:S01]  /*1fc10*/  ISETP.GT.AND P0, PT, R0.reuse, 0x1, PT ;  /* 0x000000010000780c */ /* 0x040fe20003f04270 */
[----:B------:R-:W-:-:S12]  /*1fc20*/  VIADD R0, R0, 0xfffffffe ;  /* 0xfffffffe00007836 */ /* 0x000fd80000000000 */
[----:B------:R-:W-:Y:S05]  /*1fc30*/  @P0 BRA `(.L_x_5729) ;  /* 0xffffffe000b80947 */ /* 0x000fea000383ffff */
.L_x_5666:
[----:B------:R-:W-:Y:S05]  /*1fc40*/  BSYNC B0 ;  /* 0x0000000000007941 */ /* 0x000fea0003800000 */
.L_x_5665:
        /* <DEDUP_REMOVED lines=24> */
.L_x_5731:
[----:B------:R-:W-:Y:S05]  /*1fdd0*/  BSYNC B0 ;  /* 0x0000000000007941 */ /* 0x000fea0003800000 */
.L_x_5730:
[----:B------:R-:W-:-:S05]  /*1fde0*/  SEL R0, R0, RZ, P0 ;  /* 0x000000ff00007207 */ /* 0x000fca0000000000 */
[----:B------:R3:W-:Y:S02]  /*1fdf0*/  STL [R1+0xc], R0 ;  /* 0x00000c0001007387 */ /* 0x0007e40000100800 */
.L_x_5627:
[----:B------:R-:W-:Y:S05]  /*1fe00*/  BSYNC B7 ;  /* 0x0000000000077941 */ /* 0x000fea0003800000 */
.L_x_5625:
        /* <DEDUP_REMOVED lines=13> */
.L_x_5732:
        /* <DEDUP_REMOVED lines=36> */
.L_x_5840:
[----:B------:R-:W-:Y:S02]  /*20120*/  ULDC UR4, c[0x0][0xd38] ;  /* 0x00034e0000047ab9 */ /* 0x000fe40000000800 */
[----:B------:R-:W-:-:S04]  /*20130*/  IMAD.U32 R4, RZ, RZ, UR4 ;  /* 0x00000004ff047e24 */ /* 0x000fc8000f8e00ff */
[----:B---3--:R-:W-:-:S04]  /*20140*/  IMAD R16, R16, R4, RZ ;  /* 0x0000000410107224 */ /* 0x008fc800078e02ff */
[----:B------:R-:W-:-:S05]  /*20150*/  IMAD.IADD R5, R5, 0x1, R16 ;  /* 0x0000000105057824 */ /* 0x000fca00078e0210 */
[----:B------:R-:W-:-:S13]  /*20160*/  ISETP.GT.AND P6, PT, R5, R0, PT ;  /* 0x000000000500720c */ /* 0x000fda0003fc4270 */
[----:B------:R-:W-:Y:S05]  /*20170*/  @P6 BRA `(.L_x_5735) ;  /* 0x00000000009c6947 */ /* 0x000fea0003800000 */
.L_x_5740:
        /* <DEDUP_REMOVED lines=14> */
.L_x_5738:
[----:B------:R-:W-:Y:S05]  /*20260*/  BSYNC B0 ;  /* 0x0000000000007941 */ /* 0x000fea0003800000 */
.L_x_5737:
        /* <DEDUP_REMOVED lines=18> */
.L_x_5848:
[----:B------:R-:W-:Y:S02]  /*20390*/  ULDC UR4, c[0x0][0xd38] ;  /* 0x00034e0000047ab9 */ /* 0x000fe40000000800 */
[----:B------:R-:W-:-:S04]  /*203a0*/  IMAD.U32 R4, RZ, RZ, UR4 ;  /* 0x00000004ff047e24 */ /* 0x000fc8000f8e00ff */
[----:B---3--:R-:W-:-:S04]  /*203b0*/  IMAD R16, R16, R4, RZ ;  /* 0x0000000410107224 */ /* 0x008fc800078e02ff */
[----:B------:R-:W-:-:S05]  /*203c0*/  IMAD.IADD R5, R16, 0x1, R5 ;  /* 0x0000000110057824 */ /* 0x000fca00078e0205 */
[----:B------:R-:W-:-:S13]  /*203d0*/  ISETP.GT.AND P6, PT, R5, R0, PT ;  /* 0x000000000500720c */ /* 0x000fda0003fc4270 */
[----:B------:R-:W-:Y:S05]  /*203e0*/  @!P6 BRA `(.L_x_5740) ;  /* 0xfffffffc0064e947 */ /* 0x000fea000383ffff */
.L_x_5735:
        /* <DEDUP_REMOVED lines=8> */
.L_x_5852:
[----:B------:R-:W-:Y:S01]  /*20470*/  ISETP.NE.AND P0, PT, R5, RZ, PT ;  /* 0x000000ff0500720c */ /* 0x000fe20003f05270 */
[----:B------:R-:W-:-:S12]  /*20480*/  IMAD.MOV.U32 R5, RZ, RZ, RZ ;  /* 0x000000ffff057224 */ /* 0x000fd800078e00ff */
[----:B------:R-:W-:Y:S05]  /*20490*/  @!P0 BRA `(.L_x_5742) ;  /* 0x0000000000148947 */ /* 0x000fea0003800000 */
[----:B------:R-:W-:Y:S01]  /*204a0*/  UMOV UR4, 0xffffffff ;  /* 0xffffffff00047882 */ /* 0x000fe20000000000 */
[----:B------:R-:W-:Y:S02]  /*204b0*/  VIADD R12, R6, 0xffffffff ;  /* 0xffffffff060c7836 */ /* 0x000fe40000000000 */
[----:B------:R-:W-:Y:S05]  /*204c0*/  BRA.DIV UR4, `(.L_x_5743) ;  /* 0x0000003604887947 */ /* 0x000fea000b800000 */
[----:B-1----:R1:W0:Y:S02]  /*204d0*/  SHFL.IDX PT, R2, R2, R12, 0x1f ;  /* 0x00001f0c02027589 */ /* 0x00222400000e0000 */
.L_x_5855:
[----:B0-----:R-:W-:-:S07]  /*204e0*/  IMAD.MOV.U32 R5, RZ, RZ, R2 ;  /* 0x000000ffff057224 */ /* 0x001fce00078e0002 */
.L_x_5742:
[----:B-1-3--:R-:W1:Y:S01]  /*204f0*/  LDC.64 R2, c[0x0][0xd90] ;  /* 0x00036400ff027b82 */ /* 0x00ae620000000a00 */
[----:B------:R-:W-:-:S04]  /*20500*/  IMAD.IADD R19, R6, 0x1, R19 ;  /* 0x0000000106137824 */ /* 0x000fc800078e0213 */
[----:B-1----:R-:W-:-:S05]  /*20510*/  IMAD.WIDE R2, R19, 0x4, R2 ;  /* 0x0000000413027825 */ /* 0x002fca00078e0202 */
[----:B------:R-:W4:Y:S01]  /*20520*/  LDG.E R7, desc[UR40][R2.64] ;  /* 0x0000002802077981 */ /* 0x000f22000c1e1900 */
        /* <DEDUP_REMOVED lines=62> */
.L_x_5736:
[----:B------:R-:W-:Y:S01]  /*20910*/  UMOV UR4, URZ ;  /* 0x0000003f00047c82 */ /* 0x000fe20008000000 */
[----:B------:R-:W-:Y:S01]  /*20920*/  UMOV UR5, URZ ;  /* 0x0000003f00057c82 */ /* 0x000fe20008000000 */
[----:B------:R-:W-:Y:S01]  /*20930*/  ULDC UR6, c[0x0][0xd3c] ;  /* 0x00034f0000067ab9 */ /* 0x000fe20000000800 */
[----:B------:R-:W-:Y:S02]  /*20940*/  IMAD.MOV.U32 R16, RZ, RZ, R0 ;  /* 0x000000ffff107224 */ /* 0x000fe400078e0000 */
[----:B------:R-:W-:Y:S02]  /*20950*/  IMAD.U32 R17, RZ, RZ, UR4 ;  /* 0x00000004ff117e24 */ /* 0x000fe4000f8e00ff */
[----:B------:R-:W-:Y:S02]  /*20960*/  IMAD.U32 R18, RZ, RZ, UR5 ;  /* 0x00000005ff127e24 */ /* 0x000fe4000f8e00ff */
[----:B------:R-:W-:-:S07]  /*20970*/  IMAD.U32 R19, RZ, RZ, UR6 ;  /* 0x00000006ff137e24 */ /* 0x000fce000f8e00ff */
.L_x_5744:
[----:B------:R1:W3:Y:S01]  /*20980*/  LDL R3, [R1+0x4] ;  /* 0x0000040001037983 */ /* 0x0002e20000100800 */
        /* <DEDUP_REMOVED lines=11> */
.L_x_5733:
[----:B------:R-:W-:Y:S02]  /*20a40*/  ULDC UR4, c[0x0][0xd3c] ;  /* 0x00034f0000047ab9 */ /* 0x000fe40000000800 */
[----:B----4-:R-:W-:-:S13]  /*20a50*/  ISETP.GE.AND P0, PT, R19, UR4, PT ;  /* 0x0000000413007c0c */ /* 0x010fda000bf06270 */
[----:B------:R-:W-:Y:S05]  /*20a60*/  @!P0 BRA `(.L_x_5745) ;  /* 0xffffff7000288947 */ /* 0x000fea000383ffff */
[----:B------:R-:W-:Y:S05]  /*20a70*/  BSYNC B8 ;  /* 0x0000000000087941 */ /* 0x000fea0003800000 */
.L_x_5575:
        /* <DEDUP_REMOVED lines=12> */
.L_x_5856:
[----:B------:R-:W-:Y:S05]  /*20b40*/  BSYNC B0 ;  /* 0x0000000000007941 */ /* 0x000fea0003800000 */
.L_x_5746:
[----:B------:R-:W-:-:S03]  /*20b50*/  UMOV UR4, 0xffffffff ;  /* 0xffffffff00047882 */ /* 0x000fc60000000000 */
[----:B------:R-:W-:Y:S05]  /*20b60*/  BRA.DIV UR4, `(.L_x_5748) ;  /* 0x00000032041c7947 */ /* 0x000fea000b800000 */
[----:B------:R-:W1:Y:S02]  /*20b70*/  S2R R2, SR_TID.X ;  /* 0x0000000000027919 */ /* 0x000e640000002100 */
[----:B-1----:R-:W-:-:S04]  /*20b80*/  SHF.R.U32.HI R2, RZ, 0x5, R2 ;  /* 0x00000005ff027819 */ /* 0x002fc80000011602 */
[----:B------:R-:W-:-:S05]  /*20b90*/  LOP3.LUT R2, R2, 0x3, RZ, 0xc0, !PT ;  /* 0x0000000302027812 */ /* 0x000fca00078ec0ff */
[----:B------:R1:W3:Y:S02]  /*20ba0*/  SHFL.IDX PT, R14, R2, RZ, 0x1f ;  /* 0x00001fff020e7589 */ /* 0x0002e400000e0000 */
.L_x_5859:
[----:B---3--:R-:W-:-:S13]  /*20bb0*/  ISETP.NE.AND P0, PT, R14, RZ, PT ;  /* 0x000000ff0e00720c */ /* 0x008fda0003f05270 */
[----:B------:R-:W-:Y:S05]  /*20bc0*/  @P0 BRA `(.L_x_5433) ;  /* 0x0000000000940947 */ /* 0x000fea0003800000 */
[----:B------:R-:W-:-:S03]  /*20bd0*/  UMOV UR4, 0xffffffff ;  /* 0xffffffff00047882 */ /* 0x000fc60000000000 */
[----:B------:R-:W-:Y:S05]  /*20be0*/  BRA.DIV UR4, `(.L_x_5749) ;  /* 0x0000003204307947 */ /* 0x000fea000b800000 */
[----:B------:R-:W-:-:S13]  /*20bf0*/  ELECT P6, URZ, PT ;  /* 0x00000000003f782f */ /* 0x000fda00038c0000 */
.L_x_5862:
[----:B------:R-:W-:Y:S05]  /*20c00*/  @!P6 BRA `(.L_x_5433) ;  /* 0x000000000084e947 */ /* 0x000fea0003800000 */
[----:B-1----:R-:W3:Y:S02]  /*20c10*/  LDL.LU R2, [R1+0x68] ;  /* 0x0000680001027983 */ /* 0x002ee40000300800 */
[----:B---3--:R-:W-:-:S04]  /*20c20*/  LOP3.LUT R2, R2, 0x2, RZ, 0xfc, !PT ;  /* 0x0000000202027812 */ /* 0x008fc800078efcff */
[----:B------:R-:W-:-:S13]  /*20c30*/  ISETP.NE.AND P2, PT, R2, 0x3, PT ;  /* 0x000000030200780c */ /* 0x000fda0003f45270 */
[----:B------:R-:W-:Y:S05]  /*20c40*/  @!P2 BRA `(.L_x_5750) ;  /* 0x000000000004a947 */ /* 0x000fea0003800000 */
[----:B------:R-:W-:Y:S01]  /*20c50*/  BPT.TRAP 0x1 ;  /* 0x000000040000795c */ /* 0x000fe20000300000 */
.L_x_5750:
        /* <DEDUP_REMOVED lines=14> */
.L_x_5863:
[----:B------:R-:W1:Y:S02]  /*20d40*/  SYNCS.PHASECHK.TRANS64.TRYWAIT P0, [R7+URZ], R2 ;  /* 0x00000002070075a7 */ /* 0x000e64000800017f */
[----:B-1----:R-:W-:Y:S05]  /*20d50*/  @!P0 BRA `(.L_x_5752) ;  /* 0x0000003000088947 */ /* 0x002fea0003800000 */
.L_x_5864:
[----:B------:R-:W-:Y:S05]  /*20d60*/  @!P2 BRA `(.L_x_5753) ;  /* 0x000000000004a947 */ /* 0x000fea0003800000 */
[----:B------:R-:W-:Y:S01]  /*20d70*/  BPT.TRAP 0x1 ;  /* 0x000000040000795c */ /* 0x000fe20000300000 */
.L_x_5753:
[----:B------:R-:W3:Y:S01]  /*20d80*/  LDL.LU R4, [R1+0xc] ;  /* 0x00000c0001047983 */ /* 0x000ee20000300800 */
[----:B------:R-:W-:-:S04]  /*20d90*/  VIADD R0, R0, 0x38860 ;  /* 0x0003886000007836 */ /* 0x000fc80000000000 */
[----:B---3--:R-:W-:-:S04]  /*20da0*/  IMAD R4, R4, 0x8, R0 ;  /* 0x0000000804047824 */ /* 0x008fc800078e0200 */
[----:B------:R-:W3:Y:S02]  /*20db0*/  SYNCS.PHASECHK.TRANS64.TRYWAIT P0, [R4+URZ], R5 ;  /* 0x00000005040075a7 */ /* 0x000ee4000800017f */
[----:B---3--:R-:W-:Y:S05]  /*20dc0*/  @!P0 BRA `(.L_x_5754) ;  /* 0x0000003000008947 */ /* 0x008fea0003800000 */
.L_x_5865:
[----:B------:R-:W-:-:S07]  /*20dd0*/  IMAD R3, R3, 0x8, R0 ;  /* 0x0000000803037824 */ /* 0x000fce00078e0200 */
.L_x_5755:
[----:B----4-:R4:W0:Y:S02]  /*20de0*/  SYNCS.PHASECHK.TRANS64.TRYWAIT P0, [R3+URZ], R2 ;  /* 0x00000002030075a7 */ /* 0x010824000800017f */
[----:B0-----:R-:W-:Y:S05]  /*20df0*/  @!P0 NANOSLEEP.SYNCS 0x989680 ;  /* 0x009896800000895d */ /* 0x001fea0003900000 */
[----:B------:R-:W0:Y:S02]  /*20e00*/  @!P0 SYNCS.PHASECHK.TRANS64 P0, [R3+URZ], R2 ;  /* 0x00000002030085a7 */ /* 0x000e24000800007f */
[----:B0-----:R-:W-:Y:S05]  /*20e10*/  @!P0 BRA `(.L_x_5755) ;  /* 0xfffffffc00f08947 */ /* 0x001fea000383ffff */
.L_x_5433:
[----:B------:R-:W-:Y:S05]  /*20e20*/  BSYNC B9 ;  /* 0x0000000000097941 */ /* 0x000fea0003800000 */
.L_x_5430:
[----:B------:R-:W-:Y:S05]  /*20e30*/  EXIT ;  /* 0x000000000000794d */ /* 0x000fea0003800000 */
.L_x_5449:
[----:B0-----:R0:W1:Y:S02]  /*20e40*/  SYNCS.PHASECHK.TRANS64.TRYWAIT P5, [R68+URZ+0x38890], R73 ;  /* 0x03889049440075a7 */ /* 0x00106400080a017f */
[----:B-1----:R-:W-:Y:S05]  /*20e50*/  @!P5 NANOSLEEP.SYNCS 0x989680 ;  /* 0x009896800000d95d */ /* 0x002fea0003900000 */
[----:B------:R-:W1:Y:S02]  /*20e60*/  @!P5 SYNCS.PHASECHK.TRANS64 P5, [R68+URZ+0x38890], R73 ;  /* 0x038890494400d5a7 */ /* 0x000e6400080a007f */
[----:B-1----:R-:W-:Y:S05]  /*20e70*/  @!P5 BRA `(.L_x_5449) ;  /* 0xfffffffc00f0d947 */ /* 0x002fea000383ffff */
[----:B------:R-:W-:Y:S05]  /*20e80*/  BRA `(.L_x_5756) ;  /* 0xfffffe18004c7947 */ /* 0x000fea000383ffff */
.L_x_5459:
[----:B0-----:R0:W1:Y:S02]  /*20e90*/  SYNCS.PHASECHK.TRANS64.TRYWAIT P5, [R68+URZ+0x38890], R73 ;  /* 0x03889049440075a7 */ /* 0x00106400080a017f */
[----:B-1----:R-:W-:Y:S05]  /*20ea0*/  @!P5 NANOSLEEP.SYNCS 0x989680 ;  /* 0x009896800000d95d */ /* 0x002fea0003900000 */
[----:B------:R-:W1:Y:S02]  /*20eb0*/  @!P5 SYNCS.PHASECHK.TRANS64 P5, [R68+URZ+0x38890], R73 ;  /* 0x038890494400d5a7 */ /* 0x000e6400080a007f */
[----:B-1----:R-:W-:Y:S05]  /*20ec0*/  @!P5 BRA `(.L_x_5459) ;  /* 0xfffffffc00f0d947 */ /* 0x002fea000383ffff */
[----:B------:R-:W-:Y:S05]  /*20ed0*/  BRA `(.L_x_5757) ;  /* 0xfffffe2000bc7947 */ /* 0x000fea000383ffff */
.L_x_5464:
[----:B0-----:R0:W1:Y:S02]  /*20ee0*/  SYNCS.PHASECHK.TRANS64.TRYWAIT P5, [R68+URZ+0x38890], R73 ;  /* 0x03889049440075a7 */ /* 0x00106400080a017f */
[----:B-1----:R-:W-:Y:S05]  /*20ef0*/  @!P5 NANOSLEEP.SYNCS 0x989680 ;  /* 0x009896800000d95d */ /* 0x002fea0003900000 */
[----:B------:R-:W1:Y:S02]  /*20f00*/  @!P5 SYNCS.PHASECHK.TRANS64 P5, [R68+URZ+0x38890], R73 ;  /* 0x038890494400d5a7 */ /* 0x000e6400080a007f */
[----:B-1----:R-:W-:Y:S05]  /*20f10*/  @!P5 BRA `(.L_x_5464) ;  /* 0xfffffffc00f0d947 */ /* 0x002fea000383ffff */
[----:B------:R-:W-:Y:S05]  /*20f20*/  BRA `(.L_x_5758) ;  /* 0xfffffe2800f07947 */ /* 0x000fea000383ffff */
.L_x_5468:
[----:B------:R0:W0:Y:S02]  /*20f30*/  SYNCS.PHASECHK.TRANS64.TRYWAIT P5, [R68+URZ+0x388b0], R73 ;  /* 0x0388b049440075a7 */ /* 0x00002400080a017f */
[----:B0-----:R-:W-:Y:S05]  /*20f40*/  @!P5 NANOSLEEP.SYNCS 0x989680 ;  /* 0x009896800000d95d */ /* 0x001fea0003900000 */
[----:B------:R-:W0:Y:S02]  /*20f50*/  @!P5 SYNCS.PHASECHK.TRANS64 P5, [R68+URZ+0x388b0], R73 ;  /* 0x0388b0494400d5a7 */ /* 0x000e2400080a007f */
[----:B0-----:R-:W-:Y:S05]  /*20f60*/  @!P5 BRA `(.L_x_5468) ;  /* 0xfffffffc00f0d947 */ /* 0x001fea000383ffff */
[----:B------:R-:W-:Y:S05]  /*20f70*/  BRA `(.L_x_5759) ;  /* 0xfffffe2c006c7947 */ /* 0x000fea000383ffff */
.L_x_5491:
        /* <DEDUP_REMOVED lines=8> */
.L_x_5761:
[----:B------:R-:W-:Y:S05]  /*21000*/  BSYNC B1 ;  /* 0x0000000000017941 */ /* 0x000fea0003800000 */
.L_x_5760:
        /* <DEDUP_REMOVED lines=8> */
.L_x_5762:
[----:B------:R-:W-:Y:S02]  /*21090*/  IMAD.MOV.U32 R13, RZ, RZ, R8 ;  /* 0x000000ffff0d7224 */ /* 0x000fe400078e0008 */
[----:B------:R-:W-:-:S07]  /*210a0*/  IMAD.MOV.U32 R0, RZ, RZ, R14 ;  /* 0x000000ffff007224 */ /* 0x000fce00078e000e */
[----:B------:R-:W-:Y:S05]  /*210b0*/  WARPSYNC.COLLECTIVE R15, `(.L_x_5763) ;  /* 0x000000000f087348 */ /* 0x000fea0003c00000 */
[----:B------:R0:W1:Y:S02]  /*210c0*/  SHFL.IDX P6, R14, R13, R12, R11 ;  /* 0x0000000c0d0e7389 */ /* 0x00006400000c000b */
[----:B01----:R-:W-:Y:S01]  /*210d0*/  ENDCOLLECTIVE ;  /* 0x000000000000791b */ /* 0x003fe20003800000 */
.L_x_5763:
[----:B------:R-:W-:Y:S02]  /*210e0*/  IMAD.MOV.U32 R13, RZ, RZ, R7 ;  /* 0x000000ffff0d7224 */ /* 0x000fe400078e0007 */
[----:B------:R-:W-:-:S07]  /*210f0*/  IMAD.MOV.U32 R5, RZ, RZ, R14 ;  /* 0x000000ffff057224 */ /* 0x000fce00078e000e */
[----:B------:R-:W-:Y:S05]  /*21100*/  WARPSYNC.COLLECTIVE R15, `(.L_x_5764) ;  /* 0x000000000f087348 */ /* 0x000fea0003c00000 */
[----:B------:R0:W1:Y:S02]  /*21110*/  SHFL.IDX P6, R14, R13, R12, R11 ;  /* 0x0000000c0d0e7389 */ /* 0x00006400000c000b */
[----:B01----:R-:W-:Y:S01]  /*21120*/  ENDCOLLECTIVE ;  /* 0x000000000000791b */ /* 0x003fe20003800000 */
.L_x_5764:
[----:B------:R-:W-:Y:S05]  /*21130*/  BRA `(.L_x_5765) ;  /* 0xfffffe5c005c7947 */ /* 0x000fea000383ffff */
.L_x_5494:
        /* <DEDUP_REMOVED lines=8> */
.L_x_5767:
[----:B------:R-:W-:Y:S05]  /*211c0*/  BSYNC B1 ;  /* 0x0000000000017941 */ /* 0x000fea0003800000 */
.L_x_5766:
        /* <DEDUP_REMOVED lines=8> */
.L_x_5768:
[----:B------:R-:W-:Y:S02]  /*21250*/  IMAD.MOV.U32 R13, RZ, RZ, R8 ;  /* 0x000000ffff0d7224 */ /* 0x000fe400078e0008 */
[----:B------:R-:W-:-:S07]  /*21260*/  IMAD.MOV.U32 R0, RZ, RZ, R14 ;  /* 0x000000ffff007224 */ /* 0x000fce00078e000e */
[----:B------:R-:W-:Y:S05]  /*21270*/  WARPSYNC.COLLECTIVE R15, `(.L_x_5769) ;  /* 0x000000000f087348 */ /* 0x000fea0003c00000 */
[----:B------:R0:W1:Y:S02]  /*21280*/  SHFL.IDX P6, R14, R13, R12, R11 ;  /* 0x0000000c0d0e7389 */ /* 0x00006400000c000b */
[----:B01----:R-:W-:Y:S01]  /*21290*/  ENDCOLLECTIVE ;  /* 0x000000000000791b */ /* 0x003fe20003800000 */
.L_x_5769:
[----:B------:R-:W-:Y:S02]  /*212a0*/  IMAD.MOV.U32 R13, RZ, RZ, R7 ;  /* 0x000000ffff0d7224 */ /* 0x000fe400078e0007 */
[----:B------:R-:W-:-:S07]  /*212b0*/  IMAD.MOV.U32 R5, RZ, RZ, R14 ;  /* 0x000000ffff057224 */ /* 0x000fce00078e000e */
[----:B------:R-:W-:Y:S05]  /*212c0*/  WARPSYNC.COLLECTIVE R15, `(.L_x_5770) ;  /* 0x000000000f087348 */ /* 0x000fea0003c00000 */
[----:B------:R0:W1:Y:S02]  /*212d0*/  SHFL.IDX P6, R14, R13, R12, R11 ;  /* 0x0000000c0d0e7389 */ /* 0x00006400000c000b */
[----:B01----:R-:W-:Y:S01]  /*212e0*/  ENDCOLLECTIVE ;  /* 0x000000000000791b */ /* 0x003fe20003800000 */
.L_x_5770:
[----:B------:R-:W-:Y:S05]  /*212f0*/  BRA `(.L_x_5771) ;  /* 0xfffffe5c00bc7947 */ /* 0x000fea000383ffff */
.L_x_5498:
[----:B0-----:R0:W1:Y:S02]  /*21300*/  SYNCS.PHASECHK.TRANS64.TRYWAIT P0, [R2+URZ+0x38800], R21 ;  /* 0x03880015020075a7 */ /* 0x001064000800017f */
[----:B-1----:R-:W-:Y:S05]  /*21310*/  @!P0 NANOSLEEP.SYNCS 0x989680 ;  /* 0x009896800000895d */ /* 0x002fea0003900000 */
[----:B------:R-:W1:Y:S02]  /*21320*/  @!P0 SYNCS.PHASECHK.TRANS64 P0, [R2+URZ+0x38800], R21 ;  /* 0x03880015020085a7 */ /* 0x000e64000800007f */
[----:B-1----:R-:W-:Y:S05]  /*21330*/  @!P0 BRA `(.L_x_5498) ;  /* 0xfffffffc00f08947 */ /* 0x002fea000383ffff */
[----:B------:R-:W-:Y:S05]  /*21340*/  BRA `(.L_x_5772) ;  /* 0xfffffe6000a87947 */ /* 0x000fea000383ffff */
.L_x_5506:
        /* <DEDUP_REMOVED lines=8> */
.L_x_5774:
[----:B------:R-:W-:Y:S05]  /*213d0*/  BSYNC B1 ;  /* 0x0000000000017941 */ /* 0x000fea0003800000 */
.L_x_5773:
        /* <DEDUP_REMOVED lines=8> */
.L_x_5775:
[----:B------:R-:W-:Y:S02]  /*21460*/  IMAD.MOV.U32 R13, RZ, RZ, R7 ;  /* 0x000000ffff0d7224 */ /* 0x000fe400078e0007 */
[----:B------:R-:W-:-:S07]  /*21470*/  IMAD.MOV.U32 R0, RZ, RZ, R14 ;  /* 0x000000ffff007224 */ /* 0x000fce00078e000e */
[----:B------:R-:W-:Y:S05]  /*21480*/  WARPSYNC.COLLECTIVE R15, `(.L_x_5776) ;  /* 0x000000000f087348 */ /* 0x000fea0003c00000 */
[----:B------:R0:W1:Y:S02]  /*21490*/  SHFL.IDX P6, R14, R13, R12, R11 ;  /* 0x0000000c0d0e7389 */ /* 0x00006400000c000b */
[----:B01----:R-:W-:Y:S01]  /*214a0*/  ENDCOLLECTIVE ;  /* 0x000000000000791b */ /* 0x003fe20003800000 */
.L_x_5776:
[----:B------:R-:W-:Y:S02]  /*214b0*/  IMAD.MOV.U32 R10, RZ, RZ, R0 ;  /* 0x000000ffff0a7224 */ /* 0x000fe400078e0000 */
[----:B------:R-:W-:Y:S02]  /*214c0*/  IMAD.MOV.U32 R13, RZ, RZ, R9 ;  /* 0x000000ffff0d7224 */ /* 0x000fe400078e0009 */
[----:B------:R-:W-:-:S07]  /*214d0*/  IMAD.MOV.U32 R5, RZ, RZ, R14 ;  /* 0x000000ffff057224 */ /* 0x000fce00078e000e */
[----:B------:R-:W-:Y:S05]  /*214e0*/  WARPSYNC.COLLECTIVE R15, `(.L_x_5777) ;  /* 0x000000000f087348 */ /* 0x000fea0003c00000 */
[----:B------:R0:W1:Y:S02]  /*214f0*/  SHFL.IDX P6, R14, R13, R12, R11 ;  /* 0x0000000c0d0e7389 */ /* 0x00006400000c000b */
[----:B01----:R-:W-:Y:S01]  /*21500*/  ENDCOLLECTIVE ;  /* 0x000000000000791b */ /* 0x003fe20003800000 */
.L_x_5777:
[----:B------:R-:W-:Y:S01]  /*21510*/  IMAD.MOV.U32 R11, RZ, RZ, R3 ;  /* 0x000000ffff0b7224 */ /* 0x000fe200078e0003 */
[----:B------:R-:W-:Y:S06]  /*21520*/  BRA `(.L_x_5778) ;  /* 0xfffffe7000007947 */ /* 0x000fec000383ffff */
.L_x_5509:
        /* <DEDUP_REMOVED lines=8> */
.L_x_5780:
[----:B------:R-:W-:Y:S05]  /*215b0*/  BSYNC B1 ;  /* 0x0000000000017941 */ /* 0x000fea0003800000 */
.L_x_5779:
        /* <DEDUP_REMOVED lines=8> */
.L_x_5781:
[----:B------:R-:W-:Y:S02]  /*21640*/  IMAD.MOV.U32 R13, RZ, RZ, R7 ;  /* 0x000000ffff0d7224 */ /* 0x000fe400078e0007 */
[----:B------:R-:W-:-:S07]  /*21650*/  IMAD.MOV.U32 R0, RZ, RZ, R14 ;  /* 0x000000ffff007224 */ /* 0x000fce00078e000e */
[----:B------:R-:W-:Y:S05]  /*21660*/  WARPSYNC.COLLECTIVE R15, `(.L_x_5782) ;  /* 0x000000000f087348 */ /* 0x000fea0003c00000 */
[----:B------:R0:W1:Y:S02]  /*21670*/  SHFL.IDX P6, R14, R13, R12, R11 ;  /* 0x0000000c0d0e7389 */ /* 0x00006400000c000b */
[----:B01----:R-:W-:Y:S01]  /*21680*/  ENDCOLLECTIVE ;  /* 0x000000000000791b */ /* 0x003fe20003800000 */
.L_x_5782:
[----:B------:R-:W-:Y:S02]  /*21690*/  IMAD.MOV.U32 R13, RZ, RZ, R9 ;  /* 0x000000ffff0d7224 */ /* 0x000fe400078e0009 */
[----:B------:R-:W-:-:S07]  /*216a0*/  IMAD.MOV.U32 R7, RZ, RZ, R14 ;  /* 0x000000ffff077224 */ /* 0x000fce00078e000e */
[----:B------:R-:W-:Y:S05]  /*216b0*/  WARPSYNC.COLLECTIVE R15, `(.L_x_5783) ;  /* 0x000000000f087348 */ /* 0x000fea0003c00000 */
[----:B------:R0:W1:Y:S02]  /*216c0*/  SHFL.IDX P6, R14, R13, R12, R11 ;  /* 0x0000000c0d0e7389 */ /* 0x00006400000c000b */
[----:B01----:R-:W-:Y:S01]  /*216d0*/  ENDCOLLECTIVE ;  /* 0x000000000000791b */ /* 0x003fe20003800000 */
.L_x_5783:
[----:B------:R-:W-:Y:S02]  /*216e0*/  IMAD.MOV.U32 R12, RZ, RZ, R0 ;  /* 0x000000ffff0c7224 */ /* 0x000fe400078e0000 */
[----:B------:R-:W-:Y:S01]  /*216f0*/  IMAD.MOV.U32 R13, RZ, RZ, R3 ;  /* 0x000000ffff0d7224 */ /* 0x000fe200078e0003 */
[----:B------:R-:W-:Y:S06]  /*21700*/  BRA `(.L_x_5784) ;  /* 0xfffffe7000287947 */ /* 0x000fec000383ffff */
.L_x_5513:
[----:B0-----:R0:W1:Y:S02]  /*21710*/  SYNCS.PHASECHK.TRANS64.TRYWAIT P1, [R2+URZ+0x38800], R3 ;  /* 0x03880003020075a7 */ /* 0x001064000802017f */
[----:B-1----:R-:W-:Y:S05]  /*21720*/  @!P1 NANOSLEEP.SYNCS 0x989680 ;  /* 0x009896800000995d */ /* 0x002fea0003900000 */
[----:B------:R-:W1:Y:S02]  /*21730*/  @!P1 SYNCS.PHASECHK.TRANS64 P1, [R2+URZ+0x38800], R3 ;  /* 0x03880003020095a7 */ /* 0x000e64000802007f */
[----:B-1----:R-:W-:Y:S05]  /*21740*/  @!P1 BRA `(.L_x_5513) ;  /* 0xfffffffc00f09947 */ /* 0x002fea000383ffff */
[----:B------:R-:W-:Y:S05]  /*21750*/  BRA `(.L_x_5785) ;  /* 0xfffffe7000cc7947 */ /* 0x000fea000383ffff */
.L_x_5519:
[----:B0-----:R0:W1:Y:S02]  /*21760*/  SYNCS.PHASECHK.TRANS64.TRYWAIT P1, [R169+URZ+0x38830], R56 ;  /* 0x03883038a90075a7 */ /* 0x001064000802017f */
[----:B-1----:R-:W-:Y:S05]  /*21770*/  @!P1 NANOSLEEP.SYNCS 0x989680 ;  /* 0x009896800000995d */ /* 0x002fea0003900000 */
[----:B------:R-:W1:Y:S02]  /*21780*/  @!P1 SYNCS.PHASECHK.TRANS64 P1, [R169+URZ+0x38830], R56 ;  /* 0x03883038a90095a7 */ /* 0x000e64000802007f */
[----:B-1----:R-:W-:Y:S05]  /*21790*/  @!P1 BRA `(.L_x_5519) ;  /* 0xfffffffc00f09947 */ /* 0x002fea000383ffff */
[----:B------:R-:W-:Y:S05]  /*217a0*/  BRA `(.L_x_5518) ;  /* 0xfffffe8000687947 */ /* 0x000fea000383ffff */
.L_x_5521:
[----:B-1----:R1:W2:Y:S02]  /*217b0*/  SYNCS.PHASECHK.TRANS64.TRYWAIT P1, [R2+URZ+0x38810], R3 ;  /* 0x03881003020075a7 */ /* 0x0022a4000802017f */
[----:B--2---:R-:W-:Y:S05]  /*217c0*/  @!P1 NANOSLEEP.SYNCS 0x989680 ;  /* 0x009896800000995d */ /* 0x004fea0003900000 */
[----:B------:R-:W2:Y:S02]  /*217d0*/  @!P1 SYNCS.PHASECHK.TRANS64 P1, [R2+URZ+0x38810], R3 ;  /* 0x03881003020095a7 */ /* 0x000ea4000802007f */
[----:B--2---:R-:W-:Y:S05]  /*217e0*/  @!P1 BRA `(.L_x_5521) ;  /* 0xfffffffc00f09947 */ /* 0x004fea000383ffff */
[----:B------:R-:W-:Y:S05]  /*217f0*/  BRA `(.L_x_5786) ;  /* 0xfffffe8400187947 */ /* 0x000fea000383ffff */
.L_x_5526:
[----:B-1----:R1:W3:Y:S02]  /*21800*/  SYNCS.PHASECHK.TRANS64.TRYWAIT P2, [R169+URZ+0x38850], R56 ;  /* 0x03885038a90075a7 */ /* 0x0022e4000804017f */
[----:B---3--:R-:W-:Y:S05]  /*21810*/  @!P2 NANOSLEEP.SYNCS 0x989680 ;  /* 0x009896800000a95d */ /* 0x008fea0003900000 */
[----:B------:R-:W3:Y:S02]  /*21820*/  @!P2 SYNCS.PHASECHK.TRANS64 P2, [R169+URZ+0x38850], R56 ;  /* 0x03885038a900a5a7 */ /* 0x000ee4000804007f */
[----:B---3--:R-:W-:Y:S05]  /*21830*/  @!P2 BRA `(.L_x_5526) ;  /* 0xfffffffc00f0a947 */ /* 0x008fea000383ffff */
[----:B------:R-:W-:Y:S05]  /*21840*/  BRA `(.L_x_5525) ;  /* 0xfffffe8400447947 */ /* 0x000fea000383ffff */
.L_x_5533:
[----:B-1----:R1:W2:Y:S02]  /*21850*/  SYNCS.PHASECHK.TRANS64.TRYWAIT P3, [R197+URZ+0x38830], R0 ;  /* 0x03883000c50075a7 */ /* 0x0022a4000806017f */
[----:B--2---:R-:W-:Y:S05]  /*21860*/  @!P3 NANOSLEEP.SYNCS 0x989680 ;  /* 0x009896800000b95d */ /* 0x004fea0003900000 */
[----:B------:R-:W2:Y:S02]  /*21870*/  @!P3 SYNCS.PHASECHK.TRANS64 P3, [R197+URZ+0x38830], R0 ;  /* 0x03883000c500b5a7 */ /* 0x000ea4000806007f */
[----:B--2---:R-:W-:Y:S05]  /*21880*/  @!P3 BRA `(.L_x_5533) ;  /* 0xfffffffc00f0b947 */ /* 0x004fea000383ffff */
[----:B------:R-:W-:Y:S05]  /*21890*/  BRA `(.L_x_5532) ;  /* 0xfffffeb000747947 */ /* 0x000fea000383ffff */
.L_x_5538:
[----:B---3--:R3:W4:Y:S02]  /*218a0*/  SYNCS.PHASECHK.TRANS64.TRYWAIT P3, [R197+URZ+0x38850], R0 ;  /* 0x03885000c50075a7 */ /* 0x008724000806017f */
[----:B----4-:R-:W-:Y:S05]  /*218b0*/  @!P3 NANOSLEEP.SYNCS 0x989680 ;  /* 0x009896800000b95d */ /* 0x010fea0003900000 */
[----:B------:R-:W4:Y:S02]  /*218c0*/  @!P3 SYNCS.PHASECHK.TRANS64 P3, [R197+URZ+0x38850], R0 ;  /* 0x03885000c500b5a7 */ /* 0x000f24000806007f */
[----:B----4-:R-:W-:Y:S05]  /*218d0*/  @!P3 BRA `(.L_x_5538) ;  /* 0xfffffffc00f0b947 */ /* 0x010fea000383ffff */
[----:B------:R-:W-:Y:S05]  /*218e0*/  BRA `(.L_x_5537) ;  /* 0xfffffeb400107947 */ /* 0x000fea000383ffff */
.L_x_5546:
[----:B-1----:R1:W2:Y:S02]  /*218f0*/  SYNCS.PHASECHK.TRANS64.TRYWAIT P2, [R194+URZ+0x38830], R0 ;  /* 0x03883000c20075a7 */ /* 0x0022a4000804017f */
[----:B--2---:R-:W-:Y:S05]  /*21900*/  @!P2 NANOSLEEP.SYNCS 0x989680 ;  /* 0x009896800000a95d */ /* 0x004fea0003900000 */
[----:B------:R-:W2:Y:S02]  /*21910*/  @!P2 SYNCS.PHASECHK.TRANS64 P2, [R194+URZ+0x38830], R0 ;  /* 0x03883000c200a5a7 */ /* 0x000ea4000804007f */
[----:B--2---:R-:W-:Y:S05]  /*21920*/  @!P2 BRA `(.L_x_5546) ;  /* 0xfffffffc00f0a947 */ /* 0x004fea000383ffff */
[----:B------:R-:W-:Y:S05]  /*21930*/  BRA `(.L_x_5545) ;  /* 0xfffffee800507947 */ /* 0x000fea000383ffff */
.L_x_5551:
[----:B---3--:R3:W4:Y:S02]  /*21940*/  SYNCS.PHASECHK.TRANS64.TRYWAIT P2, [R194+URZ+0x38850], R0 ;  /* 0x03885000c20075a7 */ /* 0x008724000804017f */
[----:B----4-:R-:W-:Y:S05]  /*21950*/  @!P2 NANOSLEEP.SYNCS 0x989680 ;  /* 0x009896800000a95d */ /* 0x010fea0003900000 */
[----:B------:R-:W4:Y:S02]  /*21960*/  @!P2 SYNCS.PHASECHK.TRANS64 P2, [R194+URZ+0x38850], R0 ;  /* 0x03885000c200a5a7 */ /* 0x000f24000804007f */
[----:B----4-:R-:W-:Y:S05]  /*21970*/  @!P2 BRA `(.L_x_5551) ;  /* 0xfffffffc00f0a947 */ /* 0x010fea000383ffff */
[----:B------:R-:W-:Y:S05]  /*21980*/  BRA `(.L_x_5550) ;  /* 0xfffffee800ec7947 */ /* 0x000fea000383ffff */
.L_x_5581:
        /* <DEDUP_REMOVED lines=11> */
.L_x_5788:
[----:B------:R-:W-:Y:S05]  /*21a40*/  BSYNC B1 ;  /* 0x0000000000017941 */ /* 0x000fea0003800000 */
.L_x_5787:
[----:B------:R-:W-:Y:S05]  /*21a50*/  BRA `(.L_x_5789) ;  /* 0xffffff68002c7947 */ /* 0x000fea000383ffff */
.L_x_5583:
[----:B------:R-:W-:Y:S01]  /*21a60*/  BSSY B1, `(.L_x_5790) ;  /* 0x0000006000017945 */ /* 0x000fe20003800000 */
[----:B------:R-:W-:-:S07]  /*21a70*/  IMAD.MOV.U32 R15, RZ, RZ, -0x1 ;  /* 0xffffffffff0f7424 */ /* 0x000fce00078e00ff */
[----:B01----:R-:W-:Y:S05]  /*21a80*/  WARPSYNC.COLLECTIVE R15, `(.L_x_5791) ;  /* 0x000000000f0c7348 */ /* 0x003fea0003c00000 */
[----:B------:R-:W-:Y:S02]  /*21a90*/  ELECT P6, UR62, PT ;  /* 0x00000000003e782f */ /* 0x000fe400038c0000 */
[----:B------:R-:W-:Y:S01]  /*21aa0*/  MOV R14, UR62 ;  /* 0x0000003e000e7c02 */ /* 0x000fe20008000f00 */
[----:B01----:R-:W-:Y:S10]  /*21ab0*/  ENDCOLLECTIVE ;  /* 0x000000000000791b */ /* 0x003ff40003800000 */
.L_x_5791:
[----:B------:R-:W-:Y:S05]  /*21ac0*/  BSYNC B1 ;  /* 0x0000000000017941 */ /* 0x000fea0003800000 */
.L_x_5790:
[----:B------:R-:W-:Y:S05]  /*21ad0*/  BRA `(.L_x_5582) ;  /* 0xffffff6800247947 */ /* 0x000fea000383ffff */
.L_x_5585:
[----:B0-----:R-:W2:Y:S02]  /*21ae0*/  LDL R4, [R1+0x4] ;  /* 0x0000040001047983 */ /* 0x001ea40000100800 */
[----:B--2---:R0:W2:Y:S02]  /*21af0*/  SYNCS.PHASECHK.TRANS64.TRYWAIT P0, [R4+URZ+0x38820], R3 ;  /* 0x03882003040075a7 */ /* 0x0040a4000800017f */
[----:B--2---:R-:W-:Y:S05]  /*21b00*/  @!P0 NANOSLEEP.SYNCS 0x989680 ;  /* 0x009896800000895d */ /* 0x004fea0003900000 */
[----:B------:R-:W2:Y:S02]  /*21b10*/  @!P0 SYNCS.PHASECHK.TRANS64 P0, [R4+URZ+0x38820], R3 ;  /* 0x03882003040085a7 */ /* 0x000ea4000800007f */
[----:B--2---:R-:W-:Y:S05]  /*21b20*/  @!P0 BRA `(.L_x_5585) ;  /* 0xfffffffc00ec8947 */ /* 0x004fea000383ffff */
[----:B------:R-:W-:Y:S05]  /*21b30*/  BRA `(.L_x_5792) ;  /* 0xffffff6800347947 */ /* 0x000fea000383ffff */
.L_x_5589:
[----:B0-----:R0:W2:Y:S02]  /*21b40*/  SYNCS.PHASECHK.TRANS64.TRYWAIT P0, [R4+URZ+0x388a0], R8 ;  /* 0x0388a008040075a7 */ /* 0x0010a4000800017f */
[----:B--2---:R-:W-:Y:S05]  /*21b50*/  @!P0 NANOSLEEP.SYNCS 0x989680 ;  /* 0x009896800000895d */ /* 0x004fea0003900000 */
[----:B------:R-:W2:Y:S02]  /*21b60*/  @!P0 SYNCS.PHASECHK.TRANS64 P0, [R4+URZ+0x388a0], R8 ;  /* 0x0388a008040085a7 */ /* 0x000ea4000800007f */
[----:B--2---:R-:W-:Y:S05]  /*21b70*/  @!P0 BRA `(.L_x_5589) ;  /* 0xfffffffc00f08947 */ /* 0x004fea000383ffff */
[----:B------:R-:W-:Y:S05]  /*21b80*/  BRA `(.L_x_5793) ;  /* 0xffffff68005c7947 */ /* 0x000fea000383ffff */
.L_x_5594:
[----:B--2---:R2:W3:Y:S02]  /*21b90*/  SYNCS.PHASECHK.TRANS64.TRYWAIT P0, [R4+URZ+0x388c0], R8 ;  /* 0x0388c008040075a7 */ /* 0x0044e4000800017f */
[----:B---3--:R-:W-:Y:S05]  /*21ba0*/  @!P0 NANOSLEEP.SYNCS 0x989680 ;  /* 0x009896800000895d */ /* 0x008fea0003900000 */
[----:B------:R-:W3:Y:S02]  /*21bb0*/  @!P0 SYNCS.PHASECHK.TRANS64 P0, [R4+URZ+0x388c0], R8 ;  /* 0x0388c008040085a7 */ /* 0x000ee4000800007f */
[----:B---3--:R-:W-:Y:S05]  /*21bc0*/  @!P0 BRA `(.L_x_5594) ;  /* 0xfffffffc00f08947 */ /* 0x008fea000383ffff */
[----:B------:R-:W-:Y:S05]  /*21bd0*/  BRA `(.L_x_5794) ;  /* 0xffffff6800e07947 */ /* 0x000fea000383ffff */
.L_x_5608:
[----:B0-----:R0:W2:Y:S02]  /*21be0*/  SYNCS.PHASECHK.TRANS64.TRYWAIT P1, [R4+URZ+0x388a0], R5 ;  /* 0x0388a005040075a7 */ /* 0x0010a4000802017f */
[----:B--2---:R-:W-:Y:S05]  /*21bf0*/  @!P1 NANOSLEEP.SYNCS 0x989680 ;  /* 0x009896800000995d */ /* 0x004fea0003900000 */
[----:B------:R-:W2:Y:S02]  /*21c00*/  @!P1 SYNCS.PHASECHK.TRANS64 P1, [R4+URZ+0x388a0], R5 ;  /* 0x0388a005040095a7 */ /* 0x000ea4000802007f */
[----:B--2---:R-:W-:Y:S05]  /*21c10*/  @!P1 BRA `(.L_x_5608) ;  /* 0xfffffffc00f09947 */ /* 0x004fea000383ffff */
[----:B------:R-:W-:Y:S05]  /*21c20*/  BRA `(.L_x_5795) ;  /* 0xffffff7400687947 */ /* 0x000fea000383ffff */
.L_x_5613:
[----:B--2---:R2:W3:Y:S02]  /*21c30*/  SYNCS.PHASECHK.TRANS64.TRYWAIT P1, [R4+URZ+0x388c0], R5 ;  /* 0x0388c005040075a7 */ /* 0x0044e4000802017f */
[----:B---3--:R-:W-:Y:S05]  /*21c40*/  @!P1 NANOSLEEP.SYNCS 0x989680 ;  /* 0x009896800000995d */ /* 0x008fea0003900000 */
[----:B------:R-:W3:Y:S02]  /*21c50*/  @!P1 SYNCS.PHASECHK.TRANS64 P1, [R4+URZ+0x388c0], R5 ;  /* 0x0388c005040095a7 */ /* 0x000ee4000802007f */
[----:B---3--:R-:W-:Y:S05]  /*21c60*/  @!P1 BRA `(.L_x_5613) ;  /* 0xfffffffc00f09947 */ /* 0x008fea000383ffff */
[----:B------:R-:W-:Y:S05]  /*21c70*/  BRA `(.L_x_5796) ;  /* 0xffffff7400e87947 */ /* 0x000fea000383ffff */
.L_x_5633:
        /* <DEDUP_REMOVED lines=11> */
.L_x_5798:
[----:B------:R-:W-:Y:S05]  /*21d30*/  BSYNC B0 ;  /* 0x0000000000007941 */ /* 0x000fea0003800000 */
.L_x_5797:
[----:B------:R-:W-:Y:S05]  /*21d40*/  BRA `(.L_x_5799) ;  /* 0xffffff8400f87947 */ /* 0x000fea000383ffff */
.L_x_5635:
[----:B------:R-:W-:Y:S01]  /*21d50*/  BSSY B0, `(.L_x_5800) ;  /* 0x0000006000007945 */ /* 0x000fe20003800000 */
[----:B------:R-:W-:-:S07]  /*21d60*/  IMAD.MOV.U32 R15, RZ, RZ, -0x1 ;  /* 0xffffffffff0f7424 */ /* 0x000fce00078e00ff */
[----:B01----:R-:W-:Y:S05]  /*21d70*/  WARPSYNC.COLLECTIVE R15, `(.L_x_5801) ;  /* 0x000000000f0c7348 */ /* 0x003fea0003c00000 */
[----:B------:R-:W-:Y:S02]  /*21d80*/  ELECT P6, UR62, PT ;  /* 0x00000000003e782f */ /* 0x000fe400038c0000 */
[----:B------:R-:W-:Y:S01]  /*21d90*/  MOV R14, UR62 ;  /* 0x0000003e000e7c02 */ /* 0x000fe20008000f00 */
[----:B01----:R-:W-:Y:S10]  /*21da0*/  ENDCOLLECTIVE ;  /* 0x000000000000791b */ /* 0x003ff40003800000 */
.L_x_5801:
[----:B------:R-:W-:Y:S05]  /*21db0*/  BSYNC B0 ;  /* 0x0000000000007941 */ /* 0x000fea0003800000 */
.L_x_5800:
[----:B------:R-:W-:Y:S05]  /*21dc0*/  BRA `(.L_x_5802) ;  /* 0xffffff8800087947 */ /* 0x000fea000383ffff */
.L_x_5637:
[----:B0-----:R0:W2:Y:S02]  /*21dd0*/  SYNCS.PHASECHK.TRANS64.TRYWAIT P0, [R0+URZ+0x38840], R2 ;  /* 0x03884002000075a7 */ /* 0x0010a4000800017f */
[----:B--2---:R-:W-:Y:S05]  /*21de0*/  @!P0 NANOSLEEP.SYNCS 0x989680 ;  /* 0x009896800000895d */ /* 0x004fea0003900000 */
[----:B------:R-:W2:Y:S02]  /*21df0*/  @!P0 SYNCS.PHASECHK.TRANS64 P0, [R0+URZ+0x38840], R2 ;  /* 0x03884002000085a7 */ /* 0x000ea4000800007f */
[----:B--2---:R-:W-:Y:S05]  /*21e00*/  @!P0 BRA `(.L_x_5637) ;  /* 0xfffffffc00f08947 */ /* 0x004fea000383ffff */
[----:B------:R-:W-:Y:S05]  /*21e10*/  BRA `(.L_x_5803) ;  /* 0xffffff8800747947 */ /* 0x000fea000383ffff */
.L_x_5641:
        /* <DEDUP_REMOVED lines=9> */
.L_x_5804:
[----:B------:R-:W-:Y:S02]  /*21eb0*/  IMAD.MOV.U32 R13, RZ, RZ, R3 ;  /* 0x000000ffff0d7224 */ /* 0x000fe400078e0003 */
[----:B------:R-:W-:-:S07]  /*21ec0*/  IMAD.MOV.U32 R4, RZ, RZ, R14 ;  /* 0x000000ffff047224 */ /* 0x000fce00078e000e */
[----:B------:R-:W-:Y:S05]  /*21ed0*/  WARPSYNC.COLLECTIVE R15, `(.L_x_5805) ;  /* 0x000000000f087348 */ /* 0x000fea0003c00000 */
[----:B------:R0:W1:Y:S02]  /*21ee0*/  SHFL.IDX P6, R14, R13, R12, R11 ;  /* 0x0000000c0d0e7389 */ /* 0x00006400000c000b */
[----:B01----:R-:W-:Y:S01]  /*21ef0*/  ENDCOLLECTIVE ;  /* 0x000000000000791b */ /* 0x003fe20003800000 */
.L_x_5805:
[----:B------:R-:W-:Y:S02]  /*21f00*/  IMAD.MOV.U32 R13, RZ, RZ, R2 ;  /* 0x000000ffff0d7224 */ /* 0x000fe400078e0002 */
[----:B------:R-:W-:Y:S02]  /*21f10*/  IMAD.MOV.U32 R12, RZ, RZ, 0x1 ;  /* 0x00000001ff0c7424 */ /* 0x000fe400078e00ff */
[----:B------:R-:W-:-:S07]  /*21f20*/  IMAD.MOV.U32 R5, RZ, RZ, R14 ;  /* 0x000000ffff057224 */ /* 0x000fce00078e000e */
[----:B------:R-:W-:Y:S05]  /*21f30*/  WARPSYNC.COLLECTIVE R15, `(.L_x_5806) ;  /* 0x000000000f087348 */ /* 0x000fea0003c00000 */
[----:B------:R0:W1:Y:S02]  /*21f40*/  SHFL.IDX P6, R14, R13, R12, R11 ;  /* 0x0000000c0d0e7389 */ /* 0x00006400000c000b */
[----:B01----:R-:W-:Y:S01]  /*21f50*/  ENDCOLLECTIVE ;  /* 0x000000000000791b */ /* 0x003fe20003800000 */
.L_x_5806:
[----:B------:R-:W-:Y:S02]  /*21f60*/  IMAD.MOV.U32 R13, RZ, RZ, R3 ;  /* 0x000000ffff0d7224 */ /* 0x000fe400078e0003 */
[----:B------:R-:W-:Y:S02]  /*21f70*/  IMAD R0, R6, R7, RZ ;  /* 0x0000000706007224 */ /* 0x000fe400078e02ff */
[----:B------:R-:W-:-:S07]  /*21f80*/  IMAD.MOV.U32 R6, RZ, RZ, R14 ;  /* 0x000000ffff067224 */ /* 0x000fce00078e000e */
[----:B------:R-:W-:Y:S05]  /*21f90*/  WARPSYNC.COLLECTIVE R15, `(.L_x_5807) ;  /* 0x000000000f087348 */ /* 0x000fea0003c00000 */
[----:B------:R0:W1:Y:S02]  /*21fa0*/  SHFL.IDX P6, R14, R13, R12, R11 ;  /* 0x0000000c0d0e7389 */ /* 0x00006400000c000b */
[----:B01----:R-:W-:Y:S01]  /*21fb0*/  ENDCOLLECTIVE ;  /* 0x000000000000791b */ /* 0x003fe20003800000 */
.L_x_5807:
        /* <DEDUP_REMOVED lines=21> */
.L_x_5808:
        /* <DEDUP_REMOVED lines=10> */
.L_x_5809:
        /* <DEDUP_REMOVED lines=11> */
.L_x_5810:
        /* <DEDUP_REMOVED lines=14> */
.L_x_5811:
[----:B------:R-:W-:Y:S01]  /*22340*/  IMAD.MOV.U32 R3, RZ, RZ, R14 ;  /* 0x000000ffff037224 */ /* 0x000fe200078e000e */
[----:B------:R-:W-:Y:S06]  /*22350*/  BRA `(.L_x_5812) ;  /* 0xffffff8c00dc7947 */ /* 0x000fec000383ffff */
.L_x_5645:
        /* <DEDUP_REMOVED lines=27> */
.L_x_5814:
[----:B------:R-:W-:Y:S05]  /*22510*/  BSYNC B0 ;  /* 0x0000000000007941 */ /* 0x000fea0003800000 */
.L_x_5813:
        /* <DEDUP_REMOVED lines=11> */
.L_x_5815:
        /* <DEDUP_REMOVED lines=43> */
.L_x_5816:
        /* <DEDUP_REMOVED lines=18> */
.L_x_5817:
        /* <DEDUP_REMOVED lines=29> */
.L_x_5818:
        /* <DEDUP_REMOVED lines=13> */
.L_x_5819:
        /* <DEDUP_REMOVED lines=32> */
.L_x_5820:
        /* <DEDUP_REMOVED lines=9> */
.L_x_5821:
[----:B------:R-:W-:Y:S01]  /*22ed0*/  IMAD.MOV.U32 R0, RZ, RZ, R14 ;  /* 0x000000ffff007224 */ /* 0x000fe200078e000e */
[----:B------:R-:W-:Y:S06]  /*22ee0*/  BRA `(.L_x_5822) ;  /* 0xffffff9000b47947 */ /* 0x000fec000383ffff */
.L_x_5650:
[----:B0-----:R-:W3:Y:S02]  /*22ef0*/  LDL R2, [R1+0x4] ;  /* 0x0000040001027983 */ /* 0x001ee40000100800 */
[----:B---3--:R0:W3:Y:S02]  /*22f00*/  SYNCS.PHASECHK.TRANS64.TRYWAIT P0, [R2+URZ+0x38820], R0 ;  /* 0x03882000020075a7 */ /* 0x0080e4000800017f */
[----:B---3--:R-:W-:Y:S05]  /*22f10*/  @!P0 NANOSLEEP.SYNCS 0x989680 ;  /* 0x009896800000895d */ /* 0x008fea0003900000 */
[----:B------:R-:W3:Y:S02]  /*22f20*/  @!P0 SYNCS.PHASECHK.TRANS64 P0, [R2+URZ+0x38820], R0 ;  /* 0x03882000020085a7 */ /* 0x000ee4000800007f */
[----:B---3--:R-:W-:Y:S05]  /*22f30*/  @!P0 BRA `(.L_x_5650) ;  /* 0xfffffffc00ec8947 */ /* 0x008fea000383ffff */
[----:B------:R-:W-:Y:S05]  /*22f40*/  BRA `(.L_x_5823) ;  /* 0xffffff9400747947 */ /* 0x000fea000383ffff */
.L_x_5654:
[----:B0-----:R0:W1:Y:S02]  /*22f50*/  SYNCS.PHASECHK.TRANS64.TRYWAIT P0, [R0+URZ+0x38860], R2 ;  /* 0x03886002000075a7 */ /* 0x001064000800017f */
[----:B-1----:R-:W-:Y:S05]  /*22f60*/  @!P0 NANOSLEEP.SYNCS 0x989680 ;  /* 0x009896800000895d */ /* 0x002fea0003900000 */
[----:B------:R-:W1:Y:S02]  /*22f70*/  @!P0 SYNCS.PHASECHK.TRANS64 P0, [R0+URZ+0x38860], R2 ;  /* 0x03886002000085a7 */ /* 0x000e64000800007f */
[----:B-1----:R-:W-:Y:S05]  /*22f80*/  @!P0 BRA `(.L_x_5654) ;  /* 0xfffffffc00f08947 */ /* 0x002fea000383ffff */
[----:B------:R-:W-:Y:S05]  /*22f90*/  BRA `(.L_x_5824) ;  /* 0xffffff9400a47947 */ /* 0x000fea000383ffff */
.L_x_5673:
[----:B-1----:R1:W3:Y:S02]  /*22fa0*/  SYNCS.PHASECHK.TRANS64.TRYWAIT P0, [R0+URZ+0x38840], R6 ;  /* 0x03884006000075a7 */ /* 0x0022e4000800017f */
[----:B---3--:R-:W-:Y:S05]  /*22fb0*/  @!P0 NANOSLEEP.SYNCS 0x989680 ;  /* 0x009896800000895d */ /* 0x008fea0003900000 */
[----:B------:R-:W3:Y:S02]  /*22fc0*/  @!P0 SYNCS.PHASECHK.TRANS64 P0, [R0+URZ+0x38840], R6 ;  /* 0x03884006000085a7 */ /* 0x000ee4000800007f */
[----:B---3--:R-:W-:Y:S05]  /*22fd0*/  @!P0 BRA `(.L_x_5673) ;  /* 0xfffffffc00f08947 */ /* 0x008fea000383ffff */
[----:B------:R-:W-:Y:S05]  /*22fe0*/  BRA `(.L_x_5825) ;  /* 0xffffffa000cc7947 */ /* 0x000fea000383ffff */
.L_x_5678:
[----:B0-----:R0:W3:Y:S02]  /*22ff0*/  SYNCS.PHASECHK.TRANS64.TRYWAIT P0, [R0+URZ+0x38860], R6 ;  /* 0x03886006000075a7 */ /* 0x0010e4000800017f */
[----:B---3--:R-:W-:Y:S05]  /*23000*/  @!P0 NANOSLEEP.SYNCS 0x989680 ;  /* 0x009896800000895d */ /* 0x008fea0003900000 */
[----:B------:R-:W3:Y:S02]  /*23010*/  @!P0 SYNCS.PHASECHK.TRANS64 P0, [R0+URZ+0x38860], R6 ;  /* 0x03886006000085a7 */ /* 0x000ee4000800007f */
[----:B---3--:R-:W-:Y:S05]  /*23020*/  @!P0 BRA `(.L_x_5678) ;  /* 0xfffffffc00f08947 */ /* 0x008fea000383ffff */
[----:B------:R-:W-:Y:S05]  /*23030*/  BRA `(.L_x_5826) ;  /* 0xffffffa400547947 */ /* 0x000fea000383ffff */
.L_x_5693:
[----:B0-----:R0:W1:Y:S02]  /*23040*/  SYNCS.PHASECHK.TRANS64.TRYWAIT P0, [R2+URZ+0x38840], R3 ;  /* 0x03884003020075a7 */ /* 0x001064000800017f */
[----:B-1----:R-:W-:Y:S05]  /*23050*/  @!P0 NANOSLEEP.SYNCS 0x989680 ;  /* 0x009896800000895d */ /* 0x002fea0003900000 */
[----:B------:R-:W1:Y:S02]  /*23060*/  @!P0 SYNCS.PHASECHK.TRANS64 P0, [R2+URZ+0x38840], R3 ;  /* 0x03884003020085a7 */ /* 0x000e64000800007f */
[----:B-1----:R-:W-:Y:S05]  /*23070*/  @!P0 BRA `(.L_x_5693) ;  /* 0xfffffffc00f08947 */ /* 0x002fea000383ffff */
[----:B------:R-:W-:Y:S05]  /*23080*/  BRA `(.L_x_5827) ;  /* 0xffffffb0005c7947 */ /* 0x000fea000383ffff */
.L_x_5698:
[----:B-1----:R1:W3:Y:S02]  /*23090*/  SYNCS.PHASECHK.TRANS64.TRYWAIT P0, [R2+URZ+0x38860], R3 ;  /* 0x03886003020075a7 */ /* 0x0022e4000800017f */
[----:B---3--:R-:W-:Y:S05]  /*230a0*/  @!P0 NANOSLEEP.SYNCS 0x989680 ;  /* 0x009896800000895d */ /* 0x008fea0003900000 */
[----:B------:R-:W3:Y:S02]  /*230b0*/  @!P0 SYNCS.PHASECHK.TRANS64 P0, [R2+URZ+0x38860], R3 ;  /* 0x03886003020085a7 */ /* 0x000ee4000800007f */
[----:B---3--:R-:W-:Y:S05]  /*230c0*/  @!P0 BRA `(.L_x_5698) ;  /* 0xfffffffc00f08947 */ /* 0x008fea000383ffff */
[----:B------:R-:W-:Y:S05]  /*230d0*/  BRA `(.L_x_5828) ;  /* 0xffffffb000e07947 */ /* 0x000fea000383ffff */
.L_x_5713:
[----:B0-----:R0:W1:Y:S02]  /*230e0*/  SYNCS.PHASECHK.TRANS64.TRYWAIT P0, [R2+URZ+0x38840], R3 ;  /* 0x03884003020075a7 */ /* 0x001064000800017f */
[----:B-1----:R-:W-:Y:S05]  /*230f0*/  @!P0 NANOSLEEP.SYNCS 0x989680 ;  /* 0x009896800000895d */ /* 0x002fea0003900000 */
[----:B------:R-:W1:Y:S02]  /*23100*/  @!P0 SYNCS.PHASECHK.TRANS64 P0, [R2+URZ+0x38840], R3 ;  /* 0x03884003020085a7 */ /* 0x000e64000800007f */
[----:B-1----:R-:W-:Y:S05]  /*23110*/  @!P0 BRA `(.L_x_5713) ;  /* 0xfffffffc00f08947 */ /* 0x002fea000383ffff */
[----:B------:R-:W-:Y:S05]  /*23120*/  BRA `(.L_x_5829) ;  /* 0xffffffbc00cc7947 */ /* 0x000fea000383ffff */
.L_x_5718:
[----:B-1----:R1:W3:Y:S02]  /*23130*/  SYNCS.PHASECHK.TRANS64.TRYWAIT P0, [R2+URZ+0x38860], R3 ;  /* 0x03886003020075a7 */ /* 0x0022e4000800017f */
[----:B---3--:R-:W-:Y:S05]  /*23140*/  @!P0 NANOSLEEP.SYNCS 0x989680 ;  /* 0x009896800000895d */ /* 0x008fea0003900000 */
[----:B------:R-:W3:Y:S02]  /*23150*/  @!P0 SYNCS.PHASECHK.TRANS64 P0, [R2+URZ+0x38860], R3 ;  /* 0x03886003020085a7 */ /* 0x000ee4000800007f */
[----:B---3--:R-:W-:Y:S05]  /*23160*/  @!P0 BRA `(.L_x_5718) ;  /* 0xfffffffc00f08947 */ /* 0x008fea000383ffff */
[----:B------:R-:W-:Y:S05]  /*23170*/  BRA `(.L_x_5830) ;  /* 0xffffffc000547947 */ /* 0x000fea000383ffff */
.L_x_5734:
[----:B------:R-:W-:Y:S01]  /*23180*/  BSSY B0, `(.L_x_5831) ;  /* 0x0000008000007945 */ /* 0x000fe20003800000 */
[----:B------:R-:W-:Y:S02]  /*23190*/  IMAD.MOV.U32 R13, RZ, RZ, R16 ;  /* 0x000000ffff0d7224 */ /* 0x000fe400078e0010 */
[----:B------:R-:W-:Y:S02]  /*231a0*/  IMAD.MOV.U32 R12, RZ, RZ, RZ ;  /* 0x000000ffff0c7224 */ /* 0x000fe400078e00ff */
[----:B-1----:R-:W-:Y:S02]  /*231b0*/  IMAD.MOV.U32 R11, RZ, RZ, 0x1f ;  /* 0x0000001fff0b7424 */ /* 0x002fe400078e00ff */
[----:B------:R-:W-:-:S07]  /*231c0*/  IMAD.MOV.U32 R15, RZ, RZ, -0x1 ;  /* 0xffffffffff0f7424 */ /* 0x000fce00078e00ff */
[----:B0-2---:R-:W-:Y:S05]  /*231d0*/  WARPSYNC.COLLECTIVE R15, `(.L_x_5832) ;  /* 0x000000000f087348 */ /* 0x005fea0003c00000 */
[----:B0-----:R0:W1:Y:S02]  /*231e0*/  SHFL.IDX P6, R14, R13, R12, R11 ;  /* 0x0000000c0d0e7389 */ /* 0x00106400000c000b */
[----:B012---:R-:W-:Y:S01]  /*231f0*/  ENDCOLLECTIVE ;  /* 0x000000000000791b */ /* 0x007fe20003800000 */
.L_x_5832:
[----:B------:R-:W-:Y:S05]  /*23200*/  BSYNC B0 ;  /* 0x0000000000007941 */ /* 0x000fea0003800000 */
.L_x_5831:
        /* <DEDUP_REMOVED lines=9> */
.L_x_5833:
        /* <DEDUP_REMOVED lines=18> */
.L_x_5834:
        /* <DEDUP_REMOVED lines=8> */
.L_x_5835:
        /* <DEDUP_REMOVED lines=8> */
.L_x_5836:
        /* <DEDUP_REMOVED lines=8> */
.L_x_5837:
        /* <DEDUP_REMOVED lines=8> */
.L_x_5838:
        /* <DEDUP_REMOVED lines=9> */
.L_x_5839:
[----:B------:R-:W-:Y:S01]  /*23650*/  IMAD.MOV.U32 R16, RZ, RZ, R14 ;  /* 0x000000ffff107224 */ /* 0x000fe200078e000e */
[----:B------:R-:W-:Y:S06]  /*23660*/  BRA `(.L_x_5840) ;  /* 0xffffffc800ac7947 */ /* 0x000fec000383ffff */
.L_x_5739:
[----:B------:R-:W-:Y:S01]  /*23670*/  BSSY B0, `(.L_x_5841) ;  /* 0x0000008000007945 */ /* 0x000fe20003800000 */
[----:B-----5:R-:W-:Y:S02]  /*23680*/  IMAD.MOV.U32 R13, RZ, RZ, R3 ;  /* 0x000000ffff0d7224 */ /* 0x020fe400078e0003 */
[----:B------:R-:W-:Y:S02]  /*23690*/  IMAD.MOV.U32 R12, RZ, RZ, 0x1 ;  /* 0x00000001ff0c7424 */ /* 0x000fe400078e00ff */
[----:B------:R-:W-:Y:S02]  /*236a0*/  IMAD.MOV.U32 R11, RZ, RZ, RZ ;  /* 0x000000ffff0b7224 */ /* 0x000fe400078e00ff */
[----:B------:R-:W-:-:S07]  /*236b0*/  IMAD.MOV.U32 R15, RZ, RZ, -0x1 ;  /* 0xffffffffff0f7424 */ /* 0x000fce00078e00ff */
[----:B012---:R-:W-:Y:S05]  /*236c0*/  WARPSYNC.COLLECTIVE R15, `(.L_x_5842) ;  /* 0x000000000f087348 */ /* 0x007fea0003c00000 */
[----:B0-----:R0:W3:Y:S02]  /*236d0*/  SHFL.UP P6, R14, R13, R12, R11 ;  /* 0x0400000c0d0e7389 */ /* 0x0010e400000c000b */
[----:B0123--:R-:W-:Y:S01]  /*236e0*/  ENDCOLLECTIVE ;  /* 0x000000000000791b */ /* 0x00ffe20003800000 */
.L_x_5842:
[----:B------:R-:W-:Y:S05]  /*236f0*/  BSYNC B0 ;  /* 0x0000000000007941 */ /* 0x000fea0003800000 */
.L_x_5841:
        /* <DEDUP_REMOVED lines=10> */
.L_x_5843:
        /* <DEDUP_REMOVED lines=8> */
.L_x_5844:
        /* <DEDUP_REMOVED lines=8> */
.L_x_5845:
        /* <DEDUP_REMOVED lines=8> */
.L_x_5846:
        /* <DEDUP_REMOVED lines=9> */
.L_x_5847:
[----:B------:R-:W-:Y:S01]  /*239b0*/  IMAD.MOV.U32 R16, RZ, RZ, R14 ;  /* 0x000000ffff107224 */ /* 0x000fe200078e000e */
[----:B------:R-:W-:Y:S06]  /*239c0*/  BRA `(.L_x_5848) ;  /* 0xffffffc800707947 */ /* 0x000fec000383ffff */
.L_x_5741:
[----:B------:R-:W-:Y:S01]  /*239d0*/  BSSY B0, `(.L_x_5849) ;  /* 0x0000006000007945 */ /* 0x000fe20003800000 */
[----:B------:R-:W-:Y:S01]  /*239e0*/  PLOP3.LUT P6, PT, P6, PT, PT, 0x8, 0x0 ;  /* 0x000000000000781c */ /* 0x000fe200037ce170 */
[----:B------:R-:W-:-:S12]  /*239f0*/  IMAD.MOV.U32 R15, RZ, RZ, -0x1 ;  /* 0xffffffffff0f7424 */ /* 0x000fd800078e00ff */
[----:B012---:R-:W-:Y:S05]  /*23a00*/  WARPSYNC.COLLECTIVE R15, `(.L_x_5850) ;  /* 0x000000000f087348 */ /* 0x007fea0003c00000 */
[----:B0-----:R-:W-:Y:S01]  /*23a10*/  VOTE.ANY R14, PT, P6 ;  /* 0x00000000000e7806 */ /* 0x001fe200030e0100 */
[----:B-12---:R-:W-:Y:S06]  /*23a20*/  ENDCOLLECTIVE ;  /* 0x000000000000791b */ /* 0x006fec0003800000 */
.L_x_5850:
[----:B------:R-:W-:Y:S05]  /*23a30*/  BSYNC B0 ;  /* 0x0000000000007941 */ /* 0x000fea0003800000 */
.L_x_5849:
        /* <DEDUP_REMOVED lines=9> */
.L_x_5851:
[----:B------:R-:W-:Y:S01]  /*23ad0*/  IMAD.MOV.U32 R17, RZ, RZ, R14 ;  /* 0x000000ffff117224 */ /* 0x000fe200078e000e */
[----:B------:R-:W-:Y:S06]  /*23ae0*/  BRA `(.L_x_5852) ;  /* 0xffffffc800607947 */ /* 0x000fec000383ffff */
.L_x_5743:
[----:B------:R-:W-:Y:S01]  /*23af0*/  BSSY B0, `(.L_x_5853) ;  /* 0x0000007000007945 */ /* 0x000fe20003800000 */
[----:B------:R-:W-:Y:S02]  /*23b00*/  IMAD.MOV.U32 R13, RZ, RZ, R2 ;  /* 0x000000ffff0d7224 */ /* 0x000fe400078e0002 */
[----:B------:R-:W-:Y:S02]  /*23b10*/  IMAD.MOV.U32 R11, RZ, RZ, 0x1f ;  /* 0x0000001fff0b7424 */ /* 0x000fe400078e00ff */
[----:B------:R-:W-:-:S07]  /*23b20*/  IMAD.MOV.U32 R15, RZ, RZ, -0x1 ;  /* 0xffffffffff0f7424 */ /* 0x000fce00078e00ff */
[----:B01234-:R-:W-:Y:S05]  /*23b30*/  WARPSYNC.COLLECTIVE R15, `(.L_x_5854) ;  /* 0x000000000f087348 */ /* 0x01ffea0003c00000 */
[----:B0-----:R0:W0:Y:S02]  /*23b40*/  SHFL.IDX P6, R14, R13, R12, R11 ;  /* 0x0000000c0d0e7389 */ /* 0x00102400000c000b */
[----:B01234-:R-:W-:Y:S01]  /*23b50*/  ENDCOLLECTIVE ;  /* 0x000000000000791b */ /* 0x01ffe20003800000 */
.L_x_5854:
[----:B------:R-:W-:Y:S05]  /*23b60*/  BSYNC B0 ;  /* 0x0000000000007941 */ /* 0x000fea0003800000 */
.L_x_5853:
[----:B------:R-:W-:Y:S01]  /*23b70*/  IMAD.MOV.U32 R2, RZ, RZ, R14 ;  /* 0x000000ffff027224 */ /* 0x000fe200078e000e */
[----:B------:R-:W-:Y:S06]  /*23b80*/  BRA `(.L_x_5855) ;  /* 0xffffffc800547947 */ /* 0x000fec000383ffff */
.L_x_5747:
[----:B0-----:R0:W1:Y:S02]  /*23b90*/  SYNCS.PHASECHK.TRANS64.TRYWAIT P0, [R0+URZ+0x38820], R3 ;  /* 0x03882003000075a7 */ /* 0x001064000800017f */
[----:B-1----:R-:W-:Y:S05]  /*23ba0*/  @!P0 NANOSLEEP.SYNCS 0x989680 ;  /* 0x009896800000895d */ /* 0x002fea0003900000 */
[----:B------:R-:W1:Y:S02]  /*23bb0*/  @!P0 SYNCS.PHASECHK.TRANS64 P0, [R0+URZ+0x38820], R3 ;  /* 0x03882003000085a7 */ /* 0x000e64000800007f */
[----:B-1----:R-:W-:Y:S05]  /*23bc0*/  @!P0 BRA `(.L_x_5747) ;  /* 0xfffffffc00f08947 */ /* 0x002fea000383ffff */
[----:B------:R-:W-:Y:S05]  /*23bd0*/  BRA `(.L_x_5856) ;  /* 0xffffffcc00d87947 */ /* 0x000fea000383ffff */
.L_x_5748:
        /* <DEDUP_REMOVED lines=11> */
.L_x_5858:
[----:B------:R-:W-:Y:S05]  /*23c90*/  BSYNC B0 ;  /* 0x0000000000007941 */ /* 0x000fea0003800000 */
.L_x_5857:
[----:B------:R-:W-:Y:S05]  /*23ca0*/  BRA `(.L_x_5859) ;  /* 0xffffffcc00c07947 */ /* 0x000fea000383ffff */
.L_x_5749:
[----:B------:R-:W-:Y:S01]  /*23cb0*/  BSSY B0, `(.L_x_5860) ;  /* 0x0000006000007945 */ /* 0x000fe20003800000 */
[----:B------:R-:W-:-:S07]  /*23cc0*/  IMAD.MOV.U32 R15, RZ, RZ, -0x1 ;  /* 0xffffffffff0f7424 */ /* 0x000fce00078e00ff */
[----:B012---:R-:W-:Y:S05]  /*23cd0*/  WARPSYNC.COLLECTIVE R15, `(.L_x_5861) ;  /* 0x000000000f0c7348 */ /* 0x007fea0003c00000 */
[----:B------:R-:W-:Y:S02]  /*23ce0*/  ELECT P6, UR62, PT ;  /* 0x00000000003e782f */ /* 0x000fe400038c0000 */
[----:B------:R-:W-:Y:S01]  /*23cf0*/  MOV R14, UR62 ;  /* 0x0000003e000e7c02 */ /* 0x000fe20008000f00 */
[----:B012---:R-:W-:Y:S10]  /*23d00*/  ENDCOLLECTIVE ;  /* 0x000000000000791b */ /* 0x007ff40003800000 */
.L_x_5861:
[----:B------:R-:W-:Y:S05]  /*23d10*/  BSYNC B0 ;  /* 0x0000000000007941 */ /* 0x000fea0003800000 */
.L_x_5860:
[----:B------:R-:W-:Y:S05]  /*23d20*/  BRA `(.L_x_5862) ;  /* 0xffffffcc00b47947 */ /* 0x000fea000383ffff */
.L_x_5751:
[----:B0-----:R0:W1:Y:S02]  /*23d30*/  SYNCS.PHASECHK.TRANS64.TRYWAIT P0, [R6+URZ], R5 ;  /* 0x00000005060075a7 */ /* 0x001064000800017f */
[----:B-1----:R-:W-:Y:S05]  /*23d40*/  @!P0 NANOSLEEP.SYNCS 0x989680 ;  /* 0x009896800000895d */ /* 0x002fea0003900000 */
[----:B------:R-:W1:Y:S02]  /*23d50*/  @!P0 SYNCS.PHASECHK.TRANS64 P0, [R6+URZ], R5 ;  /* 0x00000005060085a7 */ /* 0x000e64000800007f */
[----:B-1----:R-:W-:Y:S05]  /*23d60*/  @!P0 BRA `(.L_x_5751) ;  /* 0xfffffffc00f08947 */ /* 0x002fea000383ffff */
[----:B------:R-:W-:Y:S05]  /*23d70*/  BRA `(.L_x_5863) ;  /* 0xffffffcc00f07947 */ /* 0x000fea000383ffff */
.L_x_5752:
[----:B-1----:R1:W3:Y:S02]  /*23d80*/  SYNCS.PHASECHK.TRANS64.TRYWAIT P0, [R7+URZ], R2 ;  /* 0x00000002070075a7 */ /* 0x0022e4000800017f */
[----:B---3--:R-:W-:Y:S05]  /*23d90*/  @!P0 NANOSLEEP.SYNCS 0x989680 ;  /* 0x009896800000895d */ /* 0x008fea0003900000 */
[----:B------:R-:W3:Y:S02]  /*23da0*/  @!P0 SYNCS.PHASECHK.TRANS64 P0, [R7+URZ], R2 ;  /* 0x00000002070085a7 */ /* 0x000ee4000800007f */
[----:B---3--:R-:W-:Y:S05]  /*23db0*/  @!P0 BRA `(.L_x_5752) ;  /* 0xfffffffc00f08947 */ /* 0x008fea000383ffff */
[----:B------:R-:W-:Y:S05]  /*23dc0*/  BRA `(.L_x_5864) ;  /* 0xffffffcc00e47947 */ /* 0x000fea000383ffff */
.L_x_5754:
[----:B---3--:R3:W4:Y:S02]  /*23dd0*/  SYNCS.PHASECHK.TRANS64.TRYWAIT P0, [R4+URZ], R5 ;  /* 0x00000005040075a7 */ /* 0x008724000800017f */
[----:B----4-:R-:W-:Y:S05]  /*23de0*/  @!P0 NANOSLEEP.SYNCS 0x989680 ;  /* 0x009896800000895d */ /* 0x010fea0003900000 */
[----:B------:R-:W4:Y:S02]  /*23df0*/  @!P0 SYNCS.PHASECHK.TRANS64 P0, [R4+URZ], R5 ;  /* 0x00000005040085a7 */ /* 0x000f24000800007f */
[----:B----4-:R-:W-:Y:S05]  /*23e00*/  @!P0 BRA `(.L_x_5754) ;  /* 0xfffffffc00f08947 */ /* 0x010fea000383ffff */
[----:B------:R-:W-:Y:S05]  /*23e10*/  BRA `(.L_x_5865) ;  /* 0xffffffcc00ec7947 */ /* 0x000fea000383ffff */
.L_x_5866:
        /* <DEDUP_REMOVED lines=14> */
.L_x_5884:


//--------------------- .nv.global.init           --------------------------
	.section	.nv.global.init,"aw",@progbits
.nv.global.init:
	.type		$str$20,@object
	.size		$str$20,($str$21 - $str$20)
$str$20:
        /*0000*/ 	.byte	0x28, 0x61, 0x64, 0x64, 0x72, 0x65, 0x73, 0x73, 0x20, 0x26, 0x20, 0x6d, 0x61, 0x73, 0x6b, 0x29
        /*0010*/ 	.byte	0x20, 0x3d, 0x3d, 0x20, 0x30, 0x00
	.type		$str$21,@object
	.size		$str$21,(__unnamed_4 - $str$21)
$str$21:
        /*0016*/ 	.byte	0x2f, 0x74, 0x6d, 0x70, 0x2f, 0x6f, 0x73, 0x73, 0x5f, 0x6b, 0x65, 0x72, 0x6e, 0x65, 0x6c, 0x73
        /*0026*/ 	.byte	0x5f, 0x73, 0x72, 0x63, 0x2f, 0x66, 0x6c, 0x61, 0x73, 0x68, 0x5f, 0x61, 0x74, 0x74, 0x65, 0x6e
        /*0036*/ 	.byte	0x74, 0x69, 0x6f, 0x6e, 0x2f, 0x63, 0x73, 0x72, 0x63, 0x2f, 0x63, 0x75, 0x74, 0x6c, 0x61, 0x73
        /*0046*/ 	.byte	0x73, 0x2f, 0x69, 0x6e, 0x63, 0x6c, 0x75, 0x64, 0x65, 0x2f, 0x63, 0x75, 0x74, 0x65, 0x2f, 0x70
        /*0056*/ 	.byte	0x6f, 0x69, 0x6e, 0x74, 0x65, 0x72, 0x5f, 0x66, 0x6c, 0x61, 0x67, 0x67, 0x65, 0x64, 0x2e, 0x68
        /*0066*/ 	.byte	0x70, 0x70, 0x00
	.type		__unnamed_4,@object
	.size		__unnamed_4,(__unnamed_5 - __unnamed_4)
__unnamed_4:
        /* <DEDUP_REMOVED lines=24> */
	.type		__unnamed_5,@object
	.size		__unnamed_5,(__unnamed_6 - __unnamed_5)
__unnamed_5:
        /* <DEDUP_REMOVED lines=24> */
        /*0369*/ 	.byte	0x26, 0x5d, 0x00
	.type		__unnamed_6,@object
	.size		__unnamed_6,(__unnamed_1 - __unnamed_6)
__unnamed_6:
        /* <DEDUP_REMOVED lines=28> */
        /*052c*/ 	.byte	0x34, 0x30, 0x39, 0x36, 0x3e, 0x3e, 0x3e, 0x3e, 0x3e, 0x5d, 0x00
	.type		__unnamed_1,@object
	.size		__unnamed_1,(__unnamed_3 - __unnamed_1)
__unnamed_1:
        /* <DEDUP_REMOVED lines=28> */
        /*06f7*/ 	.byte	0x34, 0x30, 0x39, 0x36, 0x3e, 0x3e, 0x3e, 0x3e, 0x3e, 0x20, 0x26, 0x5d, 0x00
	.type		__unnamed_3,@object
	.size		__unnamed_3,(__unnamed_2 - __unnamed_3)
__unnamed_3:
        /* <DEDUP_REMOVED lines=28> */
        /*08c4*/ 	.byte	0x3a, 0x43, 0x3c, 0x33, 0x32, 0x37, 0x36, 0x38, 0x3e, 0x3e, 0x3e, 0x3e, 0x3e, 0x5d, 0x00
	.type		__unnamed_2,@object
	.size		__unnamed_2,(.L_1 - __unnamed_2)
__unnamed_2:
        /* <DEDUP_REMOVED lines=29> */
.L_1:


//--------------------- .nv.shared._ZN7cutlass13device_kernelIN5flash11enable_sm90INS1_16FlashAttnFwdSm90INS1_25CollectiveMainloopFwdSm90ILi2EN4cute5tupleIJNS5_1CILi1EEES8_S8_EEENS6_IJNS7_ILi64EEESA_SA_EEELi512ENS_10bfloat16_tEfNS_4arch4Sm90ELb0ELb0ELb0ELb0ELb0ELb0ELb0ELb0ELb0ELb1ELb0ELb0EEENS1_21CollectiveEpilogueFwdINS6_IJSA_NS7_ILi512EEESA_EEES9_SC_SE_Li256ELb0ELb1ELb0ELb0EEENS1_29StaticPersistentTileSchedulerILb0EEEEEEEEEvNT_6ParamsE --------------------------
	.section	.nv.shared._ZN7cutlass13device_kernelIN5flash11enable_sm90INS1_16FlashAttnFwdSm90INS1_25CollectiveMainloopFwdSm90ILi2EN4cute5tupleIJNS5_1CILi1EEES8_S8_EEENS6_IJNS7_ILi64EEESA_SA_EEELi512ENS_10bfloat16_tEfNS_4arch4Sm90ELb0ELb0ELb0ELb0ELb0ELb0ELb0ELb0ELb0ELb1ELb0ELb0EEENS1_21CollectiveEpilogueFwdINS6_IJSA_NS7_ILi512EEESA_EEES9_SC_SE_Li256ELb0ELb1ELb0ELb0EEENS1_29StaticPersistentTileSchedulerILb0EEEEEEEEEvNT_6ParamsE,"aw",@nobits
	.sectionflags	@""
	.align	16
	.zero		1024


//--------------------- .nv.shared.reserved.0     --------------------------
	.section	.nv.shared.reserved.0,"aw",@nobits
	.weak		__nv_reservedSMEM_offset_0_alias
	.size		__nv_reservedSMEM_offset_0_alias, 0, 0
	.other		__nv_reservedSMEM_offset_0_alias,@"STO_CUDA_RESERVED_SHARED STV_DEFAULT"
__nv_reservedSMEM_offset_0_alias:
	.zero		0


//--------------------- .nv.global                --------------------------
	.section	.nv.global,"aw",@nobits
.nv.global:
	.type		_ZN77_INTERNAL_0c0c48d7_41_flash_fwd_hdim64_512_bf16_packgqa_sm90_cu_93b96ec2_38114cute1_E,@object
	.size		_ZN77_INTERNAL_0c0c48d7_41_flash_fwd_hdim64_512_bf16_packgqa_sm90_cu_93b96ec2_38114cute1_E,(_ZN77_INTERNAL_0c0c48d7_41_flash_fwd_hdim64_512_bf16_packgqa_sm90_cu_93b96ec2_38114cuda3std3__45__cpo6cbeginE - _ZN77_INTERNAL_0c0c48d7_41_flash_fwd_hdim64_512_bf16_packgqa_sm90_cu_93b96ec2_38114cute1_E)
_ZN77_INTERNAL_0c0c48d7_41_flash_fwd_hdim64_512_bf16_packgqa_sm90_cu_93b96ec2_38114cute1_E:
	.zero		1
	.type		_ZN77_INTERNAL_0c0c48d7_41_flash_fwd_hdim64_512_bf16_packgqa_sm90_cu_93b96ec2_38114cuda3std3__45__cpo6cbeginE,@object
	.size		_ZN77_INTERNAL_0c0c48d7_41_flash_fwd_hdim64_512_bf16_packgqa_sm90_cu_93b96ec2_38114cuda3std3__45__cpo6cbeginE,(_ZN77_INTERNAL_0c0c48d7_41_flash_fwd_hdim64_512_bf16_packgqa_sm90_cu_93b96ec2_38114cuda3std3__48in_placeE - _ZN77_INTERNAL_0c0c48d7_41_flash_fwd_hdim64_512_bf16_packgqa_sm90_cu_93b96ec2_38114cuda3std3__45__cpo6cbeginE)
_ZN77_INTERNAL_0c0c48d7_41_flash_fwd_hdim64_512_bf16_packgqa_sm90_cu_93b96ec2_38114cuda3std3__45__cpo6cbeginE:
	.zero		1
	.type		_ZN77_INTERNAL_0c0c48d7_41_flash_fwd_hdim64_512_bf16_packgqa_sm90_cu_93b96ec2_38114cuda3std3__48in_placeE,@object
	.size		_ZN77_INTERNAL_0c0c48d7_41_flash_fwd_hdim64_512_bf16_packgqa_sm90_cu_93b96ec2_38114cuda3std3__48in_placeE,(_ZN77_INTERNAL_0c0c48d7_41_flash_fwd_hdim64_512_bf16_packgqa_sm90_cu_93b96ec2_38114cuda3std6ranges3__45__cpo9iter_moveE - _ZN77_INTERNAL_0c0c48d7_41_flash_fwd_hdim64_512_bf16_packgqa_sm90_cu_93b96ec2_38114cuda3std3__48in_placeE)
_ZN77_INTERNAL_0c0c48d7_41_flash_fwd_hdim64_512_bf16_packgqa_sm90_cu_93b96ec2_38114cuda3std3__48in_placeE:
	.zero		1
	.type		_ZN77_INTERNAL_0c0c48d7_41_flash_fwd_hdim64_512_bf16_packgqa_sm90_cu_93b96ec2_38114cuda3std6ranges3__45__cpo9iter_moveE,@object
	.size		_ZN77_INTERNAL_0c0c48d7_41_flash_fwd_hdim64_512_bf16_packgqa_sm90_cu_93b96ec2_38114cuda3std6ranges3__45__cpo9iter_moveE,(_ZN77_INTERNAL_0c0c48d7_41_flash_fwd_hdim64_512_bf16_packgqa_sm90_cu_93b96ec2_38114cuda3std3__45__cpo5beginE - _ZN77_INTERNAL_0c0c48d7_41_flash_fwd_hdim64_512_bf16_packgqa_sm90_cu_93b96ec2_38114cuda3std6ranges3__45__cpo9iter_moveE)
_ZN77_INTERNAL_0c0c48d7_41_flash_fwd_hdim64_512_bf16_packgqa_sm90_cu_93b96ec2_38114cuda3std6ranges3__45__cpo9iter_moveE:
	.zero		1
	.type		_ZN77_INTERNAL_0c0c48d7_41_flash_fwd_hdim64_512_bf16_packgqa_sm90_cu_93b96ec2_38114cuda3std3__45__cpo5beginE,@object
	.size		_ZN77_INTERNAL_0c0c48d7_41_flash_fwd_hdim64_512_bf16_packgqa_sm90_cu_93b96ec2_38114cuda3std3__45__cpo5beginE,(_ZN77_INTERNAL_0c0c48d7_41_flash_fwd_hdim64_512_bf16_packgqa_sm90_cu_93b96ec2_38114cuda3std3__479_GLOBAL__N__0c0c48d7_41_flash_fwd_hdim64_512_bf16_packgqa_sm90_cu_93b96ec2_38116ignoreE - _ZN77_INTERNAL_0c0c48d7_41_flash_fwd_hdim64_512_bf16_packgqa_sm90_cu_93b96ec2_38114cuda3std3__45__cpo5beginE)
_ZN77_INTERNAL_0c0c48d7_41_flash_fwd_hdim64_512_bf16_packgqa_sm90_cu_93b96ec2_38114cuda3std3__45__cpo5beginE:
	.zero		1
	.type		_ZN77_INTERNAL_0c0c48d7_41_flash_fwd_hdim64_512_bf16_packgqa_sm90_cu_93b96ec2_38114cuda3std3__479_GLOBAL__N__0c0c48d7_41_flash_fwd_hdim64_512_bf16_packgqa_sm90_cu_93b96ec2_38116ignoreE,@object
	.size		_ZN77_INTERNAL_0c0c48d7_41_flash_fwd_hdim64_512_bf16_packgqa_sm90_cu_93b96ec2_38114cuda3std3__479_GLOBAL__N__0c0c48d7_41_flash_fwd_hdim64_512_bf16_packgqa_sm90_cu_93b96ec2_38116ignoreE,(_ZN77_INTERNAL_0c0c48d7_41_flash_fwd_hdim64_512_bf16_packgqa_sm90_cu_93b96ec2_38114cute7productE - _ZN77_INTERNAL_0c0c48d7_41_flash_fwd_hdim64_512_bf16_packgqa_sm90_cu_93b96ec2_38114cuda3std3__479_GLOBAL__N__0c0c48d7_41_flash_fwd_hdim64_512_bf16_packgqa_sm90_cu_93b96ec2_38116ignoreE)
_ZN77_INTERNAL_0c0c48d7_41_flash_fwd_hdim64_512_bf16_packgqa_sm90_cu_93b96ec2_38114cuda3std3__479_GLOBAL__N__0c0c48d7_41_flash_fwd_hdim64_512_bf16_packgqa_sm90_cu_93b96ec2_38116ignoreE:
	.zero		1
	.type		_ZN77_INTERNAL_0c0c48d7_41_flash_fwd_hdim64_512_bf16_packgqa_sm90_cu_93b96ec2_38114cute7productE,@object
	.size		_ZN77_INTERNAL_0c0c48d7_41_flash_fwd_hdim64_512_bf16_packgqa_sm90_cu_93b96ec2_38114cute7productE,(_ZN77_INTERNAL_0c0c48d7_41_flash_fwd_hdim64_512_bf16_packgqa_sm90_cu_93b96ec2_38114cuda3std3__45__cpo3endE - _ZN77_INTERNAL_0c0c48d7_41_flash_fwd_hdim64_512_bf16_packgqa_sm90_cu_93b96ec2_38114cute7productE)
_ZN77_INTERNAL_0c0c48d7_41_flash_fwd_hdim64_512_bf16_packgqa_sm90_cu_93b96ec2_38114cute7productE:
	.zero		1
	.type		_ZN77_INTERNAL_0c0c48d7_41_flash_fwd_hdim64_512_bf16_packgqa_sm90_cu_93b96ec2_38114cuda3std3__45__cpo3endE,@object
	.size		_ZN77_INTERNAL_0c0c48d7_41_flash_fwd_hdim64_512_bf16_packgqa_sm90_cu_93b96ec2_38114cuda3std3__45__cpo3endE,(_ZN77_INTERNAL_0c0c48d7_41_flash_fwd_hdim64_512_bf16_packgqa_sm90_cu_93b96ec2_38114cuda3std3__419piecewise_constructE - _ZN77_INTERNAL_0c0c48d7_41_flash_fwd_hdim64_512_bf16_packgqa_sm90_cu_93b96ec2_38114cuda3std3__45__cpo3endE)
_ZN77_INTERNAL_0c0c48d7_41_flash_fwd_hdim64_512_bf16_packgqa_sm90_cu_93b96ec2_38114cuda3std3__45__cpo3endE:
	.zero		1
	.type		_ZN77_INTERNAL_0c0c48d7_41_flash_fwd_hdim64_512_bf16_packgqa_sm90_cu_93b96ec2_38114cuda3std3__419piecewise_constructE,@object
	.size		_ZN77_INTERNAL_0c0c48d7_41_flash_fwd_hdim64_512_bf16_packgqa_sm90_cu_93b96ec2_38114cuda3std3__419piecewise_constructE,(_ZN77_INTERNAL_0c0c48d7_41_flash_fwd_hdim64_512_bf16_packgqa_sm90_cu_93b96ec2_38114cuda3std3__45__cpo4cendE - _ZN77_INTERNAL_0c0c48d7_41_flash_fwd_hdim64_512_bf16_packgqa_sm90_cu_93b96ec2_38114cuda3std3__419piecewise_constructE)
_ZN77_INTERNAL_0c0c48d7_41_flash_fwd_hdim64_512_bf16_packgqa_sm90_cu_93b96ec2_38114cuda3std3__419piecewise_constructE:
	.zero		1
	.type		_ZN77_INTERNAL_0c0c48d7_41_flash_fwd_hdim64_512_bf16_packgqa_sm90_cu_93b96ec2_38114cuda3std3__45__cpo4cendE,@object
	.size		_ZN77_INTERNAL_0c0c48d7_41_flash_fwd_hdim64_512_bf16_packgqa_sm90_cu_93b96ec2_38114cuda3std3__45__cpo4cendE,(_ZN77_INTERNAL_0c0c48d7_41_flash_fwd_hdim64_512_bf16_packgqa_sm90_cu_93b96ec2_38114cuda3std6ranges3__45__cpo4swapE - _ZN77_INTERNAL_0c0c48d7_41_flash_fwd_hdim64_512_bf16_packgqa_sm90_cu_93b96ec2_38114cuda3std3__45__cpo4cendE)
_ZN77_INTERNAL_0c0c48d7_41_flash_fwd_hdim64_512_bf16_packgqa_sm90_cu_93b96ec2_38114cuda3std3__45__cpo4cendE:
	.zero		1
	.type		_ZN77_INTERNAL_0c0c48d7_41_flash_fwd_hdim64_512_bf16_packgqa_sm90_cu_93b96ec2_38114cuda3std6ranges3__45__cpo4swapE,@object
	.size		_ZN77_INTERNAL_0c0c48d7_41_flash_fwd_hdim64_512_bf16_packgqa_sm90_cu_93b96ec2_38114cuda3std6ranges3__45__cpo4swapE,(.L_13 - _ZN77_INTERNAL_0c0c48d7_41_flash_fwd_hdim64_512_bf16_packgqa_sm90_cu_93b96ec2_38114cuda3std6ranges3__45__cpo4swapE)
_ZN77_INTERNAL_0c0c48d7_41_flash_fwd_hdim64_512_bf16_packgqa_sm90_cu_93b96ec2_38114cuda3std6ranges3__45__cpo4swapE:
	.zero		1
.L_13:


//--------------------- .nv.shared._ZN7cutlass13device_kernelIN5flash11enable_sm90INS1_16FlashAttnFwdSm90INS1_25CollectiveMainloopFwdSm90ILi2EN4cute5tupleIJNS5_1CILi1EEES8_S8_EEENS6_IJNS7_ILi64EEESA_SA_EEELi512ENS_10bfloat16_tEfNS_4arch4Sm90ELb0ELb0ELb0ELb0ELb0ELb0ELb1ELb0ELb0ELb1ELb0ELb0EEENS1_21CollectiveEpilogueFwdINS6_IJSA_NS7_ILi512EEESA_EEES9_SC_SE_Li256ELb0ELb1ELb0ELb0EEENS1_29StaticPersistentTileSchedulerILb0EEEEEEEEEvNT_6ParamsE --------------------------
	.section	.nv.shared._ZN7cutlass13device_kernelIN5flash11enable_sm90INS1_16FlashAttnFwdSm90INS1_25CollectiveMainloopFwdSm90ILi2EN4cute5tupleIJNS5_1CILi1EEES8_S8_EEENS6_IJNS7_ILi64EEESA_SA_EEELi512ENS_10bfloat16_tEfNS_4arch4Sm90ELb0ELb0ELb0ELb0ELb0ELb0ELb1ELb0ELb0ELb1ELb0ELb0EEENS1_21CollectiveEpilogueFwdINS6_IJSA_NS7_ILi512EEESA_EEES9_SC_SE_Li256ELb0ELb1ELb0ELb0EEENS1_29StaticPersistentTileSchedulerILb0EEEEEEEEEvNT_6ParamsE,"aw",@nobits
	.sectionflags	@""
	.align	16
	.zero		1024


//--------------------- .nv.shared._ZN7cutlass13device_kernelIN5flash11enable_sm90INS1_16FlashAttnFwdSm90INS1_25CollectiveMainloopFwdSm90ILi2EN4cute5tupleIJNS5_1CILi1EEES8_S8_EEENS6_IJNS7_ILi64EEESA_SA_EEELi512ENS_10bfloat16_tEfNS_4arch4Sm90ELb0ELb0ELb0ELb1ELb0ELb0ELb0ELb0ELb0ELb1ELb0ELb0EEENS1_21CollectiveEpilogueFwdINS6_IJSA_NS7_ILi512EEESA_EEES9_SC_SE_Li256ELb1ELb1ELb0ELb0EEENS1_36VarlenDynamicPersistentTileSchedulerILi64ELi64ELi256ELi128ELb0ELb1ELb1ELb0ELb1ELb1EEEEEEEEEvNT_6ParamsE --------------------------
	.section	.nv.shared._ZN7cutlass13device_kernelIN5flash11enable_sm90INS1_16FlashAttnFwdSm90INS1_25CollectiveMainloopFwdSm90ILi2EN4cute5tupleIJNS5_1CILi1EEES8_S8_EEENS6_IJNS7_ILi64EEESA_SA_EEELi512ENS_10bfloat16_tEfNS_4arch4Sm90ELb0ELb0ELb0ELb1ELb0ELb0ELb0ELb0ELb0ELb1ELb0ELb0EEENS1_21CollectiveEpilogueFwdINS6_IJSA_NS7_ILi512EEESA_EEES9_SC_SE_Li256ELb1ELb1ELb0ELb0EEENS1_36VarlenDynamicPersistentTileSchedulerILi64ELi64ELi256ELi128ELb0ELb1ELb1ELb0ELb1ELb1EEEEEEEEEvNT_6ParamsE,"aw",@nobits
	.sectionflags	@""
	.align	16
	.zero		1024


//--------------------- .nv.shared._ZN7cutlass13device_kernelIN5flash11enable_sm90INS1_16FlashAttnFwdSm90INS1_25CollectiveMainloopFwdSm90ILi2EN4cute5tupleIJNS5_1CILi1EEES8_S8_EEENS6_IJNS7_ILi64EEESA_SA_EEELi512ENS_10bfloat16_tEfNS_4arch4Sm90ELb0ELb0ELb0ELb1ELb0ELb1ELb0ELb0ELb0ELb1ELb0ELb0EEENS1_21CollectiveEpilogueFwdINS6_IJSA_NS7_ILi512EEESA_EEES9_SC_SE_Li256ELb1ELb1ELb0ELb0EEENS1_36VarlenDynamicPersistentTileSchedulerILi64ELi64ELi256ELi128ELb0ELb1ELb1ELb0ELb1ELb1EEEEEEEEEvNT_6ParamsE --------------------------
	.section	.nv.shared._ZN7cutlass13device_kernelIN5flash11enable_sm90INS1_16FlashAttnFwdSm90INS1_25CollectiveMainloopFwdSm90ILi2EN4cute5tupleIJNS5_1CILi1EEES8_S8_EEENS6_IJNS7_ILi64EEESA_SA_EEELi512ENS_10bfloat16_tEfNS_4arch4Sm90ELb0ELb0ELb0ELb1ELb0ELb1ELb0ELb0ELb0ELb1ELb0ELb0EEENS1_21CollectiveEpilogueFwdINS6_IJSA_NS7_ILi512EEESA_EEES9_SC_SE_Li256ELb1ELb1ELb0ELb0EEENS1_36VarlenDynamicPersistentTileSchedulerILi64ELi64ELi256ELi128ELb0ELb1ELb1ELb0ELb1ELb1EEEEEEEEEvNT_6ParamsE,"aw",@nobits
	.sectionflags	@""
	.align	16
	.zero		1024


//--------------------- .nv.shared._ZN7cutlass13device_kernelIN5flash11enable_sm90INS1_16FlashAttnFwdSm90INS1_25CollectiveMainloopFwdSm90ILi2EN4cute5tupleIJNS5_1CILi1EEES8_S8_EEENS6_IJNS7_ILi64EEESA_SA_EEELi512ENS_10bfloat16_tEfNS_4arch4Sm90ELb0ELb0ELb0ELb1ELb0ELb0ELb1ELb0ELb0ELb1ELb0ELb0EEENS1_21CollectiveEpilogueFwdINS6_IJSA_NS7_ILi512EEESA_EEES9_SC_SE_Li256ELb1ELb1ELb0ELb0EEENS1_36VarlenDynamicPersistentTileSchedulerILi64ELi64ELi256ELi128ELb0ELb1ELb1ELb0ELb1ELb1EEEEEEEEEvNT_6ParamsE --------------------------
	.section	.nv.shared._ZN7cutlass13device_kernelIN5flash11enable_sm90INS1_16FlashAttnFwdSm90INS1_25CollectiveMainloopFwdSm90ILi2EN4cute5tupleIJNS5_1CILi1EEES8_S8_EEENS6_IJNS7_ILi64EEESA_SA_EEELi512ENS_10bfloat16_tEfNS_4arch4Sm90ELb0ELb0ELb0ELb1ELb0ELb0ELb1ELb0ELb0ELb1ELb0ELb0EEENS1_21CollectiveEpilogueFwdINS6_IJSA_NS7_ILi512EEESA_EEES9_SC_SE_Li256ELb1ELb1ELb0ELb0EEENS1_36VarlenDynamicPersistentTileSchedulerILi64ELi64ELi256ELi128ELb0ELb1ELb1ELb0ELb1ELb1EEEEEEEEEvNT_6ParamsE,"aw",@nobits
	.sectionflags	@""
	.align	16
	.zero		1024


//--------------------- .nv.shared._ZN7cutlass13device_kernelIN5flash11enable_sm90INS1_16FlashAttnFwdSm90INS1_25CollectiveMainloopFwdSm90ILi2EN4cute5tupleIJNS5_1CILi1EEES8_S8_EEENS6_IJNS7_ILi64EEESA_SA_EEELi512ENS_10bfloat16_tEfNS_4arch4Sm90ELb0ELb0ELb0ELb1ELb0ELb1ELb1ELb0ELb0ELb1ELb0ELb0EEENS1_21CollectiveEpilogueFwdINS6_IJSA_NS7_ILi512EEESA_EEES9_SC_SE_Li256ELb1ELb1ELb0ELb0EEENS1_36VarlenDynamicPersistentTileSchedulerILi64ELi64ELi256ELi128ELb0ELb1ELb1ELb0ELb1ELb1EEEEEEEEEvNT_6ParamsE --------------------------
	.section	.nv.shared._ZN7cutlass13device_kernelIN5flash11enable_sm90INS1_16FlashAttnFwdSm90INS1_25CollectiveMainloopFwdSm90ILi2EN4cute5tupleIJNS5_1CILi1EEES8_S8_EEENS6_IJNS7_ILi64EEESA_SA_EEELi512ENS_10bfloat16_tEfNS_4arch4Sm90ELb0ELb0ELb0ELb1ELb0ELb1ELb1ELb0ELb0ELb1ELb0ELb0EEENS1_21CollectiveEpilogueFwdINS6_IJSA_NS7_ILi512EEESA_EEES9_SC_SE_Li256ELb1ELb1ELb0ELb0EEENS1_36VarlenDynamicPersistentTileSchedulerILi64ELi64ELi256ELi128ELb0ELb1ELb1ELb0ELb1ELb1EEEEEEEEEvNT_6ParamsE,"aw",@nobits
	.sectionflags	@""
	.align	16
	.zero		1024


//--------------------- .nv.shared._ZN7cutlass13device_kernelIN5flash11enable_sm90INS1_16FlashAttnFwdSm90INS1_25CollectiveMainloopFwdSm90ILi2EN4cute5tupleIJNS5_1CILi1EEES8_S8_EEENS6_IJNS7_ILi64EEESA_SA_EEELi512ENS_10bfloat16_tEfNS_4arch4Sm90ELb0ELb1ELb0ELb0ELb0ELb0ELb0ELb0ELb0ELb1ELb0ELb0EEENS1_21CollectiveEpilogueFwdINS6_IJSA_NS7_ILi512EEESA_EEES9_SC_SE_Li256ELb0ELb1ELb0ELb0EEENS1_30DynamicPersistentTileSchedulerILi256ELi128ELb0ELb1ELb1EEEEEEEEEvNT_6ParamsE --------------------------
	.section	.nv.shared._ZN7cutlass13device_kernelIN5flash11enable_sm90INS1_16FlashAttnFwdSm90INS1_25CollectiveMainloopFwdSm90ILi2EN4cute5tupleIJNS5_1CILi1EEES8_S8_EEENS6_IJNS7_ILi64EEESA_SA_EEELi512ENS_10bfloat16_tEfNS_4arch4Sm90ELb0ELb1ELb0ELb0ELb0ELb0ELb0ELb0ELb0ELb1ELb0ELb0EEENS1_21CollectiveEpilogueFwdINS6_IJSA_NS7_ILi512EEESA_EEES9_SC_SE_Li256ELb0ELb1ELb0ELb0EEENS1_30DynamicPersistentTileSchedulerILi256ELi128ELb0ELb1ELb1EEEEEEEEEvNT_6ParamsE,"aw",@nobits
	.sectionflags	@""
	.align	16
	.zero		1024


//--------------------- .nv.shared._ZN7cutlass13device_kernelIN5flash11enable_sm90INS1_16FlashAttnFwdSm90INS1_25CollectiveMainloopFwdSm90ILi2EN4cute5tupleIJNS5_1CILi1EEES8_S8_EEENS6_IJNS7_ILi64EEESA_SA_EEELi512ENS_10bfloat16_tEfNS_4arch4Sm90ELb0ELb1ELb0ELb0ELb0ELb0ELb1ELb0ELb0ELb1ELb0ELb0EEENS1_21CollectiveEpilogueFwdINS6_IJSA_NS7_ILi512EEESA_EEES9_SC_SE_Li256ELb0ELb1ELb0ELb0EEENS1_30DynamicPersistentTileSchedulerILi256ELi128ELb0ELb1ELb1EEEEEEEEEvNT_6ParamsE --------------------------
	.section	.nv.shared._ZN7cutlass13device_kernelIN5flash11enable_sm90INS1_16FlashAttnFwdSm90INS1_25CollectiveMainloopFwdSm90ILi2EN4cute5tupleIJNS5_1CILi1EEES8_S8_EEENS6_IJNS7_ILi64EEESA_SA_EEELi512ENS_10bfloat16_tEfNS_4arch4Sm90ELb0ELb1ELb0ELb0ELb0ELb0ELb1ELb0ELb0ELb1ELb0ELb0EEENS1_21CollectiveEpilogueFwdINS6_IJSA_NS7_ILi512EEESA_EEES9_SC_SE_Li256ELb0ELb1ELb0ELb0EEENS1_30DynamicPersistentTileSchedulerILi256ELi128ELb0ELb1ELb1EEEEEEEEEvNT_6ParamsE,"aw",@nobits
	.sectionflags	@""
	.align	16
	.zero		1024


//--------------------- .nv.shared._ZN7cutlass13device_kernelIN5flash11enable_sm90INS1_16FlashAttnFwdSm90INS1_25CollectiveMainloopFwdSm90ILi2EN4cute5tupleIJNS5_1CILi1EEES8_S8_EEENS6_IJNS7_ILi64EEESA_SA_EEELi512ENS_10bfloat16_tEfNS_4arch4Sm90ELb0ELb1ELb0ELb1ELb0ELb0ELb0ELb0ELb0ELb1ELb0ELb0EEENS1_21CollectiveEpilogueFwdINS6_IJSA_NS7_ILi512EEESA_EEES9_SC_SE_Li256ELb1ELb1ELb0ELb0EEENS1_36VarlenDynamicPersistentTileSchedulerILi64ELi64ELi256ELi128ELb0ELb1ELb1ELb1ELb0ELb1EEEEEEEEEvNT_6ParamsE --------------------------
	.section	.nv.shared._ZN7cutlass13device_kernelIN5flash11enable_sm90INS1_16FlashAttnFwdSm90INS1_25CollectiveMainloopFwdSm90ILi2EN4cute5tupleIJNS5_1CILi1EEES8_S8_EEENS6_IJNS7_ILi64EEESA_SA_EEELi512ENS_10bfloat16_tEfNS_4arch4Sm90ELb0ELb1ELb0ELb1ELb0ELb0ELb0ELb0ELb0ELb1ELb0ELb0EEENS1_21CollectiveEpilogueFwdINS6_IJSA_NS7_ILi512EEESA_EEES9_SC_SE_Li256ELb1ELb1ELb0ELb0EEENS1_36VarlenDynamicPersistentTileSchedulerILi64ELi64ELi256ELi128ELb0ELb1ELb1ELb1ELb0ELb1EEEEEEEEEvNT_6ParamsE,"aw",@nobits
	.sectionflags	@""
	.align	16
	.zero		1024


//--------------------- .nv.shared._ZN7cutlass13device_kernelIN5flash11enable_sm90INS1_16FlashAttnFwdSm90INS1_25CollectiveMainloopFwdSm90ILi2EN4cute5tupleIJNS5_1CILi1EEES8_S8_EEENS6_IJNS7_ILi64EEESA_SA_EEELi512ENS_10bfloat16_tEfNS_4arch4Sm90ELb0ELb1ELb0ELb1ELb0ELb1ELb0ELb0ELb0ELb1ELb0ELb0EEENS1_21CollectiveEpilogueFwdINS6_IJSA_NS7_ILi512EEESA_EEES9_SC_SE_Li256ELb1ELb1ELb0ELb0EEENS1_36VarlenDynamicPersistentTileSchedulerILi64ELi64ELi256ELi128ELb0ELb1ELb1ELb1ELb0ELb1EEEEEEEEEvNT_6ParamsE --------------------------
	.section	.nv.shared._ZN7cutlass13device_kernelIN5flash11enable_sm90INS1_16FlashAttnFwdSm90INS1_25CollectiveMainloopFwdSm90ILi2EN4cute5tupleIJNS5_1CILi1EEES8_S8_EEENS6_IJNS7_ILi64EEESA_SA_EEELi512ENS_10bfloat16_tEfNS_4arch4Sm90ELb0ELb1ELb0ELb1ELb0ELb1ELb0ELb0ELb0ELb1ELb0ELb0EEENS1_21CollectiveEpilogueFwdINS6_IJSA_NS7_ILi512EEESA_EEES9_SC_SE_Li256ELb1ELb1ELb0ELb0EEENS1_36VarlenDynamicPersistentTileSchedulerILi64ELi64ELi256ELi128ELb0ELb1ELb1ELb1ELb0ELb1EEEEEEEEEvNT_6ParamsE,"aw",@nobits
	.sectionflags	@""
	.align	16
	.zero		1024


//--------------------- .nv.shared._ZN7cutlass13device_kernelIN5flash11enable_sm90INS1_16FlashAttnFwdSm90INS1_25CollectiveMainloopFwdSm90ILi2EN4cute5tupleIJNS5_1CILi1EEES8_S8_EEENS6_IJNS7_ILi64EEESA_SA_EEELi512ENS_10bfloat16_tEfNS_4arch4Sm90ELb0ELb1ELb0ELb1ELb0ELb0ELb1ELb0ELb0ELb1ELb0ELb0EEENS1_21CollectiveEpilogueFwdINS6_IJSA_NS7_ILi512EEESA_EEES9_SC_SE_Li256ELb1ELb1ELb0ELb0EEENS1_36VarlenDynamicPersistentTileSchedulerILi64ELi64ELi256ELi128ELb0ELb1ELb1ELb1ELb0ELb1EEEEEEEEEvNT_6ParamsE --------------------------
	.section	.nv.shared._ZN7cutlass13device_kernelIN5flash11enable_sm90INS1_16FlashAttnFwdSm90INS1_25CollectiveMainloopFwdSm90ILi2EN4cute5tupleIJNS5_1CILi1EEES8_S8_EEENS6_IJNS7_ILi64EEESA_SA_EEELi512ENS_10bfloat16_tEfNS_4arch4Sm90ELb0ELb1ELb0ELb1ELb0ELb0ELb1ELb0ELb0ELb1ELb0ELb0EEENS1_21CollectiveEpilogueFwdINS6_IJSA_NS7_ILi512EEESA_EEES9_SC_SE_Li256ELb1ELb1ELb0ELb0EEENS1_36VarlenDynamicPersistentTileSchedulerILi64ELi64ELi256ELi128ELb0ELb1ELb1ELb1ELb0ELb1EEEEEEEEEvNT_6ParamsE,"aw",@nobits
	.sectionflags	@""
	.align	16
	.zero		1024


//--------------------- .nv.shared._ZN7cutlass13device_kernelIN5flash11enable_sm90INS1_16FlashAttnFwdSm90INS1_25CollectiveMainloopFwdSm90ILi2EN4cute5tupleIJNS5_1CILi1EEES8_S8_EEENS6_IJNS7_ILi64EEESA_SA_EEELi512ENS_10bfloat16_tEfNS_4arch4Sm90ELb0ELb1ELb0ELb1ELb0ELb1ELb1ELb0ELb0ELb1ELb0ELb0EEENS1_21CollectiveEpilogueFwdINS6_IJSA_NS7_ILi512EEESA_EEES9_SC_SE_Li256ELb1ELb1ELb0ELb0EEENS1_36VarlenDynamicPersistentTileSchedulerILi64ELi64ELi256ELi128ELb0ELb1ELb1ELb1ELb0ELb1EEEEEEEEEvNT_6ParamsE --------------------------
	.section	.nv.shared._ZN7cutlass13device_kernelIN5flash11enable_sm90INS1_16FlashAttnFwdSm90INS1_25CollectiveMainloopFwdSm90ILi2EN4cute5tupleIJNS5_1CILi1EEES8_S8_EEENS6_IJNS7_ILi64EEESA_SA_EEELi512ENS_10bfloat16_tEfNS_4arch4Sm90ELb0ELb1ELb0ELb1ELb0ELb1ELb1ELb0ELb0ELb1ELb0ELb0EEENS1_21CollectiveEpilogueFwdINS6_IJSA_NS7_ILi512EEESA_EEES9_SC_SE_Li256ELb1ELb1ELb0ELb0EEENS1_36VarlenDynamicPersistentTileSchedulerILi64ELi64ELi256ELi128ELb0ELb1ELb1ELb1ELb0ELb1EEEEEEEEEvNT_6ParamsE,"aw",@nobits
	.sectionflags	@""
	.align	16
	.zero		1024


//--------------------- .nv.shared._ZN7cutlass13device_kernelIN5flash11enable_sm90INS1_16FlashAttnFwdSm90INS1_25CollectiveMainloopFwdSm90ILi2EN4cute5tupleIJNS5_1CILi1EEES8_S8_EEENS6_IJNS7_ILi64EEESA_SA_EEELi512ENS_10bfloat16_tEfNS_4arch4Sm90ELb1ELb0ELb0ELb0ELb0ELb0ELb0ELb0ELb0ELb1ELb0ELb0EEENS1_21CollectiveEpilogueFwdINS6_IJSA_NS7_ILi512EEESA_EEES9_SC_SE_Li256ELb0ELb1ELb0ELb0EEENS1_30DynamicPersistentTileSchedulerILi256ELi128ELb0ELb1ELb1EEEEEEEEEvNT_6ParamsE --------------------------
	.section	.nv.shared._ZN7cutlass13device_kernelIN5flash11enable_sm90INS1_16FlashAttnFwdSm90INS1_25CollectiveMainloopFwdSm90ILi2EN4cute5tupleIJNS5_1CILi1EEES8_S8_EEENS6_IJNS7_ILi64EEESA_SA_EEELi512ENS_10bfloat16_tEfNS_4arch4Sm90ELb1ELb0ELb0ELb0ELb0ELb0ELb0ELb0ELb0ELb1ELb0ELb0EEENS1_21CollectiveEpilogueFwdINS6_IJSA_NS7_ILi512EEESA_EEES9_SC_SE_Li256ELb0ELb1ELb0ELb0EEENS1_30DynamicPersistentTileSchedulerILi256ELi128ELb0ELb1ELb1EEEEEEEEEvNT_6ParamsE,"aw",@nobits
	.sectionflags	@""
	.align	16
	.zero		1024


//--------------------- .nv.shared._ZN7cutlass13device_kernelIN5flash11enable_sm90INS1_16FlashAttnFwdSm90INS1_25CollectiveMainloopFwdSm90ILi2EN4cute5tupleIJNS5_1CILi1EEES8_S8_EEENS6_IJNS7_ILi64EEESA_SA_EEELi512ENS_10bfloat16_tEfNS_4arch4Sm90ELb1ELb0ELb0ELb0ELb0ELb0ELb1ELb0ELb0ELb1ELb0ELb0EEENS1_21CollectiveEpilogueFwdINS6_IJSA_NS7_ILi512EEESA_EEES9_SC_SE_Li256ELb0ELb1ELb0ELb0EEENS1_30DynamicPersistentTileSchedulerILi256ELi128ELb0ELb1ELb1EEEEEEEEEvNT_6ParamsE --------------------------
	.section	.nv.shared._ZN7cutlass13device_kernelIN5flash11enable_sm90INS1_16FlashAttnFwdSm90INS1_25CollectiveMainloopFwdSm90ILi2EN4cute5tupleIJNS5_1CILi1EEES8_S8_EEENS6_IJNS7_ILi64EEESA_SA_EEELi512ENS_10bfloat16_tEfNS_4arch4Sm90ELb1ELb0ELb0ELb0ELb0ELb0ELb1ELb0ELb0ELb1ELb0ELb0EEENS1_21CollectiveEpilogueFwdINS6_IJSA_NS7_ILi512EEESA_EEES9_SC_SE_Li256ELb0ELb1ELb0ELb0EEENS1_30DynamicPersistentTileSchedulerILi256ELi128ELb0ELb1ELb1EEEEEEEEEvNT_6ParamsE,"aw",@nobits
	.sectionflags	@""
	.align	16
	.zero		1024


//--------------------- .nv.shared._ZN7cutlass13device_kernelIN5flash11enable_sm90INS1_16FlashAttnFwdSm90INS1_25CollectiveMainloopFwdSm90ILi2EN4cute5tupleIJNS5_1CILi1EEES8_S8_EEENS6_IJNS7_ILi64EEESA_SA_EEELi512ENS_10bfloat16_tEfNS_4arch4Sm90ELb1ELb0ELb0ELb1ELb0ELb0ELb0ELb0ELb0ELb1ELb0ELb0EEENS1_21CollectiveEpilogueFwdINS6_IJSA_NS7_ILi512EEESA_EEES9_SC_SE_Li256ELb1ELb1ELb0ELb0EEENS1_36VarlenDynamicPersistentTileSchedulerILi64ELi64ELi256ELi128ELb0ELb1ELb1ELb1ELb1ELb1EEEEEEEEEvNT_6ParamsE --------------------------
	.section	.nv.shared._ZN7cutlass13device_kernelIN5flash11enable_sm90INS1_16FlashAttnFwdSm90INS1_25CollectiveMainloopFwdSm90ILi2EN4cute5tupleIJNS5_1CILi1EEES8_S8_EEENS6_IJNS7_ILi64EEESA_SA_EEELi512ENS_10bfloat16_tEfNS_4arch4Sm90ELb1ELb0ELb0ELb1ELb0ELb0ELb0ELb0ELb0ELb1ELb0ELb0EEENS1_21CollectiveEpilogueFwdINS6_IJSA_NS7_ILi512EEESA_EEES9_SC_SE_Li256ELb1ELb1ELb0ELb0EEENS1_36VarlenDynamicPersistentTileSchedulerILi64ELi64ELi256ELi128ELb0ELb1ELb1ELb1ELb1ELb1EEEEEEEEEvNT_6ParamsE,"aw",@nobits
	.sectionflags	@""
	.align	16
	.zero		1024


//--------------------- .nv.shared._ZN7cutlass13device_kernelIN5flash11enable_sm90INS1_16FlashAttnFwdSm90INS1_25CollectiveMainloopFwdSm90ILi2EN4cute5tupleIJNS5_1CILi1EEES8_S8_EEENS6_IJNS7_ILi64EEESA_SA_EEELi512ENS_10bfloat16_tEfNS_4arch4Sm90ELb1ELb0ELb0ELb1ELb0ELb1ELb0ELb0ELb0ELb1ELb0ELb0EEENS1_21CollectiveEpilogueFwdINS6_IJSA_NS7_ILi512EEESA_EEES9_SC_SE_Li256ELb1ELb1ELb0ELb0EEENS1_36VarlenDynamicPersistentTileSchedulerILi64ELi64ELi256ELi128ELb0ELb1ELb1ELb1ELb1ELb1EEEEEEEEEvNT_6ParamsE --------------------------
	.section	.nv.shared._ZN7cutlass13device_kernelIN5flash11enable_sm90INS1_16FlashAttnFwdSm90INS1_25CollectiveMainloopFwdSm90ILi2EN4cute5tupleIJNS5_1CILi1EEES8_S8_EEENS6_IJNS7_ILi64EEESA_SA_EEELi512ENS_10bfloat16_tEfNS_4arch4Sm90ELb1ELb0ELb0ELb1ELb0ELb1ELb0ELb0ELb0ELb1ELb0ELb0EEENS1_21CollectiveEpilogueFwdINS6_IJSA_NS7_ILi512EEESA_EEES9_SC_SE_Li256ELb1ELb1ELb0ELb0EEENS1_36VarlenDynamicPersistentTileSchedulerILi64ELi64ELi256ELi128ELb0ELb1ELb1ELb1ELb1ELb1EEEEEEEEEvNT_6ParamsE,"aw",@nobits
	.sectionflags	@""
	.align	16
	.zero		1024


//--------------------- .nv.shared._ZN7cutlass13device_kernelIN5flash11enable_sm90INS1_16FlashAttnFwdSm90INS1_25CollectiveMainloopFwdSm90ILi2EN4cute5tupleIJNS5_1CILi1EEES8_S8_EEENS6_IJNS7_ILi64EEESA_SA_EEELi512ENS_10bfloat16_tEfNS_4arch4Sm90ELb1ELb0ELb0ELb1ELb0ELb0ELb1ELb0ELb0ELb1ELb0ELb0EEENS1_21CollectiveEpilogueFwdINS6_IJSA_NS7_ILi512EEESA_EEES9_SC_SE_Li256ELb1ELb1ELb0ELb0EEENS1_36VarlenDynamicPersistentTileSchedulerILi64ELi64ELi256ELi128ELb0ELb1ELb1ELb1ELb1ELb1EEEEEEEEEvNT_6ParamsE --------------------------
	.section	.nv.shared._ZN7cutlass13device_kernelIN5flash11enable_sm90INS1_16FlashAttnFwdSm90INS1_25CollectiveMainloopFwdSm90ILi2EN4cute5tupleIJNS5_1CILi1EEES8_S8_EEENS6_IJNS7_ILi64EEESA_SA_EEELi512ENS_10bfloat16_tEfNS_4arch4Sm90ELb1ELb0ELb0ELb1ELb0ELb0ELb1ELb0ELb0ELb1ELb0ELb0EEENS1_21CollectiveEpilogueFwdINS6_IJSA_NS7_ILi512EEESA_EEES9_SC_SE_Li256ELb1ELb1ELb0ELb0EEENS1_36VarlenDynamicPersistentTileSchedulerILi64ELi64ELi256ELi128ELb0ELb1ELb1ELb1ELb1ELb1EEEEEEEEEvNT_6ParamsE,"aw",@nobits
	.sectionflags	@""
	.align	16
	.zero		1024


//--------------------- .nv.shared._ZN7cutlass13device_kernelIN5flash11enable_sm90INS1_16FlashAttnFwdSm90INS1_25CollectiveMainloopFwdSm90ILi2EN4cute5tupleIJNS5_1CILi1EEES8_S8_EEENS6_IJNS7_ILi64EEESA_SA_EEELi512ENS_10bfloat16_tEfNS_4arch4Sm90ELb1ELb0ELb0ELb1ELb0ELb1ELb1ELb0ELb0ELb1ELb0ELb0EEENS1_21CollectiveEpilogueFwdINS6_IJSA_NS7_ILi512EEESA_EEES9_SC_SE_Li256ELb1ELb1ELb0ELb0EEENS1_36VarlenDynamicPersistentTileSchedulerILi64ELi64ELi256ELi128ELb0ELb1ELb1ELb1ELb1ELb1EEEEEEEEEvNT_6ParamsE --------------------------
	.section	.nv.shared._ZN7cutlass13device_kernelIN5flash11enable_sm90INS1_16FlashAttnFwdSm90INS1_25CollectiveMainloopFwdSm90ILi2EN4cute5tupleIJNS5_1CILi1EEES8_S8_EEENS6_IJNS7_ILi64EEESA_SA_EEELi512ENS_10bfloat16_tEfNS_4arch4Sm90ELb1ELb0ELb0ELb1ELb0ELb1ELb1ELb0ELb0ELb1ELb0ELb0EEENS1_21CollectiveEpilogueFwdINS6_IJSA_NS7_ILi512EEESA_EEES9_SC_SE_Li256ELb1ELb1ELb0ELb0EEENS1_36VarlenDynamicPersistentTileSchedulerILi64ELi64ELi256ELi128ELb0ELb1ELb1ELb1ELb1ELb1EEEEEEEEEvNT_6ParamsE,"aw",@nobits
	.sectionflags	@""
	.align	16
	.zero		1024


//--------------------- .nv.constant0._ZN7cutlass13device_kernelIN5flash11enable_sm90INS1_16FlashAttnFwdSm90INS1_25CollectiveMainloopFwdSm90ILi2EN4cute5tupleIJNS5_1CILi1EEES8_S8_EEENS6_IJNS7_ILi64EEESA_SA_EEELi512ENS_10bfloat16_tEfNS_4arch4Sm90ELb0ELb0ELb0ELb0ELb0ELb0ELb0ELb0ELb0ELb1ELb0ELb0EEENS1_21CollectiveEpilogueFwdINS6_IJSA_NS7_ILi512EEESA_EEES9_SC_SE_Li256ELb0ELb1ELb0ELb0EEENS1_29StaticPersistentTileSchedulerILb0EEEEEEEEEvNT_6ParamsE --------------------------
	.section	.nv.constant0._ZN7cutlass13device_kernelIN5flash11enable_sm90INS1_16FlashAttnFwdSm90INS1_25CollectiveMainloopFwdSm90ILi2EN4cute5tupleIJNS5_1CILi1EEES8_S8_EEENS6_IJNS7_ILi64EEESA_SA_EEELi512ENS_10bfloat16_tEfNS_4arch4Sm90ELb0ELb0ELb0ELb0ELb0ELb0ELb0ELb0ELb0ELb1ELb0ELb0EEENS1_21CollectiveEpilogueFwdINS6_IJSA_NS7_ILi512EEESA_EEES9_SC_SE_Li256ELb0ELb1ELb0ELb0EEENS1_29StaticPersistentTileSchedulerILb0EEEEEEEEEvNT_6ParamsE,"a",@progbits
	.sectionflags	@""
	.align	4
.nv.constant0._ZN7cutlass13device_kernelIN5flash11enable_sm90INS1_16FlashAttnFwdSm90INS1_25CollectiveMainloopFwdSm90ILi2EN4cute5tupleIJNS5_1CILi1EEES8_S8_EEENS6_IJNS7_ILi64EEESA_SA_EEELi512ENS_10bfloat16_tEfNS_4arch4Sm90ELb0ELb0ELb0ELb0ELb0ELb0ELb0ELb0ELb0ELb1ELb0ELb0EEENS1_21CollectiveEpilogueFwdINS6_IJSA_NS7_ILi512EEESA_EEES9_SC_SE_Li256ELb0ELb1ELb0ELb0EEENS1_29StaticPersistentTileSchedulerILb0EEEEEEEEEvNT_6ParamsE:
	.zero		3200


//--------------------- .nv.constant0._ZN7cutlass13device_kernelIN5flash11enable_sm90INS1_16FlashAttnFwdSm90INS1_25CollectiveMainloopFwdSm90ILi2EN4cute5tupleIJNS5_1CILi1EEES8_S8_EEENS6_IJNS7_ILi64EEESA_SA_EEELi512ENS_10bfloat16_tEfNS_4arch4Sm90ELb0ELb0ELb0ELb0ELb0ELb0ELb1ELb0ELb0ELb1ELb0ELb0EEENS1_21CollectiveEpilogueFwdINS6_IJSA_NS7_ILi512EEESA_EEES9_SC_SE_Li256ELb0ELb1ELb0ELb0EEENS1_29StaticPersistentTileSchedulerILb0EEEEEEEEEvNT_6ParamsE --------------------------
	.section	.nv.constant0._ZN7cutlass13device_kernelIN5flash11enable_sm90INS1_16FlashAttnFwdSm90INS1_25CollectiveMainloopFwdSm90ILi2EN4cute5tupleIJNS5_1CILi1EEES8_S8_EEENS6_IJNS7_ILi64EEESA_SA_EEELi512ENS_10bfloat16_tEfNS_4arch4Sm90ELb0ELb0ELb0ELb0ELb0ELb0ELb1ELb0ELb0ELb1ELb0ELb0EEENS1_21CollectiveEpilogueFwdINS6_IJSA_NS7_ILi512EEESA_EEES9_SC_SE_Li256ELb0ELb1ELb0ELb0EEENS1_29StaticPersistentTileSchedulerILb0EEEEEEEEEvNT_6ParamsE,"a",@progbits
	.sectionflags	@""
	.align	4
.nv.constant0._ZN7cutlass13device_kernelIN5flash11enable_sm90INS1_16FlashAttnFwdSm90INS1_25CollectiveMainloopFwdSm90ILi2EN4cute5tupleIJNS5_1CILi1EEES8_S8_EEENS6_IJNS7_ILi64EEESA_SA_EEELi512ENS_10bfloat16_tEfNS_4arch4Sm90ELb0ELb0ELb0ELb0ELb0ELb0ELb1ELb0ELb0ELb1ELb0ELb0EEENS1_21CollectiveEpilogueFwdINS6_IJSA_NS7_ILi512EEESA_EEES9_SC_SE_Li256ELb0ELb1ELb0ELb0EEENS1_29StaticPersistentTileSchedulerILb0EEEEEEEEEvNT_6ParamsE:
	.zero		3456


//--------------------- .nv.constant0._ZN7cutlass13device_kernelIN5flash11enable_sm90INS1_16FlashAttnFwdSm90INS1_25CollectiveMainloopFwdSm90ILi2EN4cute5tupleIJNS5_1CILi1EEES8_S8_EEENS6_IJNS7_ILi64EEESA_SA_EEELi512ENS_10bfloat16_tEfNS_4arch4Sm90ELb0ELb0ELb0ELb1ELb0ELb0ELb0ELb0ELb0ELb1ELb0ELb0EEENS1_21CollectiveEpilogueFwdINS6_IJSA_NS7_ILi512EEESA_EEES9_SC_SE_Li256ELb1ELb1ELb0ELb0EEENS1_36VarlenDynamicPersistentTileSchedulerILi64ELi64ELi256ELi128ELb0ELb1ELb1ELb0ELb1ELb1EEEEEEEEEvNT_6ParamsE --------------------------
	.section	.nv.constant0._ZN7cutlass13device_kernelIN5flash11enable_sm90INS1_16FlashAttnFwdSm90INS1_25CollectiveMainloopFwdSm90ILi2EN4cute5tupleIJNS5_1CILi1EEES8_S8_EEENS6_IJNS7_ILi64EEESA_SA_EEELi512ENS_10bfloat16_tEfNS_4arch4Sm90ELb0ELb0ELb0ELb1ELb0ELb0ELb0ELb0ELb0ELb1ELb0ELb0EEENS1_21CollectiveEpilogueFwdINS6_IJSA_NS7_ILi512EEESA_EEES9_SC_SE_Li256ELb1ELb1ELb0ELb0EEENS1_36VarlenDynamicPersistentTileSchedulerILi64ELi64ELi256ELi128ELb0ELb1ELb1ELb0ELb1ELb1EEEEEEEEEvNT_6ParamsE,"a",@progbits
	.sectionflags	@""
	.align	4
.nv.constant0._ZN7cutlass13device_kernelIN5flash11enable_sm90INS1_16FlashAttnFwdSm90INS1_25CollectiveMainloopFwdSm90ILi2EN4cute5tupleIJNS5_1CILi1EEES8_S8_EEENS6_IJNS7_ILi64EEESA_SA_EEELi512ENS_10bfloat16_tEfNS_4arch4Sm90ELb0ELb0ELb0ELb1ELb0ELb0ELb0ELb0ELb0ELb1ELb0ELb0EEENS1_21CollectiveEpilogueFwdINS6_IJSA_NS7_ILi512EEESA_EEES9_SC_SE_Li256ELb1ELb1ELb0ELb0EEENS1_36VarlenDynamicPersistentTileSchedulerILi64ELi64ELi256ELi128ELb0ELb1ELb1ELb0ELb1ELb1EEEEEEEEEvNT_6ParamsE:
	.zero		3328


//--------------------- .nv.constant0._ZN7cutlass13device_kernelIN5flash11enable_sm90INS1_16FlashAttnFwdSm90INS1_25CollectiveMainloopFwdSm90ILi2EN4cute5tupleIJNS5_1CILi1EEES8_S8_EEENS6_IJNS7_ILi64EEESA_SA_EEELi512ENS_10bfloat16_tEfNS_4arch4Sm90ELb0ELb0ELb0ELb1ELb0ELb1ELb0ELb0ELb0ELb1ELb0ELb0EEENS1_21CollectiveEpilogueFwdINS6_IJSA_NS7_ILi512EEESA_EEES9_SC_SE_Li256ELb1ELb1ELb0ELb0EEENS1_36VarlenDynamicPersistentTileSchedulerILi64ELi64ELi256ELi128ELb0ELb1ELb1ELb0ELb1ELb1EEEEEEEEEvNT_6ParamsE --------------------------
	.section	.nv.constant0._ZN7cutlass13device_kernelIN5flash11enable_sm90INS1_16FlashAttnFwdSm90INS1_25CollectiveMainloopFwdSm90ILi2EN4cute5tupleIJNS5_1CILi1EEES8_S8_EEENS6_IJNS7_ILi64EEESA_SA_EEELi512ENS_10bfloat16_tEfNS_4arch4Sm90ELb0ELb0ELb0ELb1ELb0ELb1ELb0ELb0ELb0ELb1ELb0ELb0EEENS1_21CollectiveEpilogueFwdINS6_IJSA_NS7_ILi512EEESA_EEES9_SC_SE_Li256ELb1ELb1ELb0ELb0EEENS1_36VarlenDynamicPersistentTileSchedulerILi64ELi64ELi256ELi128ELb0ELb1ELb1ELb0ELb1ELb1EEEEEEEEEvNT_6ParamsE,"a",@progbits
	.sectionflags	@""
	.align	4
.nv.constant0._ZN7cutlass13device_kernelIN5flash11enable_sm90INS1_16FlashAttnFwdSm90INS1_25CollectiveMainloopFwdSm90ILi2EN4cute5tupleIJNS5_1CILi1EEES8_S8_EEENS6_IJNS7_ILi64EEESA_SA_EEELi512ENS_10bfloat16_tEfNS_4arch4Sm90ELb0ELb0ELb0ELb1ELb0ELb1ELb0ELb0ELb0ELb1ELb0ELb0EEENS1_21CollectiveEpilogueFwdINS6_IJSA_NS7_ILi512EEESA_EEES9_SC_SE_Li256ELb1ELb1ELb0ELb0EEENS1_36VarlenDynamicPersistentTileSchedulerILi64ELi64ELi256ELi128ELb0ELb1ELb1ELb0ELb1ELb1EEEEEEEEEvNT_6ParamsE:
	.zero		3328


//--------------------- .nv.constant0._ZN7cutlass13device_kernelIN5flash11enable_sm90INS1_16FlashAttnFwdSm90INS1_25CollectiveMainloopFwdSm90ILi2EN4cute5tupleIJNS5_1CILi1EEES8_S8_EEENS6_IJNS7_ILi64EEESA_SA_EEELi512ENS_10bfloat16_tEfNS_4arch4Sm90ELb0ELb0ELb0ELb1ELb0ELb0ELb1ELb0ELb0ELb1ELb0ELb0EEENS1_21CollectiveEpilogueFwdINS6_IJSA_NS7_ILi512EEESA_EEES9_SC_SE_Li256ELb1ELb1ELb0ELb0EEENS1_36VarlenDynamicPersistentTileSchedulerILi64ELi64ELi256ELi128ELb0ELb1ELb1ELb0ELb1ELb1EEEEEEEEEvNT_6ParamsE --------------------------
	.section	.nv.constant0._ZN7cutlass13device_kernelIN5flash11enable_sm90INS1_16FlashAttnFwdSm90INS1_25CollectiveMainloopFwdSm90ILi2EN4cute5tupleIJNS5_1CILi1EEES8_S8_EEENS6_IJNS7_ILi64EEESA_SA_EEELi512ENS_10bfloat16_tEfNS_4arch4Sm90ELb0ELb0ELb0ELb1ELb0ELb0ELb1ELb0ELb0ELb1ELb0ELb0EEENS1_21CollectiveEpilogueFwdINS6_IJSA_NS7_ILi512EEESA_EEES9_SC_SE_Li256ELb1ELb1ELb0ELb0EEENS1_36VarlenDynamicPersistentTileSchedulerILi64ELi64ELi256ELi128ELb0ELb1ELb1ELb0ELb1ELb1EEEEEEEEEvNT_6ParamsE,"a",@progbits
	.sectionflags	@""
	.align	4
.nv.constant0._ZN7cutlass13device_kernelIN5flash11enable_sm90INS1_16FlashAttnFwdSm90INS1_25CollectiveMainloopFwdSm90ILi2EN4cute5tupleIJNS5_1CILi1EEES8_S8_EEENS6_IJNS7_ILi64EEESA_SA_EEELi512ENS_10bfloat16_tEfNS_4arch4Sm90ELb0ELb0ELb0ELb1ELb0ELb0ELb1ELb0ELb0ELb1ELb0ELb0EEENS1_21CollectiveEpilogueFwdINS6_IJSA_NS7_ILi512EEESA_EEES9_SC_SE_Li256ELb1ELb1ELb0ELb0EEENS1_36VarlenDynamicPersistentTileSchedulerILi64ELi64ELi256ELi128ELb0ELb1ELb1ELb0ELb1ELb1EEEEEEEEEvNT_6ParamsE:
	.zero		3584


//--------------------- .nv.constant0._ZN7cutlass13device_kernelIN5flash11enable_sm90INS1_16FlashAttnFwdSm90INS1_25CollectiveMainloopFwdSm90ILi2EN4cute5tupleIJNS5_1CILi1EEES8_S8_EEENS6_IJNS7_ILi64EEESA_SA_EEELi512ENS_10bfloat16_tEfNS_4arch4Sm90ELb0ELb0ELb0ELb1ELb0ELb1ELb1ELb0ELb0ELb1ELb0ELb0EEENS1_21CollectiveEpilogueFwdINS6_IJSA_NS7_ILi512EEESA_EEES9_SC_SE_Li256ELb1ELb1ELb0ELb0EEENS1_36VarlenDynamicPersistentTileSchedulerILi64ELi64ELi256ELi128ELb0ELb1ELb1ELb0ELb1ELb1EEEEEEEEEvNT_6ParamsE --------------------------
	.section	.nv.constant0._ZN7cutlass13device_kernelIN5flash11enable_sm90INS1_16FlashAttnFwdSm90INS1_25CollectiveMainloopFwdSm90ILi2EN4cute5tupleIJNS5_1CILi1EEES8_S8_EEENS6_IJNS7_ILi64EEESA_SA_EEELi512ENS_10bfloat16_tEfNS_4arch4Sm90ELb0ELb0ELb0ELb1ELb0ELb1ELb1ELb0ELb0ELb1ELb0ELb0EEENS1_21CollectiveEpilogueFwdINS6_IJSA_NS7_ILi512EEESA_EEES9_SC_SE_Li256ELb1ELb1ELb0ELb0EEENS1_36VarlenDynamicPersistentTileSchedulerILi64ELi64ELi256ELi128ELb0ELb1ELb1ELb0ELb1ELb1EEEEEEEEEvNT_6ParamsE,"a",@progbits
	.sectionflags	@""
	.align	4
.nv.constant0._ZN7cutlass13device_kernelIN5flash11enable_sm90INS1_16FlashAttnFwdSm90INS1_25CollectiveMainloopFwdSm90ILi2EN4cute5tupleIJNS5_1CILi1EEES8_S8_EEENS6_IJNS7_ILi64EEESA_SA_EEELi512ENS_10bfloat16_tEfNS_4arch4Sm90ELb0ELb0ELb0ELb1ELb0ELb1ELb1ELb0ELb0ELb1ELb0ELb0EEENS1_21CollectiveEpilogueFwdINS6_IJSA_NS7_ILi512EEESA_EEES9_SC_SE_Li256ELb1ELb1ELb0ELb0EEENS1_36VarlenDynamicPersistentTileSchedulerILi64ELi64ELi256ELi128ELb0ELb1ELb1ELb0ELb1ELb1EEEEEEEEEvNT_6ParamsE:
	.zero		3584


//--------------------- .nv.constant0._ZN7cutlass13device_kernelIN5flash11enable_sm90INS1_16FlashAttnFwdSm90INS1_25CollectiveMainloopFwdSm90ILi2EN4cute5tupleIJNS5_1CILi1EEES8_S8_EEENS6_IJNS7_ILi64EEESA_SA_EEELi512ENS_10bfloat16_tEfNS_4arch4Sm90ELb0ELb1ELb0ELb0ELb0ELb0ELb0ELb0ELb0ELb1ELb0ELb0EEENS1_21CollectiveEpilogueFwdINS6_IJSA_NS7_ILi512EEESA_EEES9_SC_SE_Li256ELb0ELb1ELb0ELb0EEENS1_30DynamicPersistentTileSchedulerILi256ELi128ELb0ELb1ELb1EEEEEEEEEvNT_6ParamsE --------------------------
	.section	.nv.constant0._ZN7cutlass13device_kernelIN5flash11enable_sm90INS1_16FlashAttnFwdSm90INS1_25CollectiveMainloopFwdSm90ILi2EN4cute5tupleIJNS5_1CILi1EEES8_S8_EEENS6_IJNS7_ILi64EEESA_SA_EEELi512ENS_10bfloat16_tEfNS_4arch4Sm90ELb0ELb1ELb0ELb0ELb0ELb0ELb0ELb0ELb0ELb1ELb0ELb0EEENS1_21CollectiveEpilogueFwdINS6_IJSA_NS7_ILi512EEESA_EEES9_SC_SE_Li256ELb0ELb1ELb0ELb0EEENS1_30DynamicPersistentTileSchedulerILi256ELi128ELb0ELb1ELb1EEEEEEEEEvNT_6ParamsE,"a",@progbits
	.sectionflags	@""
	.align	4
.nv.constant0._ZN7cutlass13device_kernelIN5flash11enable_sm90INS1_16FlashAttnFwdSm90INS1_25CollectiveMainloopFwdSm90ILi2EN4cute5tupleIJNS5_1CILi1EEES8_S8_EEENS6_IJNS7_ILi64EEESA_SA_EEELi512ENS_10bfloat16_tEfNS_4arch4Sm90ELb0ELb1ELb0ELb0ELb0ELb0ELb0ELb0ELb0ELb1ELb0ELb0EEENS1_21CollectiveEpilogueFwdINS6_IJSA_NS7_ILi512EEESA_EEES9_SC_SE_Li256ELb0ELb1ELb0ELb0EEENS1_30DynamicPersistentTileSchedulerILi256ELi128ELb0ELb1ELb1EEEEEEEEEvNT_6ParamsE:
	.zero		3328


//--------------------- .nv.constant0._ZN7cutlass13device_kernelIN5flash11enable_sm90INS1_16FlashAttnFwdSm90INS1_25CollectiveMainloopFwdSm90ILi2EN4cute5tupleIJNS5_1CILi1EEES8_S8_EEENS6_IJNS7_ILi64EEESA_SA_EEELi512ENS_10bfloat16_tEfNS_4arch4Sm90ELb0ELb1ELb0ELb0ELb0ELb0ELb1ELb0ELb0ELb1ELb0ELb0EEENS1_21CollectiveEpilogueFwdINS6_IJSA_NS7_ILi512EEESA_EEES9_SC_SE_Li256ELb0ELb1ELb0ELb0EEENS1_30DynamicPersistentTileSchedulerILi256ELi128ELb0ELb1ELb1EEEEEEEEEvNT_6ParamsE --------------------------
	.section	.nv.constant0._ZN7cutlass13device_kernelIN5flash11enable_sm90INS1_16FlashAttnFwdSm90INS1_25CollectiveMainloopFwdSm90ILi2EN4cute5tupleIJNS5_1CILi1EEES8_S8_EEENS6_IJNS7_ILi64EEESA_SA_EEELi512ENS_10bfloat16_tEfNS_4arch4Sm90ELb0ELb1ELb0ELb0ELb0ELb0ELb1ELb0ELb0ELb1ELb0ELb0EEENS1_21CollectiveEpilogueFwdINS6_IJSA_NS7_ILi512EEESA_EEES9_SC_SE_Li256ELb0ELb1ELb0ELb0EEENS1_30DynamicPersistentTileSchedulerILi256ELi128ELb0ELb1ELb1EEEEEEEEEvNT_6ParamsE,"a",@progbits
	.sectionflags	@""
	.align	4
.nv.constant0._ZN7cutlass13device_kernelIN5flash11enable_sm90INS1_16FlashAttnFwdSm90INS1_25CollectiveMainloopFwdSm90ILi2EN4cute5tupleIJNS5_1CILi1EEES8_S8_EEENS6_IJNS7_ILi64EEESA_SA_EEELi512ENS_10bfloat16_tEfNS_4arch4Sm90ELb0ELb1ELb0ELb0ELb0ELb0ELb1ELb0ELb0ELb1ELb0ELb0EEENS1_21CollectiveEpilogueFwdINS6_IJSA_NS7_ILi512EEESA_EEES9_SC_SE_Li256ELb0ELb1ELb0ELb0EEENS1_30DynamicPersistentTileSchedulerILi256ELi128ELb0ELb1ELb1EEEEEEEEEvNT_6ParamsE:
	.zero		3584


//--------------------- .nv.constant0._ZN7cutlass13device_kernelIN5flash11enable_sm90INS1_16FlashAttnFwdSm90INS1_25CollectiveMainloopFwdSm90ILi2EN4cute5tupleIJNS5_1CILi1EEES8_S8_EEENS6_IJNS7_ILi64EEESA_SA_EEELi512ENS_10bfloat16_tEfNS_4arch4Sm90ELb0ELb1ELb0ELb1ELb0ELb0ELb0ELb0ELb0ELb1ELb0ELb0EEENS1_21CollectiveEpilogueFwdINS6_IJSA_NS7_ILi512EEESA_EEES9_SC_SE_Li256ELb1ELb1ELb0ELb0EEENS1_36VarlenDynamicPersistentTileSchedulerILi64ELi64ELi256ELi128ELb0ELb1ELb1ELb1ELb0ELb1EEEEEEEEEvNT_6ParamsE --------------------------
	.section	.nv.constant0._ZN7cutlass13device_kernelIN5flash11enable_sm90INS1_16FlashAttnFwdSm90INS1_25CollectiveMainloopFwdSm90ILi2EN4cute5tupleIJNS5_1CILi1EEES8_S8_EEENS6_IJNS7_ILi64EEESA_SA_EEELi512ENS_10bfloat16_tEfNS_4arch4Sm90ELb0ELb1ELb0ELb1ELb0ELb0ELb0ELb0ELb0ELb1ELb0ELb0EEENS1_21CollectiveEpilogueFwdINS6_IJSA_NS7_ILi512EEESA_EEES9_SC_SE_Li256ELb1ELb1ELb0ELb0EEENS1_36VarlenDynamicPersistentTileSchedulerILi64ELi64ELi256ELi128ELb0ELb1ELb1ELb1ELb0ELb1EEEEEEEEEvNT_6ParamsE,"a",@progbits
	.sectionflags	@""
	.align	4
.nv.constant0._ZN7cutlass13device_kernelIN5flash11enable_sm90INS1_16FlashAttnFwdSm90INS1_25CollectiveMainloopFwdSm90ILi2EN4cute5tupleIJNS5_1CILi1EEES8_S8_EEENS6_IJNS7_ILi64EEESA_SA_EEELi512ENS_10bfloat16_tEfNS_4arch4Sm90ELb0ELb1ELb0ELb1ELb0ELb0ELb0ELb0ELb0ELb1ELb0ELb0EEENS1_21CollectiveEpilogueFwdINS6_IJSA_NS7_ILi512EEESA_EEES9_SC_SE_Li256ELb1ELb1ELb0ELb0EEENS1_36VarlenDynamicPersistentTileSchedulerILi64ELi64ELi256ELi128ELb0ELb1ELb1ELb1ELb0ELb1EEEEEEEEEvNT_6ParamsE:
	.zero		3328


//--------------------- .nv.constant0._ZN7cutlass13device_kernelIN5flash11enable_sm90INS1_16FlashAttnFwdSm90INS1_25CollectiveMainloopFwdSm90ILi2EN4cute5tupleIJNS5_1CILi1EEES8_S8_EEENS6_IJNS7_ILi64EEESA_SA_EEELi512ENS_10bfloat16_tEfNS_4arch4Sm90ELb0ELb1ELb0ELb1ELb0ELb1ELb0ELb0ELb0ELb1ELb0ELb0EEENS1_21CollectiveEpilogueFwdINS6_IJSA_NS7_ILi512EEESA_EEES9_SC_SE_Li256ELb1ELb1ELb0ELb0EEENS1_36VarlenDynamicPersistentTileSchedulerILi64ELi64ELi256ELi128ELb0ELb1ELb1ELb1ELb0ELb1EEEEEEEEEvNT_6ParamsE --------------------------
	.section	.nv.constant0._ZN7cutlass13device_kernelIN5flash11enable_sm90INS1_16FlashAttnFwdSm90INS1_25CollectiveMainloopFwdSm90ILi2EN4cute5tupleIJNS5_1CILi1EEES8_S8_EEENS6_IJNS7_ILi64EEESA_SA_EEELi512ENS_10bfloat16_tEfNS_4arch4Sm90ELb0ELb1ELb0ELb1ELb0ELb1ELb0ELb0ELb0ELb1ELb0ELb0EEENS1_21CollectiveEpilogueFwdINS6_IJSA_NS7_ILi512EEESA_EEES9_SC_SE_Li256ELb1ELb1ELb0ELb0EEENS1_36VarlenDynamicPersistentTileSchedulerILi64ELi64ELi256ELi128ELb0ELb1ELb1ELb1ELb0ELb1EEEEEEEEEvNT_6ParamsE,"a",@progbits
	.sectionflags	@""
	.align	4
.nv.constant0._ZN7cutlass13device_kernelIN5flash11enable_sm90INS1_16FlashAttnFwdSm90INS1_25CollectiveMainloopFwdSm90ILi2EN4cute5tupleIJNS5_1CILi1EEES8_S8_EEENS6_IJNS7_ILi64EEESA_SA_EEELi512ENS_10bfloat16_tEfNS_4arch4Sm90ELb0ELb1ELb0ELb1ELb0ELb1ELb0ELb0ELb0ELb1ELb0ELb0EEENS1_21CollectiveEpilogueFwdINS6_IJSA_NS7_ILi512EEESA_EEES9_SC_SE_Li256ELb1ELb1ELb0ELb0EEENS1_36VarlenDynamicPersistentTileSchedulerILi64ELi64ELi256ELi128ELb0ELb1ELb1ELb1ELb0ELb1EEEEEEEEEvNT_6ParamsE:
	.zero		3328


//--------------------- .nv.constant0._ZN7cutlass13device_kernelIN5flash11enable_sm90INS1_16FlashAttnFwdSm90INS1_25CollectiveMainloopFwdSm90ILi2EN4cute5tupleIJNS5_1CILi1EEES8_S8_EEENS6_IJNS7_ILi64EEESA_SA_EEELi512ENS_10bfloat16_tEfNS_4arch4Sm90ELb0ELb1ELb0ELb1ELb0ELb0ELb1ELb0ELb0ELb1ELb0ELb0EEENS1_21CollectiveEpilogueFwdINS6_IJSA_NS7_ILi512EEESA_EEES9_SC_SE_Li256ELb1ELb1ELb0ELb0EEENS1_36VarlenDynamicPersistentTileSchedulerILi64ELi64ELi256ELi128ELb0ELb1ELb1ELb1ELb0ELb1EEEEEEEEEvNT_6ParamsE --------------------------
	.section	.nv.constant0._ZN7cutlass13device_kernelIN5flash11enable_sm90INS1_16FlashAttnFwdSm90INS1_25CollectiveMainloopFwdSm90ILi2EN4cute5tupleIJNS5_1CILi1EEES8_S8_EEENS6_IJNS7_ILi64EEESA_SA_EEELi512ENS_10bfloat16_tEfNS_4arch4Sm90ELb0ELb1ELb0ELb1ELb0ELb0ELb1ELb0ELb0ELb1ELb0ELb0EEENS1_21CollectiveEpilogueFwdINS6_IJSA_NS7_ILi512EEESA_EEES9_SC_SE_Li256ELb1ELb1ELb0ELb0EEENS1_36VarlenDynamicPersistentTileSchedulerILi64ELi64ELi256ELi128ELb0ELb1ELb1ELb1ELb0ELb1EEEEEEEEEvNT_6ParamsE,"a",@progbits
	.sectionflags	@""
	.align	4
.nv.constant0._ZN7cutlass13device_kernelIN5flash11enable_sm90INS1_16FlashAttnFwdSm90INS1_25CollectiveMainloopFwdSm90ILi2EN4cute5tupleIJNS5_1CILi1EEES8_S8_EEENS6_IJNS7_ILi64EEESA_SA_EEELi512ENS_10bfloat16_tEfNS_4arch4Sm90ELb0ELb1ELb0ELb1ELb0ELb0ELb1ELb0ELb0ELb1ELb0ELb0EEENS1_21CollectiveEpilogueFwdINS6_IJSA_NS7_ILi512EEESA_EEES9_SC_SE_Li256ELb1ELb1ELb0ELb0EEENS1_36VarlenDynamicPersistentTileSchedulerILi64ELi64ELi256ELi128ELb0ELb1ELb1ELb1ELb0ELb1EEEEEEEEEvNT_6ParamsE:
	.zero		3584


//--------------------- .nv.constant0._ZN7cutlass13device_kernelIN5flash11enable_sm90INS1_16FlashAttnFwdSm90INS1_25CollectiveMainloopFwdSm90ILi2EN4cute5tupleIJNS5_1CILi1EEES8_S8_EEENS6_IJNS7_ILi64EEESA_SA_EEELi512ENS_10bfloat16_tEfNS_4arch4Sm90ELb0ELb1ELb0ELb1ELb0ELb1ELb1ELb0ELb0ELb1ELb0ELb0EEENS1_21CollectiveEpilogueFwdINS6_IJSA_NS7_ILi512EEESA_EEES9_SC_SE_Li256ELb1ELb1ELb0ELb0EEENS1_36VarlenDynamicPersistentTileSchedulerILi64ELi64ELi256ELi128ELb0ELb1ELb1ELb1ELb0ELb1EEEEEEEEEvNT_6ParamsE --------------------------
	.section	.nv.constant0._ZN7cutlass13device_kernelIN5flash11enable_sm90INS1_16FlashAttnFwdSm90INS1_25CollectiveMainloopFwdSm90ILi2EN4cute5tupleIJNS5_1CILi1EEES8_S8_EEENS6_IJNS7_ILi64EEESA_SA_EEELi512ENS_10bfloat16_tEfNS_4arch4Sm90ELb0ELb1ELb0ELb1ELb0ELb1ELb1ELb0ELb0ELb1ELb0ELb0EEENS1_21CollectiveEpilogueFwdINS6_IJSA_NS7_ILi512EEESA_EEES9_SC_SE_Li256ELb1ELb1ELb0ELb0EEENS1_36VarlenDynamicPersistentTileSchedulerILi64ELi64ELi256ELi128ELb0ELb1ELb1ELb1ELb0ELb1EEEEEEEEEvNT_6ParamsE,"a",@progbits
	.sectionflags	@""
	.align	4
.nv.constant0._ZN7cutlass13device_kernelIN5flash11enable_sm90INS1_16FlashAttnFwdSm90INS1_25CollectiveMainloopFwdSm90ILi2EN4cute5tupleIJNS5_1CILi1EEES8_S8_EEENS6_IJNS7_ILi64EEESA_SA_EEELi512ENS_10bfloat16_tEfNS_4arch4Sm90ELb0ELb1ELb0ELb1ELb0ELb1ELb1ELb0ELb0ELb1ELb0ELb0EEENS1_21CollectiveEpilogueFwdINS6_IJSA_NS7_ILi512EEESA_EEES9_SC_SE_Li256ELb1ELb1ELb0ELb0EEENS1_36VarlenDynamicPersistentTileSchedulerILi64ELi64ELi256ELi128ELb0ELb1ELb1ELb1ELb0ELb1EEEEEEEEEvNT_6ParamsE:
	.zero		3584


//--------------------- .nv.constant0._ZN7cutlass13device_kernelIN5flash11enable_sm90INS1_16FlashAttnFwdSm90INS1_25CollectiveMainloopFwdSm90ILi2EN4cute5tupleIJNS5_1CILi1EEES8_S8_EEENS6_IJNS7_ILi64EEESA_SA_EEELi512ENS_10bfloat16_tEfNS_4arch4Sm90ELb1ELb0ELb0ELb0ELb0ELb0ELb0ELb0ELb0ELb1ELb0ELb0EEENS1_21CollectiveEpilogueFwdINS6_IJSA_NS7_ILi512EEESA_EEES9_SC_SE_Li256ELb0ELb1ELb0ELb0EEENS1_30DynamicPersistentTileSchedulerILi256ELi128ELb0ELb1ELb1EEEEEEEEEvNT_6ParamsE --------------------------
	.section	.nv.constant0._ZN7cutlass13device_kernelIN5flash11enable_sm90INS1_16FlashAttnFwdSm90INS1_25CollectiveMainloopFwdSm90ILi2EN4cute5tupleIJNS5_1CILi1EEES8_S8_EEENS6_IJNS7_ILi64EEESA_SA_EEELi512ENS_10bfloat16_tEfNS_4arch4Sm90ELb1ELb0ELb0ELb0ELb0ELb0ELb0ELb0ELb0ELb1ELb0ELb0EEENS1_21CollectiveEpilogueFwdINS6_IJSA_NS7_ILi512EEESA_EEES9_SC_SE_Li256ELb0ELb1ELb0ELb0EEENS1_30DynamicPersistentTileSchedulerILi256ELi128ELb0ELb1ELb1EEEEEEEEEvNT_6ParamsE,"a",@progbits
	.sectionflags	@""
	.align	4
.nv.constant0._ZN7cutlass13device_kernelIN5flash11enable_sm90INS1_16FlashAttnFwdSm90INS1_25CollectiveMainloopFwdSm90ILi2EN4cute5tupleIJNS5_1CILi1EEES8_S8_EEENS6_IJNS7_ILi64EEESA_SA_EEELi512ENS_10bfloat16_tEfNS_4arch4Sm90ELb1ELb0ELb0ELb0ELb0ELb0ELb0ELb0ELb0ELb1ELb0ELb0EEENS1_21CollectiveEpilogueFwdINS6_IJSA_NS7_ILi512EEESA_EEES9_SC_SE_Li256ELb0ELb1ELb0ELb0EEENS1_30DynamicPersistentTileSchedulerILi256ELi128ELb0ELb1ELb1EEEEEEEEEvNT_6ParamsE:
	.zero		3328


//--------------------- .nv.constant0._ZN7cutlass13device_kernelIN5flash11enable_sm90INS1_16FlashAttnFwdSm90INS1_25CollectiveMainloopFwdSm90ILi2EN4cute5tupleIJNS5_1CILi1EEES8_S8_EEENS6_IJNS7_ILi64EEESA_SA_EEELi512ENS_10bfloat16_tEfNS_4arch4Sm90ELb1ELb0ELb0ELb0ELb0ELb0ELb1ELb0ELb0ELb1ELb0ELb0EEENS1_21CollectiveEpilogueFwdINS6_IJSA_NS7_ILi512EEESA_EEES9_SC_SE_Li256ELb0ELb1ELb0ELb0EEENS1_30DynamicPersistentTileSchedulerILi256ELi128ELb0ELb1ELb1EEEEEEEEEvNT_6ParamsE --------------------------
	.section	.nv.constant0._ZN7cutlass13device_kernelIN5flash11enable_sm90INS1_16FlashAttnFwdSm90INS1_25CollectiveMainloopFwdSm90ILi2EN4cute5tupleIJNS5_1CILi1EEES8_S8_EEENS6_IJNS7_ILi64EEESA_SA_EEELi512ENS_10bfloat16_tEfNS_4arch4Sm90ELb1ELb0ELb0ELb0ELb0ELb0ELb1ELb0ELb0ELb1ELb0ELb0EEENS1_21CollectiveEpilogueFwdINS6_IJSA_NS7_ILi512EEESA_EEES9_SC_SE_Li256ELb0ELb1ELb0ELb0EEENS1_30DynamicPersistentTileSchedulerILi256ELi128ELb0ELb1ELb1EEEEEEEEEvNT_6ParamsE,"a",@progbits
	.sectionflags	@""
	.align	4
.nv.constant0._ZN7cutlass13device_kernelIN5flash11enable_sm90INS1_16FlashAttnFwdSm90INS1_25CollectiveMainloopFwdSm90ILi2EN4cute5tupleIJNS5_1CILi1EEES8_S8_EEENS6_IJNS7_ILi64EEESA_SA_EEELi512ENS_10bfloat16_tEfNS_4arch4Sm90ELb1ELb0ELb0ELb0ELb0ELb0ELb1ELb0ELb0ELb1ELb0ELb0EEENS1_21CollectiveEpilogueFwdINS6_IJSA_NS7_ILi512EEESA_EEES9_SC_SE_Li256ELb0ELb1ELb0ELb0EEENS1_30DynamicPersistentTileSchedulerILi256ELi128ELb0ELb1ELb1EEEEEEEEEvNT_6ParamsE:
	.zero		3584


//--------------------- .nv.constant0._ZN7cutlass13device_kernelIN5flash11enable_sm90INS1_16FlashAttnFwdSm90INS1_25CollectiveMainloopFwdSm90ILi2EN4cute5tupleIJNS5_1CILi1EEES8_S8_EEENS6_IJNS7_ILi64EEESA_SA_EEELi512ENS_10bfloat16_tEfNS_4arch4Sm90ELb1ELb0ELb0ELb1ELb0ELb0ELb0ELb0ELb0ELb1ELb0ELb0EEENS1_21CollectiveEpilogueFwdINS6_IJSA_NS7_ILi512EEESA_EEES9_SC_SE_Li256ELb1ELb1ELb0ELb0EEENS1_36VarlenDynamicPersistentTileSchedulerILi64ELi64ELi256ELi128ELb0ELb1ELb1ELb1ELb1ELb1EEEEEEEEEvNT_6ParamsE --------------------------
	.section	.nv.constant0._ZN7cutlass13device_kernelIN5flash11enable_sm90INS1_16FlashAttnFwdSm90INS1_25CollectiveMainloopFwdSm90ILi2EN4cute5tupleIJNS5_1CILi1EEES8_S8_EEENS6_IJNS7_ILi64EEESA_SA_EEELi512ENS_10bfloat16_tEfNS_4arch4Sm90ELb1ELb0ELb0ELb1ELb0ELb0ELb0ELb0ELb0ELb1ELb0ELb0EEENS1_21CollectiveEpilogueFwdINS6_IJSA_NS7_ILi512EEESA_EEES9_SC_SE_Li256ELb1ELb1ELb0ELb0EEENS1_36VarlenDynamicPersistentTileSchedulerILi64ELi64ELi256ELi128ELb0ELb1ELb1ELb1ELb1ELb1EEEEEEEEEvNT_6ParamsE,"a",@progbits
	.sectionflags	@""
	.align	4
.nv.constant0._ZN7cutlass13device_kernelIN5flash11enable_sm90INS1_16FlashAttnFwdSm90INS1_25CollectiveMainloopFwdSm90ILi2EN4cute5tupleIJNS5_1CILi1EEES8_S8_EEENS6_IJNS7_ILi64EEESA_SA_EEELi512ENS_10bfloat16_tEfNS_4arch4Sm90ELb1ELb0ELb0ELb1ELb0ELb0ELb0ELb0ELb0ELb1ELb0ELb0EEENS1_21CollectiveEpilogueFwdINS6_IJSA_NS7_ILi512EEESA_EEES9_SC_SE_Li256ELb1ELb1ELb0ELb0EEENS1_36VarlenDynamicPersistentTileSchedulerILi64ELi64ELi256ELi128ELb0ELb1ELb1ELb1ELb1ELb1EEEEEEEEEvNT_6ParamsE:
	.zero		3328


//--------------------- .nv.constant0._ZN7cutlass13device_kernelIN5flash11enable_sm90INS1_16FlashAttnFwdSm90INS1_25CollectiveMainloopFwdSm90ILi2EN4cute5tupleIJNS5_1CILi1EEES8_S8_EEENS6_IJNS7_ILi64EEESA_SA_EEELi512ENS_10bfloat16_tEfNS_4arch4Sm90ELb1ELb0ELb0ELb1ELb0ELb1ELb0ELb0ELb0ELb1ELb0ELb0EEENS1_21CollectiveEpilogueFwdINS6_IJSA_NS7_ILi512EEESA_EEES9_SC_SE_Li256ELb1ELb1ELb0ELb0EEENS1_36VarlenDynamicPersistentTileSchedulerILi64ELi64ELi256ELi128ELb0ELb1ELb1ELb1ELb1ELb1EEEEEEEEEvNT_6ParamsE --------------------------
	.section	.nv.constant0._ZN7cutlass13device_kernelIN5flash11enable_sm90INS1_16FlashAttnFwdSm90INS1_25CollectiveMainloopFwdSm90ILi2EN4cute5tupleIJNS5_1CILi1EEES8_S8_EEENS6_IJNS7_ILi64EEESA_SA_EEELi512ENS_10bfloat16_tEfNS_4arch4Sm90ELb1ELb0ELb0ELb1ELb0ELb1ELb0ELb0ELb0ELb1ELb0ELb0EEENS1_21CollectiveEpilogueFwdINS6_IJSA_NS7_ILi512EEESA_EEES9_SC_SE_Li256ELb1ELb1ELb0ELb0EEENS1_36VarlenDynamicPersistentTileSchedulerILi64ELi64ELi256ELi128ELb0ELb1ELb1ELb1ELb1ELb1EEEEEEEEEvNT_6ParamsE,"a",@progbits
	.sectionflags	@""
	.align	4
.nv.constant0._ZN7cutlass13device_kernelIN5flash11enable_sm90INS1_16FlashAttnFwdSm90INS1_25CollectiveMainloopFwdSm90ILi2EN4cute5tupleIJNS5_1CILi1EEES8_S8_EEENS6_IJNS7_ILi64EEESA_SA_EEELi512ENS_10bfloat16_tEfNS_4arch4Sm90ELb1ELb0ELb0ELb1ELb0ELb1ELb0ELb0ELb0ELb1ELb0ELb0EEENS1_21CollectiveEpilogueFwdINS6_IJSA_NS7_ILi512EEESA_EEES9_SC_SE_Li256ELb1ELb1ELb0ELb0EEENS1_36VarlenDynamicPersistentTileSchedulerILi64ELi64ELi256ELi128ELb0ELb1ELb1ELb1ELb1ELb1EEEEEEEEEvNT_6ParamsE:
	.zero		3328


//--------------------- .nv.constant0._ZN7cutlass13device_kernelIN5flash11enable_sm90INS1_16FlashAttnFwdSm90INS1_25CollectiveMainloopFwdSm90ILi2EN4cute5tupleIJNS5_1CILi1EEES8_S8_EEENS6_IJNS7_ILi64EEESA_SA_EEELi512ENS_10bfloat16_tEfNS_4arch4Sm90ELb1ELb0ELb0ELb1ELb0ELb0ELb1ELb0ELb0ELb1ELb0ELb0EEENS1_21CollectiveEpilogueFwdINS6_IJSA_NS7_ILi512EEESA_EEES9_SC_SE_Li256ELb1ELb1ELb0ELb0EEENS1_36VarlenDynamicPersistentTileSchedulerILi64ELi64ELi256ELi128ELb0ELb1ELb1ELb1ELb1ELb1EEEEEEEEEvNT_6ParamsE --------------------------
	.section	.nv.constant0._ZN7cutlass13device_kernelIN5flash11enable_sm90INS1_16FlashAttnFwdSm90INS1_25CollectiveMainloopFwdSm90ILi2EN4cute5tupleIJNS5_1CILi1EEES8_S8_EEENS6_IJNS7_ILi64EEESA_SA_EEELi512ENS_10bfloat16_tEfNS_4arch4Sm90ELb1ELb0ELb0ELb1ELb0ELb0ELb1ELb0ELb0ELb1ELb0ELb0EEENS1_21CollectiveEpilogueFwdINS6_IJSA_NS7_ILi512EEESA_EEES9_SC_SE_Li256ELb1ELb1ELb0ELb0EEENS1_36VarlenDynamicPersistentTileSchedulerILi64ELi64ELi256ELi128ELb0ELb1ELb1ELb1ELb1ELb1EEEEEEEEEvNT_6ParamsE,"a",@progbits
	.sectionflags	@""
	.align	4
.nv.constant0._ZN7cutlass13device_kernelIN5flash11enable_sm90INS1_16FlashAttnFwdSm90INS1_25CollectiveMainloopFwdSm90ILi2EN4cute5tupleIJNS5_1CILi1EEES8_S8_EEENS6_IJNS7_ILi64EEESA_SA_EEELi512ENS_10bfloat16_tEfNS_4arch4Sm90ELb1ELb0ELb0ELb1ELb0ELb0ELb1ELb0ELb0ELb1ELb0ELb0EEENS1_21CollectiveEpilogueFwdINS6_IJSA_NS7_ILi512EEESA_EEES9_SC_SE_Li256ELb1ELb1ELb0ELb0EEENS1_36VarlenDynamicPersistentTileSchedulerILi64ELi64ELi256ELi128ELb0ELb1ELb1ELb1ELb1ELb1EEEEEEEEEvNT_6ParamsE:
	.zero		3584


//--------------------- .nv.constant0._ZN7cutlass13device_kernelIN5flash11enable_sm90INS1_16FlashAttnFwdSm90INS1_25CollectiveMainloopFwdSm90ILi2EN4cute5tupleIJNS5_1CILi1EEES8_S8_EEENS6_IJNS7_ILi64EEESA_SA_EEELi512ENS_10bfloat16_tEfNS_4arch4Sm90ELb1ELb0ELb0ELb1ELb0ELb1ELb1ELb0ELb0ELb1ELb0ELb0EEENS1_21CollectiveEpilogueFwdINS6_IJSA_NS7_ILi512EEESA_EEES9_SC_SE_Li256ELb1ELb1ELb0ELb0EEENS1_36VarlenDynamicPersistentTileSchedulerILi64ELi64ELi256ELi128ELb0ELb1ELb1ELb1ELb1ELb1EEEEEEEEEvNT_6ParamsE --------------------------
	.section	.nv.constant0._ZN7cutlass13device_kernelIN5flash11enable_sm90INS1_16FlashAttnFwdSm90INS1_25CollectiveMainloopFwdSm90ILi2EN4cute5tupleIJNS5_1CILi1EEES8_S8_EEENS6_IJNS7_ILi64EEESA_SA_EEELi512ENS_10bfloat16_tEfNS_4arch4Sm90ELb1ELb0ELb0ELb1ELb0ELb1ELb1ELb0ELb0ELb1ELb0ELb0EEENS1_21CollectiveEpilogueFwdINS6_IJSA_NS7_ILi512EEESA_EEES9_SC_SE_Li256ELb1ELb1ELb0ELb0EEENS1_36VarlenDynamicPersistentTileSchedulerILi64ELi64ELi256ELi128ELb0ELb1ELb1ELb1ELb1ELb1EEEEEEEEEvNT_6ParamsE,"a",@progbits
	.sectionflags	@""
	.align	4
.nv.constant0._ZN7cutlass13device_kernelIN5flash11enable_sm90INS1_16FlashAttnFwdSm90INS1_25CollectiveMainloopFwdSm90ILi2EN4cute5tupleIJNS5_1CILi1EEES8_S8_EEENS6_IJNS7_ILi64EEESA_SA_EEELi512ENS_10bfloat16_tEfNS_4arch4Sm90ELb1ELb0ELb0ELb1ELb0ELb1ELb1ELb0ELb0ELb1ELb0ELb0EEENS1_21CollectiveEpilogueFwdINS6_IJSA_NS7_ILi512EEESA_EEES9_SC_SE_Li256ELb1ELb1ELb0ELb0EEENS1_36VarlenDynamicPersistentTileSchedulerILi64ELi64ELi256ELi128ELb0ELb1ELb1ELb1ELb1ELb1EEEEEEEEEvNT_6ParamsE:
	.zero		3584


//--------------------- SYMBOLS --------------------------

	.type		.nv.reservedSmem.offset0,@object
	.size		.nv.reservedSmem.offset0,0x4
	.type		__assertfail,@function
